	.target	sm_90a

	.elftype	@"ET_EXEC"


//--------------------- .note.nv.tkinfo           --------------------------
	.section	.note.nv.tkinfo,"",@"SHT_NOTE"
	.sectionflags	@"SHF_NOTE_NV_TKINFO"
	.tkinfo
        /*0018*/ 	.word	0x00000002
        /*0030*/ 	.string	""
        /*0030*/ 	.string	"ptxas"
        /*0030*/ 	.string	"Cuda compilation tools, release 13.0, V13.0.88"
        /*0030*/ 	.string	"Build cuda_13.0.r13.0/compiler.36424714_0"
        /*0030*/ 	.string	"-arch sm_90a -m 64 "



//--------------------- .note.nv.cuinfo           --------------------------
	.section	.note.nv.cuinfo,"",@"SHT_NOTE"
	.sectionflags	@"SHF_NOTE_NV_CUINFO"
        /*0018*/ 	.short	0x0002
        /*001a*/ 	.short	0x005a
        /*001c*/ 	.short	0x0082
	.zero		2


//--------------------- .nv.info                  --------------------------
	.section	.nv.info,"",@"SHT_CUDA_INFO"
	.align	4


	//----- nvinfo : EIATTR_REGCOUNT
	.align		4
        /*0000*/ 	.byte	0x04, 0x2f
        /*0002*/ 	.short	(.L_20 - .L_19)
	.align		4
.L_19:
        /*0004*/ 	.word	index@(_ZN7cutlass13device_kernelIN5flash11enable_sm90INS1_16FlashAttnFwdSm90INS1_25CollectiveMainloopFwdSm90ILi2EN4cute5tupleIJNS5_1CILi1EEES8_S8_EEENS6_IJNS7_ILi128EEENS7_ILi96EEENS7_ILi192EEEEEELi128ENS_6half_tEfNS_4arch4Sm90ELb1ELb0ELb1ELb1ELb1ELb1ELb0ELb1ELb1ELb1ELb1ELb0EEENS1_21CollectiveEpilogueFwdINS6_IJSA_SA_SB_EEES9_SE_SG_Li256ELb1ELb1ELb1ELb0EEENS1_36VarlenDynamicPersistentTileSchedulerILi128ELi96ELi256ELi128ELb1ELb1ELb1ELb1ELb1ELb1EEEEEEEEEvNT_6ParamsE)
        /*0008*/ 	.word	0x000000a8


	//----- nvinfo : EIATTR_FRAME_SIZE
	.align		4
.L_20:
        /*000c*/ 	.byte	0x04, 0x11
        /*000e*/ 	.short	(.L_22 - .L_21)
	.align		4
.L_21:
        /*0010*/ 	.word	index@(_ZN7cutlass13device_kernelIN5flash11enable_sm90INS1_16FlashAttnFwdSm90INS1_25CollectiveMainloopFwdSm90ILi2EN4cute5tupleIJNS5_1CILi1EEES8_S8_EEENS6_IJNS7_ILi128EEENS7_ILi96EEENS7_ILi192EEEEEELi128ENS_6half_tEfNS_4arch4Sm90ELb1ELb0ELb1ELb1ELb1ELb1ELb0ELb1ELb1ELb1ELb1ELb0EEENS1_21CollectiveEpilogueFwdINS6_IJSA_SA_SB_EEES9_SE_SG_Li256ELb1ELb1ELb1ELb0EEENS1_36VarlenDynamicPersistentTileSchedulerILi128ELi96ELi256ELi128ELb1ELb1ELb1ELb1ELb1ELb1EEEEEEEEEvNT_6ParamsE)
        /*0014*/ 	.word	0x00000070


	//----- nvinfo : EIATTR_REGCOUNT
	.align		4
.L_22:
        /*0018*/ 	.byte	0x04, 0x2f
        /*001a*/ 	.short	(.L_24 - .L_23)
	.align		4
.L_23:
        /*001c*/ 	.word	index@(_ZN7cutlass13device_kernelIN5flash11enable_sm90INS1_16FlashAttnFwdSm90INS1_25CollectiveMainloopFwdSm90ILi2EN4cute5tupleIJNS5_1CILi1EEES8_S8_EEENS6_IJNS7_ILi128EEENS7_ILi96EEENS7_ILi192EEEEEELi128ENS_6half_tEfNS_4arch4Sm90ELb1ELb0ELb1ELb1ELb1ELb0ELb0ELb1ELb1ELb1ELb1ELb0EEENS1_21CollectiveEpilogueFwdINS6_IJSA_SA_SB_EEES9_SE_SG_Li256ELb1ELb1ELb1ELb0EEENS1_36VarlenDynamicPersistentTileSchedulerILi128ELi96ELi256ELi128ELb1ELb1ELb1ELb1ELb1ELb1EEEEEEEEEvNT_6ParamsE)
        /*0020*/ 	.word	0x000000a8


	//----- nvinfo : EIATTR_FRAME_SIZE
	.align		4
.L_24:
        /*0024*/ 	.byte	0x04, 0x11
        /*0026*/ 	.short	(.L_26 - .L_25)
	.align		4
.L_25:
        /*0028*/ 	.word	index@(_ZN7cutlass13device_kernelIN5flash11enable_sm90INS1_16FlashAttnFwdSm90INS1_25CollectiveMainloopFwdSm90ILi2EN4cute5tupleIJNS5_1CILi1EEES8_S8_EEENS6_IJNS7_ILi128EEENS7_ILi96EEENS7_ILi192EEEEEELi128ENS_6half_tEfNS_4arch4Sm90ELb1ELb0ELb1ELb1ELb1ELb0ELb0ELb1ELb1ELb1ELb1ELb0EEENS1_21CollectiveEpilogueFwdINS6_IJSA_SA_SB_EEES9_SE_SG_Li256ELb1ELb1ELb1ELb0EEENS1_36VarlenDynamicPersistentTileSchedulerILi128ELi96ELi256ELi128ELb1ELb1ELb1ELb1ELb1ELb1EEEEEEEEEvNT_6ParamsE)
        /*002c*/ 	.word	0x00000020


	//----- nvinfo : EIATTR_REGCOUNT
	.align		4
.L_26:
        /*0030*/ 	.byte	0x04, 0x2f
        /*0032*/ 	.short	(.L_28 - .L_27)
	.align		4
.L_27:
        /*0034*/ 	.word	index@(_ZN7cutlass13device_kernelIN5flash11enable_sm90INS1_16FlashAttnFwdSm90INS1_25CollectiveMainloopFwdSm90ILi2EN4cute5tupleIJNS5_1CILi1EEES8_S8_EEENS6_IJNS7_ILi128EEENS7_ILi96EEENS7_ILi192EEEEEELi128ENS_6half_tEfNS_4arch4Sm90ELb1ELb0ELb1ELb0ELb1ELb0ELb0ELb1ELb1ELb1ELb1ELb0EEENS1_21CollectiveEpilogueFwdINS6_IJSA_SA_SB_EEES9_SE_SG_Li256ELb0ELb1ELb1ELb0EEENS1_19SingleTileSchedulerILb0ELb1ELb1ELi128EEEEEEEEEvNT_6ParamsE)
        /*0038*/ 	.word	0x000000a8


	//----- nvinfo : EIATTR_FRAME_SIZE
	.align		4
.L_28:
        /*003c*/ 	.byte	0x04, 0x11
        /*003e*/ 	.short	(.L_30 - .L_29)
	.align		4
.L_29:
        /*0040*/ 	.word	index@(_ZN7cutlass13device_kernelIN5flash11enable_sm90INS1_16FlashAttnFwdSm90INS1_25CollectiveMainloopFwdSm90ILi2EN4cute5tupleIJNS5_1CILi1EEES8_S8_EEENS6_IJNS7_ILi128EEENS7_ILi96EEENS7_ILi192EEEEEELi128ENS_6half_tEfNS_4arch4Sm90ELb1ELb0ELb1ELb0ELb1ELb0ELb0ELb1ELb1ELb1ELb1ELb0EEENS1_21CollectiveEpilogueFwdINS6_IJSA_SA_SB_EEES9_SE_SG_Li256ELb0ELb1ELb1ELb0EEENS1_19SingleTileSchedulerILb0ELb1ELb1ELi128EEEEEEEEEvNT_6ParamsE)
        /*0044*/ 	.word	0x00000000


	//----- nvinfo : EIATTR_REGCOUNT
	.align		4
.L_30:
        /*0048*/ 	.byte	0x04, 0x2f
        /*004a*/ 	.short	(.L_32 - .L_31)
	.align		4
.L_31:
        /*004c*/ 	.word	index@(_ZN7cutlass13device_kernelIN5flash11enable_sm90INS1_16FlashAttnFwdSm90INS1_25CollectiveMainloopFwdSm90ILi2EN4cute5tupleIJNS5_1CILi1EEES8_S8_EEENS6_IJNS7_ILi128EEENS7_ILi96EEENS7_ILi192EEEEEELi128ENS_6half_tEfNS_4arch4Sm90ELb0ELb1ELb1ELb1ELb1ELb1ELb0ELb1ELb1ELb1ELb1ELb0EEENS1_21CollectiveEpilogueFwdINS6_IJSA_SA_SB_EEES9_SE_SG_Li256ELb1ELb1ELb1ELb0EEENS1_36VarlenDynamicPersistentTileSchedulerILi128ELi96ELi256ELi128ELb1ELb1ELb1ELb1ELb0ELb1EEEEEEEEEvNT_6ParamsE)
        /*0050*/ 	.word	0x000000a8


	//----- nvinfo : EIATTR_FRAME_SIZE
	.align		4
.L_32:
        /*0054*/ 	.byte	0x04, 0x11
        /*0056*/ 	.short	(.L_34 - .L_33)
	.align		4
.L_33:
        /*0058*/ 	.word	index@(_ZN7cutlass13device_kernelIN5flash11enable_sm90INS1_16FlashAttnFwdSm90INS1_25CollectiveMainloopFwdSm90ILi2EN4cute5tupleIJNS5_1CILi1EEES8_S8_EEENS6_IJNS7_ILi128EEENS7_ILi96EEENS7_ILi192EEEEEELi128ENS_6half_tEfNS_4arch4Sm90ELb0ELb1ELb1ELb1ELb1ELb1ELb0ELb1ELb1ELb1ELb1ELb0EEENS1_21CollectiveEpilogueFwdINS6_IJSA_SA_SB_EEES9_SE_SG_Li256ELb1ELb1ELb1ELb0EEENS1_36VarlenDynamicPersistentTileSchedulerILi128ELi96ELi256ELi128ELb1ELb1ELb1ELb1ELb0ELb1EEEEEEEEEvNT_6ParamsE)
        /*005c*/ 	.word	0x00000060


	//----- nvinfo : EIATTR_REGCOUNT
	.align		4
.L_34:
        /*0060*/ 	.byte	0x04, 0x2f
        /*0062*/ 	.short	(.L_36 - .L_35)
	.align		4
.L_35:
        /*0064*/ 	.word	index@(_ZN7cutlass13device_kernelIN5flash11enable_sm90INS1_16FlashAttnFwdSm90INS1_25CollectiveMainloopFwdSm90ILi2EN4cute5tupleIJNS5_1CILi1EEES8_S8_EEENS6_IJNS7_ILi128EEENS7_ILi96EEENS7_ILi192EEEEEELi128ENS_6half_tEfNS_4arch4Sm90ELb0ELb1ELb1ELb1ELb1ELb0ELb0ELb1ELb1ELb1ELb1ELb0EEENS1_21CollectiveEpilogueFwdINS6_IJSA_SA_SB_EEES9_SE_SG_Li256ELb1ELb1ELb1ELb0EEENS1_36VarlenDynamicPersistentTileSchedulerILi128ELi96ELi256ELi128ELb1ELb1ELb1ELb1ELb0ELb1EEEEEEEEEvNT_6ParamsE)
        /*0068*/ 	.word	0x000000a8


	//----- nvinfo : EIATTR_FRAME_SIZE
	.align		4
.L_36:
        /*006c*/ 	.byte	0x04, 0x11
        /*006e*/ 	.short	(.L_38 - .L_37)
	.align		4
.L_37:
        /*0070*/ 	.word	index@(_ZN7cutlass13device_kernelIN5flash11enable_sm90INS1_16FlashAttnFwdSm90INS1_25CollectiveMainloopFwdSm90ILi2EN4cute5tupleIJNS5_1CILi1EEES8_S8_EEENS6_IJNS7_ILi128EEENS7_ILi96EEENS7_ILi192EEEEEELi128ENS_6half_tEfNS_4arch4Sm90ELb0ELb1ELb1ELb1ELb1ELb0ELb0ELb1ELb1ELb1ELb1ELb0EEENS1_21CollectiveEpilogueFwdINS6_IJSA_SA_SB_EEES9_SE_SG_Li256ELb1ELb1ELb1ELb0EEENS1_36VarlenDynamicPersistentTileSchedulerILi128ELi96ELi256ELi128ELb1ELb1ELb1ELb1ELb0ELb1EEEEEEEEEvNT_6ParamsE)
        /*0074*/ 	.word	0x00000018


	//----- nvinfo : EIATTR_REGCOUNT
	.align		4
.L_38:
        /*0078*/ 	.byte	0x04, 0x2f
        /*007a*/ 	.short	(.L_40 - .L_39)
	.align		4
.L_39:
        /*007c*/ 	.word	index@(_ZN7cutlass13device_kernelIN5flash11enable_sm90INS1_16FlashAttnFwdSm90INS1_25CollectiveMainloopFwdSm90ILi2EN4cute5tupleIJNS5_1CILi1EEES8_S8_EEENS6_IJNS7_ILi128EEENS7_ILi96EEENS7_ILi192EEEEEELi128ENS_6half_tEfNS_4arch4Sm90ELb0ELb1ELb1ELb0ELb1ELb0ELb0ELb1ELb1ELb1ELb1ELb0EEENS1_21CollectiveEpilogueFwdINS6_IJSA_SA_SB_EEES9_SE_SG_Li256ELb0ELb1ELb1ELb0EEENS1_19SingleTileSchedulerILb0ELb1ELb1ELi128EEEEEEEEEvNT_6ParamsE)
        /*0080*/ 	.word	0x000000a8


	//----- nvinfo : EIATTR_FRAME_SIZE
	.align		4
.L_40:
        /*0084*/ 	.byte	0x04, 0x11
        /*0086*/ 	.short	(.L_42 - .L_41)
	.align		4
.L_41:
        /*0088*/ 	.word	index@(_ZN7cutlass13device_kernelIN5flash11enable_sm90INS1_16FlashAttnFwdSm90INS1_25CollectiveMainloopFwdSm90ILi2EN4cute5tupleIJNS5_1CILi1EEES8_S8_EEENS6_IJNS7_ILi128EEENS7_ILi96EEENS7_ILi192EEEEEELi128ENS_6half_tEfNS_4arch4Sm90ELb0ELb1ELb1ELb0ELb1ELb0ELb0ELb1ELb1ELb1ELb1ELb0EEENS1_21CollectiveEpilogueFwdINS6_IJSA_SA_SB_EEES9_SE_SG_Li256ELb0ELb1ELb1ELb0EEENS1_19SingleTileSchedulerILb0ELb1ELb1ELi128EEEEEEEEEvNT_6ParamsE)
        /*008c*/ 	.word	0x00000008


	//----- nvinfo : EIATTR_REGCOUNT
	.align		4
.L_42:
        /*0090*/ 	.byte	0x04, 0x2f
        /*0092*/ 	.short	(.L_44 - .L_43)
	.align		4
.L_43:
        /*0094*/ 	.word	index@(_ZN7cutlass13device_kernelIN5flash11enable_sm90INS1_16FlashAttnFwdSm90INS1_25CollectiveMainloopFwdSm90ILi2EN4cute5tupleIJNS5_1CILi1EEES8_S8_EEENS6_IJNS7_ILi128EEENS7_ILi96EEENS7_ILi192EEEEEELi128ENS_6half_tEfNS_4arch4Sm90ELb0ELb0ELb1ELb1ELb1ELb1ELb0ELb1ELb1ELb1ELb1ELb0EEENS1_21CollectiveEpilogueFwdINS6_IJSA_SA_SB_EEES9_SE_SG_Li256ELb1ELb1ELb1ELb0EEENS1_36VarlenDynamicPersistentTileSchedulerILi128ELi96ELi256ELi128ELb1ELb1ELb1ELb0ELb1ELb1EEEEEEEEEvNT_6ParamsE)
        /*0098*/ 	.word	0x000000a8


	//----- nvinfo : EIATTR_FRAME_SIZE
	.align		4
.L_44:
        /*009c*/ 	.byte	0x04, 0x11
        /*009e*/ 	.short	(.L_46 - .L_45)
	.align		4
.L_45:
        /*00a0*/ 	.word	index@(_ZN7cutlass13device_kernelIN5flash11enable_sm90INS1_16FlashAttnFwdSm90INS1_25CollectiveMainloopFwdSm90ILi2EN4cute5tupleIJNS5_1CILi1EEES8_S8_EEENS6_IJNS7_ILi128EEENS7_ILi96EEENS7_ILi192EEEEEELi128ENS_6half_tEfNS_4arch4Sm90ELb0ELb0ELb1ELb1ELb1ELb1ELb0ELb1ELb1ELb1ELb1ELb0EEENS1_21CollectiveEpilogueFwdINS6_IJSA_SA_SB_EEES9_SE_SG_Li256ELb1ELb1ELb1ELb0EEENS1_36VarlenDynamicPersistentTileSchedulerILi128ELi96ELi256ELi128ELb1ELb1ELb1ELb0ELb1ELb1EEEEEEEEEvNT_6ParamsE)
        /*00a4*/ 	.word	0x00000090


	//----- nvinfo : EIATTR_REGCOUNT
	.align		4
.L_46:
        /*00a8*/ 	.byte	0x04, 0x2f
        /*00aa*/ 	.short	(.L_48 - .L_47)
	.align		4
.L_47:
        /*00ac*/ 	.word	index@(_ZN7cutlass13device_kernelIN5flash11enable_sm90INS1_16FlashAttnFwdSm90INS1_25CollectiveMainloopFwdSm90ILi2EN4cute5tupleIJNS5_1CILi1EEES8_S8_EEENS6_IJNS7_ILi128EEENS7_ILi96EEENS7_ILi192EEEEEELi128ENS_6half_tEfNS_4arch4Sm90ELb0ELb0ELb1ELb1ELb1ELb0ELb0ELb1ELb1ELb1ELb1ELb0EEENS1_21CollectiveEpilogueFwdINS6_IJSA_SA_SB_EEES9_SE_SG_Li256ELb1ELb1ELb1ELb0EEENS1_36VarlenDynamicPersistentTileSchedulerILi128ELi96ELi256ELi128ELb1ELb1ELb1ELb0ELb1ELb1EEEEEEEEEvNT_6ParamsE)
        /*00b0*/ 	.word	0x000000a8


	//----- nvinfo : EIATTR_FRAME_SIZE
	.align		4
.L_48:
        /*00b4*/ 	.byte	0x04, 0x11
        /*00b6*/ 	.short	(.L_50 - .L_49)
	.align		4
.L_49:
        /*00b8*/ 	.word	index@(_ZN7cutlass13device_kernelIN5flash11enable_sm90INS1_16FlashAttnFwdSm90INS1_25CollectiveMainloopFwdSm90ILi2EN4cute5tupleIJNS5_1CILi1EEES8_S8_EEENS6_IJNS7_ILi128EEENS7_ILi96EEENS7_ILi192EEEEEELi128ENS_6half_tEfNS_4arch4Sm90ELb0ELb0ELb1ELb1ELb1ELb0ELb0ELb1ELb1ELb1ELb1ELb0EEENS1_21CollectiveEpilogueFwdINS6_IJSA_SA_SB_EEES9_SE_SG_Li256ELb1ELb1ELb1ELb0EEENS1_36VarlenDynamicPersistentTileSchedulerILi128ELi96ELi256ELi128ELb1ELb1ELb1ELb0ELb1ELb1EEEEEEEEEvNT_6ParamsE)
        /*00bc*/ 	.word	0x00000020


	//----- nvinfo : EIATTR_REGCOUNT
	.align		4
.L_50:
        /*00c0*/ 	.byte	0x04, 0x2f
        /*00c2*/ 	.short	(.L_52 - .L_51)
	.align		4
.L_51:
        /*00c4*/ 	.word	index@(_ZN7cutlass13device_kernelIN5flash11enable_sm90INS1_16FlashAttnFwdSm90INS1_25CollectiveMainloopFwdSm90ILi2EN4cute5tupleIJNS5_1CILi1EEES8_S8_EEENS6_IJNS7_ILi128EEENS7_ILi96EEENS7_ILi192EEEEEELi128ENS_6half_tEfNS_4arch4Sm90ELb0ELb0ELb1ELb0ELb1ELb0ELb0ELb1ELb1ELb1ELb1ELb0EEENS1_21CollectiveEpilogueFwdINS6_IJSA_SA_SB_EEES9_SE_SG_Li256ELb0ELb1ELb1ELb0EEENS1_19SingleTileSchedulerILb0ELb1ELb1ELi128EEEEEEEEEvNT_6ParamsE)
        /*00c8*/ 	.word	0x000000a8


	//----- nvinfo : EIATTR_FRAME_SIZE
	.align		4
.L_52:
        /*00cc*/ 	.byte	0x04, 0x11
        /*00ce*/ 	.short	(.L_54 - .L_53)
	.align		4
.L_53:
        /*00d0*/ 	.word	index@(_ZN7cutlass13device_kernelIN5flash11enable_sm90INS1_16FlashAttnFwdSm90INS1_25CollectiveMainloopFwdSm90ILi2EN4cute5tupleIJNS5_1CILi1EEES8_S8_EEENS6_IJNS7_ILi128EEENS7_ILi96EEENS7_ILi192EEEEEELi128ENS_6half_tEfNS_4arch4Sm90ELb0ELb0ELb1ELb0ELb1ELb0ELb0ELb1ELb1ELb1ELb1ELb0EEENS1_21CollectiveEpilogueFwdINS6_IJSA_SA_SB_EEES9_SE_SG_Li256ELb0ELb1ELb1ELb0EEENS1_19SingleTileSchedulerILb0ELb1ELb1ELi128EEEEEEEEEvNT_6ParamsE)
        /*00d4*/ 	.word	0x00000000


	//----- nvinfo : EIATTR_MIN_STACK_SIZE
	.align		4
.L_54:
        /*00d8*/ 	.byte	0x04, 0x12
        /*00da*/ 	.short	(.L_56 - .L_55)
	.align		4
.L_55:
        /*00dc*/ 	.word	index@(_ZN7cutlass13device_kernelIN5flash11enable_sm90INS1_16FlashAttnFwdSm90INS1_25CollectiveMainloopFwdSm90ILi2EN4cute5tupleIJNS5_1CILi1EEES8_S8_EEENS6_IJNS7_ILi128EEENS7_ILi96EEENS7_ILi192EEEEEELi128ENS_6half_tEfNS_4arch4Sm90ELb0ELb0ELb1ELb0ELb1ELb0ELb0ELb1ELb1ELb1ELb1ELb0EEENS1_21CollectiveEpilogueFwdINS6_IJSA_SA_SB_EEES9_SE_SG_Li256ELb0ELb1ELb1ELb0EEENS1_19SingleTileSchedulerILb0ELb1ELb1ELi128EEEEEEEEEvNT_6ParamsE)
        /*00e0*/ 	.word	0x00000000


	//----- nvinfo : EIATTR_MIN_STACK_SIZE
	.align		4
.L_56:
        /*00e4*/ 	.byte	0x04, 0x12
        /*00e6*/ 	.short	(.L_58 - .L_57)
	.align		4
.L_57:
        /*00e8*/ 	.word	index@(_ZN7cutlass13device_kernelIN5flash11enable_sm90INS1_16FlashAttnFwdSm90INS1_25CollectiveMainloopFwdSm90ILi2EN4cute5tupleIJNS5_1CILi1EEES8_S8_EEENS6_IJNS7_ILi128EEENS7_ILi96EEENS7_ILi192EEEEEELi128ENS_6half_tEfNS_4arch4Sm90ELb0ELb0ELb1ELb1ELb1ELb0ELb0ELb1ELb1ELb1ELb1ELb0EEENS1_21CollectiveEpilogueFwdINS6_IJSA_SA_SB_EEES9_SE_SG_Li256ELb1ELb1ELb1ELb0EEENS1_36VarlenDynamicPersistentTileSchedulerILi128ELi96ELi256ELi128ELb1ELb1ELb1ELb0ELb1ELb1EEEEEEEEEvNT_6ParamsE)
        /*00ec*/ 	.word	0x00000020


	//----- nvinfo : EIATTR_MIN_STACK_SIZE
	.align		4
.L_58:
        /*00f0*/ 	.byte	0x04, 0x12
        /*00f2*/ 	.short	(.L_60 - .L_59)
	.align		4
.L_59:
        /*00f4*/ 	.word	index@(_ZN7cutlass13device_kernelIN5flash11enable_sm90INS1_16FlashAttnFwdSm90INS1_25CollectiveMainloopFwdSm90ILi2EN4cute5tupleIJNS5_1CILi1EEES8_S8_EEENS6_IJNS7_ILi128EEENS7_ILi96EEENS7_ILi192EEEEEELi128ENS_6half_tEfNS_4arch4Sm90ELb0ELb0ELb1ELb1ELb1ELb1ELb0ELb1ELb1ELb1ELb1ELb0EEENS1_21CollectiveEpilogueFwdINS6_IJSA_SA_SB_EEES9_SE_SG_Li256ELb1ELb1ELb1ELb0EEENS1_36VarlenDynamicPersistentTileSchedulerILi128ELi96ELi256ELi128ELb1ELb1ELb1ELb0ELb1ELb1EEEEEEEEEvNT_6ParamsE)
        /*00f8*/ 	.word	0x00000090


	//----- nvinfo : EIATTR_MIN_STACK_SIZE
	.align		4
.L_60:
        /*00fc*/ 	.byte	0x04, 0x12
        /*00fe*/ 	.short	(.L_62 - .L_61)
	.align		4
.L_61:
        /*0100*/ 	.word	index@(_ZN7cutlass13device_kernelIN5flash11enable_sm90INS1_16FlashAttnFwdSm90INS1_25CollectiveMainloopFwdSm90ILi2EN4cute5tupleIJNS5_1CILi1EEES8_S8_EEENS6_IJNS7_ILi128EEENS7_ILi96EEENS7_ILi192EEEEEELi128ENS_6half_tEfNS_4arch4Sm90ELb0ELb1ELb1ELb0ELb1ELb0ELb0ELb1ELb1ELb1ELb1ELb0EEENS1_21CollectiveEpilogueFwdINS6_IJSA_SA_SB_EEES9_SE_SG_Li256ELb0ELb1ELb1ELb0EEENS1_19SingleTileSchedulerILb0ELb1ELb1ELi128EEEEEEEEEvNT_6ParamsE)
        /*0104*/ 	.word	0x00000008


	//----- nvinfo : EIATTR_MIN_STACK_SIZE
	.align		4
.L_62:
        /*0108*/ 	.byte	0x04, 0x12
        /*010a*/ 	.short	(.L_64 - .L_63)
	.align		4
.L_63:
        /*010c*/ 	.word	index@(_ZN7cutlass13device_kernelIN5flash11enable_sm90INS1_16FlashAttnFwdSm90INS1_25CollectiveMainloopFwdSm90ILi2EN4cute5tupleIJNS5_1CILi1EEES8_S8_EEENS6_IJNS7_ILi128EEENS7_ILi96EEENS7_ILi192EEEEEELi128ENS_6half_tEfNS_4arch4Sm90ELb0ELb1ELb1ELb1ELb1ELb0ELb0ELb1ELb1ELb1ELb1ELb0EEENS1_21CollectiveEpilogueFwdINS6_IJSA_SA_SB_EEES9_SE_SG_Li256ELb1ELb1ELb1ELb0EEENS1_36VarlenDynamicPersistentTileSchedulerILi128ELi96ELi256ELi128ELb1ELb1ELb1ELb1ELb0ELb1EEEEEEEEEvNT_6ParamsE)
        /*0110*/ 	.word	0x00000018


	//----- nvinfo : EIATTR_MIN_STACK_SIZE
	.align		4
.L_64:
        /*0114*/ 	.byte	0x04, 0x12
        /*0116*/ 	.short	(.L_66 - .L_65)
	.align		4
.L_65:
        /*0118*/ 	.word	index@(_ZN7cutlass13device_kernelIN5flash11enable_sm90INS1_16FlashAttnFwdSm90INS1_25CollectiveMainloopFwdSm90ILi2EN4cute5tupleIJNS5_1CILi1EEES8_S8_EEENS6_IJNS7_ILi128EEENS7_ILi96EEENS7_ILi192EEEEEELi128ENS_6half_tEfNS_4arch4Sm90ELb0ELb1ELb1ELb1ELb1ELb1ELb0ELb1ELb1ELb1ELb1ELb0EEENS1_21CollectiveEpilogueFwdINS6_IJSA_SA_SB_EEES9_SE_SG_Li256ELb1ELb1ELb1ELb0EEENS1_36VarlenDynamicPersistentTileSchedulerILi128ELi96ELi256ELi128ELb1ELb1ELb1ELb1ELb0ELb1EEEEEEEEEvNT_6ParamsE)
        /*011c*/ 	.word	0x00000060


	//----- nvinfo : EIATTR_MIN_STACK_SIZE
	.align		4
.L_66:
        /*0120*/ 	.byte	0x04, 0x12
        /*0122*/ 	.short	(.L_68 - .L_67)
	.align		4
.L_67:
        /*0124*/ 	.word	index@(_ZN7cutlass13device_kernelIN5flash11enable_sm90INS1_16FlashAttnFwdSm90INS1_25CollectiveMainloopFwdSm90ILi2EN4cute5tupleIJNS5_1CILi1EEES8_S8_EEENS6_IJNS7_ILi128EEENS7_ILi96EEENS7_ILi192EEEEEELi128ENS_6half_tEfNS_4arch4Sm90ELb1ELb0ELb1ELb0ELb1ELb0ELb0ELb1ELb1ELb1ELb1ELb0EEENS1_21CollectiveEpilogueFwdINS6_IJSA_SA_SB_EEES9_SE_SG_Li256ELb0ELb1ELb1ELb0EEENS1_19SingleTileSchedulerILb0ELb1ELb1ELi128EEEEEEEEEvNT_6ParamsE)
        /*0128*/ 	.word	0x00000000


	//----- nvinfo : EIATTR_MIN_STACK_SIZE
	.align		4
.L_68:
        /*012c*/ 	.byte	0x04, 0x12
        /*012e*/ 	.short	(.L_70 - .L_69)
	.align		4
.L_69:
        /*0130*/ 	.word	index@(_ZN7cutlass13device_kernelIN5flash11enable_sm90INS1_16FlashAttnFwdSm90INS1_25CollectiveMainloopFwdSm90ILi2EN4cute5tupleIJNS5_1CILi1EEES8_S8_EEENS6_IJNS7_ILi128EEENS7_ILi96EEENS7_ILi192EEEEEELi128ENS_6half_tEfNS_4arch4Sm90ELb1ELb0ELb1ELb1ELb1ELb0ELb0ELb1ELb1ELb1ELb1ELb0EEENS1_21CollectiveEpilogueFwdINS6_IJSA_SA_SB_EEES9_SE_SG_Li256ELb1ELb1ELb1ELb0EEENS1_36VarlenDynamicPersistentTileSchedulerILi128ELi96ELi256ELi128ELb1ELb1ELb1ELb1ELb1ELb1EEEEEEEEEvNT_6ParamsE)
        /*0134*/ 	.word	0x00000020


	//----- nvinfo : EIATTR_MIN_STACK_SIZE
	.align		4
.L_70:
        /*0138*/ 	.byte	0x04, 0x12
        /*013a*/ 	.short	(.L_72 - .L_71)
	.align		4
.L_71:
        /*013c*/ 	.word	index@(_ZN7cutlass13device_kernelIN5flash11enable_sm90INS1_16FlashAttnFwdSm90INS1_25CollectiveMainloopFwdSm90ILi2EN4cute5tupleIJNS5_1CILi1EEES8_S8_EEENS6_IJNS7_ILi128EEENS7_ILi96EEENS7_ILi192EEEEEELi128ENS_6half_tEfNS_4arch4Sm90ELb1ELb0ELb1ELb1ELb1ELb1ELb0ELb1ELb1ELb1ELb1ELb0EEENS1_21CollectiveEpilogueFwdINS6_IJSA_SA_SB_EEES9_SE_SG_Li256ELb1ELb1ELb1ELb0EEENS1_36VarlenDynamicPersistentTileSchedulerILi128ELi96ELi256ELi128ELb1ELb1ELb1ELb1ELb1ELb1EEEEEEEEEvNT_6ParamsE)
        /*0140*/ 	.word	0x00000070
.L_72:


//--------------------- .nv.compat                --------------------------
	.section	.nv.compat,"",@"SHT_CUDA_COMPAT_INFO"
	.align	4
        /*0000*/ 	.byte	0x02, 0x09, 0x01, 0x00, 0x02, 0x02, 0x04, 0x00, 0x02, 0x05, 0x05, 0x00, 0x03, 0x07, 0x01, 0x01
        /*0010*/ 	.byte	0x02, 0x03, 0x01, 0x00, 0x02, 0x06, 0x01, 0x00, 0x04, 0x0b, 0x08, 0x00, 0x00, 0x00, 0x00, 0x00
        /*0020*/ 	.byte	0x00, 0x00, 0x00, 0x00


//--------------------- .nv.info._ZN7cutlass13device_kernelIN5flash11enable_sm90INS1_16FlashAttnFwdSm90INS1_25CollectiveMainloopFwdSm90ILi2EN4cute5tupleIJNS5_1CILi1EEES8_S8_EEENS6_IJNS7_ILi128EEENS7_ILi96EEENS7_ILi192EEEEEELi128ENS_6half_tEfNS_4arch4Sm90ELb0ELb0ELb1ELb0ELb1ELb0ELb0ELb1ELb1ELb1ELb1ELb0EEENS1_21CollectiveEpilogueFwdINS6_IJSA_SA_SB_EEES9_SE_SG_Li256ELb0ELb1ELb1ELb0EEENS1_19SingleTileSchedulerILb0ELb1ELb1ELi128EEEEEEEEEvNT_6ParamsE --------------------------
	.section	.nv.info._ZN7cutlass13device_kernelIN5flash11enable_sm90INS1_16FlashAttnFwdSm90INS1_25CollectiveMainloopFwdSm90ILi2EN4cute5tupleIJNS5_1CILi1EEES8_S8_EEENS6_IJNS7_ILi128EEENS7_ILi96EEENS7_ILi192EEEEEELi128ENS_6half_tEfNS_4arch4Sm90ELb0ELb0ELb1ELb0ELb1ELb0ELb0ELb1ELb1ELb1ELb1ELb0EEENS1_21CollectiveEpilogueFwdINS6_IJSA_SA_SB_EEES9_SE_SG_Li256ELb0ELb1ELb1ELb0EEENS1_19SingleTileSchedulerILb0ELb1ELb1ELi128EEEEEEEEEvNT_6ParamsE,"",@"SHT_CUDA_INFO"
	.sectionflags	@""
	.align	4


	//----- nvinfo : EIATTR_CUDA_API_VERSION
	.align		4
        /*0000*/ 	.byte	0x04, 0x37
        /*0002*/ 	.short	(.L_74 - .L_73)
.L_73:
        /*0004*/ 	.word	0x00000082


	//----- nvinfo : EIATTR_KPARAM_INFO
	.align		4
.L_74:
        /*0008*/ 	.byte	0x04, 0x17
        /*000a*/ 	.short	(.L_76 - .L_75)
.L_75:
        /*000c*/ 	.word	0x00000000
        /*0010*/ 	.short	0x0000
        /*0012*/ 	.short	0x0070
        /*0014*/ 	.byte	0x00, 0xf0, 0x01, 0x28


	//----- nvinfo : EIATTR_SPARSE_MMA_MASK
	.align		4
.L_76:
        /*0018*/ 	.byte	0x03, 0x50
        /*001a*/ 	.short	0x0000


	//----- nvinfo : EIATTR_MAXREG_COUNT
	.align		4
        /*001c*/ 	.byte	0x03, 0x1b
        /*001e*/ 	.short	0x00a8


	//----- nvinfo : EIATTR_NUM_BARRIERS
	.align		4
        /*0020*/ 	.byte	0x02, 0x4c
        /*0022*/ 	.byte	0x09
	.zero		1


	//----- nvinfo : EIATTR_EXTERNS
	.align		4
        /*0024*/ 	.byte	0x04, 0x0f
        /*0026*/ 	.short	(.L_78 - .L_77)


	//   ....[0]....
	.align		4
.L_77:
        /*0028*/ 	.word	index@(__assertfail)


	//----- nvinfo : EIATTR_MERCURY_ISA_VERSION
	.align		4
.L_78:
        /*002c*/ 	.byte	0x03, 0x5f
        /*002e*/ 	.short	0x0101


	//----- nvinfo : EIATTR_INT_WARP_WIDE_INSTR_OFFSETS
	.align		4
        /*0030*/ 	.byte	0x04, 0x31
        /*0032*/ 	.short	(.L_80 - .L_79)


	//   ....[0]....
.L_79:
        /*0034*/ 	.word	0x000000b0


	//   ....[1]....
        /*0038*/ 	.word	0x000000c0


	//   ....[2]....
        /*003c*/ 	.word	0x00000160


	//----- nvinfo : EIATTR_COOP_GROUP_MASK_REGIDS
	.align		4
.L_80:
        /*0040*/ 	.byte	0x04, 0x29
        /*0042*/ 	.short	(.L_82 - .L_81)


	//   ....[0]....
.L_81:
        /*0044*/ 	.word	0xffffffff


	//   ....[1]....
        /*0048*/ 	.word	0xffffffff


	//   ....[2]....
        /*004c*/ 	.word	0xffffffff


	//   ....[3]....
        /*0050*/ 	.word	0xffffffff


	//   ....[4]....
        /*0054*/ 	.word	0xffffffff


	//   ....[5]....
        /*0058*/ 	.word	0xffffffff


	//   ....[6]....
        /*005c*/ 	.word	0xffffffff


	//   ....[7]....
        /*0060*/ 	.word	0xffffffff


	//   ....[8]....
        /*0064*/ 	.word	0xffffffff


	//   ....[9]....
        /*0068*/ 	.word	0xffffffff


	//   ....[10]....
        /*006c*/ 	.word	0xffffffff


	//   ....[11]....
        /*0070*/ 	.word	0xffffffff


	//   ....[12]....
        /*0074*/ 	.word	0xffffffff


	//   ....[13]....
        /*0078*/ 	.word	0xffffffff


	//   ....[14]....
        /*007c*/ 	.word	0xffffffff


	//   ....[15]....
        /*0080*/ 	.word	0xffffffff


	//   ....[16]....
        /*0084*/ 	.word	0xffffffff


	//   ....[17]....
        /*0088*/ 	.word	0xffffffff


	//   ....[18]....
        /*008c*/ 	.word	0xffffffff


	//   ....[19]....
        /*0090*/ 	.word	0xffffffff


	//   ....[20]....
        /*0094*/ 	.word	0xffffffff


	//   ....[21]....
        /*0098*/ 	.word	0xffffffff


	//   ....[22]....
        /*009c*/ 	.word	0xffffffff


	//   ....[23]....
        /*00a0*/ 	.word	0xffffffff


	//   ....[24]....
        /*00a4*/ 	.word	0xffffffff


	//   ....[25]....
        /*00a8*/ 	.word	0xffffffff


	//   ....[26]....
        /*00ac*/ 	.word	0xffffffff


	//   ....[27]....
        /*00b0*/ 	.word	0xffffffff


	//   ....[28]....
        /*00b4*/ 	.word	0xffffffff


	//   ....[29]....
        /*00b8*/ 	.word	0xffffffff


	//   ....[30]....
        /*00bc*/ 	.word	0xffffffff


	//   ....[31]....
        /*00c0*/ 	.word	0xffffffff


	//   ....[32]....
        /*00c4*/ 	.word	0xffffffff


	//   ....[33]....
        /*00c8*/ 	.word	0xffffffff


	//   ....[34]....
        /*00cc*/ 	.word	0xffffffff


	//   ....[35]....
        /*00d0*/ 	.word	0xffffffff


	//   ....[36]....
        /*00d4*/ 	.word	0xffffffff


	//   ....[37]....
        /*00d8*/ 	.word	0xffffffff


	//   ....[38]....
        /*00dc*/ 	.word	0xffffffff


	//   ....[39]....
        /*00e0*/ 	.word	0xffffffff


	//   ....[40]....
        /*00e4*/ 	.word	0xffffffff


	//   ....[41]....
        /*00e8*/ 	.word	0xffffffff


	//   ....[42]....
        /*00ec*/ 	.word	0xffffffff


	//   ....[43]....
        /*00f0*/ 	.word	0xffffffff


	//   ....[44]....
        /*00f4*/ 	.word	0xffffffff


	//   ....[45]....
        /*00f8*/ 	.word	0xffffffff


	//   ....[46]....
        /*00fc*/ 	.word	0xffffffff


	//   ....[47]....
        /*0100*/ 	.word	0xffffffff


	//   ....[48]....
        /*0104*/ 	.word	0xffffffff


	//   ....[49]....
        /*0108*/ 	.word	0xffffffff


	//   ....[50]....
        /*010c*/ 	.word	0xffffffff


	//   ....[51]....
        /*0110*/ 	.word	0xffffffff


	//   ....[52]....
        /*0114*/ 	.word	0xffffffff


	//   ....[53]....
        /*0118*/ 	.word	0xffffffff


	//   ....[54]....
        /*011c*/ 	.word	0xffffffff


	//   ....[55]....
        /*0120*/ 	.word	0xffffffff


	//   ....[56]....
        /*0124*/ 	.word	0xffffffff


	//   ....[57]....
        /*0128*/ 	.word	0xffffffff


	//   ....[58]....
        /*012c*/ 	.word	0xffffffff


	//   ....[59]....
        /*0130*/ 	.word	0xffffffff


	//   ....[60]....
        /*0134*/ 	.word	0xffffffff


	//   ....[61]....
        /*0138*/ 	.word	0xffffffff


	//   ....[62]....
        /*013c*/ 	.word	0xffffffff


	//   ....[63]....
        /*0140*/ 	.word	0xffffffff


	//   ....[64]....
        /*0144*/ 	.word	0xffffffff


	//   ....[65]....
        /*0148*/ 	.word	0xffffffff


	//   ....[66]....
        /*014c*/ 	.word	0xffffffff


	//   ....[67]....
        /*0150*/ 	.word	0xffffffff


	//   ....[68]....
        /*0154*/ 	.word	0xffffffff


	//   ....[69]....
        /*0158*/ 	.word	0xffffffff


	//   ....[70]....
        /*015c*/ 	.word	0xffffffff


	//   ....[71]....
        /*0160*/ 	.word	0xffffffff


	//   ....[72]....
        /*0164*/ 	.word	0xffffffff


	//   ....[73]....
        /*0168*/ 	.word	0xffffffff


	//   ....[74]....
        /*016c*/ 	.word	0xffffffff


	//   ....[75]....
        /*0170*/ 	.word	0xffffffff


	//   ....[76]....
        /*0174*/ 	.word	0xffffffff


	//   ....[77]....
        /*0178*/ 	.word	0xffffffff


	//   ....[78]....
        /*017c*/ 	.word	0xffffffff


	//   ....[79]....
        /*0180*/ 	.word	0xffffffff


	//   ....[80]....
        /*0184*/ 	.word	0xffffffff


	//   ....[81]....
        /*0188*/ 	.word	0xffffffff


	//   ....[82]....
        /*018c*/ 	.word	0xffffffff


	//   ....[83]....
        /*0190*/ 	.word	0xffffffff


	//   ....[84]....
        /*0194*/ 	.word	0xffffffff


	//   ....[85]....
        /*0198*/ 	.word	0xffffffff


	//   ....[86]....
        /*019c*/ 	.word	0xffffffff


	//   ....[87]....
        /*01a0*/ 	.word	0xffffffff


	//   ....[88]....
        /*01a4*/ 	.word	0xffffffff


	//   ....[89]....
        /*01a8*/ 	.word	0xffffffff


	//   ....[90]....
        /*01ac*/ 	.word	0xffffffff


	//   ....[91]....
        /*01b0*/ 	.word	0xffffffff


	//   ....[92]....
        /*01b4*/ 	.word	0xffffffff


	//   ....[93]....
        /*01b8*/ 	.word	0x0500000f


	//   ....[94]....
        /*01bc*/ 	.word	0x0500000f


	//   ....[95]....
        /*01c0*/ 	.word	0x0500000f


	//   ....[96]....
        /*01c4*/ 	.word	0x0500000f


	//   ....[97]....
        /*01c8*/ 	.word	0x0500000f


	//   ....[98]....
        /*01cc*/ 	.word	0x0500000f


	//   ....[99]....
        /*01d0*/ 	.word	0x0500000f


	//   ....[100]....
        /*01d4*/ 	.word	0x0500000f


	//   ....[101]....
        /*01d8*/ 	.word	0x0500000f


	//   ....[102]....
        /*01dc*/ 	.word	0x0500000f


	//   ....[103]....
        /*01e0*/ 	.word	0x0500000f


	//   ....[104]....
        /*01e4*/ 	.word	0x0500000f


	//   ....[105]....
        /*01e8*/ 	.word	0x0500000f


	//   ....[106]....
        /*01ec*/ 	.word	0x0500000f


	//   ....[107]....
        /*01f0*/ 	.word	0x0500000f


	//   ....[108]....
        /*01f4*/ 	.word	0x0500000f


	//   ....[109]....
        /*01f8*/ 	.word	0x0500000f


	//   ....[110]....
        /*01fc*/ 	.word	0x0500000f


	//   ....[111]....
        /*0200*/ 	.word	0x0500000f


	//   ....[112]....
        /*0204*/ 	.word	0x0500000f


	//   ....[113]....
        /*0208*/ 	.word	0x0500000f


	//   ....[114]....
        /*020c*/ 	.word	0x0500000f


	//   ....[115]....
        /*0210*/ 	.word	0x0500000f


	//   ....[116]....
        /*0214*/ 	.word	0x0500000f


	//   ....[117]....
        /*0218*/ 	.word	0x0500000f


	//   ....[118]....
        /*021c*/ 	.word	0x0500000f


	//   ....[119]....
        /*0220*/ 	.word	0x0500000f


	//   ....[120]....
        /*0224*/ 	.word	0x0500000f


	//   ....[121]....
        /*0228*/ 	.word	0x0500000f


	//   ....[122]....
        /*022c*/ 	.word	0x0500000f


	//   ....[123]....
        /*0230*/ 	.word	0x0500000f


	//   ....[124]....
        /*0234*/ 	.word	0x0500000f


	//   ....[125]....
        /*0238*/ 	.word	0x0500000f


	//   ....[126]....
        /*023c*/ 	.word	0x0500000f


	//   ....[127]....
        /*0240*/ 	.word	0x0500000f


	//   ....[128]....
        /*0244*/ 	.word	0x0500000f


	//   ....[129]....
        /*0248*/ 	.word	0x0500000f


	//   ....[130]....
        /*024c*/ 	.word	0x0500000f


	//   ....[131]....
        /*0250*/ 	.word	0x0500000f


	//   ....[132]....
        /*0254*/ 	.word	0x0500000f


	//   ....[133]....
        /*0258*/ 	.word	0x0500000f


	//   ....[134]....
        /*025c*/ 	.word	0x0500000f


	//   ....[135]....
        /*0260*/ 	.word	0x0500000f


	//   ....[136]....
        /*0264*/ 	.word	0x0500000f


	//   ....[137]....
        /*0268*/ 	.word	0x0500000f


	//   ....[138]....
        /*026c*/ 	.word	0x0500000f


	//   ....[139]....
        /*0270*/ 	.word	0x0500000f


	//   ....[140]....
        /*0274*/ 	.word	0x0500000f


	//   ....[141]....
        /*0278*/ 	.word	0x0500000f


	//   ....[142]....
        /*027c*/ 	.word	0x0500000f


	//   ....[143]....
        /*0280*/ 	.word	0x0500000f


	//   ....[144]....
        /*0284*/ 	.word	0x0500000f


	//   ....[145]....
        /*0288*/ 	.word	0x0500000f


	//   ....[146]....
        /*028c*/ 	.word	0x0500000f


	//   ....[147]....
        /*0290*/ 	.word	0x0500000f


	//   ....[148]....
        /*0294*/ 	.word	0x0500000f


	//   ....[149]....
        /*0298*/ 	.word	0x0500000f


	//   ....[150]....
        /*029c*/ 	.word	0x0500000f


	//   ....[151]....
        /*02a0*/ 	.word	0x0500000f


	//   ....[152]....
        /*02a4*/ 	.word	0x0500000f


	//   ....[153]....
        /*02a8*/ 	.word	0x0500000f


	//   ....[154]....
        /*02ac*/ 	.word	0x0500000f


	//   ....[155]....
        /*02b0*/ 	.word	0x0500000f


	//   ....[156]....
        /*02b4*/ 	.word	0x0500000f


	//   ....[157]....
        /*02b8*/ 	.word	0x0500000f


	//   ....[158]....
        /*02bc*/ 	.word	0x0500000f


	//----- nvinfo : EIATTR_COOP_GROUP_INSTR_OFFSETS
	.align		4
.L_82:
        /*02c0*/ 	.byte	0x04, 0x28
        /*02c2*/ 	.short	(.L_84 - .L_83)


	//   ....[0]....
.L_83:
        /*02c4*/ 	.word	0x00000060


	//   ....[1]....
        /*02c8*/ 	.word	0x000000a0


	//   ....[2]....
        /*02cc*/ 	.word	0x000002c0


	//   ....[3]....
        /*02d0*/ 	.word	0x00000420


	//   ....[4]....
        /*02d4*/ 	.word	0x00000540


	//   ....[5]....
        /*02d8*/ 	.word	0x000006a0


	//   ....[6]....
        /*02dc*/ 	.word	0x00000f60


	//   ....[7]....
        /*02e0*/ 	.word	0x000025e0


	//   ....[8]....
        /*02e4*/ 	.word	0x00002660


	//   ....[9]....
        /*02e8*/ 	.word	0x00002a80


	//   ....[10]....
        /*02ec*/ 	.word	0x00002b30


	//   ....[11]....
        /*02f0*/ 	.word	0x00004dc0


	//   ....[12]....
        /*02f4*/ 	.word	0x00004e20


	//   ....[13]....
        /*02f8*/ 	.word	0x00004e40


	//   ....[14]....
        /*02fc*/ 	.word	0x00004e60


	//   ....[15]....
        /*0300*/ 	.word	0x00005f60


	//   ....[16]....
        /*0304*/ 	.word	0x00005f90


	//   ....[17]....
        /*0308*/ 	.word	0x00006030


	//   ....[18]....
        /*030c*/ 	.word	0x00006040


	//   ....[19]....
        /*0310*/ 	.word	0x00006eb0


	//   ....[20]....
        /*0314*/ 	.word	0x00006ef0


	//   ....[21]....
        /*0318*/ 	.word	0x00006f30


	//   ....[22]....
        /*031c*/ 	.word	0x00006f70


	//   ....[23]....
        /*0320*/ 	.word	0x00006f90


	//   ....[24]....
        /*0324*/ 	.word	0x00006fb0


	//   ....[25]....
        /*0328*/ 	.word	0x000075f0


	//   ....[26]....
        /*032c*/ 	.word	0x00007600


	//   ....[27]....
        /*0330*/ 	.word	0x00008010


	//   ....[28]....
        /*0334*/ 	.word	0x00009230


	//   ....[29]....
        /*0338*/ 	.word	0x00009250


	//   ....[30]....
        /*033c*/ 	.word	0x00009260


	//   ....[31]....
        /*0340*/ 	.word	0x00009270


	//   ....[32]....
        /*0344*/ 	.word	0x00009280


	//   ....[33]....
        /*0348*/ 	.word	0x00009290


	//   ....[34]....
        /*034c*/ 	.word	0x000092a0


	//   ....[35]....
        /*0350*/ 	.word	0x00009300


	//   ....[36]....
        /*0354*/ 	.word	0x00009340


	//   ....[37]....
        /*0358*/ 	.word	0x000093a0


	//   ....[38]....
        /*035c*/ 	.word	0x000093b0


	//   ....[39]....
        /*0360*/ 	.word	0x00009480


	//   ....[40]....
        /*0364*/ 	.word	0x00009aa0


	//   ....[41]....
        /*0368*/ 	.word	0x00009ad0


	//   ....[42]....
        /*036c*/ 	.word	0x00009b00


	//   ....[43]....
        /*0370*/ 	.word	0x00009b20


	//   ....[44]....
        /*0374*/ 	.word	0x00009b30


	//   ....[45]....
        /*0378*/ 	.word	0x00009bb0


	//   ....[46]....
        /*037c*/ 	.word	0x00009bf0


	//   ....[47]....
        /*0380*/ 	.word	0x00009c40


	//   ....[48]....
        /*0384*/ 	.word	0x00009c70


	//   ....[49]....
        /*0388*/ 	.word	0x00009cd0


	//   ....[50]....
        /*038c*/ 	.word	0x00009d10


	//   ....[51]....
        /*0390*/ 	.word	0x00009d60


	//   ....[52]....
        /*0394*/ 	.word	0x00009d90


	//   ....[53]....
        /*0398*/ 	.word	0x00009de0


	//   ....[54]....
        /*039c*/ 	.word	0x00009e20


	//   ....[55]....
        /*03a0*/ 	.word	0x00009e70


	//   ....[56]....
        /*03a4*/ 	.word	0x0000a5c0


	//   ....[57]....
        /*03a8*/ 	.word	0x0000a5e0


	//   ....[58]....
        /*03ac*/ 	.word	0x0000a5f0


	//   ....[59]....
        /*03b0*/ 	.word	0x0000a600


	//   ....[60]....
        /*03b4*/ 	.word	0x0000a610


	//   ....[61]....
        /*03b8*/ 	.word	0x0000a630


	//   ....[62]....
        /*03bc*/ 	.word	0x0000a690


	//   ....[63]....
        /*03c0*/ 	.word	0x0000a6c0


	//   ....[64]....
        /*03c4*/ 	.word	0x0000a730


	//   ....[65]....
        /*03c8*/ 	.word	0x0000a760


	//   ....[66]....
        /*03cc*/ 	.word	0x0000a770


	//   ....[67]....
        /*03d0*/ 	.word	0x0000a780


	//   ....[68]....
        /*03d4*/ 	.word	0x0000aa30


	//   ....[69]....
        /*03d8*/ 	.word	0x0000aa50


	//   ....[70]....
        /*03dc*/ 	.word	0x0000aa60


	//   ....[71]....
        /*03e0*/ 	.word	0x0000aa80


	//   ....[72]....
        /*03e4*/ 	.word	0x0000ab00


	//   ....[73]....
        /*03e8*/ 	.word	0x0000ab30


	//   ....[74]....
        /*03ec*/ 	.word	0x0000ab80


	//   ....[75]....
        /*03f0*/ 	.word	0x0000abb0


	//   ....[76]....
        /*03f4*/ 	.word	0x0000ac00


	//   ....[77]....
        /*03f8*/ 	.word	0x0000ac30


	//   ....[78]....
        /*03fc*/ 	.word	0x0000ac80


	//   ....[79]....
        /*0400*/ 	.word	0x0000acb0


	//   ....[80]....
        /*0404*/ 	.word	0x0000b110


	//   ....[81]....
        /*0408*/ 	.word	0x0000b140


	//   ....[82]....
        /*040c*/ 	.word	0x0000b170


	//   ....[83]....
        /*0410*/ 	.word	0x0000b1a0


	//   ....[84]....
        /*0414*/ 	.word	0x0000b1d0


	//   ....[85]....
        /*0418*/ 	.word	0x0000b1e0


	//   ....[86]....
        /*041c*/ 	.word	0x0000b1f0


	//   ....[87]....
        /*0420*/ 	.word	0x0000b210


	//   ....[88]....
        /*0424*/ 	.word	0x0000b240


	//   ....[89]....
        /*0428*/ 	.word	0x0000b270


	//   ....[90]....
        /*042c*/ 	.word	0x0000b280


	//   ....[91]....
        /*0430*/ 	.word	0x0000b2b0


	//   ....[92]....
        /*0434*/ 	.word	0x0000b6a0


	//   ....[93]....
        /*0438*/ 	.word	0x0000bb40


	//   ....[94]....
        /*043c*/ 	.word	0x0000bc30


	//   ....[95]....
        /*0440*/ 	.word	0x0000bcd0


	//   ....[96]....
        /*0444*/ 	.word	0x0000bd30


	//   ....[97]....
        /*0448*/ 	.word	0x0000be00


	//   ....[98]....
        /*044c*/ 	.word	0x0000be70


	//   ....[99]....
        /*0450*/ 	.word	0x0000bf40


	//   ....[100]....
        /*0454*/ 	.word	0x0000bfc0


	//   ....[101]....
        /*0458*/ 	.word	0x0000c090


	//   ....[102]....
        /*045c*/ 	.word	0x0000c110


	//   ....[103]....
        /*0460*/ 	.word	0x0000c1f0


	//   ....[104]....
        /*0464*/ 	.word	0x0000c270


	//   ....[105]....
        /*0468*/ 	.word	0x0000c330


	//   ....[106]....
        /*046c*/ 	.word	0x0000c3c0


	//   ....[107]....
        /*0470*/ 	.word	0x0000c420


	//   ....[108]....
        /*0474*/ 	.word	0x0000c4c0


	//   ....[109]....
        /*0478*/ 	.word	0x0000c590


	//   ....[110]....
        /*047c*/ 	.word	0x0000c610


	//   ....[111]....
        /*0480*/ 	.word	0x0000c6e0


	//   ....[112]....
        /*0484*/ 	.word	0x0000c760


	//   ....[113]....
        /*0488*/ 	.word	0x0000c830


	//   ....[114]....
        /*048c*/ 	.word	0x0000c8b0


	//   ....[115]....
        /*0490*/ 	.word	0x0000c980


	//   ....[116]....
        /*0494*/ 	.word	0x0000ca00


	//   ....[117]....
        /*0498*/ 	.word	0x0000cad0


	//   ....[118]....
        /*049c*/ 	.word	0x0000cb50


	//   ....[119]....
        /*04a0*/ 	.word	0x0000cc20


	//   ....[120]....
        /*04a4*/ 	.word	0x0000cc90


	//   ....[121]....
        /*04a8*/ 	.word	0x0000cd50


	//   ....[122]....
        /*04ac*/ 	.word	0x0000ce90


	//   ....[123]....
        /*04b0*/ 	.word	0x0000cf30


	//   ....[124]....
        /*04b4*/ 	.word	0x0000cf90


	//   ....[125]....
        /*04b8*/ 	.word	0x0000d050


	//   ....[126]....
        /*04bc*/ 	.word	0x0000d0b0


	//   ....[127]....
        /*04c0*/ 	.word	0x0000d170


	//   ....[128]....
        /*04c4*/ 	.word	0x0000d1f0


	//   ....[129]....
        /*04c8*/ 	.word	0x0000d2a0


	//   ....[130]....
        /*04cc*/ 	.word	0x0000d300


	//   ....[131]....
        /*04d0*/ 	.word	0x0000d3c0


	//   ....[132]....
        /*04d4*/ 	.word	0x0000d440


	//   ....[133]....
        /*04d8*/ 	.word	0x0000d4f0


	//   ....[134]....
        /*04dc*/ 	.word	0x0000d5d0


	//   ....[135]....
        /*04e0*/ 	.word	0x0000d670


	//   ....[136]....
        /*04e4*/ 	.word	0x0000d6d0


	//   ....[137]....
        /*04e8*/ 	.word	0x0000d7a0


	//   ....[138]....
        /*04ec*/ 	.word	0x0000d840


	//   ....[139]....
        /*04f0*/ 	.word	0x0000d900


	//   ....[140]....
        /*04f4*/ 	.word	0x0000d9a0


	//   ....[141]....
        /*04f8*/ 	.word	0x0000da60


	//   ....[142]....
        /*04fc*/ 	.word	0x0000db00


	//   ....[143]....
        /*0500*/ 	.word	0x0000dbc0


	//   ....[144]....
        /*0504*/ 	.word	0x0000dc60


	//   ....[145]....
        /*0508*/ 	.word	0x0000dd20


	//   ....[146]....
        /*050c*/ 	.word	0x0000de40


	//   ....[147]....
        /*0510*/ 	.word	0x0000dee0


	//   ....[148]....
        /*0514*/ 	.word	0x0000df90


	//   ....[149]....
        /*0518*/ 	.word	0x0000e060


	//   ....[150]....
        /*051c*/ 	.word	0x0000e0d0


	//   ....[151]....
        /*0520*/ 	.word	0x0000e1a0


	//   ....[152]....
        /*0524*/ 	.word	0x0000e220


	//   ....[153]....
        /*0528*/ 	.word	0x0000e300


	//   ....[154]....
        /*052c*/ 	.word	0x0000e370


	//   ....[155]....
        /*0530*/ 	.word	0x0000e450


	//   ....[156]....
        /*0534*/ 	.word	0x0000e4c0


	//   ....[157]....
        /*0538*/ 	.word	0x0000e580


	//   ....[158]....
        /*053c*/ 	.word	0x0000e690


	//----- nvinfo : EIATTR_REG_RECONFIG
	.align		4
.L_84:
        /*0540*/ 	.byte	0x01, 0x54
	.zero		2


	//----- nvinfo : EIATTR_SYSCALL_OFFSETS
	.align		4
        /*0544*/ 	.byte	0x04, 0x46
        /*0546*/ 	.short	(.L_86 - .L_85)


	//   ....[0]....
.L_85:
        /*0548*/ 	.word	0x00001120


	//   ....[1]....
        /*054c*/ 	.word	0x00008750


	//   ....[2]....
        /*0550*/ 	.word	0x00008890


	//   ....[3]....
        /*0554*/ 	.word	0x00008980


	//   ....[4]....
        /*0558*/ 	.word	0x00009810


	//----- nvinfo : EIATTR_MBARRIER_INSTR_OFFSETS
	.align		4
.L_86:
        /*055c*/ 	.byte	0x04, 0x39
        /*055e*/ 	.short	(.L_88 - .L_87)


	//   ....[0]....
.L_87:
        /*0560*/ 	.word	0x00000170
        /*0564*/ 	.word	0x000000ff
        /*0568*/ 	.word	0x0002a800
        /*056c*/ 	.short	0x0100
        /*056e*/ 	.byte	0x08
	.zero		1


	//   ....[1]....
        /*0570*/ 	.word	0x00000180
        /*0574*/ 	.word	0x000000ff
        /*0578*/ 	.word	0x0002a820
        /*057c*/ 	.short	0x0100
        /*057e*/ 	.byte	0x08
	.zero		1


	//   ....[2]....
        /*0580*/ 	.word	0x00000270
        /*0584*/ 	.word	0x000000ff
        /*0588*/ 	.word	0x0002a830
        /*058c*/ 	.short	0x0100
        /*058e*/ 	.byte	0x08
	.zero		1


	//   ....[3]....
        /*0590*/ 	.word	0x00000280
        /*0594*/ 	.word	0x000000ff
        /*0598*/ 	.word	0x0002a840
        /*059c*/ 	.short	0x0100
        /*059e*/ 	.byte	0x08
	.zero		1


	//   ....[4]....
        /*05a0*/ 	.word	0x00000290
        /*05a4*/ 	.word	0x000000ff
        /*05a8*/ 	.word	0x0002a838
        /*05ac*/ 	.short	0x0100
        /*05ae*/ 	.byte	0x08
	.zero		1


	//   ....[5]....
        /*05b0*/ 	.word	0x000002a0
        /*05b4*/ 	.word	0x000000ff
        /*05b8*/ 	.word	0x0002a848
        /*05bc*/ 	.short	0x0100
        /*05be*/ 	.byte	0x08
	.zero		1


	//   ....[6]....
        /*05c0*/ 	.word	0x000003d0
        /*05c4*/ 	.word	0x000000ff
        /*05c8*/ 	.word	0x0002a850
        /*05cc*/ 	.short	0x0100
        /*05ce*/ 	.byte	0x08
	.zero		1


	//   ....[7]....
        /*05d0*/ 	.word	0x000003e0
        /*05d4*/ 	.word	0x000000ff
        /*05d8*/ 	.word	0x0002a860
        /*05dc*/ 	.short	0x0100
        /*05de*/ 	.byte	0x08
	.zero		1


	//   ....[8]....
        /*05e0*/ 	.word	0x000003f0
        /*05e4*/ 	.word	0x000000ff
        /*05e8*/ 	.word	0x0002a858
        /*05ec*/ 	.short	0x0100
        /*05ee*/ 	.byte	0x08
	.zero		1


	//   ....[9]....
        /*05f0*/ 	.word	0x00000400
        /*05f4*/ 	.word	0x000000ff
        /*05f8*/ 	.word	0x0002a868
        /*05fc*/ 	.short	0x0100
        /*05fe*/ 	.byte	0x08
	.zero		1


	//   ....[10]....
        /*0600*/ 	.word	0x000004f0
        /*0604*/ 	.word	0x000000ff
        /*0608*/ 	.word	0x0002a870
        /*060c*/ 	.short	0x0100
        /*060e*/ 	.byte	0x06
	.zero		1


	//   ....[11]....
        /*0610*/ 	.word	0x00000500
        /*0614*/ 	.word	0x000000ff
        /*0618*/ 	.word	0x0002a880
        /*061c*/ 	.short	0x0100
        /*061e*/ 	.byte	0x06
	.zero		1


	//   ....[12]....
        /*0620*/ 	.word	0x00000510
        /*0624*/ 	.word	0x000000ff
        /*0628*/ 	.word	0x0002a878
        /*062c*/ 	.short	0x0100
        /*062e*/ 	.byte	0x06
	.zero		1


	//   ....[13]....
        /*0630*/ 	.word	0x00000520
        /*0634*/ 	.word	0x000000ff
        /*0638*/ 	.word	0x0002a888
        /*063c*/ 	.short	0x0100
        /*063e*/ 	.byte	0x06
	.zero		1


	//   ....[14]....
        /*0640*/ 	.word	0x00000650
        /*0644*/ 	.word	0x000000ff
        /*0648*/ 	.word	0x0002a890
        /*064c*/ 	.short	0x0100
        /*064e*/ 	.byte	0x08
	.zero		1


	//   ....[15]....
        /*0650*/ 	.word	0x00000660
        /*0654*/ 	.word	0x000000ff
        /*0658*/ 	.word	0x0002a8a0
        /*065c*/ 	.short	0x0100
        /*065e*/ 	.byte	0x08
	.zero		1


	//   ....[16]....
        /*0660*/ 	.word	0x00000670
        /*0664*/ 	.word	0x000000ff
        /*0668*/ 	.word	0x0002a898
        /*066c*/ 	.short	0x0100
        /*066e*/ 	.byte	0x08
	.zero		1


	//   ....[17]....
        /*0670*/ 	.word	0x00000680
        /*0674*/ 	.word	0x000000ff
        /*0678*/ 	.word	0x0002a8a8
        /*067c*/ 	.short	0x0100
        /*067e*/ 	.byte	0x08
	.zero		1


	//   ....[18]....
        /*0680*/ 	.word	0x000007c0
        /*0684*/ 	.word	0x000000ff
        /*0688*/ 	.word	0x0002a8b0
        /*068c*/ 	.short	0x0100
        /*068e*/ 	.byte	0x08
	.zero		1


	//   ....[19]....
        /*0690*/ 	.word	0x000007d0
        /*0694*/ 	.word	0x000000ff
        /*0698*/ 	.word	0x0002a8c0
        /*069c*/ 	.short	0x0100
        /*069e*/ 	.byte	0x08
	.zero		1


	//   ....[20]....
        /*06a0*/ 	.word	0x000007e0
        /*06a4*/ 	.word	0x000000ff
        /*06a8*/ 	.word	0x0002a8b8
        /*06ac*/ 	.short	0x0100
        /*06ae*/ 	.byte	0x08
	.zero		1


	//   ....[21]....
        /*06b0*/ 	.word	0x000007f0
        /*06b4*/ 	.word	0x000000ff
        /*06b8*/ 	.word	0x0002a8c8
        /*06bc*/ 	.short	0x0100
        /*06be*/ 	.byte	0x08
	.zero		1


	//   ....[22]....
        /*06c0*/ 	.word	0x00001140
        /*06c4*/ 	.word	0x000000ff
        /*06c8*/ 	.word	0x0002a800
        /*06cc*/ 	.short	0x010a
        /*06ce*/ 	.byte	0x25
	.zero		1


	//   ....[23]....
        /*06d0*/ 	.word	0x000011b0
        /*06d4*/ 	.word	0x000000ff
        /*06d8*/ 	.word	0x0002a830
        /*06dc*/ 	.short	0x010a
        /*06de*/ 	.byte	0x25
	.zero		1


	//   ....[24]....
        /*06e0*/ 	.word	0x00001210
        /*06e4*/ 	.word	0x000000ff
        /*06e8*/ 	.word	0x0002a830
        /*06ec*/ 	.short	0x010a
        /*06ee*/ 	.byte	0x25
	.zero		1


	//   ....[25]....
        /*06f0*/ 	.word	0x00001f10
        /*06f4*/ 	.word	0x000000ff
        /*06f8*/ 	.word	0x00000000
        /*06fc*/ 	.short	0x0101
        /*06fe*/ 	.byte	0x04
	.zero		1


	//   ....[26]....
        /*0700*/ 	.word	0x00003940
        /*0704*/ 	.word	0x000000ff
        /*0708*/ 	.word	0x0002a830
        /*070c*/ 	.short	0x010a
        /*070e*/ 	.byte	0x3b
	.zero		1


	//   ....[27]....
        /*0710*/ 	.word	0x00003980
        /*0714*/ 	.word	0x000000ff
        /*0718*/ 	.word	0x0002a830
        /*071c*/ 	.short	0x010a
        /*071e*/ 	.byte	0x3b
	.zero		1


	//   ....[28]....
        /*0720*/ 	.word	0x000041d0
        /*0724*/ 	.word	0x000000ff
        /*0728*/ 	.word	0x0002a850
        /*072c*/ 	.short	0x010a
        /*072e*/ 	.byte	0x05
	.zero		1


	//   ....[29]....
        /*0730*/ 	.word	0x00004210
        /*0734*/ 	.word	0x000000ff
        /*0738*/ 	.word	0x0002a850
        /*073c*/ 	.short	0x010a
        /*073e*/ 	.byte	0x05
	.zero		1


	//   ....[30]....
        /*0740*/ 	.word	0x00004890
        /*0744*/ 	.word	0x000000ff
        /*0748*/ 	.word	0x00000000
        /*074c*/ 	.short	0x0101
        /*074e*/ 	.byte	0x3b
	.zero		1


	//   ....[31]....
        /*0750*/ 	.word	0x000058e0
        /*0754*/ 	.word	0x000000ff
        /*0758*/ 	.word	0x00000000
        /*075c*/ 	.short	0x0101
        /*075e*/ 	.byte	0x04
	.zero		1


	//   ....[32]....
        /*0760*/ 	.word	0x00005eb0
        /*0764*/ 	.word	0x000000ff
        /*0768*/ 	.word	0x0002a850
        /*076c*/ 	.short	0x010a
        /*076e*/ 	.byte	0x05
	.zero		1


	//   ....[33]....
        /*0770*/ 	.word	0x00005ef0
        /*0774*/ 	.word	0x000000ff
        /*0778*/ 	.word	0x0002a850
        /*077c*/ 	.short	0x010a
        /*077e*/ 	.byte	0x05
	.zero		1


	//   ....[34]....
        /*0780*/ 	.word	0x000063d0
        /*0784*/ 	.word	0x000000ff
        /*0788*/ 	.word	0x00000000
        /*078c*/ 	.short	0x0101
        /*078e*/ 	.byte	0x04
	.zero		1


	//   ....[35]....
        /*0790*/ 	.word	0x00006fa0
        /*0794*/ 	.word	0x000000ff
        /*0798*/ 	.word	0x00000000
        /*079c*/ 	.short	0x0101
        /*079e*/ 	.byte	0x04
	.zero		1


	//   ....[36]....
        /*07a0*/ 	.word	0x00008ff0
        /*07a4*/ 	.word	0x000000ff
        /*07a8*/ 	.word	0x0002a840
        /*07ac*/ 	.short	0x010a
        /*07ae*/ 	.byte	0x2d
	.zero		1


	//   ....[37]....
        /*07b0*/ 	.word	0x000095d0
        /*07b4*/ 	.word	0x000000ff
        /*07b8*/ 	.word	0x0002a830
        /*07bc*/ 	.short	0x0107
        /*07be*/ 	.byte	0x2d
	.zero		1


	//   ....[38]....
        /*07c0*/ 	.word	0x00009640
        /*07c4*/ 	.word	0x000000ff
        /*07c8*/ 	.word	0x0002a830
        /*07cc*/ 	.short	0x0101
        /*07ce*/ 	.byte	0x2d
	.zero		1


	//   ....[39]....
        /*07d0*/ 	.word	0x00009fc0
        /*07d4*/ 	.word	0x000000ff
        /*07d8*/ 	.word	0x0002a800
        /*07dc*/ 	.short	0x0107
        /*07de*/ 	.byte	0x2d
	.zero		1


	//   ....[40]....
        /*07e0*/ 	.word	0x0000a020
        /*07e4*/ 	.word	0x000000ff
        /*07e8*/ 	.word	0x0002a800
        /*07ec*/ 	.short	0x0101
        /*07ee*/ 	.byte	0x2d
	.zero		1


	//   ....[41]....
        /*07f0*/ 	.word	0x0000a030
        /*07f4*/ 	.word	0x000000ff
        /*07f8*/ 	.word	0x0002a820
        /*07fc*/ 	.short	0x010a
        /*07fe*/ 	.byte	0x2d
	.zero		1


	//   ....[42]....
        /*0800*/ 	.word	0x0000a3a0
        /*0804*/ 	.word	0x00000008
        /*0808*/ 	.word	0x0002a840
        /*080c*/ 	.short	0x010a
        /*080e*/ 	.byte	0x3f
	.zero		1


	//   ....[43]....
        /*0810*/ 	.word	0x0000a8b0
        /*0814*/ 	.word	0x00000008
        /*0818*/ 	.word	0x0002a830
        /*081c*/ 	.short	0x0107
        /*081e*/ 	.byte	0x3f
	.zero		1


	//   ....[44]....
        /*0820*/ 	.word	0x0000a960
        /*0824*/ 	.word	0x00000008
        /*0828*/ 	.word	0x0002a830
        /*082c*/ 	.short	0x0101
        /*082e*/ 	.byte	0x3f
	.zero		1


	//   ....[45]....
        /*0830*/ 	.word	0x0000a9c0
        /*0834*/ 	.word	0x00000004
        /*0838*/ 	.word	0x0002a860
        /*083c*/ 	.short	0x010a
        /*083e*/ 	.byte	0x3f
	.zero		1


	//   ....[46]....
        /*0840*/ 	.word	0x0000adc0
        /*0844*/ 	.word	0x00000004
        /*0848*/ 	.word	0x0002a850
        /*084c*/ 	.short	0x0107
        /*084e*/ 	.byte	0x3f
	.zero		1


	//   ....[47]....
        /*0850*/ 	.word	0x0000af10
        /*0854*/ 	.word	0x00000004
        /*0858*/ 	.word	0x0002a850
        /*085c*/ 	.short	0x0101
        /*085e*/ 	.byte	0x3f
	.zero		1


	//   ....[48]....
        /*0860*/ 	.word	0x0000b0a0
        /*0864*/ 	.word	0x00000000
        /*0868*/ 	.word	0x0002a860
        /*086c*/ 	.short	0x010a
        /*086e*/ 	.byte	0x3f
	.zero		1


	//   ....[49]....
        /*0870*/ 	.word	0x0000b4e0
        /*0874*/ 	.word	0x00000000
        /*0878*/ 	.word	0x0002a850
        /*087c*/ 	.short	0x0107
        /*087e*/ 	.byte	0x3f
	.zero		1


	//   ....[50]....
        /*0880*/ 	.word	0x0000b5a0
        /*0884*/ 	.word	0x00000000
        /*0888*/ 	.word	0x0002a850
        /*088c*/ 	.short	0x0101
        /*088e*/ 	.byte	0x3f
	.zero		1


	//   ....[51]....
        /*0890*/ 	.word	0x0000b630
        /*0894*/ 	.word	0x00000007
        /*0898*/ 	.word	0x0002a820
        /*089c*/ 	.short	0x010a
        /*089e*/ 	.byte	0x3f
	.zero		1


	//   ....[52]....
        /*08a0*/ 	.word	0x0000b790
        /*08a4*/ 	.word	0x00000005
        /*08a8*/ 	.word	0x0002a840
        /*08ac*/ 	.short	0x010a
        /*08ae*/ 	.byte	0x3f
	.zero		1


	//   ....[53]....
        /*08b0*/ 	.word	0x0000b830
        /*08b4*/ 	.word	0x00000003
        /*08b8*/ 	.word	0x0002a840
        /*08bc*/ 	.short	0x010a
        /*08be*/ 	.byte	0x3f
	.zero		1


	//   ....[54]....
        /*08c0*/ 	.word	0x0000b870
        /*08c4*/ 	.word	0x00000005
        /*08c8*/ 	.word	0x0002a860
        /*08cc*/ 	.short	0x010a
        /*08ce*/ 	.byte	0x3f
	.zero		1


	//   ....[55]....
        /*08d0*/ 	.word	0x0000b8b0
        /*08d4*/ 	.word	0x00000003
        /*08d8*/ 	.word	0x0002a860
        /*08dc*/ 	.short	0x010a
        /*08de*/ 	.byte	0x3f
	.zero		1


	//   ....[56]....
        /*08e0*/ 	.word	0x0000b920
        /*08e4*/ 	.word	0x00000000
        /*08e8*/ 	.word	0x0002a800
        /*08ec*/ 	.short	0x010a
        /*08ee*/ 	.byte	0x3f
	.zero		1


	//   ....[57]....
        /*08f0*/ 	.word	0x0000b980
        /*08f4*/ 	.word	0x00000004
        /*08f8*/ 	.word	0x0002a830
        /*08fc*/ 	.short	0x010a
        /*08fe*/ 	.byte	0x3f
	.zero		1


	//   ....[58]....
        /*0900*/ 	.word	0x0000b9e0
        /*0904*/ 	.word	0x0000000b
        /*0908*/ 	.word	0x0002a830
        /*090c*/ 	.short	0x010a
        /*090e*/ 	.byte	0x3f
	.zero		1


	//   ....[59]....
        /*0910*/ 	.word	0x0000ba40
        /*0914*/ 	.word	0x00000009
        /*0918*/ 	.word	0x0002a850
        /*091c*/ 	.short	0x010a
        /*091e*/ 	.byte	0x3f
	.zero		1


	//   ....[60]....
        /*0920*/ 	.word	0x0000baa0
        /*0924*/ 	.word	0x00000004
        /*0928*/ 	.word	0x0002a850
        /*092c*/ 	.short	0x010a
        /*092e*/ 	.byte	0x3f
	.zero		1


	//   ....[61]....
        /*0930*/ 	.word	0x0000bb80
        /*0934*/ 	.word	0x00000003
        /*0938*/ 	.word	0x0002a840
        /*093c*/ 	.short	0x010a
        /*093e*/ 	.byte	0x3f
	.zero		1


	//   ....[62]....
        /*0940*/ 	.word	0x0000cd90
        /*0944*/ 	.word	0x00000003
        /*0948*/ 	.word	0x0002a820
        /*094c*/ 	.short	0x010a
        /*094e*/ 	.byte	0x3f
	.zero		1


	//   ....[63]....
        /*0950*/ 	.word	0x0000cde0
        /*0954*/ 	.word	0x00000008
        /*0958*/ 	.word	0x0002a840
        /*095c*/ 	.short	0x010a
        /*095e*/ 	.byte	0x3f
	.zero		1


	//   ....[64]....
        /*0960*/ 	.word	0x0000d520
        /*0964*/ 	.word	0x00000004
        /*0968*/ 	.word	0x0002a860
        /*096c*/ 	.short	0x010a
        /*096e*/ 	.byte	0x3f
	.zero		1


	//   ....[65]....
        /*0970*/ 	.word	0x0000dd90
        /*0974*/ 	.word	0x00000000
        /*0978*/ 	.word	0x0002a860
        /*097c*/ 	.short	0x010a
        /*097e*/ 	.byte	0x3f
	.zero		1


	//   ....[66]....
        /*0980*/ 	.word	0x0000e5b0
        /*0984*/ 	.word	0x00000007
        /*0988*/ 	.word	0x0002a820
        /*098c*/ 	.short	0x010a
        /*098e*/ 	.byte	0x3f
	.zero		1


	//   ....[67]....
        /*0990*/ 	.word	0x0000e750
        /*0994*/ 	.word	0x00000005
        /*0998*/ 	.word	0x0002a840
        /*099c*/ 	.short	0x010a
        /*099e*/ 	.byte	0x3f
	.zero		1


	//   ....[68]....
        /*09a0*/ 	.word	0x0000e7a0
        /*09a4*/ 	.word	0x00000003
        /*09a8*/ 	.word	0x0002a840
        /*09ac*/ 	.short	0x010a
        /*09ae*/ 	.byte	0x3f
	.zero		1


	//   ....[69]....
        /*09b0*/ 	.word	0x0000e7f0
        /*09b4*/ 	.word	0x00000005
        /*09b8*/ 	.word	0x0002a860
        /*09bc*/ 	.short	0x010a
        /*09be*/ 	.byte	0x3f
	.zero		1


	//----- nvinfo : EIATTR_NUM_MBARRIERS
	.align		4
.L_88:
        /*09c0*/ 	.byte	0x03, 0x38
        /*09c2*/ 	.short	0x0016


	//----- nvinfo : EIATTR_EXIT_INSTR_OFFSETS
	.align		4
        /*09c4*/ 	.byte	0x04, 0x1c
        /*09c6*/ 	.short	(.L_90 - .L_89)


	//   ....[0]....
.L_89:
        /*09c8*/ 	.word	0x0000b900


	//----- nvinfo : EIATTR_MAX_THREADS
	.align		4
.L_90:
        /*09cc*/ 	.byte	0x04, 0x05
        /*09ce*/ 	.short	(.L_92 - .L_91)
.L_91:
        /*09d0*/ 	.word	0x00000180
        /*09d4*/ 	.word	0x00000001
        /*09d8*/ 	.word	0x00000001


	//----- nvinfo : EIATTR_CRS_STACK_SIZE
	.align		4
.L_92:
        /*09dc*/ 	.byte	0x04, 0x1e
        /*09de*/ 	.short	(.L_94 - .L_93)
.L_93:
        /*09e0*/ 	.word	0x00000000


	//----- nvinfo : EIATTR_CBANK_PARAM_SIZE
	.align		4
.L_94:
        /*09e4*/ 	.byte	0x03, 0x19
        /*09e6*/ 	.short	0x0a70


	//----- nvinfo : EIATTR_PARAM_CBANK
	.align		4
        /*09e8*/ 	.byte	0x04, 0x0a
        /*09ea*/ 	.short	(.L_96 - .L_95)
	.align		4
.L_95:
        /*09ec*/ 	.word	index@(.nv.constant0._ZN7cutlass13device_kernelIN5flash11enable_sm90INS1_16FlashAttnFwdSm90INS1_25CollectiveMainloopFwdSm90ILi2EN4cute5tupleIJNS5_1CILi1EEES8_S8_EEENS6_IJNS7_ILi128EEENS7_ILi96EEENS7_ILi192EEEEEELi128ENS_6half_tEfNS_4arch4Sm90ELb0ELb0ELb1ELb0ELb1ELb0ELb0ELb1ELb1ELb1ELb1ELb0EEENS1_21CollectiveEpilogueFwdINS6_IJSA_SA_SB_EEES9_SE_SG_Li256ELb0ELb1ELb1ELb0EEENS1_19SingleTileSchedulerILb0ELb1ELb1ELi128EEEEEEEEEvNT_6ParamsE)
        /*09f0*/ 	.short	0x0210
        /*09f2*/ 	.short	0x0a70


	//----- nvinfo : EIATTR_SW_WAR
	.align		4
.L_96:
        /*09f4*/ 	.byte	0x04, 0x36
        /*09f6*/ 	.short	(.L_98 - .L_97)
.L_97:
        /*09f8*/ 	.word	0x00000008
.L_98:


//--------------------- .nv.info._ZN7cutlass13device_kernelIN5flash11enable_sm90INS1_16FlashAttnFwdSm90INS1_25CollectiveMainloopFwdSm90ILi2EN4cute5tupleIJNS5_1CILi1EEES8_S8_EEENS6_IJNS7_ILi128EEENS7_ILi96EEENS7_ILi192EEEEEELi128ENS_6half_tEfNS_4arch4Sm90ELb0ELb0ELb1ELb1ELb1ELb0ELb0ELb1ELb1ELb1ELb1ELb0EEENS1_21CollectiveEpilogueFwdINS6_IJSA_SA_SB_EEES9_SE_SG_Li256ELb1ELb1ELb1ELb0EEENS1_36VarlenDynamicPersistentTileSchedulerILi128ELi96ELi256ELi128ELb1ELb1ELb1ELb0ELb1ELb1EEEEEEEEEvNT_6ParamsE --------------------------
	.section	.nv.info._ZN7cutlass13device_kernelIN5flash11enable_sm90INS1_16FlashAttnFwdSm90INS1_25CollectiveMainloopFwdSm90ILi2EN4cute5tupleIJNS5_1CILi1EEES8_S8_EEENS6_IJNS7_ILi128EEENS7_ILi96EEENS7_ILi192EEEEEELi128ENS_6half_tEfNS_4arch4Sm90ELb0ELb0ELb1ELb1ELb1ELb0ELb0ELb1ELb1ELb1ELb1ELb0EEENS1_21CollectiveEpilogueFwdINS6_IJSA_SA_SB_EEES9_SE_SG_Li256ELb1ELb1ELb1ELb0EEENS1_36VarlenDynamicPersistentTileSchedulerILi128ELi96ELi256ELi128ELb1ELb1ELb1ELb0ELb1ELb1EEEEEEEEEvNT_6ParamsE,"",@"SHT_CUDA_INFO"
	.sectionflags	@""
	.align	4


	//----- nvinfo : EIATTR_CUDA_API_VERSION
	.align		4
        /*0000*/ 	.byte	0x04, 0x37
        /*0002*/ 	.short	(.L_100 - .L_99)
.L_99:
        /*0004*/ 	.word	0x00000082


	//----- nvinfo : EIATTR_KPARAM_INFO
	.align		4
.L_100:
        /*0008*/ 	.byte	0x04, 0x17
        /*000a*/ 	.short	(.L_102 - .L_101)
.L_101:
        /*000c*/ 	.word	0x00000000
        /*0010*/ 	.short	0x0000
        /*0012*/ 	.short	0x0070
        /*0014*/ 	.byte	0x00, 0xf0, 0x01, 0x2a


	//----- nvinfo : EIATTR_SPARSE_MMA_MASK
	.align		4
.L_102:
        /*0018*/ 	.byte	0x03, 0x50
        /*001a*/ 	.short	0x0000


	//----- nvinfo : EIATTR_MAXREG_COUNT
	.align		4
        /*001c*/ 	.byte	0x03, 0x1b
        /*001e*/ 	.short	0x00a8


	//----- nvinfo : EIATTR_NUM_BARRIERS
	.align		4
        /*0020*/ 	.byte	0x02, 0x4c
        /*0022*/ 	.byte	0x09
	.zero		1


	//----- nvinfo : EIATTR_EXTERNS
	.align		4
        /*0024*/ 	.byte	0x04, 0x0f
        /*0026*/ 	.short	(.L_104 - .L_103)


	//   ....[0]....
	.align		4
.L_103:
        /*0028*/ 	.word	index@(__assertfail)


	//----- nvinfo : EIATTR_ANNOTATIONS
	.align		4
.L_104:
        /*002c*/ 	.byte	0x04, 0x55
        /*002e*/ 	.short	(.L_106 - .L_105)


	//   ....[0]....
.L_105:
        /*0030*/ 	.word	0x00000001
        /*0034*/ 	.byte	0xa0, 0x08, 0x00, 0x00, 0x01, 0x00, 0x00, 0x00, 0xa0, 0x09, 0x00, 0x00, 0x01, 0x00, 0x00, 0x00
        /* <DEDUP_REMOVED lines=10> */
        /*00e4*/ 	.byte	0x30, 0xfb, 0x00, 0x00


	//----- nvinfo : EIATTR_MERCURY_ISA_VERSION
	.align		4
.L_106:
        /*00e8*/ 	.byte	0x03, 0x5f
        /*00ea*/ 	.short	0x0101


	//----- nvinfo : EIATTR_UNUSED_LOAD_BYTE_OFFSET
	.align		4
        /*00ec*/ 	.byte	0x04, 0x44
        /*00ee*/ 	.short	(.L_108 - .L_107)


	//   ....[0]....
.L_107:
        /*00f0*/ 	.word	0x00000950
        /*00f4*/ 	.word	0x0000fff0


	//   ....[1]....
        /*00f8*/ 	.word	0x00007320
        /*00fc*/ 	.word	0x0000fff0


	//----- nvinfo : EIATTR_INT_WARP_WIDE_INSTR_OFFSETS
	.align		4
.L_108:
        /*0100*/ 	.byte	0x04, 0x31
        /*0102*/ 	.short	(.L_110 - .L_109)


	//   ....[0]....
.L_109:
        /*0104*/ 	.word	0x000000c0


	//   ....[1]....
        /*0108*/ 	.word	0x000000d0


	//   ....[2]....
        /*010c*/ 	.word	0x00000170


	//   ....[3]....
        /*0110*/ 	.word	0x0000b800


	//   ....[4]....
        /*0114*/ 	.word	0x0000b890


	//   ....[5]....
        /*0118*/ 	.word	0x0000e6b0


	//   ....[6]....
        /*011c*/ 	.word	0x0000e740


	//----- nvinfo : EIATTR_COOP_GROUP_MASK_REGIDS
	.align		4
.L_110:
        /*0120*/ 	.byte	0x04, 0x29
        /*0122*/ 	.short	(.L_112 - .L_111)


	//   ....[0]....
.L_111:
        /*0124*/ 	.word	0xffffffff


	//   ....[1]....
        /*0128*/ 	.word	0xffffffff


	//   ....[2]....
        /*012c*/ 	.word	0xffffffff


	//   ....[3]....
        /*0130*/ 	.word	0xffffffff


	//   ....[4]....
        /*0134*/ 	.word	0xffffffff


	//   ....[5]....
        /*0138*/ 	.word	0xffffffff


	//   ....[6]....
        /*013c*/ 	.word	0xffffffff


	//   ....[7]....
        /*0140*/ 	.word	0xffffffff


	//   ....[8]....
        /*0144*/ 	.word	0xffffffff


	//   ....[9]....
        /*0148*/ 	.word	0xffffffff


	//   ....[10]....
        /*014c*/ 	.word	0xffffffff


	//   ....[11]....
        /*0150*/ 	.word	0xffffffff


	//   ....[12]....
        /*0154*/ 	.word	0xffffffff


	//   ....[13]....
        /*0158*/ 	.word	0xffffffff


	//   ....[14]....
        /*015c*/ 	.word	0xffffffff


	//   ....[15]....
        /*0160*/ 	.word	0xffffffff


	//   ....[16]....
        /*0164*/ 	.word	0xffffffff


	//   ....[17]....
        /*0168*/ 	.word	0xffffffff


	//   ....[18]....
        /*016c*/ 	.word	0xffffffff


	//   ....[19]....
        /*0170*/ 	.word	0xffffffff


	//   ....[20]....
        /*0174*/ 	.word	0xffffffff


	//   ....[21]....
        /*0178*/ 	.word	0xffffffff


	//   ....[22]....
        /*017c*/ 	.word	0xffffffff


	//   ....[23]....
        /*0180*/ 	.word	0xffffffff


	//   ....[24]....
        /*0184*/ 	.word	0xffffffff


	//   ....[25]....
        /*0188*/ 	.word	0xffffffff


	//   ....[26]....
        /*018c*/ 	.word	0xffffffff


	//   ....[27]....
        /*0190*/ 	.word	0xffffffff


	//   ....[28]....
        /*0194*/ 	.word	0xffffffff


	//   ....[29]....
        /*0198*/ 	.word	0xffffffff


	//   ....[30]....
        /*019c*/ 	.word	0xffffffff


	//   ....[31]....
        /*01a0*/ 	.word	0xffffffff


	//   ....[32]....
        /*01a4*/ 	.word	0xffffffff


	//   ....[33]....
        /*01a8*/ 	.word	0xffffffff


	//   ....[34]....
        /*01ac*/ 	.word	0xffffffff


	//   ....[35]....
        /*01b0*/ 	.word	0xffffffff


	//   ....[36]....
        /*01b4*/ 	.word	0xffffffff


	//   ....[37]....
        /*01b8*/ 	.word	0xffffffff


	//   ....[38]....
        /*01bc*/ 	.word	0xffffffff


	//   ....[39]....
        /*01c0*/ 	.word	0xffffffff


	//   ....[40]....
        /*01c4*/ 	.word	0xffffffff


	//   ....[41]....
        /*01c8*/ 	.word	0xffffffff


	//   ....[42]....
        /*01cc*/ 	.word	0xffffffff


	//   ....[43]....
        /*01d0*/ 	.word	0xffffffff


	//   ....[44]....
        /*01d4*/ 	.word	0xffffffff


	//   ....[45]....
        /*01d8*/ 	.word	0xffffffff


	//   ....[46]....
        /*01dc*/ 	.word	0xffffffff


	//   ....[47]....
        /*01e0*/ 	.word	0xffffffff


	//   ....[48]....
        /*01e4*/ 	.word	0xffffffff


	//   ....[49]....
        /*01e8*/ 	.word	0xffffffff


	//   ....[50]....
        /*01ec*/ 	.word	0xffffffff


	//   ....[51]....
        /*01f0*/ 	.word	0xffffffff


	//   ....[52]....
        /*01f4*/ 	.word	0xffffffff


	//   ....[53]....
        /*01f8*/ 	.word	0xffffffff


	//   ....[54]....
        /*01fc*/ 	.word	0xffffffff


	//   ....[55]....
        /*0200*/ 	.word	0xffffffff


	//   ....[56]....
        /*0204*/ 	.word	0xffffffff


	//   ....[57]....
        /*0208*/ 	.word	0xffffffff


	//   ....[58]....
        /*020c*/ 	.word	0xffffffff


	//   ....[59]....
        /*0210*/ 	.word	0xffffffff


	//   ....[60]....
        /*0214*/ 	.word	0xffffffff


	//   ....[61]....
        /*0218*/ 	.word	0xffffffff


	//   ....[62]....
        /*021c*/ 	.word	0xffffffff


	//   ....[63]....
        /*0220*/ 	.word	0xffffffff


	//   ....[64]....
        /*0224*/ 	.word	0xffffffff


	//   ....[65]....
        /*0228*/ 	.word	0xffffffff


	//   ....[66]....
        /*022c*/ 	.word	0xffffffff


	//   ....[67]....
        /*0230*/ 	.word	0xffffffff


	//   ....[68]....
        /*0234*/ 	.word	0xffffffff


	//   ....[69]....
        /*0238*/ 	.word	0xffffffff


	//   ....[70]....
        /*023c*/ 	.word	0xffffffff


	//   ....[71]....
        /*0240*/ 	.word	0xffffffff


	//   ....[72]....
        /*0244*/ 	.word	0xffffffff


	//   ....[73]....
        /*0248*/ 	.word	0xffffffff


	//   ....[74]....
        /*024c*/ 	.word	0xffffffff


	//   ....[75]....
        /*0250*/ 	.word	0xffffffff


	//   ....[76]....
        /*0254*/ 	.word	0xffffffff


	//   ....[77]....
        /*0258*/ 	.word	0xffffffff


	//   ....[78]....
        /*025c*/ 	.word	0xffffffff


	//   ....[79]....
        /*0260*/ 	.word	0xffffffff


	//   ....[80]....
        /*0264*/ 	.word	0xffffffff


	//   ....[81]....
        /*0268*/ 	.word	0xffffffff


	//   ....[82]....
        /*026c*/ 	.word	0xffffffff


	//   ....[83]....
        /*0270*/ 	.word	0xffffffff


	//   ....[84]....
        /*0274*/ 	.word	0xffffffff


	//   ....[85]....
        /*0278*/ 	.word	0xffffffff


	//   ....[86]....
        /*027c*/ 	.word	0xffffffff


	//   ....[87]....
        /*0280*/ 	.word	0xffffffff


	//   ....[88]....
        /*0284*/ 	.word	0xffffffff


	//   ....[89]....
        /*0288*/ 	.word	0xffffffff


	//   ....[90]....
        /*028c*/ 	.word	0xffffffff


	//   ....[91]....
        /*0290*/ 	.word	0xffffffff


	//   ....[92]....
        /*0294*/ 	.word	0xffffffff


	//   ....[93]....
        /*0298*/ 	.word	0xffffffff


	//   ....[94]....
        /*029c*/ 	.word	0xffffffff


	//   ....[95]....
        /*02a0*/ 	.word	0xffffffff


	//   ....[96]....
        /*02a4*/ 	.word	0xffffffff


	//   ....[97]....
        /*02a8*/ 	.word	0xffffffff


	//   ....[98]....
        /*02ac*/ 	.word	0xffffffff


	//   ....[99]....
        /*02b0*/ 	.word	0xffffffff


	//   ....[100]....
        /*02b4*/ 	.word	0xffffffff


	//   ....[101]....
        /*02b8*/ 	.word	0xffffffff


	//   ....[102]....
        /*02bc*/ 	.word	0xffffffff


	//   ....[103]....
        /*02c0*/ 	.word	0xffffffff


	//   ....[104]....
        /*02c4*/ 	.word	0xffffffff


	//   ....[105]....
        /*02c8*/ 	.word	0xffffffff


	//   ....[106]....
        /*02cc*/ 	.word	0xffffffff


	//   ....[107]....
        /*02d0*/ 	.word	0xffffffff


	//   ....[108]....
        /*02d4*/ 	.word	0xffffffff


	//   ....[109]....
        /*02d8*/ 	.word	0xffffffff


	//   ....[110]....
        /*02dc*/ 	.word	0xffffffff


	//   ....[111]....
        /*02e0*/ 	.word	0xffffffff


	//   ....[112]....
        /*02e4*/ 	.word	0xffffffff


	//   ....[113]....
        /*02e8*/ 	.word	0xffffffff


	//   ....[114]....
        /*02ec*/ 	.word	0xffffffff


	//   ....[115]....
        /*02f0*/ 	.word	0xffffffff


	//   ....[116]....
        /*02f4*/ 	.word	0xffffffff


	//   ....[117]....
        /*02f8*/ 	.word	0xffffffff


	//   ....[118]....
        /*02fc*/ 	.word	0xffffffff


	//   ....[119]....
        /*0300*/ 	.word	0xffffffff


	//   ....[120]....
        /*0304*/ 	.word	0xffffffff


	//   ....[121]....
        /*0308*/ 	.word	0xffffffff


	//   ....[122]....
        /*030c*/ 	.word	0xffffffff


	//   ....[123]....
        /*0310*/ 	.word	0xffffffff


	//   ....[124]....
        /*0314*/ 	.word	0xffffffff


	//   ....[125]....
        /*0318*/ 	.word	0xffffffff


	//   ....[126]....
        /*031c*/ 	.word	0xffffffff


	//   ....[127]....
        /*0320*/ 	.word	0xffffffff


	//   ....[128]....
        /*0324*/ 	.word	0xffffffff


	//   ....[129]....
        /*0328*/ 	.word	0xffffffff


	//   ....[130]....
        /*032c*/ 	.word	0xffffffff


	//   ....[131]....
        /*0330*/ 	.word	0xffffffff


	//   ....[132]....
        /*0334*/ 	.word	0xffffffff


	//   ....[133]....
        /*0338*/ 	.word	0xffffffff


	//   ....[134]....
        /*033c*/ 	.word	0xffffffff


	//   ....[135]....
        /*0340*/ 	.word	0xffffffff


	//   ....[136]....
        /*0344*/ 	.word	0xffffffff


	//   ....[137]....
        /*0348*/ 	.word	0xffffffff


	//   ....[138]....
        /*034c*/ 	.word	0xffffffff


	//   ....[139]....
        /*0350*/ 	.word	0xffffffff


	//   ....[140]....
        /*0354*/ 	.word	0xffffffff


	//   ....[141]....
        /*0358*/ 	.word	0xffffffff


	//   ....[142]....
        /*035c*/ 	.word	0xffffffff


	//   ....[143]....
        /*0360*/ 	.word	0x0500000f


	//   ....[144]....
        /*0364*/ 	.word	0x0500000f


	//   ....[145]....
        /*0368*/ 	.word	0x0500000f


	//   ....[146]....
        /*036c*/ 	.word	0x0500000f


	//   ....[147]....
        /*0370*/ 	.word	0x0500000f


	//   ....[148]....
        /*0374*/ 	.word	0x0500000f


	//   ....[149]....
        /*0378*/ 	.word	0x0500000f


	//   ....[150]....
        /*037c*/ 	.word	0x0500000f


	//   ....[151]....
        /*0380*/ 	.word	0x0500000f


	//   ....[152]....
        /*0384*/ 	.word	0x0500000f


	//   ....[153]....
        /*0388*/ 	.word	0x0500000f


	//   ....[154]....
        /*038c*/ 	.word	0x0500000f


	//   ....[155]....
        /*0390*/ 	.word	0x0500000f


	//   ....[156]....
        /*0394*/ 	.word	0x0500000f


	//   ....[157]....
        /*0398*/ 	.word	0x0500000f


	//   ....[158]....
        /*039c*/ 	.word	0x0500000f


	//   ....[159]....
        /*03a0*/ 	.word	0x0500000f


	//   ....[160]....
        /*03a4*/ 	.word	0x0500000f


	//   ....[161]....
        /*03a8*/ 	.word	0x0500000f


	//   ....[162]....
        /*03ac*/ 	.word	0x0500000f


	//   ....[163]....
        /*03b0*/ 	.word	0x0500000f


	//   ....[164]....
        /*03b4*/ 	.word	0x0500000f


	//   ....[165]....
        /*03b8*/ 	.word	0x0500000f


	//   ....[166]....
        /*03bc*/ 	.word	0x0500000f


	//   ....[167]....
        /*03c0*/ 	.word	0x0500000f


	//   ....[168]....
        /*03c4*/ 	.word	0x0500000f


	//   ....[169]....
        /*03c8*/ 	.word	0x0500000f


	//   ....[170]....
        /*03cc*/ 	.word	0x0500000f


	//   ....[171]....
        /*03d0*/ 	.word	0x0500000f


	//   ....[172]....
        /*03d4*/ 	.word	0x0500000f


	//   ....[173]....
        /*03d8*/ 	.word	0x0500000f


	//   ....[174]....
        /*03dc*/ 	.word	0x0500000f


	//   ....[175]....
        /*03e0*/ 	.word	0x0500000f


	//   ....[176]....
        /*03e4*/ 	.word	0x0500000f


	//   ....[177]....
        /*03e8*/ 	.word	0x0500000f


	//   ....[178]....
        /*03ec*/ 	.word	0x0500000f


	//   ....[179]....
        /*03f0*/ 	.word	0x0500000f


	//   ....[180]....
        /*03f4*/ 	.word	0x0500000f


	//   ....[181]....
        /*03f8*/ 	.word	0x0500000f


	//   ....[182]....
        /*03fc*/ 	.word	0x0500000f


	//   ....[183]....
        /*0400*/ 	.word	0x0500000f


	//   ....[184]....
        /*0404*/ 	.word	0x0500000f


	//   ....[185]....
        /*0408*/ 	.word	0x0500000f


	//   ....[186]....
        /*040c*/ 	.word	0x0500000f


	//   ....[187]....
        /*0410*/ 	.word	0x0500000f


	//   ....[188]....
        /*0414*/ 	.word	0x0500000f


	//   ....[189]....
        /*0418*/ 	.word	0x0500000f


	//   ....[190]....
        /*041c*/ 	.word	0x0500000f


	//   ....[191]....
        /*0420*/ 	.word	0x0500000f


	//   ....[192]....
        /*0424*/ 	.word	0x0500000f


	//   ....[193]....
        /*0428*/ 	.word	0x0500000f


	//   ....[194]....
        /*042c*/ 	.word	0x0500000f


	//   ....[195]....
        /*0430*/ 	.word	0x0500000f


	//   ....[196]....
        /*0434*/ 	.word	0x0500000f


	//   ....[197]....
        /*0438*/ 	.word	0x0500000f


	//   ....[198]....
        /*043c*/ 	.word	0x0500000f


	//   ....[199]....
        /*0440*/ 	.word	0x0500000f


	//   ....[200]....
        /*0444*/ 	.word	0x0500000f


	//   ....[201]....
        /*0448*/ 	.word	0x0500000f


	//   ....[202]....
        /*044c*/ 	.word	0x0500000f


	//   ....[203]....
        /*0450*/ 	.word	0x0500000f


	//   ....[204]....
        /*0454*/ 	.word	0x0500000f


	//   ....[205]....
        /*0458*/ 	.word	0x0500000f


	//   ....[206]....
        /*045c*/ 	.word	0x0500000f


	//   ....[207]....
        /*0460*/ 	.word	0x0500000f


	//   ....[208]....
        /*0464*/ 	.word	0x0500000f


	//   ....[209]....
        /*0468*/ 	.word	0x0500000f


	//   ....[210]....
        /*046c*/ 	.word	0x0500000f


	//   ....[211]....
        /*0470*/ 	.word	0x0500000f


	//   ....[212]....
        /*0474*/ 	.word	0x0500000f


	//   ....[213]....
        /*0478*/ 	.word	0x0500000f


	//   ....[214]....
        /*047c*/ 	.word	0x0500000f


	//   ....[215]....
        /*0480*/ 	.word	0x0500000f


	//   ....[216]....
        /*0484*/ 	.word	0x0500000f


	//   ....[217]....
        /*0488*/ 	.word	0x0500000f


	//   ....[218]....
        /*048c*/ 	.word	0x0500000f


	//   ....[219]....
        /*0490*/ 	.word	0x0500000f


	//   ....[220]....
        /*0494*/ 	.word	0x0500000f


	//   ....[221]....
        /*0498*/ 	.word	0x0500000f


	//   ....[222]....
        /*049c*/ 	.word	0x0500000f


	//   ....[223]....
        /*04a0*/ 	.word	0x0500000f


	//   ....[224]....
        /*04a4*/ 	.word	0x0500000f


	//   ....[225]....
        /*04a8*/ 	.word	0x0500000f


	//   ....[226]....
        /*04ac*/ 	.word	0x0500000f


	//----- nvinfo : EIATTR_COOP_GROUP_INSTR_OFFSETS
	.align		4
.L_112:
        /*04b0*/ 	.byte	0x04, 0x28
        /*04b2*/ 	.short	(.L_114 - .L_113)


	//   ....[0]....
.L_113:
        /*04b4*/ 	.word	0x00000070


	//   ....[1]....
        /*04b8*/ 	.word	0x000000b0


	//   ....[2]....
        /*04bc*/ 	.word	0x000002d0


	//   ....[3]....
        /*04c0*/ 	.word	0x00000430


	//   ....[4]....
        /*04c4*/ 	.word	0x00000550


	//   ....[5]....
        /*04c8*/ 	.word	0x000006b0


	//   ....[6]....
        /*04cc*/ 	.word	0x000018c0


	//   ....[7]....
        /*04d0*/ 	.word	0x00002fe0


	//   ....[8]....
        /*04d4*/ 	.word	0x000030b0


	//   ....[9]....
        /*04d8*/ 	.word	0x00003560


	//   ....[10]....
        /*04dc*/ 	.word	0x000035c0


	//   ....[11]....
        /*04e0*/ 	.word	0x000058d0


	//   ....[12]....
        /*04e4*/ 	.word	0x00005900


	//   ....[13]....
        /*04e8*/ 	.word	0x00005920


	//   ....[14]....
        /*04ec*/ 	.word	0x00005940


	//   ....[15]....
        /*04f0*/ 	.word	0x00006a60


	//   ....[16]....
        /*04f4*/ 	.word	0x00006a90


	//   ....[17]....
        /*04f8*/ 	.word	0x00006b50


	//   ....[18]....
        /*04fc*/ 	.word	0x00006b60


	//   ....[19]....
        /*0500*/ 	.word	0x00007ec0


	//   ....[20]....
        /*0504*/ 	.word	0x00007ef0


	//   ....[21]....
        /*0508*/ 	.word	0x00007f10


	//   ....[22]....
        /*050c*/ 	.word	0x00007f30


	//   ....[23]....
        /*0510*/ 	.word	0x00008670


	//   ....[24]....
        /*0514*/ 	.word	0x000086b0


	//   ....[25]....
        /*0518*/ 	.word	0x00008770


	//   ....[26]....
        /*051c*/ 	.word	0x00008790


	//   ....[27]....
        /*0520*/ 	.word	0x00008850


	//   ....[28]....
        /*0524*/ 	.word	0x00008870


	//   ....[29]....
        /*0528*/ 	.word	0x00008940


	//   ....[30]....
        /*052c*/ 	.word	0x00008960


	//   ....[31]....
        /*0530*/ 	.word	0x00008d30


	//   ....[32]....
        /*0534*/ 	.word	0x00008d40


	//   ....[33]....
        /*0538*/ 	.word	0x00009170


	//   ....[34]....
        /*053c*/ 	.word	0x00009180


	//   ....[35]....
        /*0540*/ 	.word	0x00009f40


	//   ....[36]....
        /*0544*/ 	.word	0x00009f70


	//   ....[37]....
        /*0548*/ 	.word	0x0000a040


	//   ....[38]....
        /*054c*/ 	.word	0x0000a060


	//   ....[39]....
        /*0550*/ 	.word	0x0000a120


	//   ....[40]....
        /*0554*/ 	.word	0x0000a140


	//   ....[41]....
        /*0558*/ 	.word	0x0000a210


	//   ....[42]....
        /*055c*/ 	.word	0x0000a230


	//   ....[43]....
        /*0560*/ 	.word	0x0000a370


	//   ....[44]....
        /*0564*/ 	.word	0x0000a580


	//   ....[45]....
        /*0568*/ 	.word	0x0000a5b0


	//   ....[46]....
        /*056c*/ 	.word	0x0000a5e0


	//   ....[47]....
        /*0570*/ 	.word	0x0000a610


	//   ....[48]....
        /*0574*/ 	.word	0x0000a640


	//   ....[49]....
        /*0578*/ 	.word	0x0000a670


	//   ....[50]....
        /*057c*/ 	.word	0x0000a7e0


	//   ....[51]....
        /*0580*/ 	.word	0x0000a810


	//   ....[52]....
        /*0584*/ 	.word	0x0000a840


	//   ....[53]....
        /*0588*/ 	.word	0x0000a870


	//   ....[54]....
        /*058c*/ 	.word	0x0000a8a0


	//   ....[55]....
        /*0590*/ 	.word	0x0000a8d0


	//   ....[56]....
        /*0594*/ 	.word	0x0000a960


	//   ....[57]....
        /*0598*/ 	.word	0x0000a990


	//   ....[58]....
        /*059c*/ 	.word	0x0000a9a0


	//   ....[59]....
        /*05a0*/ 	.word	0x0000aa30


	//   ....[60]....
        /*05a4*/ 	.word	0x0000c470


	//   ....[61]....
        /*05a8*/ 	.word	0x0000c490


	//   ....[62]....
        /*05ac*/ 	.word	0x0000c540


	//   ....[63]....
        /*05b0*/ 	.word	0x0000c560


	//   ....[64]....
        /*05b4*/ 	.word	0x0000c600


	//   ....[65]....
        /*05b8*/ 	.word	0x0000c620


	//   ....[66]....
        /*05bc*/ 	.word	0x0000c6c0


	//   ....[67]....
        /*05c0*/ 	.word	0x0000c6e0


	//   ....[68]....
        /*05c4*/ 	.word	0x0000c780


	//   ....[69]....
        /*05c8*/ 	.word	0x0000c7a0


	//   ....[70]....
        /*05cc*/ 	.word	0x0000c7b0


	//   ....[71]....
        /*05d0*/ 	.word	0x0000c840


	//   ....[72]....
        /*05d4*/ 	.word	0x0000cfa0


	//   ....[73]....
        /*05d8*/ 	.word	0x0000cfd0


	//   ....[74]....
        /*05dc*/ 	.word	0x0000d030


	//   ....[75]....
        /*05e0*/ 	.word	0x0000d080


	//   ....[76]....
        /*05e4*/ 	.word	0x0000d0c0


	//   ....[77]....
        /*05e8*/ 	.word	0x0000d130


	//   ....[78]....
        /*05ec*/ 	.word	0x0000d180


	//   ....[79]....
        /*05f0*/ 	.word	0x0000d1e0


	//   ....[80]....
        /*05f4*/ 	.word	0x0000d220


	//   ....[81]....
        /*05f8*/ 	.word	0x0000d290


	//   ....[82]....
        /*05fc*/ 	.word	0x0000d2e0


	//   ....[83]....
        /*0600*/ 	.word	0x0000d340


	//   ....[84]....
        /*0604*/ 	.word	0x0000d380


	//   ....[85]....
        /*0608*/ 	.word	0x0000d3f0


	//   ....[86]....
        /*060c*/ 	.word	0x0000d410


	//   ....[87]....
        /*0610*/ 	.word	0x0000d450


	//   ....[88]....
        /*0614*/ 	.word	0x0000dbd0


	//   ....[89]....
        /*0618*/ 	.word	0x0000dbe0


	//   ....[90]....
        /*061c*/ 	.word	0x0000dc00


	//   ....[91]....
        /*0620*/ 	.word	0x0000dc80


	//   ....[92]....
        /*0624*/ 	.word	0x0000dc90


	//   ....[93]....
        /*0628*/ 	.word	0x0000dcf0


	//   ....[94]....
        /*062c*/ 	.word	0x0000dd20


	//   ....[95]....
        /*0630*/ 	.word	0x0000dd60


	//   ....[96]....
        /*0634*/ 	.word	0x0000dd90


	//   ....[97]....
        /*0638*/ 	.word	0x0000ddd0


	//   ....[98]....
        /*063c*/ 	.word	0x0000de00


	//   ....[99]....
        /*0640*/ 	.word	0x0000de40


	//   ....[100]....
        /*0644*/ 	.word	0x0000e0b0


	//   ....[101]....
        /*0648*/ 	.word	0x0000e0d0


	//   ....[102]....
        /*064c*/ 	.word	0x0000e0e0


	//   ....[103]....
        /*0650*/ 	.word	0x0000e160


	//   ....[104]....
        /*0654*/ 	.word	0x0000e170


	//   ....[105]....
        /*0658*/ 	.word	0x0000e1e0


	//   ....[106]....
        /*065c*/ 	.word	0x0000e1f0


	//   ....[107]....
        /*0660*/ 	.word	0x0000e260


	//   ....[108]....
        /*0664*/ 	.word	0x0000e270


	//   ....[109]....
        /*0668*/ 	.word	0x0000e2e0


	//   ....[110]....
        /*066c*/ 	.word	0x0000e2f0


	//   ....[111]....
        /*0670*/ 	.word	0x0000e300


	//   ....[112]....
        /*0674*/ 	.word	0x0000e8b0


	//   ....[113]....
        /*0678*/ 	.word	0x0000e8d0


	//   ....[114]....
        /*067c*/ 	.word	0x0000e8e0


	//   ....[115]....
        /*0680*/ 	.word	0x0000e8f0


	//   ....[116]....
        /*0684*/ 	.word	0x0000e960


	//   ....[117]....
        /*0688*/ 	.word	0x0000e980


	//   ....[118]....
        /*068c*/ 	.word	0x0000e9f0


	//   ....[119]....
        /*0690*/ 	.word	0x0000ea10


	//   ....[120]....
        /*0694*/ 	.word	0x0000ea70


	//   ....[121]....
        /*0698*/ 	.word	0x0000ea90


	//   ....[122]....
        /*069c*/ 	.word	0x0000eae0


	//   ....[123]....
        /*06a0*/ 	.word	0x0000eb00


	//   ....[124]....
        /*06a4*/ 	.word	0x0000ef50


	//   ....[125]....
        /*06a8*/ 	.word	0x0000ef60


	//   ....[126]....
        /*06ac*/ 	.word	0x0000efa0


	//   ....[127]....
        /*06b0*/ 	.word	0x0000efe0


	//   ....[128]....
        /*06b4*/ 	.word	0x0000f010


	//   ....[129]....
        /*06b8*/ 	.word	0x0000f040


	//   ....[130]....
        /*06bc*/ 	.word	0x0000f070


	//   ....[131]....
        /*06c0*/ 	.word	0x0000f0a0


	//   ....[132]....
        /*06c4*/ 	.word	0x0000f250


	//   ....[133]....
        /*06c8*/ 	.word	0x0000f280


	//   ....[134]....
        /*06cc*/ 	.word	0x0000f2b0


	//   ....[135]....
        /*06d0*/ 	.word	0x0000f2e0


	//   ....[136]....
        /*06d4*/ 	.word	0x0000f310


	//   ....[137]....
        /*06d8*/ 	.word	0x0000f340


	//   ....[138]....
        /*06dc*/ 	.word	0x0000f400


	//   ....[139]....
        /*06e0*/ 	.word	0x0000f420


	//   ....[140]....
        /*06e4*/ 	.word	0x0000f430


	//   ....[141]....
        /*06e8*/ 	.word	0x0000f490


	//   ....[142]....
        /*06ec*/ 	.word	0x0000fab0


	//   ....[143]....
        /*06f0*/ 	.word	0x0000ffa0


	//   ....[144]....
        /*06f4*/ 	.word	0x00010090


	//   ....[145]....
        /*06f8*/ 	.word	0x00010130


	//   ....[146]....
        /*06fc*/ 	.word	0x00010190


	//   ....[147]....
        /*0700*/ 	.word	0x000102a0


	//   ....[148]....
        /*0704*/ 	.word	0x00010310


	//   ....[149]....
        /*0708*/ 	.word	0x00010420


	//   ....[150]....
        /*070c*/ 	.word	0x00010490


	//   ....[151]....
        /*0710*/ 	.word	0x000105a0


	//   ....[152]....
        /*0714*/ 	.word	0x00010610


	//   ....[153]....
        /*0718*/ 	.word	0x00010720


	//   ....[154]....
        /*071c*/ 	.word	0x00010790


	//   ....[155]....
        /*0720*/ 	.word	0x00010830


	//   ....[156]....
        /*0724*/ 	.word	0x00010940


	//   ....[157]....
        /*0728*/ 	.word	0x000109b0


	//   ....[158]....
        /*072c*/ 	.word	0x00010a30


	//   ....[159]....
        /*0730*/ 	.word	0x00010af0


	//   ....[160]....
        /*0734*/ 	.word	0x00010b70


	//   ....[161]....
        /*0738*/ 	.word	0x00010c50


	//   ....[162]....
        /*073c*/ 	.word	0x00010cd0


	//   ....[163]....
        /*0740*/ 	.word	0x00010db0


	//   ....[164]....
        /*0744*/ 	.word	0x00010e30


	//   ....[165]....
        /*0748*/ 	.word	0x00010f10


	//   ....[166]....
        /*074c*/ 	.word	0x00010f90


	//   ....[167]....
        /*0750*/ 	.word	0x00011070


	//   ....[168]....
        /*0754*/ 	.word	0x000110f0


	//   ....[169]....
        /*0758*/ 	.word	0x000111d0


	//   ....[170]....
        /*075c*/ 	.word	0x00011250


	//   ....[171]....
        /*0760*/ 	.word	0x00011310


	//   ....[172]....
        /*0764*/ 	.word	0x00011440


	//   ....[173]....
        /*0768*/ 	.word	0x000114f0


	//   ....[174]....
        /*076c*/ 	.word	0x00011560


	//   ....[175]....
        /*0770*/ 	.word	0x00011650


	//   ....[176]....
        /*0774*/ 	.word	0x000116b0


	//   ....[177]....
        /*0778*/ 	.word	0x00011780


	//   ....[178]....
        /*077c*/ 	.word	0x000117e0


	//   ....[179]....
        /*0780*/ 	.word	0x000118b0


	//   ....[180]....
        /*0784*/ 	.word	0x00011910


	//   ....[181]....
        /*0788*/ 	.word	0x000119e0


	//   ....[182]....
        /*078c*/ 	.word	0x00011a40


	//   ....[183]....
        /*0790*/ 	.word	0x00011b10


	//   ....[184]....
        /*0794*/ 	.word	0x00011c00


	//   ....[185]....
        /*0798*/ 	.word	0x00011ca0


	//   ....[186]....
        /*079c*/ 	.word	0x00011d00


	//   ....[187]....
        /*07a0*/ 	.word	0x00011df0


	//   ....[188]....
        /*07a4*/ 	.word	0x00011e50


	//   ....[189]....
        /*07a8*/ 	.word	0x00011f30


	//   ....[190]....
        /*07ac*/ 	.word	0x00011f90


	//   ....[191]....
        /*07b0*/ 	.word	0x00012070


	//   ....[192]....
        /*07b4*/ 	.word	0x000120d0


	//   ....[193]....
        /*07b8*/ 	.word	0x000121b0


	//   ....[194]....
        /*07bc*/ 	.word	0x00012210


	//   ....[195]....
        /*07c0*/ 	.word	0x000122e0


	//   ....[196]....
        /*07c4*/ 	.word	0x00012400


	//   ....[197]....
        /*07c8*/ 	.word	0x000124d0


	//   ....[198]....
        /*07cc*/ 	.word	0x00012590


	//   ....[199]....
        /*07d0*/ 	.word	0x00012660


	//   ....[200]....
        /*07d4*/ 	.word	0x000126c0


	//   ....[201]....
        /*07d8*/ 	.word	0x00012790


	//   ....[202]....
        /*07dc*/ 	.word	0x000127f0


	//   ....[203]....
        /*07e0*/ 	.word	0x000128d0


	//   ....[204]....
        /*07e4*/ 	.word	0x00012930


	//   ....[205]....
        /*07e8*/ 	.word	0x00012a00


	//   ....[206]....
        /*07ec*/ 	.word	0x00012a60


	//   ....[207]....
        /*07f0*/ 	.word	0x00012b20


	//   ....[208]....
        /*07f4*/ 	.word	0x00012bb0


	//   ....[209]....
        /*07f8*/ 	.word	0x00012c50


	//   ....[210]....
        /*07fc*/ 	.word	0x00012db0


	//   ....[211]....
        /*0800*/ 	.word	0x00012e20


	//   ....[212]....
        /*0804*/ 	.word	0x00012ea0


	//   ....[213]....
        /*0808*/ 	.word	0x00012f10


	//   ....[214]....
        /*080c*/ 	.word	0x00012f80


	//   ....[215]....
        /*0810*/ 	.word	0x00013000


	//   ....[216]....
        /*0814*/ 	.word	0x00013080


	//   ....[217]....
        /*0818*/ 	.word	0x00013110


	//   ....[218]....
        /*081c*/ 	.word	0x00013180


	//   ....[219]....
        /*0820*/ 	.word	0x000131f0


	//   ....[220]....
        /*0824*/ 	.word	0x00013260


	//   ....[221]....
        /*0828*/ 	.word	0x000132e0


	//   ....[222]....
        /*082c*/ 	.word	0x00013350


	//   ....[223]....
        /*0830*/ 	.word	0x000133f0


	//   ....[224]....
        /*0834*/ 	.word	0x00013440


	//   ....[225]....
        /*0838*/ 	.word	0x000134d0


	//   ....[226]....
        /*083c*/ 	.word	0x00013600


	//----- nvinfo : EIATTR_REG_RECONFIG
	.align		4
.L_114:
        /*0840*/ 	.byte	0x01, 0x54
	.zero		2


	//----- nvinfo : EIATTR_SYSCALL_OFFSETS
	.align		4
        /*0844*/ 	.byte	0x04, 0x46
        /*0846*/ 	.short	(.L_116 - .L_115)


	//   ....[0]....
.L_115:
        /*0848*/ 	.word	0x00001aa0


	//   ....[1]....
        /*084c*/ 	.word	0x0000b9f0


	//   ....[2]....
        /*0850*/ 	.word	0x0000bb40


	//   ....[3]....
        /*0854*/ 	.word	0x0000bc30


	//   ....[4]....
        /*0858*/ 	.word	0x0000cbd0


	//----- nvinfo : EIATTR_MBARRIER_INSTR_OFFSETS
	.align		4
.L_116:
        /*085c*/ 	.byte	0x04, 0x39
        /*085e*/ 	.short	(.L_118 - .L_117)


	//   ....[0]....
.L_117:
        /*0860*/ 	.word	0x00000180
        /*0864*/ 	.word	0x000000ff
        /*0868*/ 	.word	0x0002a800
        /*086c*/ 	.short	0x0100
        /*086e*/ 	.byte	0x08
	.zero		1


	//   ....[1]....
        /*0870*/ 	.word	0x00000190
        /*0874*/ 	.word	0x000000ff
        /*0878*/ 	.word	0x0002a820
        /*087c*/ 	.short	0x0100
        /*087e*/ 	.byte	0x08
	.zero		1


	//   ....[2]....
        /*0880*/ 	.word	0x00000280
        /*0884*/ 	.word	0x000000ff
        /*0888*/ 	.word	0x0002a830
        /*088c*/ 	.short	0x0100
        /*088e*/ 	.byte	0x08
	.zero		1


	//   ....[3]....
        /*0890*/ 	.word	0x00000290
        /*0894*/ 	.word	0x000000ff
        /*0898*/ 	.word	0x0002a840
        /*089c*/ 	.short	0x0100
        /*089e*/ 	.byte	0x08
	.zero		1


	//   ....[4]....
        /*08a0*/ 	.word	0x000002a0
        /*08a4*/ 	.word	0x000000ff
        /*08a8*/ 	.word	0x0002a838
        /*08ac*/ 	.short	0x0100
        /*08ae*/ 	.byte	0x08
	.zero		1


	//   ....[5]....
        /*08b0*/ 	.word	0x000002b0
        /*08b4*/ 	.word	0x000000ff
        /*08b8*/ 	.word	0x0002a848
        /*08bc*/ 	.short	0x0100
        /*08be*/ 	.byte	0x08
	.zero		1


	//   ....[6]....
        /*08c0*/ 	.word	0x000003e0
        /*08c4*/ 	.word	0x000000ff
        /*08c8*/ 	.word	0x0002a850
        /*08cc*/ 	.short	0x0100
        /*08ce*/ 	.byte	0x08
	.zero		1


	//   ....[7]....
        /*08d0*/ 	.word	0x000003f0
        /*08d4*/ 	.word	0x000000ff
        /*08d8*/ 	.word	0x0002a860
        /*08dc*/ 	.short	0x0100
        /*08de*/ 	.byte	0x08
	.zero		1


	//   ....[8]....
        /*08e0*/ 	.word	0x00000400
        /*08e4*/ 	.word	0x000000ff
        /*08e8*/ 	.word	0x0002a858
        /*08ec*/ 	.short	0x0100
        /*08ee*/ 	.byte	0x08
	.zero		1


	//   ....[9]....
        /*08f0*/ 	.word	0x00000410
        /*08f4*/ 	.word	0x000000ff
        /*08f8*/ 	.word	0x0002a868
        /*08fc*/ 	.short	0x0100
        /*08fe*/ 	.byte	0x08
	.zero		1


	//   ....[10]....
        /*0900*/ 	.word	0x00000500
        /*0904*/ 	.word	0x000000ff
        /*0908*/ 	.word	0x0002a870
        /*090c*/ 	.short	0x0100
        /*090e*/ 	.byte	0x06
	.zero		1


	//   ....[11]....
        /*0910*/ 	.word	0x00000510
        /*0914*/ 	.word	0x000000ff
        /*0918*/ 	.word	0x0002a880
        /*091c*/ 	.short	0x0100
        /*091e*/ 	.byte	0x06
	.zero		1


	//   ....[12]....
        /*0920*/ 	.word	0x00000520
        /*0924*/ 	.word	0x000000ff
        /*0928*/ 	.word	0x0002a878
        /*092c*/ 	.short	0x0100
        /*092e*/ 	.byte	0x06
	.zero		1


	//   ....[13]....
        /*0930*/ 	.word	0x00000530
        /*0934*/ 	.word	0x000000ff
        /*0938*/ 	.word	0x0002a888
        /*093c*/ 	.short	0x0100
        /*093e*/ 	.byte	0x06
	.zero		1


	//   ....[14]....
        /*0940*/ 	.word	0x00000660
        /*0944*/ 	.word	0x000000ff
        /*0948*/ 	.word	0x0002a890
        /*094c*/ 	.short	0x0100
        /*094e*/ 	.byte	0x08
	.zero		1


	//   ....[15]....
        /*0950*/ 	.word	0x00000670
        /*0954*/ 	.word	0x000000ff
        /*0958*/ 	.word	0x0002a8a0
        /*095c*/ 	.short	0x0100
        /*095e*/ 	.byte	0x08
	.zero		1


	//   ....[16]....
        /*0960*/ 	.word	0x00000680
        /*0964*/ 	.word	0x000000ff
        /*0968*/ 	.word	0x0002a898
        /*096c*/ 	.short	0x0100
        /*096e*/ 	.byte	0x08
	.zero		1


	//   ....[17]....
        /*0970*/ 	.word	0x00000690
        /*0974*/ 	.word	0x000000ff
        /*0978*/ 	.word	0x0002a8a8
        /*097c*/ 	.short	0x0100
        /*097e*/ 	.byte	0x08
	.zero		1


	//   ....[18]....
        /*0980*/ 	.word	0x000007d0
        /*0984*/ 	.word	0x000000ff
        /*0988*/ 	.word	0x0002a8b0
        /*098c*/ 	.short	0x0100
        /*098e*/ 	.byte	0x08
	.zero		1


	//   ....[19]....
        /*0990*/ 	.word	0x000007e0
        /*0994*/ 	.word	0x000000ff
        /*0998*/ 	.word	0x0002a8c0
        /*099c*/ 	.short	0x0100
        /*099e*/ 	.byte	0x08
	.zero		1


	//   ....[20]....
        /*09a0*/ 	.word	0x000007f0
        /*09a4*/ 	.word	0x000000ff
        /*09a8*/ 	.word	0x0002a8b8
        /*09ac*/ 	.short	0x0100
        /*09ae*/ 	.byte	0x08
	.zero		1


	//   ....[21]....
        /*09b0*/ 	.word	0x00000800
        /*09b4*/ 	.word	0x000000ff
        /*09b8*/ 	.word	0x0002a8c8
        /*09bc*/ 	.short	0x0100
        /*09be*/ 	.byte	0x08
	.zero		1


	//   ....[22]....
        /*09c0*/ 	.word	0x00001b40
        /*09c4*/ 	.word	0x000000ff
        /*09c8*/ 	.word	0x0002a800
        /*09cc*/ 	.short	0x010a
        /*09ce*/ 	.byte	0x28
	.zero		1


	//   ....[23]....
        /*09d0*/ 	.word	0x00001bc0
        /*09d4*/ 	.word	0x00000000
        /*09d8*/ 	.word	0x0002a830
        /*09dc*/ 	.short	0x010a
        /*09de*/ 	.byte	0x3f
	.zero		1


	//   ....[24]....
        /*09e0*/ 	.word	0x00001c10
        /*09e4*/ 	.word	0x00000000
        /*09e8*/ 	.word	0x0002a830
        /*09ec*/ 	.short	0x010a
        /*09ee*/ 	.byte	0x3f
	.zero		1


	//   ....[25]....
        /*09f0*/ 	.word	0x000030e0
        /*09f4*/ 	.word	0x000000ff
        /*09f8*/ 	.word	0x00000000
        /*09fc*/ 	.short	0x0101
        /*09fe*/ 	.byte	0x04
	.zero		1


	//   ....[26]....
        /*0a00*/ 	.word	0x000043a0
        /*0a04*/ 	.word	0x000000ff
        /*0a08*/ 	.word	0x0002a830
        /*0a0c*/ 	.short	0x010a
        /*0a0e*/ 	.byte	0x09
	.zero		1


	//   ....[27]....
        /*0a10*/ 	.word	0x000043e0
        /*0a14*/ 	.word	0x000000ff
        /*0a18*/ 	.word	0x0002a830
        /*0a1c*/ 	.short	0x010a
        /*0a1e*/ 	.byte	0x09
	.zero		1


	//   ....[28]....
        /*0a20*/ 	.word	0x00004d00
        /*0a24*/ 	.word	0x000000ff
        /*0a28*/ 	.word	0x0002a850
        /*0a2c*/ 	.short	0x010a
        /*0a2e*/ 	.byte	0x0a
	.zero		1


	//   ....[29]....
        /*0a30*/ 	.word	0x00004d40
        /*0a34*/ 	.word	0x000000ff
        /*0a38*/ 	.word	0x0002a850
        /*0a3c*/ 	.short	0x010a
        /*0a3e*/ 	.byte	0x0a
	.zero		1


	//   ....[30]....
        /*0a40*/ 	.word	0x000053e0
        /*0a44*/ 	.word	0x000000ff
        /*0a48*/ 	.word	0x00000000
        /*0a4c*/ 	.short	0x0101
        /*0a4e*/ 	.byte	0x09
	.zero		1


	//   ....[31]....
        /*0a50*/ 	.word	0x000063f0
        /*0a54*/ 	.word	0x000000ff
        /*0a58*/ 	.word	0x00000000
        /*0a5c*/ 	.short	0x0101
        /*0a5e*/ 	.byte	0x0a
	.zero		1


	//   ....[32]....
        /*0a60*/ 	.word	0x000069d0
        /*0a64*/ 	.word	0x000000ff
        /*0a68*/ 	.word	0x0002a850
        /*0a6c*/ 	.short	0x010a
        /*0a6e*/ 	.byte	0x05
	.zero		1


	//   ....[33]....
        /*0a70*/ 	.word	0x00006a10
        /*0a74*/ 	.word	0x000000ff
        /*0a78*/ 	.word	0x0002a850
        /*0a7c*/ 	.short	0x010a
        /*0a7e*/ 	.byte	0x05
	.zero		1


	//   ....[34]....
        /*0a80*/ 	.word	0x00006ef0
        /*0a84*/ 	.word	0x000000ff
        /*0a88*/ 	.word	0x00000000
        /*0a8c*/ 	.short	0x0101
        /*0a8e*/ 	.byte	0x04
	.zero		1


	//   ....[35]....
        /*0a90*/ 	.word	0x000086a0
        /*0a94*/ 	.word	0x00000062
        /*0a98*/ 	.word	0x00000000
        /*0a9c*/ 	.short	0x0101
        /*0a9e*/ 	.byte	0x3f
	.zero		1


	//   ....[36]....
        /*0aa0*/ 	.word	0x00008b40
        /*0aa4*/ 	.word	0x00000062
        /*0aa8*/ 	.word	0x00000000
        /*0aac*/ 	.short	0x0101
        /*0aae*/ 	.byte	0x3f
	.zero		1


	//   ....[37]....
        /*0ab0*/ 	.word	0x0000c250
        /*0ab4*/ 	.word	0x00000007
        /*0ab8*/ 	.word	0x0002a840
        /*0abc*/ 	.short	0x010a
        /*0abe*/ 	.byte	0x3f
	.zero		1


	//   ....[38]....
        /*0ac0*/ 	.word	0x0000c900
        /*0ac4*/ 	.word	0x00000007
        /*0ac8*/ 	.word	0x0002a830
        /*0acc*/ 	.short	0x0107
        /*0ace*/ 	.byte	0x3f
	.zero		1


	//   ....[39]....
        /*0ad0*/ 	.word	0x0000c9d0
        /*0ad4*/ 	.word	0x00000007
        /*0ad8*/ 	.word	0x0002a830
        /*0adc*/ 	.short	0x0101
        /*0ade*/ 	.byte	0x3f
	.zero		1


	//   ....[40]....
        /*0ae0*/ 	.word	0x0000d560
        /*0ae4*/ 	.word	0x00000016
        /*0ae8*/ 	.word	0x0002a800
        /*0aec*/ 	.short	0x0107
        /*0aee*/ 	.byte	0x3f
	.zero		1


	//   ....[41]....
        /*0af0*/ 	.word	0x0000d680
        /*0af4*/ 	.word	0x00000016
        /*0af8*/ 	.word	0x0002a800
        /*0afc*/ 	.short	0x0101
        /*0afe*/ 	.byte	0x3f
	.zero		1


	//   ....[42]....
        /*0b00*/ 	.word	0x0000d6a0
        /*0b04*/ 	.word	0x00000016
        /*0b08*/ 	.word	0x0002a820
        /*0b0c*/ 	.short	0x010a
        /*0b0e*/ 	.byte	0x3f
	.zero		1


	//   ....[43]....
        /*0b10*/ 	.word	0x0000da00
        /*0b14*/ 	.word	0x00000006
        /*0b18*/ 	.word	0x0002a840
        /*0b1c*/ 	.short	0x010a
        /*0b1e*/ 	.byte	0x3f
	.zero		1


	//   ....[44]....
        /*0b20*/ 	.word	0x0000dee0
        /*0b24*/ 	.word	0x00000006
        /*0b28*/ 	.word	0x0002a830
        /*0b2c*/ 	.short	0x0107
        /*0b2e*/ 	.byte	0x3f
	.zero		1


	//   ....[45]....
        /*0b30*/ 	.word	0x0000df90
        /*0b34*/ 	.word	0x00000006
        /*0b38*/ 	.word	0x0002a830
        /*0b3c*/ 	.short	0x0101
        /*0b3e*/ 	.byte	0x3f
	.zero		1


	//   ....[46]....
        /*0b40*/ 	.word	0x0000dff0
        /*0b44*/ 	.word	0x00000004
        /*0b48*/ 	.word	0x0002a860
        /*0b4c*/ 	.short	0x010a
        /*0b4e*/ 	.byte	0x3f
	.zero		1


	//   ....[47]....
        /*0b50*/ 	.word	0x0000e440
        /*0b54*/ 	.word	0x00000004
        /*0b58*/ 	.word	0x0002a850
        /*0b5c*/ 	.short	0x0107
        /*0b5e*/ 	.byte	0x3f
	.zero		1


	//   ....[48]....
        /*0b60*/ 	.word	0x0000e590
        /*0b64*/ 	.word	0x00000004
        /*0b68*/ 	.word	0x0002a850
        /*0b6c*/ 	.short	0x0101
        /*0b6e*/ 	.byte	0x3f
	.zero		1


	//   ....[49]....
        /*0b70*/ 	.word	0x0000e7e0
        /*0b74*/ 	.word	0x00000000
        /*0b78*/ 	.word	0x0002a860
        /*0b7c*/ 	.short	0x010a
        /*0b7e*/ 	.byte	0x3f
	.zero		1


	//   ....[50]....
        /*0b80*/ 	.word	0x0000ec40
        /*0b84*/ 	.word	0x00000000
        /*0b88*/ 	.word	0x0002a850
        /*0b8c*/ 	.short	0x0107
        /*0b8e*/ 	.byte	0x3f
	.zero		1


	//   ....[51]....
        /*0b90*/ 	.word	0x0000ecf0
        /*0b94*/ 	.word	0x00000000
        /*0b98*/ 	.word	0x0002a850
        /*0b9c*/ 	.short	0x0101
        /*0b9e*/ 	.byte	0x3f
	.zero		1


	//   ....[52]....
        /*0ba0*/ 	.word	0x0000fa30
        /*0ba4*/ 	.word	0x00000004
        /*0ba8*/ 	.word	0x0002a820
        /*0bac*/ 	.short	0x010a
        /*0bae*/ 	.byte	0x3f
	.zero		1


	//   ....[53]....
        /*0bb0*/ 	.word	0x0000fbd0
        /*0bb4*/ 	.word	0x00000005
        /*0bb8*/ 	.word	0x0002a840
        /*0bbc*/ 	.short	0x010a
        /*0bbe*/ 	.byte	0x3f
	.zero		1


	//   ....[54]....
        /*0bc0*/ 	.word	0x0000fc70
        /*0bc4*/ 	.word	0x0000001b
        /*0bc8*/ 	.word	0x0002a840
        /*0bcc*/ 	.short	0x010a
        /*0bce*/ 	.byte	0x3f
	.zero		1


	//   ....[55]....
        /*0bd0*/ 	.word	0x0000fcb0
        /*0bd4*/ 	.word	0x00000005
        /*0bd8*/ 	.word	0x0002a860
        /*0bdc*/ 	.short	0x010a
        /*0bde*/ 	.byte	0x3f
	.zero		1


	//   ....[56]....
        /*0be0*/ 	.word	0x0000fcf0
        /*0be4*/ 	.word	0x0000001b
        /*0be8*/ 	.word	0x0002a860
        /*0bec*/ 	.short	0x010a
        /*0bee*/ 	.byte	0x3f
	.zero		1


	//   ....[57]....
        /*0bf0*/ 	.word	0x0000fd60
        /*0bf4*/ 	.word	0x00000003
        /*0bf8*/ 	.word	0x0002a800
        /*0bfc*/ 	.short	0x010a
        /*0bfe*/ 	.byte	0x3f
	.zero		1


	//   ....[58]....
        /*0c00*/ 	.word	0x0000fdb0
        /*0c04*/ 	.word	0x00000000
        /*0c08*/ 	.word	0x0002a830
        /*0c0c*/ 	.short	0x010a
        /*0c0e*/ 	.byte	0x3f
	.zero		1


	//   ....[59]....
        /*0c10*/ 	.word	0x0000fe10
        /*0c14*/ 	.word	0x0000000c
        /*0c18*/ 	.word	0x0002a830
        /*0c1c*/ 	.short	0x010a
        /*0c1e*/ 	.byte	0x3f
	.zero		1


	//   ....[60]....
        /*0c20*/ 	.word	0x0000fe70
        /*0c24*/ 	.word	0x00000009
        /*0c28*/ 	.word	0x0002a850
        /*0c2c*/ 	.short	0x010a
        /*0c2e*/ 	.byte	0x3f
	.zero		1


	//   ....[61]....
        /*0c30*/ 	.word	0x0000fed0
        /*0c34*/ 	.word	0x00000005
        /*0c38*/ 	.word	0x0002a850
        /*0c3c*/ 	.short	0x010a
        /*0c3e*/ 	.byte	0x3f
	.zero		1


	//   ....[62]....
        /*0c40*/ 	.word	0x0000ffe0
        /*0c44*/ 	.word	0x00000007
        /*0c48*/ 	.word	0x0002a840
        /*0c4c*/ 	.short	0x010a
        /*0c4e*/ 	.byte	0x3f
	.zero		1


	//   ....[63]....
        /*0c50*/ 	.word	0x00011340
        /*0c54*/ 	.word	0x00000016
        /*0c58*/ 	.word	0x0002a820
        /*0c5c*/ 	.short	0x010a
        /*0c5e*/ 	.byte	0x3f
	.zero		1


	//   ....[64]....
        /*0c60*/ 	.word	0x00011390
        /*0c64*/ 	.word	0x00000006
        /*0c68*/ 	.word	0x0002a840
        /*0c6c*/ 	.short	0x010a
        /*0c6e*/ 	.byte	0x3f
	.zero		1


	//   ....[65]....
        /*0c70*/ 	.word	0x00011b50
        /*0c74*/ 	.word	0x00000004
        /*0c78*/ 	.word	0x0002a860
        /*0c7c*/ 	.short	0x010a
        /*0c7e*/ 	.byte	0x3f
	.zero		1


	//   ....[66]....
        /*0c80*/ 	.word	0x00012350
        /*0c84*/ 	.word	0x00000000
        /*0c88*/ 	.word	0x0002a860
        /*0c8c*/ 	.short	0x010a
        /*0c8e*/ 	.byte	0x3f
	.zero		1


	//   ....[67]....
        /*0c90*/ 	.word	0x00013520
        /*0c94*/ 	.word	0x00000004
        /*0c98*/ 	.word	0x0002a820
        /*0c9c*/ 	.short	0x010a
        /*0c9e*/ 	.byte	0x3f
	.zero		1


	//   ....[68]....
        /*0ca0*/ 	.word	0x000136c0
        /*0ca4*/ 	.word	0x00000005
        /*0ca8*/ 	.word	0x0002a840
        /*0cac*/ 	.short	0x010a
        /*0cae*/ 	.byte	0x3f
	.zero		1


	//   ....[69]....
        /*0cb0*/ 	.word	0x00013710
        /*0cb4*/ 	.word	0x0000001b
        /*0cb8*/ 	.word	0x0002a840
        /*0cbc*/ 	.short	0x010a
        /*0cbe*/ 	.byte	0x3f
	.zero		1


	//   ....[70]....
        /*0cc0*/ 	.word	0x00013760
        /*0cc4*/ 	.word	0x00000005
        /*0cc8*/ 	.word	0x0002a860
        /*0ccc*/ 	.short	0x010a
        /*0cce*/ 	.byte	0x3f
	.zero		1


	//----- nvinfo : EIATTR_NUM_MBARRIERS
	.align		4
.L_118:
        /*0cd0*/ 	.byte	0x03, 0x38
        /*0cd2*/ 	.short	0x0016


	//----- nvinfo : EIATTR_EXIT_INSTR_OFFSETS
	.align		4
        /*0cd4*/ 	.byte	0x04, 0x1c
        /*0cd6*/ 	.short	(.L_120 - .L_119)


	//   ....[0]....
.L_119:
        /*0cd8*/ 	.word	0x00000990


	//   ....[1]....
        /*0cdc*/ 	.word	0x0000a320


	//   ....[2]....
        /*0ce0*/ 	.word	0x0000fd40


	//----- nvinfo : EIATTR_MAX_THREADS
	.align		4
.L_120:
        /*0ce4*/ 	.byte	0x04, 0x05
        /*0ce6*/ 	.short	(.L_122 - .L_121)
.L_121:
        /*0ce8*/ 	.word	0x00000180
        /*0cec*/ 	.word	0x00000001
        /*0cf0*/ 	.word	0x00000001


	//----- nvinfo : EIATTR_CRS_STACK_SIZE
	.align		4
.L_122:
        /*0cf4*/ 	.byte	0x04, 0x1e
        /*0cf6*/ 	.short	(.L_124 - .L_123)
.L_123:
        /*0cf8*/ 	.word	0x00000000


	//----- nvinfo : EIATTR_CBANK_PARAM_SIZE
	.align		4
.L_124:
        /*0cfc*/ 	.byte	0x03, 0x19
        /*0cfe*/ 	.short	0x0af0


	//----- nvinfo : EIATTR_PARAM_CBANK
	.align		4
        /*0d00*/ 	.byte	0x04, 0x0a
        /*0d02*/ 	.short	(.L_126 - .L_125)
	.align		4
.L_125:
        /*0d04*/ 	.word	index@(.nv.constant0._ZN7cutlass13device_kernelIN5flash11enable_sm90INS1_16FlashAttnFwdSm90INS1_25CollectiveMainloopFwdSm90ILi2EN4cute5tupleIJNS5_1CILi1EEES8_S8_EEENS6_IJNS7_ILi128EEENS7_ILi96EEENS7_ILi192EEEEEELi128ENS_6half_tEfNS_4arch4Sm90ELb0ELb0ELb1ELb1ELb1ELb0ELb0ELb1ELb1ELb1ELb1ELb0EEENS1_21CollectiveEpilogueFwdINS6_IJSA_SA_SB_EEES9_SE_SG_Li256ELb1ELb1ELb1ELb0EEENS1_36VarlenDynamicPersistentTileSchedulerILi128ELi96ELi256ELi128ELb1ELb1ELb1ELb0ELb1ELb1EEEEEEEEEvNT_6ParamsE)
        /*0d08*/ 	.short	0x0210
        /*0d0a*/ 	.short	0x0af0


	//----- nvinfo : EIATTR_SW_WAR
	.align		4
.L_126:
        /*0d0c*/ 	.byte	0x04, 0x36
        /*0d0e*/ 	.short	(.L_128 - .L_127)
.L_127:
        /*0d10*/ 	.word	0x00000008
.L_128:


//--------------------- .nv.info._ZN7cutlass13device_kernelIN5flash11enable_sm90INS1_16FlashAttnFwdSm90INS1_25CollectiveMainloopFwdSm90ILi2EN4cute5tupleIJNS5_1CILi1EEES8_S8_EEENS6_IJNS7_ILi128EEENS7_ILi96EEENS7_ILi192EEEEEELi128ENS_6half_tEfNS_4arch4Sm90ELb0ELb0ELb1ELb1ELb1ELb1ELb0ELb1ELb1ELb1ELb1ELb0EEENS1_21CollectiveEpilogueFwdINS6_IJSA_SA_SB_EEES9_SE_SG_Li256ELb1ELb1ELb1ELb0EEENS1_36VarlenDynamicPersistentTileSchedulerILi128ELi96ELi256ELi128ELb1ELb1ELb1ELb0ELb1ELb1EEEEEEEEEvNT_6ParamsE --------------------------
	.section	.nv.info._ZN7cutlass13device_kernelIN5flash11enable_sm90INS1_16FlashAttnFwdSm90INS1_25CollectiveMainloopFwdSm90ILi2EN4cute5tupleIJNS5_1CILi1EEES8_S8_EEENS6_IJNS7_ILi128EEENS7_ILi96EEENS7_ILi192EEEEEELi128ENS_6half_tEfNS_4arch4Sm90ELb0ELb0ELb1ELb1ELb1ELb1ELb0ELb1ELb1ELb1ELb1ELb0EEENS1_21CollectiveEpilogueFwdINS6_IJSA_SA_SB_EEES9_SE_SG_Li256ELb1ELb1ELb1ELb0EEENS1_36VarlenDynamicPersistentTileSchedulerILi128ELi96ELi256ELi128ELb1ELb1ELb1ELb0ELb1ELb1EEEEEEEEEvNT_6ParamsE,"",@"SHT_CUDA_INFO"
	.sectionflags	@""
	.align	4


	//----- nvinfo : EIATTR_CUDA_API_VERSION
	.align		4
        /*0000*/ 	.byte	0x04, 0x37
        /*0002*/ 	.short	(.L_130 - .L_129)
.L_129:
        /*0004*/ 	.word	0x00000082


	//----- nvinfo : EIATTR_KPARAM_INFO
	.align		4
.L_130:
        /*0008*/ 	.byte	0x04, 0x17
        /*000a*/ 	.short	(.L_132 - .L_131)
.L_131:
        /*000c*/ 	.word	0x00000000
        /*0010*/ 	.short	0x0000
        /*0012*/ 	.short	0x0070
        /*0014*/ 	.byte	0x00, 0xf0, 0x01, 0x2a


	//----- nvinfo : EIATTR_SPARSE_MMA_MASK
	.align		4
.L_132:
        /*0018*/ 	.byte	0x03, 0x50
        /*001a*/ 	.short	0x0000


	//----- nvinfo : EIATTR_MAXREG_COUNT
	.align		4
        /*001c*/ 	.byte	0x03, 0x1b
        /*001e*/ 	.short	0x00a8


	//----- nvinfo : EIATTR_NUM_BARRIERS
	.align		4
        /*0020*/ 	.byte	0x02, 0x4c
        /*0022*/ 	.byte	0x10
	.zero		1


	//----- nvinfo : EIATTR_EXTERNS
	.align		4
        /*0024*/ 	.byte	0x04, 0x0f
        /*0026*/ 	.short	(.L_134 - .L_133)


	//   ....[0]....
	.align		4
.L_133:
        /*0028*/ 	.word	index@(__assertfail)


	//----- nvinfo : EIATTR_ANNOTATIONS
	.align		4
.L_134:
        /*002c*/ 	.byte	0x04, 0x55
        /*002e*/ 	.short	(.L_136 - .L_135)


	//   ....[0]....
.L_135:
        /* <DEDUP_REMOVED lines=56> */


	//----- nvinfo : EIATTR_MERCURY_ISA_VERSION
	.align		4
.L_136:
        /*0398*/ 	.byte	0x03, 0x5f
        /*039a*/ 	.short	0x0101


	//----- nvinfo : EIATTR_UNUSED_LOAD_BYTE_OFFSET
	.align		4
        /*039c*/ 	.byte	0x04, 0x44
        /*039e*/ 	.short	(.L_138 - .L_137)


	//   ....[0]....
.L_137:
        /*03a0*/ 	.word	0x00000a30
        /*03a4*/ 	.word	0x0000fff0


	//   ....[1]....
        /*03a8*/ 	.word	0x000170b0
        /*03ac*/ 	.word	0x0000fff0


	//----- nvinfo : EIATTR_INT_WARP_WIDE_INSTR_OFFSETS
	.align		4
.L_138:
        /*03b0*/ 	.byte	0x04, 0x31
        /*03b2*/ 	.short	(.L_140 - .L_139)


	//   ....[0]....
.L_139:
        /*03b4*/ 	.word	0x00000130


	//   ....[1]....
        /*03b8*/ 	.word	0x00000170


	//   ....[2]....
        /*03bc*/ 	.word	0x000001e0


	//   ....[3]....
        /*03c0*/ 	.word	0x0001c9c0


	//   ....[4]....
        /*03c4*/ 	.word	0x0001ca50


	//   ....[5]....
        /*03c8*/ 	.word	0x0001f920


	//   ....[6]....
        /*03cc*/ 	.word	0x0001f9b0


	//----- nvinfo : EIATTR_COOP_GROUP_MASK_REGIDS
	.align		4
.L_140:
        /*03d0*/ 	.byte	0x04, 0x29
        /*03d2*/ 	.short	(.L_142 - .L_141)


	//   ....[0]....
.L_141:
        /*03d4*/ 	.word	0xffffffff


	//   ....[1]....
        /*03d8*/ 	.word	0xffffffff


	//   ....[2]....
        /*03dc*/ 	.word	0xffffffff


	//   ....[3]....
        /*03e0*/ 	.word	0xffffffff


	//   ....[4]....
        /*03e4*/ 	.word	0xffffffff


	//   ....[5]....
        /*03e8*/ 	.word	0xffffffff


	//   ....[6]....
        /*03ec*/ 	.word	0xffffffff


	//   ....[7]....
        /*03f0*/ 	.word	0xffffffff


	//   ....[8]....
        /*03f4*/ 	.word	0xffffffff


	//   ....[9]....
        /*03f8*/ 	.word	0xffffffff


	//   ....[10]....
        /*03fc*/ 	.word	0xffffffff


	//   ....[11]....
        /*0400*/ 	.word	0xffffffff


	//   ....[12]....
        /*0404*/ 	.word	0xffffffff


	//   ....[13]....
        /*0408*/ 	.word	0xffffffff


	//   ....[14]....
        /*040c*/ 	.word	0xffffffff


	//   ....[15]....
        /*0410*/ 	.word	0xffffffff


	//   ....[16]....
        /*0414*/ 	.word	0xffffffff


	//   ....[17]....
        /*0418*/ 	.word	0xffffffff


	//   ....[18]....
        /*041c*/ 	.word	0xffffffff


	//   ....[19]....
        /*0420*/ 	.word	0xffffffff


	//   ....[20]....
        /*0424*/ 	.word	0xffffffff


	//   ....[21]....
        /*0428*/ 	.word	0xffffffff


	//   ....[22]....
        /*042c*/ 	.word	0xffffffff


	//   ....[23]....
        /*0430*/ 	.word	0xffffffff


	//   ....[24]....
        /*0434*/ 	.word	0xffffffff


	//   ....[25]....
        /*0438*/ 	.word	0xffffffff


	//   ....[26]....
        /*043c*/ 	.word	0xffffffff


	//   ....[27]....
        /*0440*/ 	.word	0xffffffff


	//   ....[28]....
        /*0444*/ 	.word	0xffffffff


	//   ....[29]....
        /*0448*/ 	.word	0xffffffff


	//   ....[30]....
        /*044c*/ 	.word	0xffffffff


	//   ....[31]....
        /*0450*/ 	.word	0xffffffff


	//   ....[32]....
        /*0454*/ 	.word	0xffffffff


	//   ....[33]....
        /*0458*/ 	.word	0xffffffff


	//   ....[34]....
        /*045c*/ 	.word	0xffffffff


	//   ....[35]....
        /*0460*/ 	.word	0xffffffff


	//   ....[36]....
        /*0464*/ 	.word	0xffffffff


	//   ....[37]....
        /*0468*/ 	.word	0xffffffff


	//   ....[38]....
        /*046c*/ 	.word	0xffffffff


	//   ....[39]....
        /*0470*/ 	.word	0xffffffff


	//   ....[40]....
        /*0474*/ 	.word	0xffffffff


	//   ....[41]....
        /*0478*/ 	.word	0xffffffff


	//   ....[42]....
        /*047c*/ 	.word	0xffffffff


	//   ....[43]....
        /*0480*/ 	.word	0xffffffff


	//   ....[44]....
        /*0484*/ 	.word	0xffffffff


	//   ....[45]....
        /*0488*/ 	.word	0xffffffff


	//   ....[46]....
        /*048c*/ 	.word	0xffffffff


	//   ....[47]....
        /*0490*/ 	.word	0xffffffff


	//   ....[48]....
        /*0494*/ 	.word	0xffffffff


	//   ....[49]....
        /*0498*/ 	.word	0xffffffff


	//   ....[50]....
        /*049c*/ 	.word	0xffffffff


	//   ....[51]....
        /*04a0*/ 	.word	0xffffffff


	//   ....[52]....
        /*04a4*/ 	.word	0xffffffff


	//   ....[53]....
        /*04a8*/ 	.word	0xffffffff


	//   ....[54]....
        /*04ac*/ 	.word	0xffffffff


	//   ....[55]....
        /*04b0*/ 	.word	0xffffffff


	//   ....[56]....
        /*04b4*/ 	.word	0xffffffff


	//   ....[57]....
        /*04b8*/ 	.word	0xffffffff


	//   ....[58]....
        /*04bc*/ 	.word	0xffffffff


	//   ....[59]....
        /*04c0*/ 	.word	0xffffffff


	//   ....[60]....
        /*04c4*/ 	.word	0xffffffff


	//   ....[61]....
        /*04c8*/ 	.word	0xffffffff


	//   ....[62]....
        /*04cc*/ 	.word	0xffffffff


	//   ....[63]....
        /*04d0*/ 	.word	0xffffffff


	//   ....[64]....
        /*04d4*/ 	.word	0xffffffff


	//   ....[65]....
        /*04d8*/ 	.word	0xffffffff


	//   ....[66]....
        /*04dc*/ 	.word	0xffffffff


	//   ....[67]....
        /*04e0*/ 	.word	0xffffffff


	//   ....[68]....
        /*04e4*/ 	.word	0xffffffff


	//   ....[69]....
        /*04e8*/ 	.word	0xffffffff


	//   ....[70]....
        /*04ec*/ 	.word	0xffffffff


	//   ....[71]....
        /*04f0*/ 	.word	0xffffffff


	//   ....[72]....
        /*04f4*/ 	.word	0xffffffff


	//   ....[73]....
        /*04f8*/ 	.word	0xffffffff


	//   ....[74]....
        /*04fc*/ 	.word	0xffffffff


	//   ....[75]....
        /*0500*/ 	.word	0xffffffff


	//   ....[76]....
        /*0504*/ 	.word	0xffffffff


	//   ....[77]....
        /*0508*/ 	.word	0xffffffff


	//   ....[78]....
        /*050c*/ 	.word	0xffffffff


	//   ....[79]....
        /*0510*/ 	.word	0xffffffff


	//   ....[80]....
        /*0514*/ 	.word	0xffffffff


	//   ....[81]....
        /*0518*/ 	.word	0xffffffff


	//   ....[82]....
        /*051c*/ 	.word	0xffffffff


	//   ....[83]....
        /*0520*/ 	.word	0xffffffff


	//   ....[84]....
        /*0524*/ 	.word	0xffffffff


	//   ....[85]....
        /*0528*/ 	.word	0xffffffff


	//   ....[86]....
        /*052c*/ 	.word	0xffffffff


	//   ....[87]....
        /*0530*/ 	.word	0xffffffff


	//   ....[88]....
        /*0534*/ 	.word	0xffffffff


	//   ....[89]....
        /*0538*/ 	.word	0xffffffff


	//   ....[90]....
        /*053c*/ 	.word	0xffffffff


	//   ....[91]....
        /*0540*/ 	.word	0xffffffff


	//   ....[92]....
        /*0544*/ 	.word	0xffffffff


	//   ....[93]....
        /*0548*/ 	.word	0xffffffff


	//   ....[94]....
        /*054c*/ 	.word	0xffffffff


	//   ....[95]....
        /*0550*/ 	.word	0xffffffff


	//   ....[96]....
        /*0554*/ 	.word	0xffffffff


	//   ....[97]....
        /*0558*/ 	.word	0xffffffff


	//   ....[98]....
        /*055c*/ 	.word	0xffffffff


	//   ....[99]....
        /*0560*/ 	.word	0xffffffff


	//   ....[100]....
        /*0564*/ 	.word	0xffffffff


	//   ....[101]....
        /*0568*/ 	.word	0xffffffff


	//   ....[102]....
        /*056c*/ 	.word	0xffffffff


	//   ....[103]....
        /*0570*/ 	.word	0xffffffff


	//   ....[104]....
        /*0574*/ 	.word	0xffffffff


	//   ....[105]....
        /*0578*/ 	.word	0xffffffff


	//   ....[106]....
        /*057c*/ 	.word	0xffffffff


	//   ....[107]....
        /*0580*/ 	.word	0xffffffff


	//   ....[108]....
        /*0584*/ 	.word	0xffffffff


	//   ....[109]....
        /*0588*/ 	.word	0xffffffff


	//   ....[110]....
        /*058c*/ 	.word	0xffffffff


	//   ....[111]....
        /*0590*/ 	.word	0xffffffff


	//   ....[112]....
        /*0594*/ 	.word	0xffffffff


	//   ....[113]....
        /*0598*/ 	.word	0xffffffff


	//   ....[114]....
        /*059c*/ 	.word	0xffffffff


	//   ....[115]....
        /*05a0*/ 	.word	0xffffffff


	//   ....[116]....
        /*05a4*/ 	.word	0xffffffff


	//   ....[117]....
        /*05a8*/ 	.word	0xffffffff


	//   ....[118]....
        /*05ac*/ 	.word	0xffffffff


	//   ....[119]....
        /*05b0*/ 	.word	0xffffffff


	//   ....[120]....
        /*05b4*/ 	.word	0xffffffff


	//   ....[121]....
        /*05b8*/ 	.word	0xffffffff


	//   ....[122]....
        /*05bc*/ 	.word	0xffffffff


	//   ....[123]....
        /*05c0*/ 	.word	0xffffffff


	//   ....[124]....
        /*05c4*/ 	.word	0xffffffff


	//   ....[125]....
        /*05c8*/ 	.word	0xffffffff


	//   ....[126]....
        /*05cc*/ 	.word	0xffffffff


	//   ....[127]....
        /*05d0*/ 	.word	0xffffffff


	//   ....[128]....
        /*05d4*/ 	.word	0xffffffff


	//   ....[129]....
        /*05d8*/ 	.word	0xffffffff


	//   ....[130]....
        /*05dc*/ 	.word	0xffffffff


	//   ....[131]....
        /*05e0*/ 	.word	0xffffffff


	//   ....[132]....
        /*05e4*/ 	.word	0xffffffff


	//   ....[133]....
        /*05e8*/ 	.word	0xffffffff


	//   ....[134]....
        /*05ec*/ 	.word	0xffffffff


	//   ....[135]....
        /*05f0*/ 	.word	0xffffffff


	//   ....[136]....
        /*05f4*/ 	.word	0xffffffff


	//   ....[137]....
        /*05f8*/ 	.word	0xffffffff


	//   ....[138]....
        /*05fc*/ 	.word	0xffffffff


	//   ....[139]....
        /*0600*/ 	.word	0xffffffff


	//   ....[140]....
        /*0604*/ 	.word	0xffffffff


	//   ....[141]....
        /*0608*/ 	.word	0xffffffff


	//   ....[142]....
        /*060c*/ 	.word	0xffffffff


	//   ....[143]....
        /*0610*/ 	.word	0xffffffff


	//   ....[144]....
        /*0614*/ 	.word	0xffffffff


	//   ....[145]....
        /*0618*/ 	.word	0xffffffff


	//   ....[146]....
        /*061c*/ 	.word	0xffffffff


	//   ....[147]....
        /*0620*/ 	.word	0xffffffff


	//   ....[148]....
        /*0624*/ 	.word	0xffffffff


	//   ....[149]....
        /*0628*/ 	.word	0xffffffff


	//   ....[150]....
        /*062c*/ 	.word	0xffffffff


	//   ....[151]....
        /*0630*/ 	.word	0xffffffff


	//   ....[152]....
        /*0634*/ 	.word	0xffffffff


	//   ....[153]....
        /*0638*/ 	.word	0xffffffff


	//   ....[154]....
        /*063c*/ 	.word	0xffffffff


	//   ....[155]....
        /*0640*/ 	.word	0xffffffff


	//   ....[156]....
        /*0644*/ 	.word	0xffffffff


	//   ....[157]....
        /*0648*/ 	.word	0xffffffff


	//   ....[158]....
        /*064c*/ 	.word	0xffffffff


	//   ....[159]....
        /*0650*/ 	.word	0xffffffff


	//   ....[160]....
        /*0654*/ 	.word	0xffffffff


	//   ....[161]....
        /*0658*/ 	.word	0xffffffff


	//   ....[162]....
        /*065c*/ 	.word	0xffffffff


	//   ....[163]....
        /*0660*/ 	.word	0xffffffff


	//   ....[164]....
        /*0664*/ 	.word	0xffffffff


	//   ....[165]....
        /*0668*/ 	.word	0xffffffff


	//   ....[166]....
        /*066c*/ 	.word	0xffffffff


	//   ....[167]....
        /*0670*/ 	.word	0xffffffff


	//   ....[168]....
        /*0674*/ 	.word	0xffffffff


	//   ....[169]....
        /*0678*/ 	.word	0x0500000f


	//   ....[170]....
        /*067c*/ 	.word	0x0500000f


	//   ....[171]....
        /*0680*/ 	.word	0x0500000f


	//   ....[172]....
        /*0684*/ 	.word	0x0500000f


	//   ....[173]....
        /*0688*/ 	.word	0x0500000f


	//   ....[174]....
        /*068c*/ 	.word	0x0500000f


	//   ....[175]....
        /*0690*/ 	.word	0x0500000f


	//   ....[176]....
        /*0694*/ 	.word	0x0500000f


	//   ....[177]....
        /*0698*/ 	.word	0x0500000f


	//   ....[178]....
        /*069c*/ 	.word	0x0500000f


	//   ....[179]....
        /*06a0*/ 	.word	0x0500000f


	//   ....[180]....
        /*06a4*/ 	.word	0x0500000f


	//   ....[181]....
        /*06a8*/ 	.word	0x0500000f


	//   ....[182]....
        /*06ac*/ 	.word	0x0500000f


	//   ....[183]....
        /*06b0*/ 	.word	0x0500000f


	//   ....[184]....
        /*06b4*/ 	.word	0x0500000f


	//   ....[185]....
        /*06b8*/ 	.word	0x0500000f


	//   ....[186]....
        /*06bc*/ 	.word	0x0500000f


	//   ....[187]....
        /*06c0*/ 	.word	0x0500000f


	//   ....[188]....
        /*06c4*/ 	.word	0x0500000f


	//   ....[189]....
        /*06c8*/ 	.word	0x0500000f


	//   ....[190]....
        /*06cc*/ 	.word	0x0500000f


	//   ....[191]....
        /*06d0*/ 	.word	0x0500000f


	//   ....[192]....
        /*06d4*/ 	.word	0x0500000f


	//   ....[193]....
        /*06d8*/ 	.word	0x0500000f


	//   ....[194]....
        /*06dc*/ 	.word	0x0500000f


	//   ....[195]....
        /*06e0*/ 	.word	0x0500000f


	//   ....[196]....
        /*06e4*/ 	.word	0x0500000f


	//   ....[197]....
        /*06e8*/ 	.word	0x0500000f


	//   ....[198]....
        /*06ec*/ 	.word	0x0500000f


	//   ....[199]....
        /*06f0*/ 	.word	0x0500000f


	//   ....[200]....
        /*06f4*/ 	.word	0x0500000f


	//   ....[201]....
        /*06f8*/ 	.word	0x0500000f


	//   ....[202]....
        /*06fc*/ 	.word	0x0500000f


	//   ....[203]....
        /*0700*/ 	.word	0x0500000f


	//   ....[204]....
        /*0704*/ 	.word	0x0500000f


	//   ....[205]....
        /*0708*/ 	.word	0x0500000f


	//   ....[206]....
        /*070c*/ 	.word	0x0500000f


	//   ....[207]....
        /*0710*/ 	.word	0x0500000f


	//   ....[208]....
        /*0714*/ 	.word	0x0500000f


	//   ....[209]....
        /*0718*/ 	.word	0x0500000f


	//   ....[210]....
        /*071c*/ 	.word	0x0500000f


	//   ....[211]....
        /*0720*/ 	.word	0x0500000f


	//   ....[212]....
        /*0724*/ 	.word	0x0500000f


	//   ....[213]....
        /*0728*/ 	.word	0x0500000f


	//   ....[214]....
        /*072c*/ 	.word	0x0500000f


	//   ....[215]....
        /*0730*/ 	.word	0x0500000f


	//   ....[216]....
        /*0734*/ 	.word	0x0500000f


	//   ....[217]....
        /*0738*/ 	.word	0x0500000f


	//   ....[218]....
        /*073c*/ 	.word	0x0500000f


	//   ....[219]....
        /*0740*/ 	.word	0x0500000f


	//   ....[220]....
        /*0744*/ 	.word	0x0500000f


	//   ....[221]....
        /*0748*/ 	.word	0x0500000f


	//   ....[222]....
        /*074c*/ 	.word	0x0500000f


	//   ....[223]....
        /*0750*/ 	.word	0x0500000f


	//   ....[224]....
        /*0754*/ 	.word	0x0500000f


	//   ....[225]....
        /*0758*/ 	.word	0x0500000f


	//   ....[226]....
        /*075c*/ 	.word	0x0500000f


	//   ....[227]....
        /*0760*/ 	.word	0x0500000f


	//   ....[228]....
        /*0764*/ 	.word	0x0500000f


	//   ....[229]....
        /*0768*/ 	.word	0x0500000f


	//   ....[230]....
        /*076c*/ 	.word	0x0500000f


	//   ....[231]....
        /*0770*/ 	.word	0x0500000f


	//   ....[232]....
        /*0774*/ 	.word	0x0500000f


	//   ....[233]....
        /*0778*/ 	.word	0x0500000f


	//   ....[234]....
        /*077c*/ 	.word	0x0500000f


	//   ....[235]....
        /*0780*/ 	.word	0x0500000f


	//   ....[236]....
        /*0784*/ 	.word	0x0500000f


	//   ....[237]....
        /*0788*/ 	.word	0x0500000f


	//   ....[238]....
        /*078c*/ 	.word	0x0500000f


	//   ....[239]....
        /*0790*/ 	.word	0x0500000f


	//   ....[240]....
        /*0794*/ 	.word	0x0500000f


	//   ....[241]....
        /*0798*/ 	.word	0x0500000f


	//   ....[242]....
        /*079c*/ 	.word	0x0500000f


	//   ....[243]....
        /*07a0*/ 	.word	0x0500000f


	//   ....[244]....
        /*07a4*/ 	.word	0x0500000f


	//   ....[245]....
        /*07a8*/ 	.word	0x0500000f


	//   ....[246]....
        /*07ac*/ 	.word	0x0500000f


	//   ....[247]....
        /*07b0*/ 	.word	0x0500000f


	//   ....[248]....
        /*07b4*/ 	.word	0x0500000f


	//   ....[249]....
        /*07b8*/ 	.word	0x0500000f


	//   ....[250]....
        /*07bc*/ 	.word	0x0500000f


	//   ....[251]....
        /*07c0*/ 	.word	0x0500000f


	//   ....[252]....
        /*07c4*/ 	.word	0x0500000f


	//   ....[253]....
        /*07c8*/ 	.word	0x0500000f


	//   ....[254]....
        /*07cc*/ 	.word	0x0500000f


	//   ....[255]....
        /*07d0*/ 	.word	0x0500000f


	//   ....[0]....
        /*07d4*/ 	.word	0x0500000f


	//   ....[1]....
        /*07d8*/ 	.word	0x0500000f


	//   ....[2]....
        /*07dc*/ 	.word	0x0500000f


	//   ....[3]....
        /*07e0*/ 	.word	0x0500000f


	//   ....[4]....
        /*07e4*/ 	.word	0x0500000f


	//   ....[5]....
        /*07e8*/ 	.word	0x0500000f


	//   ....[6]....
        /*07ec*/ 	.word	0x0500000f


	//   ....[7]....
        /*07f0*/ 	.word	0x0500000f


	//   ....[8]....
        /*07f4*/ 	.word	0x0500000f


	//   ....[9]....
        /*07f8*/ 	.word	0x0500000f


	//   ....[10]....
        /*07fc*/ 	.word	0x0500000f


	//   ....[11]....
        /*0800*/ 	.word	0x0500000f


	//   ....[12]....
        /*0804*/ 	.word	0x0500000f


	//   ....[13]....
        /*0808*/ 	.word	0x0500000f


	//   ....[14]....
        /*080c*/ 	.word	0x0500000f


	//   ....[15]....
        /*0810*/ 	.word	0x0500000f


	//   ....[16]....
        /*0814*/ 	.word	0x0500000f


	//   ....[17]....
        /*0818*/ 	.word	0x0500000f


	//----- nvinfo : EIATTR_COOP_GROUP_INSTR_OFFSETS
	.align		4
.L_142:
        /*081c*/ 	.byte	0x04, 0x28
        /*081e*/ 	.short	(.L_144 - .L_143)


	//   ....[0]....
.L_143:
        /*0820*/ 	.word	0x00000060


	//   ....[1]....
        /*0824*/ 	.word	0x00000140


	//   ....[2]....
        /*0828*/ 	.word	0x00000190


	//   ....[3]....
        /*082c*/ 	.word	0x000003c0


	//   ....[4]....
        /*0830*/ 	.word	0x00000520


	//   ....[5]....
        /*0834*/ 	.word	0x00000640


	//   ....[6]....
        /*0838*/ 	.word	0x000007a0


	//   ....[7]....
        /*083c*/ 	.word	0x00003c40


	//   ....[8]....
        /*0840*/ 	.word	0x00003c50


	//   ....[9]....
        /*0844*/ 	.word	0x000051a0


	//   ....[10]....
        /*0848*/ 	.word	0x000051b0


	//   ....[11]....
        /*084c*/ 	.word	0x000072e0


	//   ....[12]....
        /*0850*/ 	.word	0x000072f0


	//   ....[13]....
        /*0854*/ 	.word	0x00008ab0


	//   ....[14]....
        /*0858*/ 	.word	0x00008ac0


	//   ....[15]....
        /*085c*/ 	.word	0x0000a3a0


	//   ....[16]....
        /*0860*/ 	.word	0x0000a3b0


	//   ....[17]....
        /*0864*/ 	.word	0x0000a640


	//   ....[18]....
        /*0868*/ 	.word	0x0000a650


	//   ....[19]....
        /*086c*/ 	.word	0x0000ab70


	//   ....[20]....
        /*0870*/ 	.word	0x0000aba0


	//   ....[21]....
        /*0874*/ 	.word	0x0000ad20


	//   ....[22]....
        /*0878*/ 	.word	0x0000ad40


	//   ....[23]....
        /*087c*/ 	.word	0x0000b500


	//   ....[24]....
        /*0880*/ 	.word	0x0000ba50


	//   ....[25]....
        /*0884*/ 	.word	0x0000ba60


	//   ....[26]....
        /*0888*/ 	.word	0x0000ba70


	//   ....[27]....
        /*088c*/ 	.word	0x0000ba80


	//   ....[28]....
        /*0890*/ 	.word	0x0000e500


	//   ....[29]....
        /*0894*/ 	.word	0x0000e510


	//   ....[30]....
        /*0898*/ 	.word	0x0000e520


	//   ....[31]....
        /*089c*/ 	.word	0x0000e530


	//   ....[32]....
        /*08a0*/ 	.word	0x00012870


	//   ....[33]....
        /*08a4*/ 	.word	0x000128d0


	//   ....[34]....
        /*08a8*/ 	.word	0x00012de0


	//   ....[35]....
        /*08ac*/ 	.word	0x00012e70


	//   ....[36]....
        /*08b0*/ 	.word	0x000155a0


	//   ....[37]....
        /*08b4*/ 	.word	0x000155d0


	//   ....[38]....
        /*08b8*/ 	.word	0x000155f0


	//   ....[39]....
        /*08bc*/ 	.word	0x00015610


	//   ....[40]....
        /*08c0*/ 	.word	0x00016980


	//   ....[41]....
        /*08c4*/ 	.word	0x00016a00


	//   ....[42]....
        /*08c8*/ 	.word	0x00016a40


	//   ....[43]....
        /*08cc*/ 	.word	0x00016a50


	//   ....[44]....
        /*08d0*/ 	.word	0x00017b60


	//   ....[45]....
        /*08d4*/ 	.word	0x00017b70


	//   ....[46]....
        /*08d8*/ 	.word	0x00017b80


	//   ....[47]....
        /*08dc*/ 	.word	0x00017b90


	//   ....[48]....
        /*08e0*/ 	.word	0x00018260


	//   ....[49]....
        /*08e4*/ 	.word	0x000182a0


	//   ....[50]....
        /*08e8*/ 	.word	0x00018360


	//   ....[51]....
        /*08ec*/ 	.word	0x00018380


	//   ....[52]....
        /*08f0*/ 	.word	0x00018440


	//   ....[53]....
        /*08f4*/ 	.word	0x00018460


	//   ....[54]....
        /*08f8*/ 	.word	0x00018530


	//   ....[55]....
        /*08fc*/ 	.word	0x00018550


	//   ....[56]....
        /*0900*/ 	.word	0x000189f0


	//   ....[57]....
        /*0904*/ 	.word	0x00018a00


	//   ....[58]....
        /*0908*/ 	.word	0x00018e40


	//   ....[59]....
        /*090c*/ 	.word	0x00018e50


	//   ....[60]....
        /*0910*/ 	.word	0x00019ac0


	//   ....[61]....
        /*0914*/ 	.word	0x00019ad0


	//   ....[62]....
        /*0918*/ 	.word	0x00019b90


	//   ....[63]....
        /*091c*/ 	.word	0x00019bb0


	//   ....[64]....
        /*0920*/ 	.word	0x00019c70


	//   ....[65]....
        /*0924*/ 	.word	0x00019c90


	//   ....[66]....
        /*0928*/ 	.word	0x00019d60


	//   ....[67]....
        /*092c*/ 	.word	0x00019d80


	//   ....[68]....
        /*0930*/ 	.word	0x00019ed0


	//   ....[69]....
        /*0934*/ 	.word	0x0001a0e0


	//   ....[70]....
        /*0938*/ 	.word	0x0001a110


	//   ....[71]....
        /*093c*/ 	.word	0x0001a140


	//   ....[72]....
        /*0940*/ 	.word	0x0001a170


	//   ....[73]....
        /*0944*/ 	.word	0x0001a1a0


	//   ....[74]....
        /*0948*/ 	.word	0x0001a1d0


	//   ....[75]....
        /*094c*/ 	.word	0x0001a360


	//   ....[76]....
        /*0950*/ 	.word	0x0001a390


	//   ....[77]....
        /*0954*/ 	.word	0x0001a3c0


	//   ....[78]....
        /*0958*/ 	.word	0x0001a3f0


	//   ....[79]....
        /*095c*/ 	.word	0x0001a420


	//   ....[80]....
        /*0960*/ 	.word	0x0001a450


	//   ....[81]....
        /*0964*/ 	.word	0x0001a4e0


	//   ....[82]....
        /*0968*/ 	.word	0x0001a510


	//   ....[83]....
        /*096c*/ 	.word	0x0001a520


	//   ....[84]....
        /*0970*/ 	.word	0x0001a5b0


	//   ....[85]....
        /*0974*/ 	.word	0x0001b520


	//   ....[86]....
        /*0978*/ 	.word	0x0001d650


	//   ....[87]....
        /*097c*/ 	.word	0x0001d670


	//   ....[88]....
        /*0980*/ 	.word	0x0001d720


	//   ....[89]....
        /*0984*/ 	.word	0x0001d740


	//   ....[90]....
        /*0988*/ 	.word	0x0001d7e0


	//   ....[91]....
        /*098c*/ 	.word	0x0001d800


	//   ....[92]....
        /*0990*/ 	.word	0x0001d8a0


	//   ....[93]....
        /*0994*/ 	.word	0x0001d8c0


	//   ....[94]....
        /*0998*/ 	.word	0x0001d960


	//   ....[95]....
        /*099c*/ 	.word	0x0001d980


	//   ....[96]....
        /*09a0*/ 	.word	0x0001d990


	//   ....[97]....
        /*09a4*/ 	.word	0x0001da20


	//   ....[98]....
        /*09a8*/ 	.word	0x0001e1d0


	//   ....[99]....
        /*09ac*/ 	.word	0x0001e200


	//   ....[100]....
        /*09b0*/ 	.word	0x0001e220


	//   ....[101]....
        /*09b4*/ 	.word	0x0001e2b0


	//   ....[102]....
        /*09b8*/ 	.word	0x0001e2c0


	//   ....[103]....
        /*09bc*/ 	.word	0x0001e360


	//   ....[104]....
        /*09c0*/ 	.word	0x0001e370


	//   ....[105]....
        /*09c4*/ 	.word	0x0001e410


	//   ....[106]....
        /*09c8*/ 	.word	0x0001e420


	//   ....[107]....
        /*09cc*/ 	.word	0x0001e4c0


	//   ....[108]....
        /*09d0*/ 	.word	0x0001e4d0


	//   ....[109]....
        /*09d4*/ 	.word	0x0001e570


	//   ....[110]....
        /*09d8*/ 	.word	0x0001e580


	//   ....[111]....
        /*09dc*/ 	.word	0x0001e620


	//   ....[112]....
        /*09e0*/ 	.word	0x0001e630


	//   ....[113]....
        /*09e4*/ 	.word	0x0001e640


	//   ....[114]....
        /*09e8*/ 	.word	0x0001ee10


	//   ....[115]....
        /*09ec*/ 	.word	0x0001ee20


	//   ....[116]....
        /*09f0*/ 	.word	0x0001ee30


	//   ....[117]....
        /*09f4*/ 	.word	0x0001eec0


	//   ....[118]....
        /*09f8*/ 	.word	0x0001eed0


	//   ....[119]....
        /*09fc*/ 	.word	0x0001ef30


	//   ....[120]....
        /*0a00*/ 	.word	0x0001ef60


	//   ....[121]....
        /*0a04*/ 	.word	0x0001efa0


	//   ....[122]....
        /*0a08*/ 	.word	0x0001efd0


	//   ....[123]....
        /*0a0c*/ 	.word	0x0001f010


	//   ....[124]....
        /*0a10*/ 	.word	0x0001f040


	//   ....[125]....
        /*0a14*/ 	.word	0x0001f080


	//   ....[126]....
        /*0a18*/ 	.word	0x0001f300


	//   ....[127]....
        /*0a1c*/ 	.word	0x0001f320


	//   ....[128]....
        /*0a20*/ 	.word	0x0001f3b0


	//   ....[129]....
        /*0a24*/ 	.word	0x0001f3c0


	//   ....[130]....
        /*0a28*/ 	.word	0x0001f430


	//   ....[131]....
        /*0a2c*/ 	.word	0x0001f440


	//   ....[132]....
        /*0a30*/ 	.word	0x0001f4b0


	//   ....[133]....
        /*0a34*/ 	.word	0x0001f4c0


	//   ....[134]....
        /*0a38*/ 	.word	0x0001f530


	//   ....[135]....
        /*0a3c*/ 	.word	0x0001f540


	//   ....[136]....
        /*0a40*/ 	.word	0x0001f550


	//   ....[137]....
        /*0a44*/ 	.word	0x0001f5c0


	//   ....[138]....
        /*0a48*/ 	.word	0x0001fb40


	//   ....[139]....
        /*0a4c*/ 	.word	0x0001fb70


	//   ....[140]....
        /*0a50*/ 	.word	0x0001fb90


	//   ....[141]....
        /*0a54*/ 	.word	0x0001fba0


	//   ....[142]....
        /*0a58*/ 	.word	0x0001fbe0


	//   ....[143]....
        /*0a5c*/ 	.word	0x0001fc00


	//   ....[144]....
        /*0a60*/ 	.word	0x0001fc70


	//   ....[145]....
        /*0a64*/ 	.word	0x0001fc90


	//   ....[146]....
        /*0a68*/ 	.word	0x0001fcf0


	//   ....[147]....
        /*0a6c*/ 	.word	0x0001fd10


	//   ....[148]....
        /*0a70*/ 	.word	0x0001fd60


	//   ....[149]....
        /*0a74*/ 	.word	0x0001fd80


	//   ....[150]....
        /*0a78*/ 	.word	0x000201b0


	//   ....[151]....
        /*0a7c*/ 	.word	0x000201e0


	//   ....[152]....
        /*0a80*/ 	.word	0x00020260


	//   ....[153]....
        /*0a84*/ 	.word	0x00020290


	//   ....[154]....
        /*0a88*/ 	.word	0x000202c0


	//   ....[155]....
        /*0a8c*/ 	.word	0x000202f0


	//   ....[156]....
        /*0a90*/ 	.word	0x00020320


	//   ....[157]....
        /*0a94*/ 	.word	0x00020350


	//   ....[158]....
        /*0a98*/ 	.word	0x000204f0


	//   ....[159]....
        /*0a9c*/ 	.word	0x00020520


	//   ....[160]....
        /*0aa0*/ 	.word	0x00020550


	//   ....[161]....
        /*0aa4*/ 	.word	0x00020580


	//   ....[162]....
        /*0aa8*/ 	.word	0x000205b0


	//   ....[163]....
        /*0aac*/ 	.word	0x000205e0


	//   ....[164]....
        /*0ab0*/ 	.word	0x000206a0


	//   ....[165]....
        /*0ab4*/ 	.word	0x000206c0


	//   ....[166]....
        /*0ab8*/ 	.word	0x000206d0


	//   ....[167]....
        /*0abc*/ 	.word	0x00020730


	//   ....[168]....
        /*0ac0*/ 	.word	0x00020d50


	//   ....[169]....
        /*0ac4*/ 	.word	0x00021070


	//   ....[170]....
        /*0ac8*/ 	.word	0x00021100


	//   ....[171]....
        /*0acc*/ 	.word	0x000211a0


	//   ....[172]....
        /*0ad0*/ 	.word	0x00021230


	//   ....[173]....
        /*0ad4*/ 	.word	0x00021320


	//   ....[174]....
        /*0ad8*/ 	.word	0x000213b0


	//   ....[175]....
        /*0adc*/ 	.word	0x00021450


	//   ....[176]....
        /*0ae0*/ 	.word	0x000214e0


	//   ....[177]....
        /*0ae4*/ 	.word	0x000215d0


	//   ....[178]....
        /*0ae8*/ 	.word	0x00021660


	//   ....[179]....
        /*0aec*/ 	.word	0x00021700


	//   ....[180]....
        /*0af0*/ 	.word	0x00021790


	//   ....[181]....
        /*0af4*/ 	.word	0x00021880


	//   ....[182]....
        /*0af8*/ 	.word	0x00021910


	//   ....[183]....
        /*0afc*/ 	.word	0x00021960


	//   ....[184]....
        /*0b00*/ 	.word	0x000219b0


	//   ....[185]....
        /*0b04*/ 	.word	0x00021aa0


	//   ....[186]....
        /*0b08*/ 	.word	0x00021b30


	//   ....[187]....
        /*0b0c*/ 	.word	0x00021b80


	//   ....[188]....
        /*0b10*/ 	.word	0x00021bd0


	//   ....[189]....
        /*0b14*/ 	.word	0x00021e30


	//   ....[190]....
        /*0b18*/ 	.word	0x00022110


	//   ....[191]....
        /*0b1c*/ 	.word	0x00022200


	//   ....[192]....
        /*0b20*/ 	.word	0x000222a0


	//   ....[193]....
        /*0b24*/ 	.word	0x00022300


	//   ....[194]....
        /*0b28*/ 	.word	0x00022410


	//   ....[195]....
        /*0b2c*/ 	.word	0x00022480


	//   ....[196]....
        /*0b30*/ 	.word	0x00022590


	//   ....[197]....
        /*0b34*/ 	.word	0x00022600


	//   ....[198]....
        /*0b38*/ 	.word	0x00022710


	//   ....[199]....
        /*0b3c*/ 	.word	0x00022780


	//   ....[200]....
        /*0b40*/ 	.word	0x00022890


	//   ....[201]....
        /*0b44*/ 	.word	0x00022900


	//   ....[202]....
        /*0b48*/ 	.word	0x000229e0


	//   ....[203]....
        /*0b4c*/ 	.word	0x00022ae0


	//   ....[204]....
        /*0b50*/ 	.word	0x00022b40


	//   ....[205]....
        /*0b54*/ 	.word	0x00022ba0


	//   ....[206]....
        /*0b58*/ 	.word	0x00022ca0


	//   ....[207]....
        /*0b5c*/ 	.word	0x00022d00


	//   ....[208]....
        /*0b60*/ 	.word	0x00022e10


	//   ....[209]....
        /*0b64*/ 	.word	0x00022e70


	//   ....[210]....
        /*0b68*/ 	.word	0x00022f80


	//   ....[211]....
        /*0b6c*/ 	.word	0x00022fe0


	//   ....[212]....
        /*0b70*/ 	.word	0x000230f0


	//   ....[213]....
        /*0b74*/ 	.word	0x00023150


	//   ....[214]....
        /*0b78*/ 	.word	0x00023260


	//   ....[215]....
        /*0b7c*/ 	.word	0x000232c0


	//   ....[216]....
        /*0b80*/ 	.word	0x000233d0


	//   ....[217]....
        /*0b84*/ 	.word	0x00023430


	//   ....[218]....
        /*0b88*/ 	.word	0x00023520


	//   ....[219]....
        /*0b8c*/ 	.word	0x00023650


	//   ....[220]....
        /*0b90*/ 	.word	0x00023700


	//   ....[221]....
        /*0b94*/ 	.word	0x00023770


	//   ....[222]....
        /*0b98*/ 	.word	0x00023860


	//   ....[223]....
        /*0b9c*/ 	.word	0x000238c0


	//   ....[224]....
        /*0ba0*/ 	.word	0x00023990


	//   ....[225]....
        /*0ba4*/ 	.word	0x000239f0


	//   ....[226]....
        /*0ba8*/ 	.word	0x00023ac0


	//   ....[227]....
        /*0bac*/ 	.word	0x00023b20


	//   ....[228]....
        /*0bb0*/ 	.word	0x00023bf0


	//   ....[229]....
        /*0bb4*/ 	.word	0x00023c50


	//   ....[230]....
        /*0bb8*/ 	.word	0x00023d20


	//   ....[231]....
        /*0bbc*/ 	.word	0x00023e10


	//   ....[232]....
        /*0bc0*/ 	.word	0x00023eb0


	//   ....[233]....
        /*0bc4*/ 	.word	0x00023f10


	//   ....[234]....
        /*0bc8*/ 	.word	0x00024000


	//   ....[235]....
        /*0bcc*/ 	.word	0x00024060


	//   ....[236]....
        /*0bd0*/ 	.word	0x00024140


	//   ....[237]....
        /*0bd4*/ 	.word	0x000241a0


	//   ....[238]....
        /*0bd8*/ 	.word	0x00024280


	//   ....[239]....
        /*0bdc*/ 	.word	0x000242e0


	//   ....[240]....
        /*0be0*/ 	.word	0x000243c0


	//   ....[241]....
        /*0be4*/ 	.word	0x00024420


	//   ....[242]....
        /*0be8*/ 	.word	0x000244f0


	//   ....[243]....
        /*0bec*/ 	.word	0x00024620


	//   ....[244]....
        /*0bf0*/ 	.word	0x000246f0


	//   ....[245]....
        /*0bf4*/ 	.word	0x000247b0


	//   ....[246]....
        /*0bf8*/ 	.word	0x00024880


	//   ....[247]....
        /*0bfc*/ 	.word	0x000248e0


	//   ....[248]....
        /*0c00*/ 	.word	0x000249b0


	//   ....[249]....
        /*0c04*/ 	.word	0x00024a10


	//   ....[250]....
        /*0c08*/ 	.word	0x00024af0


	//   ....[251]....
        /*0c0c*/ 	.word	0x00024b50


	//   ....[252]....
        /*0c10*/ 	.word	0x00024c20


	//   ....[253]....
        /*0c14*/ 	.word	0x00024c80


	//   ....[254]....
        /*0c18*/ 	.word	0x00024d40


	//   ....[255]....
        /*0c1c*/ 	.word	0x00024dd0


	//   ....[0]....
        /*0c20*/ 	.word	0x00024e70


	//   ....[1]....
        /*0c24*/ 	.word	0x00024ff0


	//   ....[2]....
        /*0c28*/ 	.word	0x00025060


	//   ....[3]....
        /*0c2c*/ 	.word	0x000250d0


	//   ....[4]....
        /*0c30*/ 	.word	0x00025140


	//   ....[5]....
        /*0c34*/ 	.word	0x000251b0


	//   ....[6]....
        /*0c38*/ 	.word	0x00025230


	//   ....[7]....
        /*0c3c*/ 	.word	0x000252b0


	//   ....[8]....
        /*0c40*/ 	.word	0x00025340


	//   ....[9]....
        /*0c44*/ 	.word	0x000253b0


	//   ....[10]....
        /*0c48*/ 	.word	0x00025420


	//   ....[11]....
        /*0c4c*/ 	.word	0x00025490


	//   ....[12]....
        /*0c50*/ 	.word	0x00025510


	//   ....[13]....
        /*0c54*/ 	.word	0x00025580


	//   ....[14]....
        /*0c58*/ 	.word	0x00025620


	//   ....[15]....
        /*0c5c*/ 	.word	0x00025670


	//   ....[16]....
        /*0c60*/ 	.word	0x00025700


	//   ....[17]....
        /*0c64*/ 	.word	0x00025830


	//----- nvinfo : EIATTR_REG_RECONFIG
	.align		4
.L_144:
        /*0c68*/ 	.byte	0x01, 0x54
	.zero		2


	//----- nvinfo : EIATTR_SYSCALL_OFFSETS
	.align		4
        /*0c6c*/ 	.byte	0x04, 0x46
        /*0c6e*/ 	.short	(.L_146 - .L_145)


	//   ....[0]....
.L_145:
        /*0c70*/ 	.word	0x00001f80


	//   ....[1]....
        /*0c74*/ 	.word	0x000020d0


	//   ....[2]....
        /*0c78*/ 	.word	0x0000b670


	//   ....[3]....
        /*0c7c*/ 	.word	0x0000b9d0


	//   ....[4]....
        /*0c80*/ 	.word	0x0001cbb0


	//   ....[5]....
        /*0c84*/ 	.word	0x0001cd00


	//   ....[6]....
        /*0c88*/ 	.word	0x0001cdf0


	//   ....[7]....
        /*0c8c*/ 	.word	0x0001dde0


	//----- nvinfo : EIATTR_MBARRIER_INSTR_OFFSETS
	.align		4
.L_146:
        /*0c90*/ 	.byte	0x04, 0x39
        /*0c92*/ 	.short	(.L_148 - .L_147)


	//   ....[0]....
.L_147:
        /*0c94*/ 	.word	0x00000270
        /*0c98*/ 	.word	0x000000ff
        /*0c9c*/ 	.word	0x0002a800
        /*0ca0*/ 	.short	0x0100
        /*0ca2*/ 	.byte	0x08
	.zero		1


	//   ....[1]....
        /*0ca4*/ 	.word	0x00000280
        /*0ca8*/ 	.word	0x000000ff
        /*0cac*/ 	.word	0x0002a820
        /*0cb0*/ 	.short	0x0100
        /*0cb2*/ 	.byte	0x08
	.zero		1


	//   ....[2]....
        /*0cb4*/ 	.word	0x00000370
        /*0cb8*/ 	.word	0x000000ff
        /*0cbc*/ 	.word	0x0002a830
        /*0cc0*/ 	.short	0x0100
        /*0cc2*/ 	.byte	0x08
	.zero		1


	//   ....[3]....
        /*0cc4*/ 	.word	0x00000380
        /*0cc8*/ 	.word	0x000000ff
        /*0ccc*/ 	.word	0x0002a840
        /*0cd0*/ 	.short	0x0100
        /*0cd2*/ 	.byte	0x08
	.zero		1


	//   ....[4]....
        /*0cd4*/ 	.word	0x00000390
        /*0cd8*/ 	.word	0x000000ff
        /*0cdc*/ 	.word	0x0002a838
        /*0ce0*/ 	.short	0x0100
        /*0ce2*/ 	.byte	0x08
	.zero		1


	//   ....[5]....
        /*0ce4*/ 	.word	0x000003a0
        /*0ce8*/ 	.word	0x000000ff
        /*0cec*/ 	.word	0x0002a848
        /*0cf0*/ 	.short	0x0100
        /*0cf2*/ 	.byte	0x08
	.zero		1


	//   ....[6]....
        /*0cf4*/ 	.word	0x000004d0
        /*0cf8*/ 	.word	0x000000ff
        /*0cfc*/ 	.word	0x0002a850
        /*0d00*/ 	.short	0x0100
        /*0d02*/ 	.byte	0x08
	.zero		1


	//   ....[7]....
        /*0d04*/ 	.word	0x000004e0
        /*0d08*/ 	.word	0x000000ff
        /*0d0c*/ 	.word	0x0002a860
        /*0d10*/ 	.short	0x0100
        /*0d12*/ 	.byte	0x08
	.zero		1


	//   ....[8]....
        /*0d14*/ 	.word	0x000004f0
        /*0d18*/ 	.word	0x000000ff
        /*0d1c*/ 	.word	0x0002a858
        /*0d20*/ 	.short	0x0100
        /*0d22*/ 	.byte	0x08
	.zero		1


	//   ....[9]....
        /*0d24*/ 	.word	0x00000500
        /*0d28*/ 	.word	0x000000ff
        /*0d2c*/ 	.word	0x0002a868
        /*0d30*/ 	.short	0x0100
        /*0d32*/ 	.byte	0x08
	.zero		1


	//   ....[10]....
        /*0d34*/ 	.word	0x000005f0
        /*0d38*/ 	.word	0x000000ff
        /*0d3c*/ 	.word	0x0002a870
        /*0d40*/ 	.short	0x0100
        /*0d42*/ 	.byte	0x06
	.zero		1


	//   ....[11]....
        /*0d44*/ 	.word	0x00000600
        /*0d48*/ 	.word	0x000000ff
        /*0d4c*/ 	.word	0x0002a880
        /*0d50*/ 	.short	0x0100
        /*0d52*/ 	.byte	0x06
	.zero		1


	//   ....[12]....
        /*0d54*/ 	.word	0x00000610
        /*0d58*/ 	.word	0x000000ff
        /*0d5c*/ 	.word	0x0002a878
        /*0d60*/ 	.short	0x0100
        /*0d62*/ 	.byte	0x06
	.zero		1


	//   ....[13]....
        /*0d64*/ 	.word	0x00000620
        /*0d68*/ 	.word	0x000000ff
        /*0d6c*/ 	.word	0x0002a888
        /*0d70*/ 	.short	0x0100
        /*0d72*/ 	.byte	0x06
	.zero		1


	//   ....[14]....
        /*0d74*/ 	.word	0x00000750
        /*0d78*/ 	.word	0x000000ff
        /*0d7c*/ 	.word	0x0002a890
        /*0d80*/ 	.short	0x0100
        /*0d82*/ 	.byte	0x08
	.zero		1


	//   ....[15]....
        /*0d84*/ 	.word	0x00000760
        /*0d88*/ 	.word	0x000000ff
        /*0d8c*/ 	.word	0x0002a8a0
        /*0d90*/ 	.short	0x0100
        /*0d92*/ 	.byte	0x08
	.zero		1


	//   ....[16]....
        /*0d94*/ 	.word	0x00000770
        /*0d98*/ 	.word	0x000000ff
        /*0d9c*/ 	.word	0x0002a898
        /*0da0*/ 	.short	0x0100
        /*0da2*/ 	.byte	0x08
	.zero		1


	//   ....[17]....
        /*0da4*/ 	.word	0x00000780
        /*0da8*/ 	.word	0x000000ff
        /*0dac*/ 	.word	0x0002a8a8
        /*0db0*/ 	.short	0x0100
        /*0db2*/ 	.byte	0x08
	.zero		1


	//   ....[18]....
        /*0db4*/ 	.word	0x000008b0
        /*0db8*/ 	.word	0x000000ff
        /*0dbc*/ 	.word	0x0002a8b0
        /*0dc0*/ 	.short	0x0100
        /*0dc2*/ 	.byte	0x08
	.zero		1


	//   ....[19]....
        /*0dc4*/ 	.word	0x000008c0
        /*0dc8*/ 	.word	0x000000ff
        /*0dcc*/ 	.word	0x0002a8c0
        /*0dd0*/ 	.short	0x0100
        /*0dd2*/ 	.byte	0x08
	.zero		1


	//   ....[20]....
        /*0dd4*/ 	.word	0x000008d0
        /*0dd8*/ 	.word	0x000000ff
        /*0ddc*/ 	.word	0x0002a8b8
        /*0de0*/ 	.short	0x0100
        /*0de2*/ 	.byte	0x08
	.zero		1


	//   ....[21]....
        /*0de4*/ 	.word	0x000008e0
        /*0de8*/ 	.word	0x000000ff
        /*0dec*/ 	.word	0x0002a8c8
        /*0df0*/ 	.short	0x0100
        /*0df2*/ 	.byte	0x08
	.zero		1


	//   ....[22]....
        /*0df4*/ 	.word	0x00003bf0
        /*0df8*/ 	.word	0x00000055
        /*0dfc*/ 	.word	0x0002a890
        /*0e00*/ 	.short	0x010a
        /*0e02*/ 	.byte	0x3f
	.zero		1


	//   ....[23]....
        /*0e04*/ 	.word	0x00007270
        /*0e08*/ 	.word	0x00000055
        /*0e0c*/ 	.word	0x0002a890
        /*0e10*/ 	.short	0x010a
        /*0e12*/ 	.byte	0x3f
	.zero		1


	//   ....[24]....
        /*0e14*/ 	.word	0x0000a200
        /*0e18*/ 	.word	0x00000055
        /*0e1c*/ 	.word	0x0002a890
        /*0e20*/ 	.short	0x010a
        /*0e22*/ 	.byte	0x3f
	.zero		1


	//   ....[25]....
        /*0e24*/ 	.word	0x0000a9a0
        /*0e28*/ 	.word	0x0000000b
        /*0e2c*/ 	.word	0x00000000
        /*0e30*/ 	.short	0x0101
        /*0e32*/ 	.byte	0x3f
	.zero		1


	//   ....[26]....
        /*0e34*/ 	.word	0x0000a9e0
        /*0e38*/ 	.word	0x00000055
        /*0e3c*/ 	.word	0x0002a8b0
        /*0e40*/ 	.short	0x010a
        /*0e42*/ 	.byte	0x3f
	.zero		1


	//   ....[27]....
        /*0e44*/ 	.word	0x0000af70
        /*0e48*/ 	.word	0x00000055
        /*0e4c*/ 	.word	0x00000000
        /*0e50*/ 	.short	0x0101
        /*0e52*/ 	.byte	0x3f
	.zero		1


	//   ....[28]....
        /*0e54*/ 	.word	0x0000b6f0
        /*0e58*/ 	.word	0x00000002
        /*0e5c*/ 	.word	0x0002a800
        /*0e60*/ 	.short	0x010a
        /*0e62*/ 	.byte	0x3f
	.zero		1


	//   ....[29]....
        /*0e64*/ 	.word	0x0000b740
        /*0e68*/ 	.word	0x00000002
        /*0e6c*/ 	.word	0x0002a800
        /*0e70*/ 	.short	0x010a
        /*0e72*/ 	.byte	0x3f
	.zero		1


	//   ....[30]....
        /*0e74*/ 	.word	0x0000c130
        /*0e78*/ 	.word	0x00000002
        /*0e7c*/ 	.word	0x0002a800
        /*0e80*/ 	.short	0x010a
        /*0e82*/ 	.byte	0x3f
	.zero		1


	//   ....[31]....
        /*0e84*/ 	.word	0x0000ea60
        /*0e88*/ 	.word	0x00000002
        /*0e8c*/ 	.word	0x0002a800
        /*0e90*/ 	.short	0x010a
        /*0e92*/ 	.byte	0x3f
	.zero		1


	//   ....[32]....
        /*0e94*/ 	.word	0x000111e0
        /*0e98*/ 	.word	0x00000000
        /*0e9c*/ 	.word	0x0002a830
        /*0ea0*/ 	.short	0x010a
        /*0ea2*/ 	.byte	0x3f
	.zero		1


	//   ....[33]....
        /*0ea4*/ 	.word	0x00011230
        /*0ea8*/ 	.word	0x00000000
        /*0eac*/ 	.word	0x0002a830
        /*0eb0*/ 	.short	0x010a
        /*0eb2*/ 	.byte	0x3f
	.zero		1


	//   ....[34]....
        /*0eb4*/ 	.word	0x00013370
        /*0eb8*/ 	.word	0x00000005
        /*0ebc*/ 	.word	0x00000000
        /*0ec0*/ 	.short	0x0101
        /*0ec2*/ 	.byte	0x3f
	.zero		1


	//   ....[35]....
        /*0ec4*/ 	.word	0x00013bf0
        /*0ec8*/ 	.word	0x0000000d
        /*0ecc*/ 	.word	0x0002a830
        /*0ed0*/ 	.short	0x010a
        /*0ed2*/ 	.byte	0x3f
	.zero		1


	//   ....[36]....
        /*0ed4*/ 	.word	0x00013c70
        /*0ed8*/ 	.word	0x0000000d
        /*0edc*/ 	.word	0x0002a830
        /*0ee0*/ 	.short	0x010a
        /*0ee2*/ 	.byte	0x3f
	.zero		1


	//   ....[37]....
        /*0ee4*/ 	.word	0x00014940
        /*0ee8*/ 	.word	0x0000000f
        /*0eec*/ 	.word	0x0002a850
        /*0ef0*/ 	.short	0x010a
        /*0ef2*/ 	.byte	0x3f
	.zero		1


	//   ....[38]....
        /*0ef4*/ 	.word	0x00014990
        /*0ef8*/ 	.word	0x0000000f
        /*0efc*/ 	.word	0x0002a850
        /*0f00*/ 	.short	0x010a
        /*0f02*/ 	.byte	0x3f
	.zero		1


	//   ....[39]....
        /*0f04*/ 	.word	0x00015860
        /*0f08*/ 	.word	0x0000005f
        /*0f0c*/ 	.word	0x00000000
        /*0f10*/ 	.short	0x0101
        /*0f12*/ 	.byte	0x3f
	.zero		1


	//   ....[40]....
        /*0f14*/ 	.word	0x000160a0
        /*0f18*/ 	.word	0x0000000f
        /*0f1c*/ 	.word	0x00000000
        /*0f20*/ 	.short	0x0101
        /*0f22*/ 	.byte	0x3f
	.zero		1


	//   ....[41]....
        /*0f24*/ 	.word	0x000166a0
        /*0f28*/ 	.word	0x00000007
        /*0f2c*/ 	.word	0x0002a850
        /*0f30*/ 	.short	0x010a
        /*0f32*/ 	.byte	0x3f
	.zero		1


	//   ....[42]....
        /*0f34*/ 	.word	0x00016740
        /*0f38*/ 	.word	0x00000007
        /*0f3c*/ 	.word	0x0002a850
        /*0f40*/ 	.short	0x010a
        /*0f42*/ 	.byte	0x3f
	.zero		1


	//   ....[43]....
        /*0f44*/ 	.word	0x00016c30
        /*0f48*/ 	.word	0x00000004
        /*0f4c*/ 	.word	0x00000000
        /*0f50*/ 	.short	0x0101
        /*0f52*/ 	.byte	0x3f
	.zero		1


	//   ....[44]....
        /*0f54*/ 	.word	0x00018270
        /*0f58*/ 	.word	0x00000000
        /*0f5c*/ 	.word	0x00000000
        /*0f60*/ 	.short	0x0101
        /*0f62*/ 	.byte	0x3f
	.zero		1


	//   ....[45]....
        /*0f64*/ 	.word	0x00018750
        /*0f68*/ 	.word	0x00000006
        /*0f6c*/ 	.word	0x00000000
        /*0f70*/ 	.short	0x0101
        /*0f72*/ 	.byte	0x3f
	.zero		1


	//   ....[46]....
        /*0f74*/ 	.word	0x0001b600
        /*0f78*/ 	.word	0x00000016
        /*0f7c*/ 	.word	0x0002a820
        /*0f80*/ 	.short	0x010a
        /*0f82*/ 	.byte	0x3f
	.zero		1


	//   ....[47]....
        /*0f84*/ 	.word	0x0001b690
        /*0f88*/ 	.word	0x0000000b
        /*0f8c*/ 	.word	0x0002a8a0
        /*0f90*/ 	.short	0x010a
        /*0f92*/ 	.byte	0x3f
	.zero		1


	//   ....[48]....
        /*0f94*/ 	.word	0x0001bad0
        /*0f98*/ 	.word	0x0000000b
        /*0f9c*/ 	.word	0x0002a8c0
        /*0fa0*/ 	.short	0x010a
        /*0fa2*/ 	.byte	0x3f
	.zero		1


	//   ....[49]....
        /*0fa4*/ 	.word	0x0001bf00
        /*0fa8*/ 	.word	0x0000000a
        /*0fac*/ 	.word	0x0002a8a0
        /*0fb0*/ 	.short	0x010a
        /*0fb2*/ 	.byte	0x3f
	.zero		1


	//   ....[50]....
        /*0fb4*/ 	.word	0x0001c330
        /*0fb8*/ 	.word	0x0000000a
        /*0fbc*/ 	.word	0x0002a8c0
        /*0fc0*/ 	.short	0x010a
        /*0fc2*/ 	.byte	0x3f
	.zero		1


	//   ....[51]....
        /*0fc4*/ 	.word	0x0001d420
        /*0fc8*/ 	.word	0x00000007
        /*0fcc*/ 	.word	0x0002a840
        /*0fd0*/ 	.short	0x010a
        /*0fd2*/ 	.byte	0x3f
	.zero		1


	//   ....[52]....
        /*0fd4*/ 	.word	0x0001dae0
        /*0fd8*/ 	.word	0x00000007
        /*0fdc*/ 	.word	0x0002a830
        /*0fe0*/ 	.short	0x0107
        /*0fe2*/ 	.byte	0x3f
	.zero		1


	//   ....[53]....
        /*0fe4*/ 	.word	0x0001dbb0
        /*0fe8*/ 	.word	0x00000007
        /*0fec*/ 	.word	0x0002a830
        /*0ff0*/ 	.short	0x0101
        /*0ff2*/ 	.byte	0x3f
	.zero		1


	//   ....[54]....
        /*0ff4*/ 	.word	0x0001e790
        /*0ff8*/ 	.word	0x00000016
        /*0ffc*/ 	.word	0x0002a800
        /*1000*/ 	.short	0x0107
        /*1002*/ 	.byte	0x3f
	.zero		1


	//   ....[55]....
        /*1004*/ 	.word	0x0001e8a0
        /*1008*/ 	.word	0x00000016
        /*100c*/ 	.word	0x0002a800
        /*1010*/ 	.short	0x0101
        /*1012*/ 	.byte	0x3f
	.zero		1


	//   ....[56]....
        /*1014*/ 	.word	0x0001e8c0
        /*1018*/ 	.word	0x00000016
        /*101c*/ 	.word	0x0002a820
        /*1020*/ 	.short	0x010a
        /*1022*/ 	.byte	0x3f
	.zero		1


	//   ....[57]....
        /*1024*/ 	.word	0x0001ec30
        /*1028*/ 	.word	0x00000006
        /*102c*/ 	.word	0x0002a840
        /*1030*/ 	.short	0x010a
        /*1032*/ 	.byte	0x3f
	.zero		1


	//   ....[58]....
        /*1034*/ 	.word	0x0001f120
        /*1038*/ 	.word	0x00000006
        /*103c*/ 	.word	0x0002a830
        /*1040*/ 	.short	0x0107
        /*1042*/ 	.byte	0x3f
	.zero		1


	//   ....[59]....
        /*1044*/ 	.word	0x0001f1e0
        /*1048*/ 	.word	0x00000006
        /*104c*/ 	.word	0x0002a830
        /*1050*/ 	.short	0x0101
        /*1052*/ 	.byte	0x3f
	.zero		1


	//   ....[60]....
        /*1054*/ 	.word	0x0001f240
        /*1058*/ 	.word	0x00000005
        /*105c*/ 	.word	0x0002a860
        /*1060*/ 	.short	0x010a
        /*1062*/ 	.byte	0x3f
	.zero		1


	//   ....[61]....
        /*1064*/ 	.word	0x0001f6a0
        /*1068*/ 	.word	0x00000005
        /*106c*/ 	.word	0x0002a850
        /*1070*/ 	.short	0x0107
        /*1072*/ 	.byte	0x3f
	.zero		1


	//   ....[62]....
        /*1074*/ 	.word	0x0001f800
        /*1078*/ 	.word	0x00000005
        /*107c*/ 	.word	0x0002a850
        /*1080*/ 	.short	0x0101
        /*1082*/ 	.byte	0x3f
	.zero		1


	//   ....[63]....
        /*1084*/ 	.word	0x0001fa60
        /*1088*/ 	.word	0x00000000
        /*108c*/ 	.word	0x0002a860
        /*1090*/ 	.short	0x010a
        /*1092*/ 	.byte	0x3f
	.zero		1


	//   ....[64]....
        /*1094*/ 	.word	0x0001fec0
        /*1098*/ 	.word	0x00000000
        /*109c*/ 	.word	0x0002a850
        /*10a0*/ 	.short	0x0107
        /*10a2*/ 	.byte	0x3f
	.zero		1


	//   ....[65]....
        /*10a4*/ 	.word	0x0001ff80
        /*10a8*/ 	.word	0x00000000
        /*10ac*/ 	.word	0x0002a850
        /*10b0*/ 	.short	0x0101
        /*10b2*/ 	.byte	0x3f
	.zero		1


	//   ....[66]....
        /*10b4*/ 	.word	0x00020cd0
        /*10b8*/ 	.word	0x00000004
        /*10bc*/ 	.word	0x0002a820
        /*10c0*/ 	.short	0x010a
        /*10c2*/ 	.byte	0x3f
	.zero		1


	//   ....[67]....
        /*10c4*/ 	.word	0x00020e40
        /*10c8*/ 	.word	0x00000005
        /*10cc*/ 	.word	0x0002a840
        /*10d0*/ 	.short	0x010a
        /*10d2*/ 	.byte	0x3f
	.zero		1


	//   ....[68]....
        /*10d4*/ 	.word	0x00020ee0
        /*10d8*/ 	.word	0x0000001b
        /*10dc*/ 	.word	0x0002a840
        /*10e0*/ 	.short	0x010a
        /*10e2*/ 	.byte	0x3f
	.zero		1


	//   ....[69]....
        /*10e4*/ 	.word	0x00020f20
        /*10e8*/ 	.word	0x00000005
        /*10ec*/ 	.word	0x0002a860
        /*10f0*/ 	.short	0x010a
        /*10f2*/ 	.byte	0x3f
	.zero		1


	//   ....[70]....
        /*10f4*/ 	.word	0x00020f60
        /*10f8*/ 	.word	0x0000001b
        /*10fc*/ 	.word	0x0002a860
        /*1100*/ 	.short	0x010a
        /*1102*/ 	.byte	0x3f
	.zero		1


	//   ....[71]....
        /*1104*/ 	.word	0x00020fc0
        /*1108*/ 	.word	0x00000055
        /*110c*/ 	.word	0x0002a890
        /*1110*/ 	.short	0x010a
        /*1112*/ 	.byte	0x3f
	.zero		1


	//   ....[72]....
        /*1114*/ 	.word	0x00021270
        /*1118*/ 	.word	0x00000055
        /*111c*/ 	.word	0x0002a890
        /*1120*/ 	.short	0x010a
        /*1122*/ 	.byte	0x3f
	.zero		1


	//   ....[73]....
        /*1124*/ 	.word	0x00021520
        /*1128*/ 	.word	0x00000055
        /*112c*/ 	.word	0x0002a890
        /*1130*/ 	.short	0x010a
        /*1132*/ 	.byte	0x3f
	.zero		1


	//   ....[74]....
        /*1134*/ 	.word	0x000217d0
        /*1138*/ 	.word	0x00000055
        /*113c*/ 	.word	0x0002a8b0
        /*1140*/ 	.short	0x010a
        /*1142*/ 	.byte	0x3f
	.zero		1


	//   ....[75]....
        /*1144*/ 	.word	0x000219f0
        /*1148*/ 	.word	0x00000002
        /*114c*/ 	.word	0x0002a800
        /*1150*/ 	.short	0x010a
        /*1152*/ 	.byte	0x3f
	.zero		1


	//   ....[76]....
        /*1154*/ 	.word	0x00021c10
        /*1158*/ 	.word	0x00000002
        /*115c*/ 	.word	0x0002a800
        /*1160*/ 	.short	0x010a
        /*1162*/ 	.byte	0x3f
	.zero		1


	//   ....[77]....
        /*1164*/ 	.word	0x00021c60
        /*1168*/ 	.word	0x00000000
        /*116c*/ 	.word	0x0002a830
        /*1170*/ 	.short	0x010a
        /*1172*/ 	.byte	0x3f
	.zero		1


	//   ....[78]....
        /*1174*/ 	.word	0x00021cb0
        /*1178*/ 	.word	0x0000000d
        /*117c*/ 	.word	0x0002a830
        /*1180*/ 	.short	0x010a
        /*1182*/ 	.byte	0x3f
	.zero		1


	//   ....[79]....
        /*1184*/ 	.word	0x00021d00
        /*1188*/ 	.word	0x0000000f
        /*118c*/ 	.word	0x0002a850
        /*1190*/ 	.short	0x010a
        /*1192*/ 	.byte	0x3f
	.zero		1


	//   ....[80]....
        /*1194*/ 	.word	0x00021d50
        /*1198*/ 	.word	0x00000007
        /*119c*/ 	.word	0x0002a850
        /*11a0*/ 	.short	0x010a
        /*11a2*/ 	.byte	0x3f
	.zero		1


	//   ....[81]....
        /*11a4*/ 	.word	0x00021ef0
        /*11a8*/ 	.word	0x00000016
        /*11ac*/ 	.word	0x0002a820
        /*11b0*/ 	.short	0x010a
        /*11b2*/ 	.byte	0x3f
	.zero		1


	//   ....[82]....
        /*11b4*/ 	.word	0x00021f40
        /*11b8*/ 	.word	0x0000000b
        /*11bc*/ 	.word	0x0002a8a0
        /*11c0*/ 	.short	0x010a
        /*11c2*/ 	.byte	0x3f
	.zero		1


	//   ....[83]....
        /*11c4*/ 	.word	0x00021f90
        /*11c8*/ 	.word	0x0000000b
        /*11cc*/ 	.word	0x0002a8c0
        /*11d0*/ 	.short	0x010a
        /*11d2*/ 	.byte	0x3f
	.zero		1


	//   ....[84]....
        /*11d4*/ 	.word	0x00021fe0
        /*11d8*/ 	.word	0x0000000a
        /*11dc*/ 	.word	0x0002a8a0
        /*11e0*/ 	.short	0x010a
        /*11e2*/ 	.byte	0x3f
	.zero		1


	//   ....[85]....
        /*11e4*/ 	.word	0x00022030
        /*11e8*/ 	.word	0x0000000a
        /*11ec*/ 	.word	0x0002a8c0
        /*11f0*/ 	.short	0x010a
        /*11f2*/ 	.byte	0x3f
	.zero		1


	//   ....[86]....
        /*11f4*/ 	.word	0x00022150
        /*11f8*/ 	.word	0x00000007
        /*11fc*/ 	.word	0x0002a840
        /*1200*/ 	.short	0x010a
        /*1202*/ 	.byte	0x3f
	.zero		1


	//   ....[87]....
        /*1204*/ 	.word	0x00023550
        /*1208*/ 	.word	0x00000016
        /*120c*/ 	.word	0x0002a820
        /*1210*/ 	.short	0x010a
        /*1212*/ 	.byte	0x3f
	.zero		1


	//   ....[88]....
        /*1214*/ 	.word	0x000235a0
        /*1218*/ 	.word	0x00000006
        /*121c*/ 	.word	0x0002a840
        /*1220*/ 	.short	0x010a
        /*1222*/ 	.byte	0x3f
	.zero		1


	//   ....[89]....
        /*1224*/ 	.word	0x00023d60
        /*1228*/ 	.word	0x00000005
        /*122c*/ 	.word	0x0002a860
        /*1230*/ 	.short	0x010a
        /*1232*/ 	.byte	0x3f
	.zero		1


	//   ....[90]....
        /*1234*/ 	.word	0x00024570
        /*1238*/ 	.word	0x00000000
        /*123c*/ 	.word	0x0002a860
        /*1240*/ 	.short	0x010a
        /*1242*/ 	.byte	0x3f
	.zero		1


	//   ....[91]....
        /*1244*/ 	.word	0x00025750
        /*1248*/ 	.word	0x00000004
        /*124c*/ 	.word	0x0002a820
        /*1250*/ 	.short	0x010a
        /*1252*/ 	.byte	0x3f
	.zero		1


	//   ....[92]....
        /*1254*/ 	.word	0x000258f0
        /*1258*/ 	.word	0x00000005
        /*125c*/ 	.word	0x0002a840
        /*1260*/ 	.short	0x010a
        /*1262*/ 	.byte	0x3f
	.zero		1


	//   ....[93]....
        /*1264*/ 	.word	0x00025940
        /*1268*/ 	.word	0x0000001b
        /*126c*/ 	.word	0x0002a840
        /*1270*/ 	.short	0x010a
        /*1272*/ 	.byte	0x3f
	.zero		1


	//   ....[94]....
        /*1274*/ 	.word	0x00025990
        /*1278*/ 	.word	0x00000005
        /*127c*/ 	.word	0x0002a860
        /*1280*/ 	.short	0x010a
        /*1282*/ 	.byte	0x3f
	.zero		1


	//----- nvinfo : EIATTR_NUM_MBARRIERS
	.align		4
.L_148:
        /*1284*/ 	.byte	0x03, 0x38
        /*1286*/ 	.short	0x0016


	//----- nvinfo : EIATTR_EXIT_INSTR_OFFSETS
	.align		4
        /*1288*/ 	.byte	0x04, 0x1c
        /*128a*/ 	.short	(.L_150 - .L_149)


	//   ....[0]....
.L_149:
        /*128c*/ 	.word	0x00020fb0


	//----- nvinfo : EIATTR_MAX_THREADS
	.align		4
.L_150:
        /*1290*/ 	.byte	0x04, 0x05
        /*1292*/ 	.short	(.L_152 - .L_151)
.L_151:
        /*1294*/ 	.word	0x00000180
        /*1298*/ 	.word	0x00000001
        /*129c*/ 	.word	0x00000001


	//----- nvinfo : EIATTR_CRS_STACK_SIZE
	.align		4
.L_152:
        /*12a0*/ 	.byte	0x04, 0x1e
        /*12a2*/ 	.short	(.L_154 - .L_153)
.L_153:
        /*12a4*/ 	.word	0x00000000


	//----- nvinfo : EIATTR_CBANK_PARAM_SIZE
	.align		4
.L_154:
        /*12a8*/ 	.byte	0x03, 0x19
        /*12aa*/ 	.short	0x0af0


	//----- nvinfo : EIATTR_PARAM_CBANK
	.align		4
        /*12ac*/ 	.byte	0x04, 0x0a
        /*12ae*/ 	.short	(.L_156 - .L_155)
	.align		4
.L_155:
        /*12b0*/ 	.word	index@(.nv.constant0._ZN7cutlass13device_kernelIN5flash11enable_sm90INS1_16FlashAttnFwdSm90INS1_25CollectiveMainloopFwdSm90ILi2EN4cute5tupleIJNS5_1CILi1EEES8_S8_EEENS6_IJNS7_ILi128EEENS7_ILi96EEENS7_ILi192EEEEEELi128ENS_6half_tEfNS_4arch4Sm90ELb0ELb0ELb1ELb1ELb1ELb1ELb0ELb1ELb1ELb1ELb1ELb0EEENS1_21CollectiveEpilogueFwdINS6_IJSA_SA_SB_EEES9_SE_SG_Li256ELb1ELb1ELb1ELb0EEENS1_36VarlenDynamicPersistentTileSchedulerILi128ELi96ELi256ELi128ELb1ELb1ELb1ELb0ELb1ELb1EEEEEEEEEvNT_6ParamsE)
        /*12b4*/ 	.short	0x0210
        /*12b6*/ 	.short	0x0af0


	//----- nvinfo : EIATTR_SW_WAR
	.align		4
.L_156:
        /*12b8*/ 	.byte	0x04, 0x36
        /*12ba*/ 	.short	(.L_158 - .L_157)
.L_157:
        /*12bc*/ 	.word	0x00000008
.L_158:


//--------------------- .nv.info._ZN7cutlass13device_kernelIN5flash11enable_sm90INS1_16FlashAttnFwdSm90INS1_25CollectiveMainloopFwdSm90ILi2EN4cute5tupleIJNS5_1CILi1EEES8_S8_EEENS6_IJNS7_ILi128EEENS7_ILi96EEENS7_ILi192EEEEEELi128ENS_6half_tEfNS_4arch4Sm90ELb0ELb1ELb1ELb0ELb1ELb0ELb0ELb1ELb1ELb1ELb1ELb0EEENS1_21CollectiveEpilogueFwdINS6_IJSA_SA_SB_EEES9_SE_SG_Li256ELb0ELb1ELb1ELb0EEENS1_19SingleTileSchedulerILb0ELb1ELb1ELi128EEEEEEEEEvNT_6ParamsE --------------------------
	.section	.nv.info._ZN7cutlass13device_kernelIN5flash11enable_sm90INS1_16FlashAttnFwdSm90INS1_25CollectiveMainloopFwdSm90ILi2EN4cute5tupleIJNS5_1CILi1EEES8_S8_EEENS6_IJNS7_ILi128EEENS7_ILi96EEENS7_ILi192EEEEEELi128ENS_6half_tEfNS_4arch4Sm90ELb0ELb1ELb1ELb0ELb1ELb0ELb0ELb1ELb1ELb1ELb1ELb0EEENS1_21CollectiveEpilogueFwdINS6_IJSA_SA_SB_EEES9_SE_SG_Li256ELb0ELb1ELb1ELb0EEENS1_19SingleTileSchedulerILb0ELb1ELb1ELi128EEEEEEEEEvNT_6ParamsE,"",@"SHT_CUDA_INFO"
	.sectionflags	@""
	.align	4


	//----- nvinfo : EIATTR_CUDA_API_VERSION
	.align		4
        /*0000*/ 	.byte	0x04, 0x37
        /*0002*/ 	.short	(.L_160 - .L_159)
.L_159:
        /*0004*/ 	.word	0x00000082


	//----- nvinfo : EIATTR_KPARAM_INFO
	.align		4
.L_160:
        /*0008*/ 	.byte	0x04, 0x17
        /*000a*/ 	.short	(.L_162 - .L_161)
.L_161:
        /*000c*/ 	.word	0x00000000
        /*0010*/ 	.short	0x0000
        /*0012*/ 	.short	0x0070
        /*0014*/ 	.byte	0x00, 0xf0, 0x01, 0x28


	//----- nvinfo : EIATTR_SPARSE_MMA_MASK
	.align		4
.L_162:
        /*0018*/ 	.byte	0x03, 0x50
        /*001a*/ 	.short	0x0000


	//----- nvinfo : EIATTR_MAXREG_COUNT
	.align		4
        /*001c*/ 	.byte	0x03, 0x1b
        /*001e*/ 	.short	0x00a8


	//----- nvinfo : EIATTR_NUM_BARRIERS
	.align		4
        /*0020*/ 	.byte	0x02, 0x4c
        /*0022*/ 	.byte	0x09
	.zero		1


	//----- nvinfo : EIATTR_EXTERNS
	.align		4
        /*0024*/ 	.byte	0x04, 0x0f
        /*0026*/ 	.short	(.L_164 - .L_163)


	//   ....[0]....
	.align		4
.L_163:
        /*0028*/ 	.word	index@(__assertfail)


	//----- nvinfo : EIATTR_ANNOTATIONS
	.align		4
.L_164:
        /*002c*/ 	.byte	0x04, 0x55
        /*002e*/ 	.short	(.L_166 - .L_165)


	//   ....[0]....
.L_165:
        /*0030*/ 	.word	0x00000001
        /*0034*/ 	.byte	0xb0, 0x08, 0x00, 0x00, 0x01, 0x00, 0x00, 0x00, 0x10, 0x16, 0x00, 0x00, 0x01, 0x00, 0x00, 0x00
        /*0044*/ 	.byte	0x30, 0x0c, 0x01, 0x00, 0x01, 0x00, 0x00, 0x00, 0x30, 0x36, 0x01, 0x00


	//----- nvinfo : EIATTR_MERCURY_ISA_VERSION
	.align		4
.L_166:
        /*0050*/ 	.byte	0x03, 0x5f
        /*0052*/ 	.short	0x0101


	//----- nvinfo : EIATTR_INT_WARP_WIDE_INSTR_OFFSETS
	.align		4
        /*0054*/ 	.byte	0x04, 0x31
        /*0056*/ 	.short	(.L_168 - .L_167)


	//   ....[0]....
.L_167:
        /*0058*/ 	.word	0x000000c0


	//   ....[1]....
        /*005c*/ 	.word	0x000000d0


	//   ....[2]....
        /*0060*/ 	.word	0x00000170


	//----- nvinfo : EIATTR_COOP_GROUP_MASK_REGIDS
	.align		4
.L_168:
        /*0064*/ 	.byte	0x04, 0x29
        /*0066*/ 	.short	(.L_170 - .L_169)


	//   ....[0]....
.L_169:
        /*0068*/ 	.word	0xffffffff


	//   ....[1]....
        /*006c*/ 	.word	0xffffffff


	//   ....[2]....
        /*0070*/ 	.word	0xffffffff


	//   ....[3]....
        /*0074*/ 	.word	0xffffffff


	//   ....[4]....
        /*0078*/ 	.word	0xffffffff


	//   ....[5]....
        /*007c*/ 	.word	0xffffffff


	//   ....[6]....
        /*0080*/ 	.word	0xffffffff


	//   ....[7]....
        /*0084*/ 	.word	0xffffffff


	//   ....[8]....
        /*0088*/ 	.word	0xffffffff


	//   ....[9]....
        /*008c*/ 	.word	0xffffffff


	//   ....[10]....
        /*0090*/ 	.word	0xffffffff


	//   ....[11]....
        /*0094*/ 	.word	0xffffffff


	//   ....[12]....
        /*0098*/ 	.word	0xffffffff


	//   ....[13]....
        /*009c*/ 	.word	0xffffffff


	//   ....[14]....
        /*00a0*/ 	.word	0xffffffff


	//   ....[15]....
        /*00a4*/ 	.word	0xffffffff


	//   ....[16]....
        /*00a8*/ 	.word	0xffffffff


	//   ....[17]....
        /*00ac*/ 	.word	0xffffffff


	//   ....[18]....
        /*00b0*/ 	.word	0xffffffff


	//   ....[19]....
        /*00b4*/ 	.word	0xffffffff


	//   ....[20]....
        /*00b8*/ 	.word	0xffffffff


	//   ....[21]....
        /*00bc*/ 	.word	0xffffffff


	//   ....[22]....
        /*00c0*/ 	.word	0xffffffff


	//   ....[23]....
        /*00c4*/ 	.word	0xffffffff


	//   ....[24]....
        /*00c8*/ 	.word	0xffffffff


	//   ....[25]....
        /*00cc*/ 	.word	0xffffffff


	//   ....[26]....
        /*00d0*/ 	.word	0xffffffff


	//   ....[27]....
        /*00d4*/ 	.word	0xffffffff


	//   ....[28]....
        /*00d8*/ 	.word	0xffffffff


	//   ....[29]....
        /*00dc*/ 	.word	0xffffffff


	//   ....[30]....
        /*00e0*/ 	.word	0xffffffff


	//   ....[31]....
        /*00e4*/ 	.word	0xffffffff


	//   ....[32]....
        /*00e8*/ 	.word	0xffffffff


	//   ....[33]....
        /*00ec*/ 	.word	0xffffffff


	//   ....[34]....
        /*00f0*/ 	.word	0xffffffff


	//   ....[35]....
        /*00f4*/ 	.word	0xffffffff


	//   ....[36]....
        /*00f8*/ 	.word	0xffffffff


	//   ....[37]....
        /*00fc*/ 	.word	0xffffffff


	//   ....[38]....
        /*0100*/ 	.word	0xffffffff


	//   ....[39]....
        /*0104*/ 	.word	0xffffffff


	//   ....[40]....
        /*0108*/ 	.word	0xffffffff


	//   ....[41]....
        /*010c*/ 	.word	0xffffffff


	//   ....[42]....
        /*0110*/ 	.word	0xffffffff


	//   ....[43]....
        /*0114*/ 	.word	0xffffffff


	//   ....[44]....
        /*0118*/ 	.word	0xffffffff


	//   ....[45]....
        /*011c*/ 	.word	0xffffffff


	//   ....[46]....
        /*0120*/ 	.word	0xffffffff


	//   ....[47]....
        /*0124*/ 	.word	0xffffffff


	//   ....[48]....
        /*0128*/ 	.word	0xffffffff


	//   ....[49]....
        /*012c*/ 	.word	0xffffffff


	//   ....[50]....
        /*0130*/ 	.word	0xffffffff


	//   ....[51]....
        /*0134*/ 	.word	0xffffffff


	//   ....[52]....
        /*0138*/ 	.word	0xffffffff


	//   ....[53]....
        /*013c*/ 	.word	0xffffffff


	//   ....[54]....
        /*0140*/ 	.word	0xffffffff


	//   ....[55]....
        /*0144*/ 	.word	0xffffffff


	//   ....[56]....
        /*0148*/ 	.word	0xffffffff


	//   ....[57]....
        /*014c*/ 	.word	0xffffffff


	//   ....[58]....
        /*0150*/ 	.word	0xffffffff


	//   ....[59]....
        /*0154*/ 	.word	0xffffffff


	//   ....[60]....
        /*0158*/ 	.word	0xffffffff


	//   ....[61]....
        /*015c*/ 	.word	0xffffffff


	//   ....[62]....
        /*0160*/ 	.word	0xffffffff


	//   ....[63]....
        /*0164*/ 	.word	0xffffffff


	//   ....[64]....
        /*0168*/ 	.word	0xffffffff


	//   ....[65]....
        /*016c*/ 	.word	0xffffffff


	//   ....[66]....
        /*0170*/ 	.word	0xffffffff


	//   ....[67]....
        /*0174*/ 	.word	0xffffffff


	//   ....[68]....
        /*0178*/ 	.word	0xffffffff


	//   ....[69]....
        /*017c*/ 	.word	0xffffffff


	//   ....[70]....
        /*0180*/ 	.word	0xffffffff


	//   ....[71]....
        /*0184*/ 	.word	0xffffffff


	//   ....[72]....
        /*0188*/ 	.word	0xffffffff


	//   ....[73]....
        /*018c*/ 	.word	0xffffffff


	//   ....[74]....
        /*0190*/ 	.word	0xffffffff


	//   ....[75]....
        /*0194*/ 	.word	0xffffffff


	//   ....[76]....
        /*0198*/ 	.word	0xffffffff


	//   ....[77]....
        /*019c*/ 	.word	0xffffffff


	//   ....[78]....
        /*01a0*/ 	.word	0xffffffff


	//   ....[79]....
        /*01a4*/ 	.word	0xffffffff


	//   ....[80]....
        /*01a8*/ 	.word	0xffffffff


	//   ....[81]....
        /*01ac*/ 	.word	0xffffffff


	//   ....[82]....
        /*01b0*/ 	.word	0xffffffff


	//   ....[83]....
        /*01b4*/ 	.word	0xffffffff


	//   ....[84]....
        /*01b8*/ 	.word	0xffffffff


	//   ....[85]....
        /*01bc*/ 	.word	0xffffffff


	//   ....[86]....
        /*01c0*/ 	.word	0xffffffff


	//   ....[87]....
        /*01c4*/ 	.word	0xffffffff


	//   ....[88]....
        /*01c8*/ 	.word	0xffffffff


	//   ....[89]....
        /*01cc*/ 	.word	0xffffffff


	//   ....[90]....
        /*01d0*/ 	.word	0xffffffff


	//   ....[91]....
        /*01d4*/ 	.word	0xffffffff


	//   ....[92]....
        /*01d8*/ 	.word	0xffffffff


	//   ....[93]....
        /*01dc*/ 	.word	0xffffffff


	//   ....[94]....
        /*01e0*/ 	.word	0xffffffff


	//   ....[95]....
        /*01e4*/ 	.word	0xffffffff


	//   ....[96]....
        /*01e8*/ 	.word	0xffffffff


	//   ....[97]....
        /*01ec*/ 	.word	0xffffffff


	//   ....[98]....
        /*01f0*/ 	.word	0xffffffff


	//   ....[99]....
        /*01f4*/ 	.word	0xffffffff


	//   ....[100]....
        /*01f8*/ 	.word	0xffffffff


	//   ....[101]....
        /*01fc*/ 	.word	0xffffffff


	//   ....[102]....
        /*0200*/ 	.word	0xffffffff


	//   ....[103]....
        /*0204*/ 	.word	0xffffffff


	//   ....[104]....
        /*0208*/ 	.word	0xffffffff


	//   ....[105]....
        /*020c*/ 	.word	0xffffffff


	//   ....[106]....
        /*0210*/ 	.word	0xffffffff


	//   ....[107]....
        /*0214*/ 	.word	0x0500000f


	//   ....[108]....
        /*0218*/ 	.word	0x0500000f


	//   ....[109]....
        /*021c*/ 	.word	0x0500000f


	//   ....[110]....
        /*0220*/ 	.word	0x0500000f


	//   ....[111]....
        /*0224*/ 	.word	0x0500000f


	//   ....[112]....
        /*0228*/ 	.word	0x0500000f


	//   ....[113]....
        /*022c*/ 	.word	0x0500000f


	//   ....[114]....
        /*0230*/ 	.word	0x0500000f


	//   ....[115]....
        /*0234*/ 	.word	0x0500000f


	//   ....[116]....
        /*0238*/ 	.word	0x0500000f


	//   ....[117]....
        /*023c*/ 	.word	0x0500000f


	//   ....[118]....
        /*0240*/ 	.word	0x0500000f


	//   ....[119]....
        /*0244*/ 	.word	0x0500000f


	//   ....[120]....
        /*0248*/ 	.word	0x0500000f


	//   ....[121]....
        /*024c*/ 	.word	0x0500000f


	//   ....[122]....
        /*0250*/ 	.word	0x0500000f


	//   ....[123]....
        /*0254*/ 	.word	0x0500000f


	//   ....[124]....
        /*0258*/ 	.word	0x0500000f


	//   ....[125]....
        /*025c*/ 	.word	0x0500000f


	//   ....[126]....
        /*0260*/ 	.word	0x0500000f


	//   ....[127]....
        /*0264*/ 	.word	0x0500000f


	//   ....[128]....
        /*0268*/ 	.word	0x0500000f


	//   ....[129]....
        /*026c*/ 	.word	0x0500000f


	//   ....[130]....
        /*0270*/ 	.word	0x0500000f


	//   ....[131]....
        /*0274*/ 	.word	0x0500000f


	//   ....[132]....
        /*0278*/ 	.word	0x0500000f


	//   ....[133]....
        /*027c*/ 	.word	0x0500000f


	//   ....[134]....
        /*0280*/ 	.word	0x0500000f


	//   ....[135]....
        /*0284*/ 	.word	0x0500000f


	//   ....[136]....
        /*0288*/ 	.word	0x0500000f


	//   ....[137]....
        /*028c*/ 	.word	0x0500000f


	//   ....[138]....
        /*0290*/ 	.word	0x0500000f


	//   ....[139]....
        /*0294*/ 	.word	0x0500000f


	//   ....[140]....
        /*0298*/ 	.word	0x0500000f


	//   ....[141]....
        /*029c*/ 	.word	0x0500000f


	//   ....[142]....
        /*02a0*/ 	.word	0x0500000f


	//   ....[143]....
        /*02a4*/ 	.word	0x0500000f


	//   ....[144]....
        /*02a8*/ 	.word	0x0500000f


	//   ....[145]....
        /*02ac*/ 	.word	0x0500000f


	//   ....[146]....
        /*02b0*/ 	.word	0x0500000f


	//   ....[147]....
        /*02b4*/ 	.word	0x0500000f


	//   ....[148]....
        /*02b8*/ 	.word	0x0500000f


	//   ....[149]....
        /*02bc*/ 	.word	0x0500000f


	//   ....[150]....
        /*02c0*/ 	.word	0x0500000f


	//   ....[151]....
        /*02c4*/ 	.word	0x0500000f


	//   ....[152]....
        /*02c8*/ 	.word	0x0500000f


	//   ....[153]....
        /*02cc*/ 	.word	0x0500000f


	//   ....[154]....
        /*02d0*/ 	.word	0x0500000f


	//   ....[155]....
        /*02d4*/ 	.word	0x0500000f


	//   ....[156]....
        /*02d8*/ 	.word	0x0500000f


	//   ....[157]....
        /*02dc*/ 	.word	0x0500000f


	//   ....[158]....
        /*02e0*/ 	.word	0x0500000f


	//   ....[159]....
        /*02e4*/ 	.word	0x0500000f


	//   ....[160]....
        /*02e8*/ 	.word	0x0500000f


	//   ....[161]....
        /*02ec*/ 	.word	0x0500000f


	//   ....[162]....
        /*02f0*/ 	.word	0x0500000f


	//   ....[163]....
        /*02f4*/ 	.word	0x0500000f


	//   ....[164]....
        /*02f8*/ 	.word	0x0500000f


	//   ....[165]....
        /*02fc*/ 	.word	0x0500000f


	//   ....[166]....
        /*0300*/ 	.word	0x0500000f


	//   ....[167]....
        /*0304*/ 	.word	0x0500000f


	//   ....[168]....
        /*0308*/ 	.word	0x0500000f


	//   ....[169]....
        /*030c*/ 	.word	0x0500000f


	//   ....[170]....
        /*0310*/ 	.word	0x0500000f


	//   ....[171]....
        /*0314*/ 	.word	0x0500000f


	//   ....[172]....
        /*0318*/ 	.word	0x0500000f


	//----- nvinfo : EIATTR_COOP_GROUP_INSTR_OFFSETS
	.align		4
.L_170:
        /*031c*/ 	.byte	0x04, 0x28
        /*031e*/ 	.short	(.L_172 - .L_171)


	//   ....[0]....
.L_171:
        /*0320*/ 	.word	0x00000070


	//   ....[1]....
        /*0324*/ 	.word	0x000000b0


	//   ....[2]....
        /*0328*/ 	.word	0x000002d0


	//   ....[3]....
        /*032c*/ 	.word	0x00000430


	//   ....[4]....
        /*0330*/ 	.word	0x00000550


	//   ....[5]....
        /*0334*/ 	.word	0x000006b0


	//   ....[6]....
        /*0338*/ 	.word	0x00001410


	//   ....[7]....
        /*033c*/ 	.word	0x00002100


	//   ....[8]....
        /*0340*/ 	.word	0x00002800


	//   ....[9]....
        /*0344*/ 	.word	0x00003550


	//   ....[10]....
        /*0348*/ 	.word	0x00003660


	//   ....[11]....
        /*034c*/ 	.word	0x00003b80


	//   ....[12]....
        /*0350*/ 	.word	0x00003c10


	//   ....[13]....
        /*0354*/ 	.word	0x000058c0


	//   ....[14]....
        /*0358*/ 	.word	0x00005eb0


	//   ....[15]....
        /*035c*/ 	.word	0x00006bf0


	//   ....[16]....
        /*0360*/ 	.word	0x00006d00


	//   ....[17]....
        /*0364*/ 	.word	0x000072e0


	//   ....[18]....
        /*0368*/ 	.word	0x00007350


	//   ....[19]....
        /*036c*/ 	.word	0x000094a0


	//   ....[20]....
        /*0370*/ 	.word	0x000094d0


	//   ....[21]....
        /*0374*/ 	.word	0x00009500


	//   ....[22]....
        /*0378*/ 	.word	0x00009520


	//   ....[23]....
        /*037c*/ 	.word	0x0000b090


	//   ....[24]....
        /*0380*/ 	.word	0x0000b690


	//   ....[25]....
        /*0384*/ 	.word	0x0000c410


	//   ....[26]....
        /*0388*/ 	.word	0x0000c530


	//   ....[27]....
        /*038c*/ 	.word	0x0000caf0


	//   ....[28]....
        /*0390*/ 	.word	0x0000cb60


	//   ....[29]....
        /*0394*/ 	.word	0x0000d9d0


	//   ....[30]....
        /*0398*/ 	.word	0x0000da00


	//   ....[31]....
        /*039c*/ 	.word	0x0000dac0


	//   ....[32]....
        /*03a0*/ 	.word	0x0000dad0


	//   ....[33]....
        /*03a4*/ 	.word	0x0000e940


	//   ....[34]....
        /*03a8*/ 	.word	0x0000e980


	//   ....[35]....
        /*03ac*/ 	.word	0x0000e9b0


	//   ....[36]....
        /*03b0*/ 	.word	0x0000e9e0


	//   ....[37]....
        /*03b4*/ 	.word	0x0000e9f0


	//   ....[38]....
        /*03b8*/ 	.word	0x0000ea20


	//   ....[39]....
        /*03bc*/ 	.word	0x0000f080


	//   ....[40]....
        /*03c0*/ 	.word	0x0000f090


	//   ....[41]....
        /*03c4*/ 	.word	0x0000fa90


	//   ....[42]....
        /*03c8*/ 	.word	0x00011130


	//   ....[43]....
        /*03cc*/ 	.word	0x00011150


	//   ....[44]....
        /*03d0*/ 	.word	0x00011160


	//   ....[45]....
        /*03d4*/ 	.word	0x00011170


	//   ....[46]....
        /*03d8*/ 	.word	0x00011180


	//   ....[47]....
        /*03dc*/ 	.word	0x00011190


	//   ....[48]....
        /*03e0*/ 	.word	0x000111a0


	//   ....[49]....
        /*03e4*/ 	.word	0x00011200


	//   ....[50]....
        /*03e8*/ 	.word	0x00011240


	//   ....[51]....
        /*03ec*/ 	.word	0x000112a0


	//   ....[52]....
        /*03f0*/ 	.word	0x000112b0


	//   ....[53]....
        /*03f4*/ 	.word	0x00011370


	//   ....[54]....
        /*03f8*/ 	.word	0x000119c0


	//   ....[55]....
        /*03fc*/ 	.word	0x000119f0


	//   ....[56]....
        /*0400*/ 	.word	0x00011a20


	//   ....[57]....
        /*0404*/ 	.word	0x00011a40


	//   ....[58]....
        /*0408*/ 	.word	0x00011a50


	//   ....[59]....
        /*040c*/ 	.word	0x00011ad0


	//   ....[60]....
        /*0410*/ 	.word	0x00011b10


	//   ....[61]....
        /*0414*/ 	.word	0x00011b60


	//   ....[62]....
        /*0418*/ 	.word	0x00011b90


	//   ....[63]....
        /*041c*/ 	.word	0x00011bf0


	//   ....[64]....
        /*0420*/ 	.word	0x00011c30


	//   ....[65]....
        /*0424*/ 	.word	0x00011c80


	//   ....[66]....
        /*0428*/ 	.word	0x00011cb0


	//   ....[67]....
        /*042c*/ 	.word	0x00011d00


	//   ....[68]....
        /*0430*/ 	.word	0x00011d40


	//   ....[69]....
        /*0434*/ 	.word	0x00011d90


	//   ....[70]....
        /*0438*/ 	.word	0x000124e0


	//   ....[71]....
        /*043c*/ 	.word	0x00012500


	//   ....[72]....
        /*0440*/ 	.word	0x00012510


	//   ....[73]....
        /*0444*/ 	.word	0x00012520


	//   ....[74]....
        /*0448*/ 	.word	0x00012530


	//   ....[75]....
        /*044c*/ 	.word	0x00012550


	//   ....[76]....
        /*0450*/ 	.word	0x000125b0


	//   ....[77]....
        /*0454*/ 	.word	0x000125e0


	//   ....[78]....
        /*0458*/ 	.word	0x00012650


	//   ....[79]....
        /*045c*/ 	.word	0x00012680


	//   ....[80]....
        /*0460*/ 	.word	0x00012690


	//   ....[81]....
        /*0464*/ 	.word	0x000126a0


	//   ....[82]....
        /*0468*/ 	.word	0x00012950


	//   ....[83]....
        /*046c*/ 	.word	0x00012970


	//   ....[84]....
        /*0470*/ 	.word	0x00012980


	//   ....[85]....
        /*0474*/ 	.word	0x000129a0


	//   ....[86]....
        /*0478*/ 	.word	0x00012a20


	//   ....[87]....
        /*047c*/ 	.word	0x00012a50


	//   ....[88]....
        /*0480*/ 	.word	0x00012aa0


	//   ....[89]....
        /*0484*/ 	.word	0x00012ad0


	//   ....[90]....
        /*0488*/ 	.word	0x00012b20


	//   ....[91]....
        /*048c*/ 	.word	0x00012b50


	//   ....[92]....
        /*0490*/ 	.word	0x00012ba0


	//   ....[93]....
        /*0494*/ 	.word	0x00012bd0


	//   ....[94]....
        /*0498*/ 	.word	0x00013030


	//   ....[95]....
        /*049c*/ 	.word	0x00013060


	//   ....[96]....
        /*04a0*/ 	.word	0x00013090


	//   ....[97]....
        /*04a4*/ 	.word	0x000130c0


	//   ....[98]....
        /*04a8*/ 	.word	0x000130f0


	//   ....[99]....
        /*04ac*/ 	.word	0x00013100


	//   ....[100]....
        /*04b0*/ 	.word	0x00013110


	//   ....[101]....
        /*04b4*/ 	.word	0x00013120


	//   ....[102]....
        /*04b8*/ 	.word	0x00013140


	//   ....[103]....
        /*04bc*/ 	.word	0x00013150


	//   ....[104]....
        /*04c0*/ 	.word	0x000131a0


	//   ....[105]....
        /*04c4*/ 	.word	0x000131d0


	//   ....[106]....
        /*04c8*/ 	.word	0x000135c0


	//   ....[107]....
        /*04cc*/ 	.word	0x00013c00


	//   ....[108]....
        /*04d0*/ 	.word	0x00013cf0


	//   ....[109]....
        /*04d4*/ 	.word	0x00013d90


	//   ....[110]....
        /*04d8*/ 	.word	0x00013df0


	//   ....[111]....
        /*04dc*/ 	.word	0x00013ec0


	//   ....[112]....
        /*04e0*/ 	.word	0x00013f30


	//   ....[113]....
        /*04e4*/ 	.word	0x00014000


	//   ....[114]....
        /*04e8*/ 	.word	0x00014080


	//   ....[115]....
        /*04ec*/ 	.word	0x00014150


	//   ....[116]....
        /*04f0*/ 	.word	0x000141d0


	//   ....[117]....
        /*04f4*/ 	.word	0x000142b0


	//   ....[118]....
        /*04f8*/ 	.word	0x00014330


	//   ....[119]....
        /*04fc*/ 	.word	0x000143f0


	//   ....[120]....
        /*0500*/ 	.word	0x00014490


	//   ....[121]....
        /*0504*/ 	.word	0x000144e0


	//   ....[122]....
        /*0508*/ 	.word	0x00014580


	//   ....[123]....
        /*050c*/ 	.word	0x00014650


	//   ....[124]....
        /*0510*/ 	.word	0x000146d0


	//   ....[125]....
        /*0514*/ 	.word	0x000147a0


	//   ....[126]....
        /*0518*/ 	.word	0x00014820


	//   ....[127]....
        /*051c*/ 	.word	0x000148f0


	//   ....[128]....
        /*0520*/ 	.word	0x00014970


	//   ....[129]....
        /*0524*/ 	.word	0x00014a40


	//   ....[130]....
        /*0528*/ 	.word	0x00014ac0


	//   ....[131]....
        /*052c*/ 	.word	0x00014b90


	//   ....[132]....
        /*0530*/ 	.word	0x00014c10


	//   ....[133]....
        /*0534*/ 	.word	0x00014ce0


	//   ....[134]....
        /*0538*/ 	.word	0x00014d50


	//   ....[135]....
        /*053c*/ 	.word	0x00014e10


	//   ....[136]....
        /*0540*/ 	.word	0x00014f50


	//   ....[137]....
        /*0544*/ 	.word	0x00014ff0


	//   ....[138]....
        /*0548*/ 	.word	0x00015050


	//   ....[139]....
        /*054c*/ 	.word	0x00015110


	//   ....[140]....
        /*0550*/ 	.word	0x00015170


	//   ....[141]....
        /*0554*/ 	.word	0x00015230


	//   ....[142]....
        /*0558*/ 	.word	0x000152b0


	//   ....[143]....
        /*055c*/ 	.word	0x00015360


	//   ....[144]....
        /*0560*/ 	.word	0x000153c0


	//   ....[145]....
        /*0564*/ 	.word	0x00015480


	//   ....[146]....
        /*0568*/ 	.word	0x00015500


	//   ....[147]....
        /*056c*/ 	.word	0x000155b0


	//   ....[148]....
        /*0570*/ 	.word	0x00015690


	//   ....[149]....
        /*0574*/ 	.word	0x00015730


	//   ....[150]....
        /*0578*/ 	.word	0x00015790


	//   ....[151]....
        /*057c*/ 	.word	0x00015860


	//   ....[152]....
        /*0580*/ 	.word	0x00015900


	//   ....[153]....
        /*0584*/ 	.word	0x000159c0


	//   ....[154]....
        /*0588*/ 	.word	0x00015a60


	//   ....[155]....
        /*058c*/ 	.word	0x00015b20


	//   ....[156]....
        /*0590*/ 	.word	0x00015bc0


	//   ....[157]....
        /*0594*/ 	.word	0x00015c80


	//   ....[158]....
        /*0598*/ 	.word	0x00015d20


	//   ....[159]....
        /*059c*/ 	.word	0x00015de0


	//   ....[160]....
        /*05a0*/ 	.word	0x00015f00


	//   ....[161]....
        /*05a4*/ 	.word	0x00015fe0


	//   ....[162]....
        /*05a8*/ 	.word	0x00016050


	//   ....[163]....
        /*05ac*/ 	.word	0x00016120


	//   ....[164]....
        /*05b0*/ 	.word	0x00016190


	//   ....[165]....
        /*05b4*/ 	.word	0x00016260


	//   ....[166]....
        /*05b8*/ 	.word	0x000162d0


	//   ....[167]....
        /*05bc*/ 	.word	0x000163b0


	//   ....[168]....
        /*05c0*/ 	.word	0x00016420


	//   ....[169]....
        /*05c4*/ 	.word	0x00016500


	//   ....[170]....
        /*05c8*/ 	.word	0x00016580


	//   ....[171]....
        /*05cc*/ 	.word	0x00016640


	//   ....[172]....
        /*05d0*/ 	.word	0x00016750


	//----- nvinfo : EIATTR_REG_RECONFIG
	.align		4
.L_172:
        /*05d4*/ 	.byte	0x01, 0x54
	.zero		2


	//----- nvinfo : EIATTR_SYSCALL_OFFSETS
	.align		4
        /*05d8*/ 	.byte	0x04, 0x46
        /*05da*/ 	.short	(.L_174 - .L_173)


	//   ....[0]....
.L_173:
        /*05dc*/ 	.word	0x000015d0


	//   ....[1]....
        /*05e0*/ 	.word	0x00010650


	//   ....[2]....
        /*05e4*/ 	.word	0x00010790


	//   ....[3]....
        /*05e8*/ 	.word	0x00010880


	//   ....[4]....
        /*05ec*/ 	.word	0x00011710


	//----- nvinfo : EIATTR_MBARRIER_INSTR_OFFSETS
	.align		4
.L_174:
        /*05f0*/ 	.byte	0x04, 0x39
        /*05f2*/ 	.short	(.L_176 - .L_175)


	//   ....[0]....
.L_175:
        /*05f4*/ 	.word	0x00000180
        /*05f8*/ 	.word	0x000000ff
        /*05fc*/ 	.word	0x0002a800
        /*0600*/ 	.short	0x0100
        /*0602*/ 	.byte	0x08
	.zero		1


	//   ....[1]....
        /*0604*/ 	.word	0x00000190
        /*0608*/ 	.word	0x000000ff
        /*060c*/ 	.word	0x0002a820
        /*0610*/ 	.short	0x0100
        /*0612*/ 	.byte	0x08
	.zero		1


	//   ....[2]....
        /*0614*/ 	.word	0x00000280
        /*0618*/ 	.word	0x000000ff
        /*061c*/ 	.word	0x0002a830
        /*0620*/ 	.short	0x0100
        /*0622*/ 	.byte	0x08
	.zero		1


	//   ....[3]....
        /*0624*/ 	.word	0x00000290
        /*0628*/ 	.word	0x000000ff
        /*062c*/ 	.word	0x0002a840
        /*0630*/ 	.short	0x0100
        /*0632*/ 	.byte	0x08
	.zero		1


	//   ....[4]....
        /*0634*/ 	.word	0x000002a0
        /*0638*/ 	.word	0x000000ff
        /*063c*/ 	.word	0x0002a838
        /*0640*/ 	.short	0x0100
        /*0642*/ 	.byte	0x08
	.zero		1


	//   ....[5]....
        /*0644*/ 	.word	0x000002b0
        /*0648*/ 	.word	0x000000ff
        /*064c*/ 	.word	0x0002a848
        /*0650*/ 	.short	0x0100
        /*0652*/ 	.byte	0x08
	.zero		1


	//   ....[6]....
        /*0654*/ 	.word	0x000003e0
        /*0658*/ 	.word	0x000000ff
        /*065c*/ 	.word	0x0002a850
        /*0660*/ 	.short	0x0100
        /*0662*/ 	.byte	0x08
	.zero		1


	//   ....[7]....
        /*0664*/ 	.word	0x000003f0
        /*0668*/ 	.word	0x000000ff
        /*066c*/ 	.word	0x0002a860
        /*0670*/ 	.short	0x0100
        /*0672*/ 	.byte	0x08
	.zero		1


	//   ....[8]....
        /*0674*/ 	.word	0x00000400
        /*0678*/ 	.word	0x000000ff
        /*067c*/ 	.word	0x0002a858
        /*0680*/ 	.short	0x0100
        /*0682*/ 	.byte	0x08
	.zero		1


	//   ....[9]....
        /*0684*/ 	.word	0x00000410
        /*0688*/ 	.word	0x000000ff
        /*068c*/ 	.word	0x0002a868
        /*0690*/ 	.short	0x0100
        /*0692*/ 	.byte	0x08
	.zero		1


	//   ....[10]....
        /*0694*/ 	.word	0x00000500
        /*0698*/ 	.word	0x000000ff
        /*069c*/ 	.word	0x0002a870
        /*06a0*/ 	.short	0x0100
        /*06a2*/ 	.byte	0x06
	.zero		1


	//   ....[11]....
        /*06a4*/ 	.word	0x00000510
        /*06a8*/ 	.word	0x000000ff
        /*06ac*/ 	.word	0x0002a880
        /*06b0*/ 	.short	0x0100
        /*06b2*/ 	.byte	0x06
	.zero		1


	//   ....[12]....
        /*06b4*/ 	.word	0x00000520
        /*06b8*/ 	.word	0x000000ff
        /*06bc*/ 	.word	0x0002a878
        /*06c0*/ 	.short	0x0100
        /*06c2*/ 	.byte	0x06
	.zero		1


	//   ....[13]....
        /*06c4*/ 	.word	0x00000530
        /*06c8*/ 	.word	0x000000ff
        /*06cc*/ 	.word	0x0002a888
        /*06d0*/ 	.short	0x0100
        /*06d2*/ 	.byte	0x06
	.zero		1


	//   ....[14]....
        /*06d4*/ 	.word	0x00000660
        /*06d8*/ 	.word	0x000000ff
        /*06dc*/ 	.word	0x0002a890
        /*06e0*/ 	.short	0x0100
        /*06e2*/ 	.byte	0x08
	.zero		1


	//   ....[15]....
        /*06e4*/ 	.word	0x00000670
        /*06e8*/ 	.word	0x000000ff
        /*06ec*/ 	.word	0x0002a8a0
        /*06f0*/ 	.short	0x0100
        /*06f2*/ 	.byte	0x08
	.zero		1


	//   ....[16]....
        /*06f4*/ 	.word	0x00000680
        /*06f8*/ 	.word	0x000000ff
        /*06fc*/ 	.word	0x0002a898
        /*0700*/ 	.short	0x0100
        /*0702*/ 	.byte	0x08
	.zero		1


	//   ....[17]....
        /*0704*/ 	.word	0x00000690
        /*0708*/ 	.word	0x000000ff
        /*070c*/ 	.word	0x0002a8a8
        /*0710*/ 	.short	0x0100
        /*0712*/ 	.byte	0x08
	.zero		1


	//   ....[18]....
        /*0714*/ 	.word	0x000007d0
        /*0718*/ 	.word	0x000000ff
        /*071c*/ 	.word	0x0002a8b0
        /*0720*/ 	.short	0x0100
        /*0722*/ 	.byte	0x08
	.zero		1


	//   ....[19]....
        /*0724*/ 	.word	0x000007e0
        /*0728*/ 	.word	0x000000ff
        /*072c*/ 	.word	0x0002a8c0
        /*0730*/ 	.short	0x0100
        /*0732*/ 	.byte	0x08
	.zero		1


	//   ....[20]....
        /*0734*/ 	.word	0x000007f0
        /*0738*/ 	.word	0x000000ff
        /*073c*/ 	.word	0x0002a8b8
        /*0740*/ 	.short	0x0100
        /*0742*/ 	.byte	0x08
	.zero		1


	//   ....[21]....
        /*0744*/ 	.word	0x00000800
        /*0748*/ 	.word	0x000000ff
        /*074c*/ 	.word	0x0002a8c8
        /*0750*/ 	.short	0x0100
        /*0752*/ 	.byte	0x08
	.zero		1


	//   ....[22]....
        /*0754*/ 	.word	0x000015f0
        /*0758*/ 	.word	0x000000ff
        /*075c*/ 	.word	0x0002a800
        /*0760*/ 	.short	0x010a
        /*0762*/ 	.byte	0x3a
	.zero		1


	//   ....[23]....
        /*0764*/ 	.word	0x00001680
        /*0768*/ 	.word	0x000000ff
        /*076c*/ 	.word	0x0002a830
        /*0770*/ 	.short	0x010a
        /*0772*/ 	.byte	0x3a
	.zero		1


	//   ....[24]....
        /*0774*/ 	.word	0x000016e0
        /*0778*/ 	.word	0x000000ff
        /*077c*/ 	.word	0x0002a830
        /*0780*/ 	.short	0x010a
        /*0782*/ 	.byte	0x3a
	.zero		1


	//   ....[25]....
        /*0784*/ 	.word	0x000022c0
        /*0788*/ 	.word	0x000000ff
        /*078c*/ 	.word	0x00000000
        /*0790*/ 	.short	0x0101
        /*0792*/ 	.byte	0x04
	.zero		1


	//   ....[26]....
        /*0794*/ 	.word	0x00004a60
        /*0798*/ 	.word	0x000000ff
        /*079c*/ 	.word	0x0002a830
        /*07a0*/ 	.short	0x010a
        /*07a2*/ 	.byte	0x3d
	.zero		1


	//   ....[27]....
        /*07a4*/ 	.word	0x00004aa0
        /*07a8*/ 	.word	0x000000ff
        /*07ac*/ 	.word	0x0002a830
        /*07b0*/ 	.short	0x010a
        /*07b2*/ 	.byte	0x3d
	.zero		1


	//   ....[28]....
        /*07b4*/ 	.word	0x000052f0
        /*07b8*/ 	.word	0x000000ff
        /*07bc*/ 	.word	0x0002a850
        /*07c0*/ 	.short	0x010a
        /*07c2*/ 	.byte	0x0e
	.zero		1


	//   ....[29]....
        /*07c4*/ 	.word	0x00005330
        /*07c8*/ 	.word	0x000000ff
        /*07cc*/ 	.word	0x0002a850
        /*07d0*/ 	.short	0x010a
        /*07d2*/ 	.byte	0x0e
	.zero		1


	//   ....[30]....
        /*07d4*/ 	.word	0x00005a30
        /*07d8*/ 	.word	0x000000ff
        /*07dc*/ 	.word	0x00000000
        /*07e0*/ 	.short	0x0101
        /*07e2*/ 	.byte	0x3d
	.zero		1


	//   ....[31]....
        /*07e4*/ 	.word	0x00007c30
        /*07e8*/ 	.word	0x000000ff
        /*07ec*/ 	.word	0x00000000
        /*07f0*/ 	.short	0x0101
        /*07f2*/ 	.byte	0x0e
	.zero		1


	//   ....[32]....
        /*07f4*/ 	.word	0x00008040
        /*07f8*/ 	.word	0x000000ff
        /*07fc*/ 	.word	0x0002a830
        /*0800*/ 	.short	0x010a
        /*0802*/ 	.byte	0x06
	.zero		1


	//   ....[33]....
        /*0804*/ 	.word	0x00008080
        /*0808*/ 	.word	0x000000ff
        /*080c*/ 	.word	0x0002a830
        /*0810*/ 	.short	0x010a
        /*0812*/ 	.byte	0x06
	.zero		1


	//   ....[34]....
        /*0814*/ 	.word	0x000088d0
        /*0818*/ 	.word	0x000000ff
        /*081c*/ 	.word	0x0002a850
        /*0820*/ 	.short	0x010a
        /*0822*/ 	.byte	0x06
	.zero		1


	//   ....[35]....
        /*0824*/ 	.word	0x00008910
        /*0828*/ 	.word	0x000000ff
        /*082c*/ 	.word	0x0002a850
        /*0830*/ 	.short	0x010a
        /*0832*/ 	.byte	0x06
	.zero		1


	//   ....[36]....
        /*0834*/ 	.word	0x00008ff0
        /*0838*/ 	.word	0x000000ff
        /*083c*/ 	.word	0x00000000
        /*0840*/ 	.short	0x0101
        /*0842*/ 	.byte	0x07
	.zero		1


	//   ....[37]....
        /*0844*/ 	.word	0x0000a060
        /*0848*/ 	.word	0x000000ff
        /*084c*/ 	.word	0x00000000
        /*0850*/ 	.short	0x0101
        /*0852*/ 	.byte	0x06
	.zero		1


	//   ....[38]....
        /*0854*/ 	.word	0x0000a230
        /*0858*/ 	.word	0x000000ff
        /*085c*/ 	.word	0x0002a830
        /*0860*/ 	.short	0x010a
        /*0862*/ 	.byte	0x3b
	.zero		1


	//   ....[39]....
        /*0864*/ 	.word	0x0000a270
        /*0868*/ 	.word	0x000000ff
        /*086c*/ 	.word	0x0002a830
        /*0870*/ 	.short	0x010a
        /*0872*/ 	.byte	0x3b
	.zero		1


	//   ....[40]....
        /*0874*/ 	.word	0x0000aac0
        /*0878*/ 	.word	0x000000ff
        /*087c*/ 	.word	0x0002a850
        /*0880*/ 	.short	0x010a
        /*0882*/ 	.byte	0x0a
	.zero		1


	//   ....[41]....
        /*0884*/ 	.word	0x0000ab00
        /*0888*/ 	.word	0x000000ff
        /*088c*/ 	.word	0x0002a850
        /*0890*/ 	.short	0x010a
        /*0892*/ 	.byte	0x0a
	.zero		1


	//   ....[42]....
        /*0894*/ 	.word	0x0000b1d0
        /*0898*/ 	.word	0x000000ff
        /*089c*/ 	.word	0x00000000
        /*08a0*/ 	.short	0x0101
        /*08a2*/ 	.byte	0x3b
	.zero		1


	//   ....[43]....
        /*08a4*/ 	.word	0x0000d430
        /*08a8*/ 	.word	0x000000ff
        /*08ac*/ 	.word	0x00000000
        /*08b0*/ 	.short	0x0101
        /*08b2*/ 	.byte	0x0a
	.zero		1


	//   ....[44]....
        /*08b4*/ 	.word	0x0000d940
        /*08b8*/ 	.word	0x000000ff
        /*08bc*/ 	.word	0x0002a850
        /*08c0*/ 	.short	0x010a
        /*08c2*/ 	.byte	0x05
	.zero		1


	//   ....[45]....
        /*08c4*/ 	.word	0x0000d980
        /*08c8*/ 	.word	0x000000ff
        /*08cc*/ 	.word	0x0002a850
        /*08d0*/ 	.short	0x010a
        /*08d2*/ 	.byte	0x05
	.zero		1


	//   ....[46]....
        /*08d4*/ 	.word	0x0000df90
        /*08d8*/ 	.word	0x000000ff
        /*08dc*/ 	.word	0x00000000
        /*08e0*/ 	.short	0x0101
        /*08e2*/ 	.byte	0x04
	.zero		1


	//   ....[47]....
        /*08e4*/ 	.word	0x0000ea00
        /*08e8*/ 	.word	0x000000ff
        /*08ec*/ 	.word	0x00000000
        /*08f0*/ 	.short	0x0101
        /*08f2*/ 	.byte	0x04
	.zero		1


	//   ....[48]....
        /*08f4*/ 	.word	0x00010ef0
        /*08f8*/ 	.word	0x000000ff
        /*08fc*/ 	.word	0x0002a840
        /*0900*/ 	.short	0x010a
        /*0902*/ 	.byte	0x2e
	.zero		1


	//   ....[49]....
        /*0904*/ 	.word	0x000114d0
        /*0908*/ 	.word	0x000000ff
        /*090c*/ 	.word	0x0002a830
        /*0910*/ 	.short	0x0107
        /*0912*/ 	.byte	0x2e
	.zero		1


	//   ....[50]....
        /*0914*/ 	.word	0x00011540
        /*0918*/ 	.word	0x000000ff
        /*091c*/ 	.word	0x0002a830
        /*0920*/ 	.short	0x0101
        /*0922*/ 	.byte	0x2e
	.zero		1


	//   ....[51]....
        /*0924*/ 	.word	0x00011ee0
        /*0928*/ 	.word	0x000000ff
        /*092c*/ 	.word	0x0002a800
        /*0930*/ 	.short	0x0107
        /*0932*/ 	.byte	0x2e
	.zero		1


	//   ....[52]....
        /*0934*/ 	.word	0x00011f40
        /*0938*/ 	.word	0x000000ff
        /*093c*/ 	.word	0x0002a800
        /*0940*/ 	.short	0x0101
        /*0942*/ 	.byte	0x2e
	.zero		1


	//   ....[53]....
        /*0944*/ 	.word	0x00011f60
        /*0948*/ 	.word	0x000000ff
        /*094c*/ 	.word	0x0002a820
        /*0950*/ 	.short	0x010a
        /*0952*/ 	.byte	0x2e
	.zero		1


	//   ....[54]....
        /*0954*/ 	.word	0x000122c0
        /*0958*/ 	.word	0x00000008
        /*095c*/ 	.word	0x0002a840
        /*0960*/ 	.short	0x010a
        /*0962*/ 	.byte	0x3f
	.zero		1


	//   ....[55]....
        /*0964*/ 	.word	0x000127d0
        /*0968*/ 	.word	0x00000008
        /*096c*/ 	.word	0x0002a830
        /*0970*/ 	.short	0x0107
        /*0972*/ 	.byte	0x3f
	.zero		1


	//   ....[56]....
        /*0974*/ 	.word	0x00012880
        /*0978*/ 	.word	0x00000008
        /*097c*/ 	.word	0x0002a830
        /*0980*/ 	.short	0x0101
        /*0982*/ 	.byte	0x3f
	.zero		1


	//   ....[57]....
        /*0984*/ 	.word	0x000128e0
        /*0988*/ 	.word	0x00000004
        /*098c*/ 	.word	0x0002a860
        /*0990*/ 	.short	0x010a
        /*0992*/ 	.byte	0x3f
	.zero		1


	//   ....[58]....
        /*0994*/ 	.word	0x00012ce0
        /*0998*/ 	.word	0x00000004
        /*099c*/ 	.word	0x0002a850
        /*09a0*/ 	.short	0x0107
        /*09a2*/ 	.byte	0x3f
	.zero		1


	//   ....[59]....
        /*09a4*/ 	.word	0x00012e30
        /*09a8*/ 	.word	0x00000004
        /*09ac*/ 	.word	0x0002a850
        /*09b0*/ 	.short	0x0101
        /*09b2*/ 	.byte	0x3f
	.zero		1


	//   ....[60]....
        /*09b4*/ 	.word	0x00012fc0
        /*09b8*/ 	.word	0x00000000
        /*09bc*/ 	.word	0x0002a860
        /*09c0*/ 	.short	0x010a
        /*09c2*/ 	.byte	0x3f
	.zero		1


	//   ....[61]....
        /*09c4*/ 	.word	0x00013400
        /*09c8*/ 	.word	0x00000000
        /*09cc*/ 	.word	0x0002a850
        /*09d0*/ 	.short	0x0107
        /*09d2*/ 	.byte	0x3f
	.zero		1


	//   ....[62]....
        /*09d4*/ 	.word	0x000134b0
        /*09d8*/ 	.word	0x00000000
        /*09dc*/ 	.word	0x0002a850
        /*09e0*/ 	.short	0x0101
        /*09e2*/ 	.byte	0x3f
	.zero		1


	//   ....[63]....
        /*09e4*/ 	.word	0x00013550
        /*09e8*/ 	.word	0x00000007
        /*09ec*/ 	.word	0x0002a820
        /*09f0*/ 	.short	0x010a
        /*09f2*/ 	.byte	0x3f
	.zero		1


	//   ....[64]....
        /*09f4*/ 	.word	0x000136d0
        /*09f8*/ 	.word	0x00000005
        /*09fc*/ 	.word	0x0002a840
        /*0a00*/ 	.short	0x010a
        /*0a02*/ 	.byte	0x3f
	.zero		1


	//   ....[65]....
        /*0a04*/ 	.word	0x00013770
        /*0a08*/ 	.word	0x00000007
        /*0a0c*/ 	.word	0x0002a840
        /*0a10*/ 	.short	0x010a
        /*0a12*/ 	.byte	0x3f
	.zero		1


	//   ....[66]....
        /*0a14*/ 	.word	0x000137b0
        /*0a18*/ 	.word	0x00000005
        /*0a1c*/ 	.word	0x0002a860
        /*0a20*/ 	.short	0x010a
        /*0a22*/ 	.byte	0x3f
	.zero		1


	//   ....[67]....
        /*0a24*/ 	.word	0x000137f0
        /*0a28*/ 	.word	0x00000007
        /*0a2c*/ 	.word	0x0002a860
        /*0a30*/ 	.short	0x010a
        /*0a32*/ 	.byte	0x3f
	.zero		1


	//   ....[68]....
        /*0a34*/ 	.word	0x00013860
        /*0a38*/ 	.word	0x00000003
        /*0a3c*/ 	.word	0x0002a800
        /*0a40*/ 	.short	0x010a
        /*0a42*/ 	.byte	0x3f
	.zero		1


	//   ....[69]....
        /*0a44*/ 	.word	0x000138c0
        /*0a48*/ 	.word	0x00000003
        /*0a4c*/ 	.word	0x0002a830
        /*0a50*/ 	.short	0x010a
        /*0a52*/ 	.byte	0x3f
	.zero		1


	//   ....[70]....
        /*0a54*/ 	.word	0x00013920
        /*0a58*/ 	.word	0x0000000c
        /*0a5c*/ 	.word	0x0002a830
        /*0a60*/ 	.short	0x010a
        /*0a62*/ 	.byte	0x3f
	.zero		1


	//   ....[71]....
        /*0a64*/ 	.word	0x00013980
        /*0a68*/ 	.word	0x0000000b
        /*0a6c*/ 	.word	0x0002a850
        /*0a70*/ 	.short	0x010a
        /*0a72*/ 	.byte	0x3f
	.zero		1


	//   ....[72]....
        /*0a74*/ 	.word	0x000139e0
        /*0a78*/ 	.word	0x0000000c
        /*0a7c*/ 	.word	0x0002a830
        /*0a80*/ 	.short	0x010a
        /*0a82*/ 	.byte	0x3f
	.zero		1


	//   ....[73]....
        /*0a84*/ 	.word	0x00013a40
        /*0a88*/ 	.word	0x0000000b
        /*0a8c*/ 	.word	0x0002a850
        /*0a90*/ 	.short	0x010a
        /*0a92*/ 	.byte	0x3f
	.zero		1


	//   ....[74]....
        /*0a94*/ 	.word	0x00013aa0
        /*0a98*/ 	.word	0x0000000c
        /*0a9c*/ 	.word	0x0002a830
        /*0aa0*/ 	.short	0x010a
        /*0aa2*/ 	.byte	0x3f
	.zero		1


	//   ....[75]....
        /*0aa4*/ 	.word	0x00013b00
        /*0aa8*/ 	.word	0x0000000b
        /*0aac*/ 	.word	0x0002a850
        /*0ab0*/ 	.short	0x010a
        /*0ab2*/ 	.byte	0x3f
	.zero		1


	//   ....[76]....
        /*0ab4*/ 	.word	0x00013b60
        /*0ab8*/ 	.word	0x00000000
        /*0abc*/ 	.word	0x0002a850
        /*0ac0*/ 	.short	0x010a
        /*0ac2*/ 	.byte	0x3f
	.zero		1


	//   ....[77]....
        /*0ac4*/ 	.word	0x00013c40
        /*0ac8*/ 	.word	0x00000003
        /*0acc*/ 	.word	0x0002a840
        /*0ad0*/ 	.short	0x010a
        /*0ad2*/ 	.byte	0x3f
	.zero		1


	//   ....[78]....
        /*0ad4*/ 	.word	0x00014e50
        /*0ad8*/ 	.word	0x00000003
        /*0adc*/ 	.word	0x0002a820
        /*0ae0*/ 	.short	0x010a
        /*0ae2*/ 	.byte	0x3f
	.zero		1


	//   ....[79]....
        /*0ae4*/ 	.word	0x00014ea0
        /*0ae8*/ 	.word	0x00000008
        /*0aec*/ 	.word	0x0002a840
        /*0af0*/ 	.short	0x010a
        /*0af2*/ 	.byte	0x3f
	.zero		1


	//   ....[80]....
        /*0af4*/ 	.word	0x000155e0
        /*0af8*/ 	.word	0x00000004
        /*0afc*/ 	.word	0x0002a860
        /*0b00*/ 	.short	0x010a
        /*0b02*/ 	.byte	0x3f
	.zero		1


	//   ....[81]....
        /*0b04*/ 	.word	0x00015e50
        /*0b08*/ 	.word	0x00000000
        /*0b0c*/ 	.word	0x0002a860
        /*0b10*/ 	.short	0x010a
        /*0b12*/ 	.byte	0x3f
	.zero		1


	//   ....[82]....
        /*0b14*/ 	.word	0x00016670
        /*0b18*/ 	.word	0x00000007
        /*0b1c*/ 	.word	0x0002a820
        /*0b20*/ 	.short	0x010a
        /*0b22*/ 	.byte	0x3f
	.zero		1


	//   ....[83]....
        /*0b24*/ 	.word	0x00016810
        /*0b28*/ 	.word	0x00000005
        /*0b2c*/ 	.word	0x0002a840
        /*0b30*/ 	.short	0x010a
        /*0b32*/ 	.byte	0x3f
	.zero		1


	//   ....[84]....
        /*0b34*/ 	.word	0x00016860
        /*0b38*/ 	.word	0x00000007
        /*0b3c*/ 	.word	0x0002a840
        /*0b40*/ 	.short	0x010a
        /*0b42*/ 	.byte	0x3f
	.zero		1


	//   ....[85]....
        /*0b44*/ 	.word	0x000168b0
        /*0b48*/ 	.word	0x00000005
        /*0b4c*/ 	.word	0x0002a860
        /*0b50*/ 	.short	0x010a
        /*0b52*/ 	.byte	0x3f
	.zero		1


	//----- nvinfo : EIATTR_NUM_MBARRIERS
	.align		4
.L_176:
        /*0b54*/ 	.byte	0x03, 0x38
        /*0b56*/ 	.short	0x0016


	//----- nvinfo : EIATTR_EXIT_INSTR_OFFSETS
	.align		4
        /*0b58*/ 	.byte	0x04, 0x1c
        /*0b5a*/ 	.short	(.L_178 - .L_177)


	//   ....[0]....
.L_177:
        /*0b5c*/ 	.word	0x00013840


	//----- nvinfo : EIATTR_MAX_THREADS
	.align		4
.L_178:
        /*0b60*/ 	.byte	0x04, 0x05
        /*0b62*/ 	.short	(.L_180 - .L_179)
.L_179:
        /*0b64*/ 	.word	0x00000180
        /*0b68*/ 	.word	0x00000001
        /*0b6c*/ 	.word	0x00000001


	//----- nvinfo : EIATTR_CRS_STACK_SIZE
	.align		4
.L_180:
        /*0b70*/ 	.byte	0x04, 0x1e
        /*0b72*/ 	.short	(.L_182 - .L_181)
.L_181:
        /*0b74*/ 	.word	0x00000000


	//----- nvinfo : EIATTR_CBANK_PARAM_SIZE
	.align		4
.L_182:
        /*0b78*/ 	.byte	0x03, 0x19
        /*0b7a*/ 	.short	0x0a70


	//----- nvinfo : EIATTR_PARAM_CBANK
	.align		4
        /*0b7c*/ 	.byte	0x04, 0x0a
        /*0b7e*/ 	.short	(.L_184 - .L_183)
	.align		4
.L_183:
        /*0b80*/ 	.word	index@(.nv.constant0._ZN7cutlass13device_kernelIN5flash11enable_sm90INS1_16FlashAttnFwdSm90INS1_25CollectiveMainloopFwdSm90ILi2EN4cute5tupleIJNS5_1CILi1EEES8_S8_EEENS6_IJNS7_ILi128EEENS7_ILi96EEENS7_ILi192EEEEEELi128ENS_6half_tEfNS_4arch4Sm90ELb0ELb1ELb1ELb0ELb1ELb0ELb0ELb1ELb1ELb1ELb1ELb0EEENS1_21CollectiveEpilogueFwdINS6_IJSA_SA_SB_EEES9_SE_SG_Li256ELb0ELb1ELb1ELb0EEENS1_19SingleTileSchedulerILb0ELb1ELb1ELi128EEEEEEEEEvNT_6ParamsE)
        /*0b84*/ 	.short	0x0210
        /*0b86*/ 	.short	0x0a70


	//----- nvinfo : EIATTR_SW_WAR
	.align		4
.L_184:
        /*0b88*/ 	.byte	0x04, 0x36
        /*0b8a*/ 	.short	(.L_186 - .L_185)
.L_185:
        /*0b8c*/ 	.word	0x00000008
.L_186:


//--------------------- .nv.info._ZN7cutlass13device_kernelIN5flash11enable_sm90INS1_16FlashAttnFwdSm90INS1_25CollectiveMainloopFwdSm90ILi2EN4cute5tupleIJNS5_1CILi1EEES8_S8_EEENS6_IJNS7_ILi128EEENS7_ILi96EEENS7_ILi192EEEEEELi128ENS_6half_tEfNS_4arch4Sm90ELb0ELb1ELb1ELb1ELb1ELb0ELb0ELb1ELb1ELb1ELb1ELb0EEENS1_21CollectiveEpilogueFwdINS6_IJSA_SA_SB_EEES9_SE_SG_Li256ELb1ELb1ELb1ELb0EEENS1_36VarlenDynamicPersistentTileSchedulerILi128ELi96ELi256ELi128ELb1ELb1ELb1ELb1ELb0ELb1EEEEEEEEEvNT_6ParamsE --------------------------
	.section	.nv.info._ZN7cutlass13device_kernelIN5flash11enable_sm90INS1_16FlashAttnFwdSm90INS1_25CollectiveMainloopFwdSm90ILi2EN4cute5tupleIJNS5_1CILi1EEES8_S8_EEENS6_IJNS7_ILi128EEENS7_ILi96EEENS7_ILi192EEEEEELi128ENS_6half_tEfNS_4arch4Sm90ELb0ELb1ELb1ELb1ELb1ELb0ELb0ELb1ELb1ELb1ELb1ELb0EEENS1_21CollectiveEpilogueFwdINS6_IJSA_SA_SB_EEES9_SE_SG_Li256ELb1ELb1ELb1ELb0EEENS1_36VarlenDynamicPersistentTileSchedulerILi128ELi96ELi256ELi128ELb1ELb1ELb1ELb1ELb0ELb1EEEEEEEEEvNT_6ParamsE,"",@"SHT_CUDA_INFO"
	.sectionflags	@""
	.align	4


	//----- nvinfo : EIATTR_CUDA_API_VERSION
	.align		4
        /*0000*/ 	.byte	0x04, 0x37
        /*0002*/ 	.short	(.L_188 - .L_187)
.L_187:
        /*0004*/ 	.word	0x00000082


	//----- nvinfo : EIATTR_KPARAM_INFO
	.align		4
.L_188:
        /*0008*/ 	.byte	0x04, 0x17
        /*000a*/ 	.short	(.L_190 - .L_189)
.L_189:
        /*000c*/ 	.word	0x00000000
        /*0010*/ 	.short	0x0000
        /*0012*/ 	.short	0x0070
        /*0014*/ 	.byte	0x00, 0xf0, 0x01, 0x2a


	//----- nvinfo : EIATTR_SPARSE_MMA_MASK
	.align		4
.L_190:
        /*0018*/ 	.byte	0x03, 0x50
        /*001a*/ 	.short	0x0000


	//----- nvinfo : EIATTR_MAXREG_COUNT
	.align		4
        /*001c*/ 	.byte	0x03, 0x1b
        /*001e*/ 	.short	0x00a8


	//----- nvinfo : EIATTR_NUM_BARRIERS
	.align		4
        /*0020*/ 	.byte	0x02, 0x4c
        /*0022*/ 	.byte	0x09
	.zero		1


	//----- nvinfo : EIATTR_EXTERNS
	.align		4
        /*0024*/ 	.byte	0x04, 0x0f
        /*0026*/ 	.short	(.L_192 - .L_191)


	//   ....[0]....
	.align		4
.L_191:
        /*0028*/ 	.word	index@(__assertfail)


	//----- nvinfo : EIATTR_ANNOTATIONS
	.align		4
.L_192:
        /*002c*/ 	.byte	0x04, 0x55
        /*002e*/ 	.short	(.L_194 - .L_193)


	//   ....[0]....
.L_193:
        /* <DEDUP_REMOVED lines=9> */


	//----- nvinfo : EIATTR_MERCURY_ISA_VERSION
	.align		4
.L_194:
        /*00a8*/ 	.byte	0x03, 0x5f
        /*00aa*/ 	.short	0x0101


	//----- nvinfo : EIATTR_UNUSED_LOAD_BYTE_OFFSET
	.align		4
        /*00ac*/ 	.byte	0x04, 0x44
        /*00ae*/ 	.short	(.L_196 - .L_195)


	//   ....[0]....
.L_195:
        /*00b0*/ 	.word	0x00000950
        /*00b4*/ 	.word	0x0000fff0


	//   ....[1]....
        /*00b8*/ 	.word	0x0000eeb0
        /*00bc*/ 	.word	0x0000fff0


	//----- nvinfo : EIATTR_INT_WARP_WIDE_INSTR_OFFSETS
	.align		4
.L_196:
        /*00c0*/ 	.byte	0x04, 0x31
        /*00c2*/ 	.short	(.L_198 - .L_197)


	//   ....[0]....
.L_197:
        /*00c4*/ 	.word	0x000000c0


	//   ....[1]....
        /*00c8*/ 	.word	0x000000d0


	//   ....[2]....
        /*00cc*/ 	.word	0x00000170


	//   ....[3]....
        /*00d0*/ 	.word	0x00013b80


	//   ....[4]....
        /*00d4*/ 	.word	0x00013c10


	//   ....[5]....
        /*00d8*/ 	.word	0x00016a40


	//   ....[6]....
        /*00dc*/ 	.word	0x00016ad0


	//----- nvinfo : EIATTR_COOP_GROUP_MASK_REGIDS
	.align		4
.L_198:
        /*00e0*/ 	.byte	0x04, 0x29
        /*00e2*/ 	.short	(.L_200 - .L_199)


	//   ....[0]....
.L_199:
        /*00e4*/ 	.word	0xffffffff


	//   ....[1]....
        /*00e8*/ 	.word	0xffffffff


	//   ....[2]....
        /*00ec*/ 	.word	0xffffffff


	//   ....[3]....
        /*00f0*/ 	.word	0xffffffff


	//   ....[4]....
        /*00f4*/ 	.word	0xffffffff


	//   ....[5]....
        /*00f8*/ 	.word	0xffffffff


	//   ....[6]....
        /*00fc*/ 	.word	0xffffffff


	//   ....[7]....
        /*0100*/ 	.word	0xffffffff


	//   ....[8]....
        /*0104*/ 	.word	0xffffffff


	//   ....[9]....
        /*0108*/ 	.word	0xffffffff


	//   ....[10]....
        /*010c*/ 	.word	0xffffffff


	//   ....[11]....
        /*0110*/ 	.word	0xffffffff


	//   ....[12]....
        /*0114*/ 	.word	0xffffffff


	//   ....[13]....
        /*0118*/ 	.word	0xffffffff


	//   ....[14]....
        /*011c*/ 	.word	0xffffffff


	//   ....[15]....
        /*0120*/ 	.word	0xffffffff


	//   ....[16]....
        /*0124*/ 	.word	0xffffffff


	//   ....[17]....
        /*0128*/ 	.word	0xffffffff


	//   ....[18]....
        /*012c*/ 	.word	0xffffffff


	//   ....[19]....
        /*0130*/ 	.word	0xffffffff


	//   ....[20]....
        /*0134*/ 	.word	0xffffffff


	//   ....[21]....
        /*0138*/ 	.word	0xffffffff


	//   ....[22]....
        /*013c*/ 	.word	0xffffffff


	//   ....[23]....
        /*0140*/ 	.word	0xffffffff


	//   ....[24]....
        /*0144*/ 	.word	0xffffffff


	//   ....[25]....
        /*0148*/ 	.word	0xffffffff


	//   ....[26]....
        /*014c*/ 	.word	0xffffffff


	//   ....[27]....
        /*0150*/ 	.word	0xffffffff


	//   ....[28]....
        /*0154*/ 	.word	0xffffffff


	//   ....[29]....
        /*0158*/ 	.word	0xffffffff


	//   ....[30]....
        /*015c*/ 	.word	0xffffffff


	//   ....[31]....
        /*0160*/ 	.word	0xffffffff


	//   ....[32]....
        /*0164*/ 	.word	0xffffffff


	//   ....[33]....
        /*0168*/ 	.word	0xffffffff


	//   ....[34]....
        /*016c*/ 	.word	0xffffffff


	//   ....[35]....
        /*0170*/ 	.word	0xffffffff


	//   ....[36]....
        /*0174*/ 	.word	0xffffffff


	//   ....[37]....
        /*0178*/ 	.word	0xffffffff


	//   ....[38]....
        /*017c*/ 	.word	0xffffffff


	//   ....[39]....
        /*0180*/ 	.word	0xffffffff


	//   ....[40]....
        /*0184*/ 	.word	0xffffffff


	//   ....[41]....
        /*0188*/ 	.word	0xffffffff


	//   ....[42]....
        /*018c*/ 	.word	0xffffffff


	//   ....[43]....
        /*0190*/ 	.word	0xffffffff


	//   ....[44]....
        /*0194*/ 	.word	0xffffffff


	//   ....[45]....
        /*0198*/ 	.word	0xffffffff


	//   ....[46]....
        /*019c*/ 	.word	0xffffffff


	//   ....[47]....
        /*01a0*/ 	.word	0xffffffff


	//   ....[48]....
        /*01a4*/ 	.word	0xffffffff


	//   ....[49]....
        /*01a8*/ 	.word	0xffffffff


	//   ....[50]....
        /*01ac*/ 	.word	0xffffffff


	//   ....[51]....
        /*01b0*/ 	.word	0xffffffff


	//   ....[52]....
        /*01b4*/ 	.word	0xffffffff


	//   ....[53]....
        /*01b8*/ 	.word	0xffffffff


	//   ....[54]....
        /*01bc*/ 	.word	0xffffffff


	//   ....[55]....
        /*01c0*/ 	.word	0xffffffff


	//   ....[56]....
        /*01c4*/ 	.word	0xffffffff


	//   ....[57]....
        /*01c8*/ 	.word	0xffffffff


	//   ....[58]....
        /*01cc*/ 	.word	0xffffffff


	//   ....[59]....
        /*01d0*/ 	.word	0xffffffff


	//   ....[60]....
        /*01d4*/ 	.word	0xffffffff


	//   ....[61]....
        /*01d8*/ 	.word	0xffffffff


	//   ....[62]....
        /*01dc*/ 	.word	0xffffffff


	//   ....[63]....
        /*01e0*/ 	.word	0xffffffff


	//   ....[64]....
        /*01e4*/ 	.word	0xffffffff


	//   ....[65]....
        /*01e8*/ 	.word	0xffffffff


	//   ....[66]....
        /*01ec*/ 	.word	0xffffffff


	//   ....[67]....
        /*01f0*/ 	.word	0xffffffff


	//   ....[68]....
        /*01f4*/ 	.word	0xffffffff


	//   ....[69]....
        /*01f8*/ 	.word	0xffffffff


	//   ....[70]....
        /*01fc*/ 	.word	0xffffffff


	//   ....[71]....
        /*0200*/ 	.word	0xffffffff


	//   ....[72]....
        /*0204*/ 	.word	0xffffffff


	//   ....[73]....
        /*0208*/ 	.word	0xffffffff


	//   ....[74]....
        /*020c*/ 	.word	0xffffffff


	//   ....[75]....
        /*0210*/ 	.word	0xffffffff


	//   ....[76]....
        /*0214*/ 	.word	0xffffffff


	//   ....[77]....
        /*0218*/ 	.word	0xffffffff


	//   ....[78]....
        /*021c*/ 	.word	0xffffffff


	//   ....[79]....
        /*0220*/ 	.word	0xffffffff


	//   ....[80]....
        /*0224*/ 	.word	0xffffffff


	//   ....[81]....
        /*0228*/ 	.word	0xffffffff


	//   ....[82]....
        /*022c*/ 	.word	0xffffffff


	//   ....[83]....
        /*0230*/ 	.word	0xffffffff


	//   ....[84]....
        /*0234*/ 	.word	0xffffffff


	//   ....[85]....
        /*0238*/ 	.word	0xffffffff


	//   ....[86]....
        /*023c*/ 	.word	0xffffffff


	//   ....[87]....
        /*0240*/ 	.word	0xffffffff


	//   ....[88]....
        /*0244*/ 	.word	0xffffffff


	//   ....[89]....
        /*0248*/ 	.word	0xffffffff


	//   ....[90]....
        /*024c*/ 	.word	0xffffffff


	//   ....[91]....
        /*0250*/ 	.word	0xffffffff


	//   ....[92]....
        /*0254*/ 	.word	0xffffffff


	//   ....[93]....
        /*0258*/ 	.word	0xffffffff


	//   ....[94]....
        /*025c*/ 	.word	0xffffffff


	//   ....[95]....
        /*0260*/ 	.word	0xffffffff


	//   ....[96]....
        /*0264*/ 	.word	0xffffffff


	//   ....[97]....
        /*0268*/ 	.word	0xffffffff


	//   ....[98]....
        /*026c*/ 	.word	0xffffffff


	//   ....[99]....
        /*0270*/ 	.word	0xffffffff


	//   ....[100]....
        /*0274*/ 	.word	0xffffffff


	//   ....[101]....
        /*0278*/ 	.word	0xffffffff


	//   ....[102]....
        /*027c*/ 	.word	0xffffffff


	//   ....[103]....
        /*0280*/ 	.word	0xffffffff


	//   ....[104]....
        /*0284*/ 	.word	0xffffffff


	//   ....[105]....
        /*0288*/ 	.word	0xffffffff


	//   ....[106]....
        /*028c*/ 	.word	0xffffffff


	//   ....[107]....
        /*0290*/ 	.word	0xffffffff


	//   ....[108]....
        /*0294*/ 	.word	0xffffffff


	//   ....[109]....
        /*0298*/ 	.word	0xffffffff


	//   ....[110]....
        /*029c*/ 	.word	0xffffffff


	//   ....[111]....
        /*02a0*/ 	.word	0xffffffff


	//   ....[112]....
        /*02a4*/ 	.word	0xffffffff


	//   ....[113]....
        /*02a8*/ 	.word	0xffffffff


	//   ....[114]....
        /*02ac*/ 	.word	0xffffffff


	//   ....[115]....
        /*02b0*/ 	.word	0xffffffff


	//   ....[116]....
        /*02b4*/ 	.word	0xffffffff


	//   ....[117]....
        /*02b8*/ 	.word	0xffffffff


	//   ....[118]....
        /*02bc*/ 	.word	0xffffffff


	//   ....[119]....
        /*02c0*/ 	.word	0xffffffff


	//   ....[120]....
        /*02c4*/ 	.word	0xffffffff


	//   ....[121]....
        /*02c8*/ 	.word	0xffffffff


	//   ....[122]....
        /*02cc*/ 	.word	0xffffffff


	//   ....[123]....
        /*02d0*/ 	.word	0xffffffff


	//   ....[124]....
        /*02d4*/ 	.word	0xffffffff


	//   ....[125]....
        /*02d8*/ 	.word	0xffffffff


	//   ....[126]....
        /*02dc*/ 	.word	0xffffffff


	//   ....[127]....
        /*02e0*/ 	.word	0xffffffff


	//   ....[128]....
        /*02e4*/ 	.word	0xffffffff


	//   ....[129]....
        /*02e8*/ 	.word	0xffffffff


	//   ....[130]....
        /*02ec*/ 	.word	0xffffffff


	//   ....[131]....
        /*02f0*/ 	.word	0xffffffff


	//   ....[132]....
        /*02f4*/ 	.word	0xffffffff


	//   ....[133]....
        /*02f8*/ 	.word	0xffffffff


	//   ....[134]....
        /*02fc*/ 	.word	0xffffffff


	//   ....[135]....
        /*0300*/ 	.word	0xffffffff


	//   ....[136]....
        /*0304*/ 	.word	0xffffffff


	//   ....[137]....
        /*0308*/ 	.word	0xffffffff


	//   ....[138]....
        /*030c*/ 	.word	0xffffffff


	//   ....[139]....
        /*0310*/ 	.word	0xffffffff


	//   ....[140]....
        /*0314*/ 	.word	0xffffffff


	//   ....[141]....
        /*0318*/ 	.word	0xffffffff


	//   ....[142]....
        /*031c*/ 	.word	0xffffffff


	//   ....[143]....
        /*0320*/ 	.word	0xffffffff


	//   ....[144]....
        /*0324*/ 	.word	0xffffffff


	//   ....[145]....
        /*0328*/ 	.word	0xffffffff


	//   ....[146]....
        /*032c*/ 	.word	0xffffffff


	//   ....[147]....
        /*0330*/ 	.word	0xffffffff


	//   ....[148]....
        /*0334*/ 	.word	0xffffffff


	//   ....[149]....
        /*0338*/ 	.word	0xffffffff


	//   ....[150]....
        /*033c*/ 	.word	0xffffffff


	//   ....[151]....
        /*0340*/ 	.word	0xffffffff


	//   ....[152]....
        /*0344*/ 	.word	0xffffffff


	//   ....[153]....
        /*0348*/ 	.word	0xffffffff


	//   ....[154]....
        /*034c*/ 	.word	0xffffffff


	//   ....[155]....
        /*0350*/ 	.word	0xffffffff


	//   ....[156]....
        /*0354*/ 	.word	0xffffffff


	//   ....[157]....
        /*0358*/ 	.word	0x0500000f


	//   ....[158]....
        /*035c*/ 	.word	0x0500000f


	//   ....[159]....
        /*0360*/ 	.word	0x0500000f


	//   ....[160]....
        /*0364*/ 	.word	0x0500000f


	//   ....[161]....
        /*0368*/ 	.word	0x0500000f


	//   ....[162]....
        /*036c*/ 	.word	0x0500000f


	//   ....[163]....
        /*0370*/ 	.word	0x0500000f


	//   ....[164]....
        /*0374*/ 	.word	0x0500000f


	//   ....[165]....
        /*0378*/ 	.word	0x0500000f


	//   ....[166]....
        /*037c*/ 	.word	0x0500000f


	//   ....[167]....
        /*0380*/ 	.word	0x0500000f


	//   ....[168]....
        /*0384*/ 	.word	0x0500000f


	//   ....[169]....
        /*0388*/ 	.word	0x0500000f


	//   ....[170]....
        /*038c*/ 	.word	0x0500000f


	//   ....[171]....
        /*0390*/ 	.word	0x0500000f


	//   ....[172]....
        /*0394*/ 	.word	0x0500000f


	//   ....[173]....
        /*0398*/ 	.word	0x0500000f


	//   ....[174]....
        /*039c*/ 	.word	0x0500000f


	//   ....[175]....
        /*03a0*/ 	.word	0x0500000f


	//   ....[176]....
        /*03a4*/ 	.word	0x0500000f


	//   ....[177]....
        /*03a8*/ 	.word	0x0500000f


	//   ....[178]....
        /*03ac*/ 	.word	0x0500000f


	//   ....[179]....
        /*03b0*/ 	.word	0x0500000f


	//   ....[180]....
        /*03b4*/ 	.word	0x0500000f


	//   ....[181]....
        /*03b8*/ 	.word	0x0500000f


	//   ....[182]....
        /*03bc*/ 	.word	0x0500000f


	//   ....[183]....
        /*03c0*/ 	.word	0x0500000f


	//   ....[184]....
        /*03c4*/ 	.word	0x0500000f


	//   ....[185]....
        /*03c8*/ 	.word	0x0500000f


	//   ....[186]....
        /*03cc*/ 	.word	0x0500000f


	//   ....[187]....
        /*03d0*/ 	.word	0x0500000f


	//   ....[188]....
        /*03d4*/ 	.word	0x0500000f


	//   ....[189]....
        /*03d8*/ 	.word	0x0500000f


	//   ....[190]....
        /*03dc*/ 	.word	0x0500000f


	//   ....[191]....
        /*03e0*/ 	.word	0x0500000f


	//   ....[192]....
        /*03e4*/ 	.word	0x0500000f


	//   ....[193]....
        /*03e8*/ 	.word	0x0500000f


	//   ....[194]....
        /*03ec*/ 	.word	0x0500000f


	//   ....[195]....
        /*03f0*/ 	.word	0x0500000f


	//   ....[196]....
        /*03f4*/ 	.word	0x0500000f


	//   ....[197]....
        /*03f8*/ 	.word	0x0500000f


	//   ....[198]....
        /*03fc*/ 	.word	0x0500000f


	//   ....[199]....
        /*0400*/ 	.word	0x0500000f


	//   ....[200]....
        /*0404*/ 	.word	0x0500000f


	//   ....[201]....
        /*0408*/ 	.word	0x0500000f


	//   ....[202]....
        /*040c*/ 	.word	0x0500000f


	//   ....[203]....
        /*0410*/ 	.word	0x0500000f


	//   ....[204]....
        /*0414*/ 	.word	0x0500000f


	//   ....[205]....
        /*0418*/ 	.word	0x0500000f


	//   ....[206]....
        /*041c*/ 	.word	0x0500000f


	//   ....[207]....
        /*0420*/ 	.word	0x0500000f


	//   ....[208]....
        /*0424*/ 	.word	0x0500000f


	//   ....[209]....
        /*0428*/ 	.word	0x0500000f


	//   ....[210]....
        /*042c*/ 	.word	0x0500000f


	//   ....[211]....
        /*0430*/ 	.word	0x0500000f


	//   ....[212]....
        /*0434*/ 	.word	0x0500000f


	//   ....[213]....
        /*0438*/ 	.word	0x0500000f


	//   ....[214]....
        /*043c*/ 	.word	0x0500000f


	//   ....[215]....
        /*0440*/ 	.word	0x0500000f


	//   ....[216]....
        /*0444*/ 	.word	0x0500000f


	//   ....[217]....
        /*0448*/ 	.word	0x0500000f


	//   ....[218]....
        /*044c*/ 	.word	0x0500000f


	//   ....[219]....
        /*0450*/ 	.word	0x0500000f


	//   ....[220]....
        /*0454*/ 	.word	0x0500000f


	//   ....[221]....
        /*0458*/ 	.word	0x0500000f


	//   ....[222]....
        /*045c*/ 	.word	0x0500000f


	//   ....[223]....
        /*0460*/ 	.word	0x0500000f


	//   ....[224]....
        /*0464*/ 	.word	0x0500000f


	//   ....[225]....
        /*0468*/ 	.word	0x0500000f


	//   ....[226]....
        /*046c*/ 	.word	0x0500000f


	//   ....[227]....
        /*0470*/ 	.word	0x0500000f


	//   ....[228]....
        /*0474*/ 	.word	0x0500000f


	//   ....[229]....
        /*0478*/ 	.word	0x0500000f


	//   ....[230]....
        /*047c*/ 	.word	0x0500000f


	//   ....[231]....
        /*0480*/ 	.word	0x0500000f


	//   ....[232]....
        /*0484*/ 	.word	0x0500000f


	//   ....[233]....
        /*0488*/ 	.word	0x0500000f


	//   ....[234]....
        /*048c*/ 	.word	0x0500000f


	//   ....[235]....
        /*0490*/ 	.word	0x0500000f


	//   ....[236]....
        /*0494*/ 	.word	0x0500000f


	//   ....[237]....
        /*0498*/ 	.word	0x0500000f


	//   ....[238]....
        /*049c*/ 	.word	0x0500000f


	//   ....[239]....
        /*04a0*/ 	.word	0x0500000f


	//   ....[240]....
        /*04a4*/ 	.word	0x0500000f


	//----- nvinfo : EIATTR_COOP_GROUP_INSTR_OFFSETS
	.align		4
.L_200:
        /*04a8*/ 	.byte	0x04, 0x28
        /*04aa*/ 	.short	(.L_202 - .L_201)


	//   ....[0]....
.L_201:
        /*04ac*/ 	.word	0x00000070


	//   ....[1]....
        /*04b0*/ 	.word	0x000000b0


	//   ....[2]....
        /*04b4*/ 	.word	0x000002d0


	//   ....[3]....
        /*04b8*/ 	.word	0x00000430


	//   ....[4]....
        /*04bc*/ 	.word	0x00000550


	//   ....[5]....
        /*04c0*/ 	.word	0x000006b0


	//   ....[6]....
        /*04c4*/ 	.word	0x00001dd0


	//   ....[7]....
        /*04c8*/ 	.word	0x000029d0


	//   ....[8]....
        /*04cc*/ 	.word	0x000037e0


	//   ....[9]....
        /*04d0*/ 	.word	0x00004110


	//   ....[10]....
        /*04d4*/ 	.word	0x00004140


	//   ....[11]....
        /*04d8*/ 	.word	0x000045e0


	//   ....[12]....
        /*04dc*/ 	.word	0x00004690


	//   ....[13]....
        /*04e0*/ 	.word	0x00006250


	//   ....[14]....
        /*04e4*/ 	.word	0x000068d0


	//   ....[15]....
        /*04e8*/ 	.word	0x00007630


	//   ....[16]....
        /*04ec*/ 	.word	0x00007750


	//   ....[17]....
        /*04f0*/ 	.word	0x00007ce0


	//   ....[18]....
        /*04f4*/ 	.word	0x00007d70


	//   ....[19]....
        /*04f8*/ 	.word	0x00009fd0


	//   ....[20]....
        /*04fc*/ 	.word	0x0000a000


	//   ....[21]....
        /*0500*/ 	.word	0x0000a030


	//   ....[22]....
        /*0504*/ 	.word	0x0000a050


	//   ....[23]....
        /*0508*/ 	.word	0x0000bc30


	//   ....[24]....
        /*050c*/ 	.word	0x0000c2a0


	//   ....[25]....
        /*0510*/ 	.word	0x0000d000


	//   ....[26]....
        /*0514*/ 	.word	0x0000d120


	//   ....[27]....
        /*0518*/ 	.word	0x0000d6b0


	//   ....[28]....
        /*051c*/ 	.word	0x0000d740


	//   ....[29]....
        /*0520*/ 	.word	0x0000e5e0


	//   ....[30]....
        /*0524*/ 	.word	0x0000e610


	//   ....[31]....
        /*0528*/ 	.word	0x0000e6c0


	//   ....[32]....
        /*052c*/ 	.word	0x0000e6d0


	//   ....[33]....
        /*0530*/ 	.word	0x0000fa60


	//   ....[34]....
        /*0534*/ 	.word	0x0000fa90


	//   ....[35]....
        /*0538*/ 	.word	0x0000fab0


	//   ....[36]....
        /*053c*/ 	.word	0x0000fac0


	//   ....[37]....
        /*0540*/ 	.word	0x000101e0


	//   ....[38]....
        /*0544*/ 	.word	0x00010220


	//   ....[39]....
        /*0548*/ 	.word	0x000102e0


	//   ....[40]....
        /*054c*/ 	.word	0x00010300


	//   ....[41]....
        /*0550*/ 	.word	0x000103c0


	//   ....[42]....
        /*0554*/ 	.word	0x000103e0


	//   ....[43]....
        /*0558*/ 	.word	0x000104b0


	//   ....[44]....
        /*055c*/ 	.word	0x000104d0


	//   ....[45]....
        /*0560*/ 	.word	0x000108a0


	//   ....[46]....
        /*0564*/ 	.word	0x000108b0


	//   ....[47]....
        /*0568*/ 	.word	0x00010ce0


	//   ....[48]....
        /*056c*/ 	.word	0x00010cf0


	//   ....[49]....
        /*0570*/ 	.word	0x00011b20


	//   ....[50]....
        /*0574*/ 	.word	0x00011b50


	//   ....[51]....
        /*0578*/ 	.word	0x00011c20


	//   ....[52]....
        /*057c*/ 	.word	0x00011c40


	//   ....[53]....
        /*0580*/ 	.word	0x00011d00


	//   ....[54]....
        /*0584*/ 	.word	0x00011d20


	//   ....[55]....
        /*0588*/ 	.word	0x00011df0


	//   ....[56]....
        /*058c*/ 	.word	0x00011e10


	//   ....[57]....
        /*0590*/ 	.word	0x00011f70


	//   ....[58]....
        /*0594*/ 	.word	0x00012160


	//   ....[59]....
        /*0598*/ 	.word	0x00012190


	//   ....[60]....
        /*059c*/ 	.word	0x000121c0


	//   ....[61]....
        /*05a0*/ 	.word	0x000121f0


	//   ....[62]....
        /*05a4*/ 	.word	0x00012220


	//   ....[63]....
        /*05a8*/ 	.word	0x00012250


	//   ....[64]....
        /*05ac*/ 	.word	0x000123c0


	//   ....[65]....
        /*05b0*/ 	.word	0x000123f0


	//   ....[66]....
        /*05b4*/ 	.word	0x00012420


	//   ....[67]....
        /*05b8*/ 	.word	0x00012450


	//   ....[68]....
        /*05bc*/ 	.word	0x00012480


	//   ....[69]....
        /*05c0*/ 	.word	0x000124b0


	//   ....[70]....
        /*05c4*/ 	.word	0x00012540


	//   ....[71]....
        /*05c8*/ 	.word	0x00012570


	//   ....[72]....
        /*05cc*/ 	.word	0x00012580


	//   ....[73]....
        /*05d0*/ 	.word	0x000125c0


	//   ....[74]....
        /*05d4*/ 	.word	0x00014800


	//   ....[75]....
        /*05d8*/ 	.word	0x00014820


	//   ....[76]....
        /*05dc*/ 	.word	0x000148d0


	//   ....[77]....
        /*05e0*/ 	.word	0x000148f0


	//   ....[78]....
        /*05e4*/ 	.word	0x00014990


	//   ....[79]....
        /*05e8*/ 	.word	0x000149b0


	//   ....[80]....
        /*05ec*/ 	.word	0x00014a50


	//   ....[81]....
        /*05f0*/ 	.word	0x00014a70


	//   ....[82]....
        /*05f4*/ 	.word	0x00014b10


	//   ....[83]....
        /*05f8*/ 	.word	0x00014b30


	//   ....[84]....
        /*05fc*/ 	.word	0x00014b40


	//   ....[85]....
        /*0600*/ 	.word	0x00014bd0


	//   ....[86]....
        /*0604*/ 	.word	0x00015330


	//   ....[87]....
        /*0608*/ 	.word	0x00015360


	//   ....[88]....
        /*060c*/ 	.word	0x000153c0


	//   ....[89]....
        /*0610*/ 	.word	0x00015410


	//   ....[90]....
        /*0614*/ 	.word	0x00015460


	//   ....[91]....
        /*0618*/ 	.word	0x000154c0


	//   ....[92]....
        /*061c*/ 	.word	0x00015510


	//   ....[93]....
        /*0620*/ 	.word	0x00015570


	//   ....[94]....
        /*0624*/ 	.word	0x000155c0


	//   ....[95]....
        /*0628*/ 	.word	0x00015620


	//   ....[96]....
        /*062c*/ 	.word	0x00015670


	//   ....[97]....
        /*0630*/ 	.word	0x000156d0


	//   ....[98]....
        /*0634*/ 	.word	0x00015720


	//   ....[99]....
        /*0638*/ 	.word	0x00015780


	//   ....[100]....
        /*063c*/ 	.word	0x000157a0


	//   ....[101]....
        /*0640*/ 	.word	0x000157e0


	//   ....[102]....
        /*0644*/ 	.word	0x00015f60


	//   ....[103]....
        /*0648*/ 	.word	0x00015f70


	//   ....[104]....
        /*064c*/ 	.word	0x00015f80


	//   ....[105]....
        /*0650*/ 	.word	0x00016010


	//   ....[106]....
        /*0654*/ 	.word	0x00016020


	//   ....[107]....
        /*0658*/ 	.word	0x00016080


	//   ....[108]....
        /*065c*/ 	.word	0x000160b0


	//   ....[109]....
        /*0660*/ 	.word	0x000160f0


	//   ....[110]....
        /*0664*/ 	.word	0x00016120


	//   ....[111]....
        /*0668*/ 	.word	0x00016160


	//   ....[112]....
        /*066c*/ 	.word	0x00016190


	//   ....[113]....
        /*0670*/ 	.word	0x000161d0


	//   ....[114]....
        /*0674*/ 	.word	0x00016440


	//   ....[115]....
        /*0678*/ 	.word	0x00016460


	//   ....[116]....
        /*067c*/ 	.word	0x00016470


	//   ....[117]....
        /*0680*/ 	.word	0x000164f0


	//   ....[118]....
        /*0684*/ 	.word	0x00016500


	//   ....[119]....
        /*0688*/ 	.word	0x00016570


	//   ....[120]....
        /*068c*/ 	.word	0x00016580


	//   ....[121]....
        /*0690*/ 	.word	0x000165f0


	//   ....[122]....
        /*0694*/ 	.word	0x00016600


	//   ....[123]....
        /*0698*/ 	.word	0x00016670


	//   ....[124]....
        /*069c*/ 	.word	0x00016680


	//   ....[125]....
        /*06a0*/ 	.word	0x00016690


	//   ....[126]....
        /*06a4*/ 	.word	0x00016c50


	//   ....[127]....
        /*06a8*/ 	.word	0x00016c80


	//   ....[128]....
        /*06ac*/ 	.word	0x00016ca0


	//   ....[129]....
        /*06b0*/ 	.word	0x00016cb0


	//   ....[130]....
        /*06b4*/ 	.word	0x00016cf0


	//   ....[131]....
        /*06b8*/ 	.word	0x00016d10


	//   ....[132]....
        /*06bc*/ 	.word	0x00016d80


	//   ....[133]....
        /*06c0*/ 	.word	0x00016da0


	//   ....[134]....
        /*06c4*/ 	.word	0x00016e00


	//   ....[135]....
        /*06c8*/ 	.word	0x00016e20


	//   ....[136]....
        /*06cc*/ 	.word	0x00016e70


	//   ....[137]....
        /*06d0*/ 	.word	0x00016e90


	//   ....[138]....
        /*06d4*/ 	.word	0x000172e0


	//   ....[139]....
        /*06d8*/ 	.word	0x000172f0


	//   ....[140]....
        /*06dc*/ 	.word	0x00017330


	//   ....[141]....
        /*06e0*/ 	.word	0x00017370


	//   ....[142]....
        /*06e4*/ 	.word	0x000173a0


	//   ....[143]....
        /*06e8*/ 	.word	0x000173d0


	//   ....[144]....
        /*06ec*/ 	.word	0x00017400


	//   ....[145]....
        /*06f0*/ 	.word	0x00017430


	//   ....[146]....
        /*06f4*/ 	.word	0x000175e0


	//   ....[147]....
        /*06f8*/ 	.word	0x00017610


	//   ....[148]....
        /*06fc*/ 	.word	0x00017640


	//   ....[149]....
        /*0700*/ 	.word	0x00017670


	//   ....[150]....
        /*0704*/ 	.word	0x000176a0


	//   ....[151]....
        /*0708*/ 	.word	0x000176d0


	//   ....[152]....
        /*070c*/ 	.word	0x00017790


	//   ....[153]....
        /*0710*/ 	.word	0x000177b0


	//   ....[154]....
        /*0714*/ 	.word	0x000177d0


	//   ....[155]....
        /*0718*/ 	.word	0x00017830


	//   ....[156]....
        /*071c*/ 	.word	0x00018250


	//   ....[157]....
        /*0720*/ 	.word	0x000188d0


	//   ....[158]....
        /*0724*/ 	.word	0x000189c0


	//   ....[159]....
        /*0728*/ 	.word	0x00018a60


	//   ....[160]....
        /*072c*/ 	.word	0x00018ac0


	//   ....[161]....
        /*0730*/ 	.word	0x00018bd0


	//   ....[162]....
        /*0734*/ 	.word	0x00018c40


	//   ....[163]....
        /*0738*/ 	.word	0x00018d50


	//   ....[164]....
        /*073c*/ 	.word	0x00018dc0


	//   ....[165]....
        /*0740*/ 	.word	0x00018ed0


	//   ....[166]....
        /*0744*/ 	.word	0x00018f40


	//   ....[167]....
        /*0748*/ 	.word	0x00019050


	//   ....[168]....
        /*074c*/ 	.word	0x000190c0


	//   ....[169]....
        /*0750*/ 	.word	0x00019160


	//   ....[170]....
        /*0754*/ 	.word	0x00019270


	//   ....[171]....
        /*0758*/ 	.word	0x000192e0


	//   ....[172]....
        /*075c*/ 	.word	0x00019360


	//   ....[173]....
        /*0760*/ 	.word	0x00019420


	//   ....[174]....
        /*0764*/ 	.word	0x000194a0


	//   ....[175]....
        /*0768*/ 	.word	0x00019580


	//   ....[176]....
        /*076c*/ 	.word	0x00019600


	//   ....[177]....
        /*0770*/ 	.word	0x000196e0


	//   ....[178]....
        /*0774*/ 	.word	0x00019760


	//   ....[179]....
        /*0778*/ 	.word	0x00019840


	//   ....[180]....
        /*077c*/ 	.word	0x000198c0


	//   ....[181]....
        /*0780*/ 	.word	0x000199a0


	//   ....[182]....
        /*0784*/ 	.word	0x00019a20


	//   ....[183]....
        /*0788*/ 	.word	0x00019b00


	//   ....[184]....
        /*078c*/ 	.word	0x00019b80


	//   ....[185]....
        /*0790*/ 	.word	0x00019c40


	//   ....[186]....
        /*0794*/ 	.word	0x00019d70


	//   ....[187]....
        /*0798*/ 	.word	0x00019e20


	//   ....[188]....
        /*079c*/ 	.word	0x00019ea0


	//   ....[189]....
        /*07a0*/ 	.word	0x00019f80


	//   ....[190]....
        /*07a4*/ 	.word	0x00019fe0


	//   ....[191]....
        /*07a8*/ 	.word	0x0001a0b0


	//   ....[192]....
        /*07ac*/ 	.word	0x0001a110


	//   ....[193]....
        /*07b0*/ 	.word	0x0001a1e0


	//   ....[194]....
        /*07b4*/ 	.word	0x0001a240


	//   ....[195]....
        /*07b8*/ 	.word	0x0001a310


	//   ....[196]....
        /*07bc*/ 	.word	0x0001a370


	//   ....[197]....
        /*07c0*/ 	.word	0x0001a440


	//   ....[198]....
        /*07c4*/ 	.word	0x0001a530


	//   ....[199]....
        /*07c8*/ 	.word	0x0001a5d0


	//   ....[200]....
        /*07cc*/ 	.word	0x0001a630


	//   ....[201]....
        /*07d0*/ 	.word	0x0001a720


	//   ....[202]....
        /*07d4*/ 	.word	0x0001a780


	//   ....[203]....
        /*07d8*/ 	.word	0x0001a860


	//   ....[204]....
        /*07dc*/ 	.word	0x0001a8c0


	//   ....[205]....
        /*07e0*/ 	.word	0x0001a9a0


	//   ....[206]....
        /*07e4*/ 	.word	0x0001aa00


	//   ....[207]....
        /*07e8*/ 	.word	0x0001aae0


	//   ....[208]....
        /*07ec*/ 	.word	0x0001ab40


	//   ....[209]....
        /*07f0*/ 	.word	0x0001ac10


	//   ....[210]....
        /*07f4*/ 	.word	0x0001ad30


	//   ....[211]....
        /*07f8*/ 	.word	0x0001ae20


	//   ....[212]....
        /*07fc*/ 	.word	0x0001aec0


	//   ....[213]....
        /*0800*/ 	.word	0x0001af90


	//   ....[214]....
        /*0804*/ 	.word	0x0001aff0


	//   ....[215]....
        /*0808*/ 	.word	0x0001b0c0


	//   ....[216]....
        /*080c*/ 	.word	0x0001b120


	//   ....[217]....
        /*0810*/ 	.word	0x0001b200


	//   ....[218]....
        /*0814*/ 	.word	0x0001b260


	//   ....[219]....
        /*0818*/ 	.word	0x0001b330


	//   ....[220]....
        /*081c*/ 	.word	0x0001b390


	//   ....[221]....
        /*0820*/ 	.word	0x0001b450


	//   ....[222]....
        /*0824*/ 	.word	0x0001b4e0


	//   ....[223]....
        /*0828*/ 	.word	0x0001b580


	//   ....[224]....
        /*082c*/ 	.word	0x0001b6f0


	//   ....[225]....
        /*0830*/ 	.word	0x0001b760


	//   ....[226]....
        /*0834*/ 	.word	0x0001b7e0


	//   ....[227]....
        /*0838*/ 	.word	0x0001b850


	//   ....[228]....
        /*083c*/ 	.word	0x0001b8c0


	//   ....[229]....
        /*0840*/ 	.word	0x0001b940


	//   ....[230]....
        /*0844*/ 	.word	0x0001b9c0


	//   ....[231]....
        /*0848*/ 	.word	0x0001ba50


	//   ....[232]....
        /*084c*/ 	.word	0x0001bac0


	//   ....[233]....
        /*0850*/ 	.word	0x0001bb30


	//   ....[234]....
        /*0854*/ 	.word	0x0001bba0


	//   ....[235]....
        /*0858*/ 	.word	0x0001bc20


	//   ....[236]....
        /*085c*/ 	.word	0x0001bc90


	//   ....[237]....
        /*0860*/ 	.word	0x0001bd20


	//   ....[238]....
        /*0864*/ 	.word	0x0001bd80


	//   ....[239]....
        /*0868*/ 	.word	0x0001be10


	//   ....[240]....
        /*086c*/ 	.word	0x0001bf40


	//----- nvinfo : EIATTR_REG_RECONFIG
	.align		4
.L_202:
        /*0870*/ 	.byte	0x01, 0x54
	.zero		2


	//----- nvinfo : EIATTR_SYSCALL_OFFSETS
	.align		4
        /*0874*/ 	.byte	0x04, 0x46
        /*0876*/ 	.short	(.L_204 - .L_203)


	//   ....[0]....
.L_203:
        /*0878*/ 	.word	0x00001fb0


	//   ....[1]....
        /*087c*/ 	.word	0x00013d70


	//   ....[2]....
        /*0880*/ 	.word	0x00013ec0


	//   ....[3]....
        /*0884*/ 	.word	0x00013fb0


	//   ....[4]....
        /*0888*/ 	.word	0x00014f10


	//----- nvinfo : EIATTR_MBARRIER_INSTR_OFFSETS
	.align		4
.L_204:
        /*088c*/ 	.byte	0x04, 0x39
        /*088e*/ 	.short	(.L_206 - .L_205)


	//   ....[0]....
.L_205:
        /*0890*/ 	.word	0x00000180
        /*0894*/ 	.word	0x000000ff
        /*0898*/ 	.word	0x0002a800
        /*089c*/ 	.short	0x0100
        /*089e*/ 	.byte	0x08
	.zero		1


	//   ....[1]....
        /*08a0*/ 	.word	0x00000190
        /*08a4*/ 	.word	0x000000ff
        /*08a8*/ 	.word	0x0002a820
        /*08ac*/ 	.short	0x0100
        /*08ae*/ 	.byte	0x08
	.zero		1


	//   ....[2]....
        /*08b0*/ 	.word	0x00000280
        /*08b4*/ 	.word	0x000000ff
        /*08b8*/ 	.word	0x0002a830
        /*08bc*/ 	.short	0x0100
        /*08be*/ 	.byte	0x08
	.zero		1


	//   ....[3]....
        /*08c0*/ 	.word	0x00000290
        /*08c4*/ 	.word	0x000000ff
        /*08c8*/ 	.word	0x0002a840
        /*08cc*/ 	.short	0x0100
        /*08ce*/ 	.byte	0x08
	.zero		1


	//   ....[4]....
        /*08d0*/ 	.word	0x000002a0
        /*08d4*/ 	.word	0x000000ff
        /*08d8*/ 	.word	0x0002a838
        /*08dc*/ 	.short	0x0100
        /*08de*/ 	.byte	0x08
	.zero		1


	//   ....[5]....
        /*08e0*/ 	.word	0x000002b0
        /*08e4*/ 	.word	0x000000ff
        /*08e8*/ 	.word	0x0002a848
        /*08ec*/ 	.short	0x0100
        /*08ee*/ 	.byte	0x08
	.zero		1


	//   ....[6]....
        /*08f0*/ 	.word	0x000003e0
        /*08f4*/ 	.word	0x000000ff
        /*08f8*/ 	.word	0x0002a850
        /*08fc*/ 	.short	0x0100
        /*08fe*/ 	.byte	0x08
	.zero		1


	//   ....[7]....
        /*0900*/ 	.word	0x000003f0
        /*0904*/ 	.word	0x000000ff
        /*0908*/ 	.word	0x0002a860
        /*090c*/ 	.short	0x0100
        /*090e*/ 	.byte	0x08
	.zero		1


	//   ....[8]....
        /*0910*/ 	.word	0x00000400
        /*0914*/ 	.word	0x000000ff
        /*0918*/ 	.word	0x0002a858
        /*091c*/ 	.short	0x0100
        /*091e*/ 	.byte	0x08
	.zero		1


	//   ....[9]....
        /*0920*/ 	.word	0x00000410
        /*0924*/ 	.word	0x000000ff
        /*0928*/ 	.word	0x0002a868
        /*092c*/ 	.short	0x0100
        /*092e*/ 	.byte	0x08
	.zero		1


	//   ....[10]....
        /*0930*/ 	.word	0x00000500
        /*0934*/ 	.word	0x000000ff
        /*0938*/ 	.word	0x0002a870
        /*093c*/ 	.short	0x0100
        /*093e*/ 	.byte	0x06
	.zero		1


	//   ....[11]....
        /*0940*/ 	.word	0x00000510
        /*0944*/ 	.word	0x000000ff
        /*0948*/ 	.word	0x0002a880
        /*094c*/ 	.short	0x0100
        /*094e*/ 	.byte	0x06
	.zero		1


	//   ....[12]....
        /*0950*/ 	.word	0x00000520
        /*0954*/ 	.word	0x000000ff
        /*0958*/ 	.word	0x0002a878
        /*095c*/ 	.short	0x0100
        /*095e*/ 	.byte	0x06
	.zero		1


	//   ....[13]....
        /*0960*/ 	.word	0x00000530
        /*0964*/ 	.word	0x000000ff
        /*0968*/ 	.word	0x0002a888
        /*096c*/ 	.short	0x0100
        /*096e*/ 	.byte	0x06
	.zero		1


	//   ....[14]....
        /*0970*/ 	.word	0x00000660
        /*0974*/ 	.word	0x000000ff
        /*0978*/ 	.word	0x0002a890
        /*097c*/ 	.short	0x0100
        /*097e*/ 	.byte	0x08
	.zero		1


	//   ....[15]....
        /*0980*/ 	.word	0x00000670
        /*0984*/ 	.word	0x000000ff
        /*0988*/ 	.word	0x0002a8a0
        /*098c*/ 	.short	0x0100
        /*098e*/ 	.byte	0x08
	.zero		1


	//   ....[16]....
        /*0990*/ 	.word	0x00000680
        /*0994*/ 	.word	0x000000ff
        /*0998*/ 	.word	0x0002a898
        /*099c*/ 	.short	0x0100
        /*099e*/ 	.byte	0x08
	.zero		1


	//   ....[17]....
        /*09a0*/ 	.word	0x00000690
        /*09a4*/ 	.word	0x000000ff
        /*09a8*/ 	.word	0x0002a8a8
        /*09ac*/ 	.short	0x0100
        /*09ae*/ 	.byte	0x08
	.zero		1


	//   ....[18]....
        /*09b0*/ 	.word	0x000007d0
        /*09b4*/ 	.word	0x000000ff
        /*09b8*/ 	.word	0x0002a8b0
        /*09bc*/ 	.short	0x0100
        /*09be*/ 	.byte	0x08
	.zero		1


	//   ....[19]....
        /*09c0*/ 	.word	0x000007e0
        /*09c4*/ 	.word	0x000000ff
        /*09c8*/ 	.word	0x0002a8c0
        /*09cc*/ 	.short	0x0100
        /*09ce*/ 	.byte	0x08
	.zero		1


	//   ....[20]....
        /*09d0*/ 	.word	0x000007f0
        /*09d4*/ 	.word	0x000000ff
        /*09d8*/ 	.word	0x0002a8b8
        /*09dc*/ 	.short	0x0100
        /*09de*/ 	.byte	0x08
	.zero		1


	//   ....[21]....
        /*09e0*/ 	.word	0x00000800
        /*09e4*/ 	.word	0x000000ff
        /*09e8*/ 	.word	0x0002a8c8
        /*09ec*/ 	.short	0x0100
        /*09ee*/ 	.byte	0x08
	.zero		1


	//   ....[22]....
        /*09f0*/ 	.word	0x00002050
        /*09f4*/ 	.word	0x000000ff
        /*09f8*/ 	.word	0x0002a800
        /*09fc*/ 	.short	0x010a
        /*09fe*/ 	.byte	0x3c
	.zero		1


	//   ....[23]....
        /*0a00*/ 	.word	0x000020d0
        /*0a04*/ 	.word	0x00000015
        /*0a08*/ 	.word	0x0002a830
        /*0a0c*/ 	.short	0x010a
        /*0a0e*/ 	.byte	0x3f
	.zero		1


	//   ....[24]....
        /*0a10*/ 	.word	0x00002110
        /*0a14*/ 	.word	0x00000015
        /*0a18*/ 	.word	0x0002a830
        /*0a1c*/ 	.short	0x010a
        /*0a1e*/ 	.byte	0x3f
	.zero		1


	//   ....[25]....
        /*0a20*/ 	.word	0x00002c20
        /*0a24*/ 	.word	0x000000ff
        /*0a28*/ 	.word	0x00000000
        /*0a2c*/ 	.short	0x0101
        /*0a2e*/ 	.byte	0x04
	.zero		1


	//   ....[26]....
        /*0a30*/ 	.word	0x000053d0
        /*0a34*/ 	.word	0x000000ff
        /*0a38*/ 	.word	0x0002a830
        /*0a3c*/ 	.short	0x010a
        /*0a3e*/ 	.byte	0x06
	.zero		1


	//   ....[27]....
        /*0a40*/ 	.word	0x00005410
        /*0a44*/ 	.word	0x000000ff
        /*0a48*/ 	.word	0x0002a830
        /*0a4c*/ 	.short	0x010a
        /*0a4e*/ 	.byte	0x06
	.zero		1


	//   ....[28]....
        /*0a50*/ 	.word	0x00005d00
        /*0a54*/ 	.word	0x000000ff
        /*0a58*/ 	.word	0x0002a850
        /*0a5c*/ 	.short	0x010a
        /*0a5e*/ 	.byte	0x07
	.zero		1


	//   ....[29]....
        /*0a60*/ 	.word	0x00005d40
        /*0a64*/ 	.word	0x000000ff
        /*0a68*/ 	.word	0x0002a850
        /*0a6c*/ 	.short	0x010a
        /*0a6e*/ 	.byte	0x07
	.zero		1


	//   ....[30]....
        /*0a70*/ 	.word	0x00006440
        /*0a74*/ 	.word	0x000000ff
        /*0a78*/ 	.word	0x00000000
        /*0a7c*/ 	.short	0x0101
        /*0a7e*/ 	.byte	0x06
	.zero		1


	//   ....[31]....
        /*0a80*/ 	.word	0x00008650
        /*0a84*/ 	.word	0x000000ff
        /*0a88*/ 	.word	0x00000000
        /*0a8c*/ 	.short	0x0101
        /*0a8e*/ 	.byte	0x07
	.zero		1


	//   ....[32]....
        /*0a90*/ 	.word	0x00008ad0
        /*0a94*/ 	.word	0x000000ff
        /*0a98*/ 	.word	0x0002a830
        /*0a9c*/ 	.short	0x010a
        /*0a9e*/ 	.byte	0x06
	.zero		1


	//   ....[33]....
        /*0aa0*/ 	.word	0x00008b10
        /*0aa4*/ 	.word	0x000000ff
        /*0aa8*/ 	.word	0x0002a830
        /*0aac*/ 	.short	0x010a
        /*0aae*/ 	.byte	0x06
	.zero		1


	//   ....[34]....
        /*0ab0*/ 	.word	0x00009400
        /*0ab4*/ 	.word	0x000000ff
        /*0ab8*/ 	.word	0x0002a850
        /*0abc*/ 	.short	0x010a
        /*0abe*/ 	.byte	0x07
	.zero		1


	//   ....[35]....
        /*0ac0*/ 	.word	0x00009440
        /*0ac4*/ 	.word	0x000000ff
        /*0ac8*/ 	.word	0x0002a850
        /*0acc*/ 	.short	0x010a
        /*0ace*/ 	.byte	0x07
	.zero		1


	//   ....[36]....
        /*0ad0*/ 	.word	0x00009b20
        /*0ad4*/ 	.word	0x000000ff
        /*0ad8*/ 	.word	0x00000000
        /*0adc*/ 	.short	0x0101
        /*0ade*/ 	.byte	0x06
	.zero		1


	//   ....[37]....
        /*0ae0*/ 	.word	0x0000ab90
        /*0ae4*/ 	.word	0x000000ff
        /*0ae8*/ 	.word	0x00000000
        /*0aec*/ 	.short	0x0101
        /*0aee*/ 	.byte	0x07
	.zero		1


	//   ....[38]....
        /*0af0*/ 	.word	0x0000adb0
        /*0af4*/ 	.word	0x000000ff
        /*0af8*/ 	.word	0x0002a830
        /*0afc*/ 	.short	0x010a
        /*0afe*/ 	.byte	0x06
	.zero		1


	//   ....[39]....
        /*0b00*/ 	.word	0x0000adf0
        /*0b04*/ 	.word	0x000000ff
        /*0b08*/ 	.word	0x0002a830
        /*0b0c*/ 	.short	0x010a
        /*0b0e*/ 	.byte	0x06
	.zero		1


	//   ....[40]....
        /*0b10*/ 	.word	0x0000b6e0
        /*0b14*/ 	.word	0x000000ff
        /*0b18*/ 	.word	0x0002a850
        /*0b1c*/ 	.short	0x010a
        /*0b1e*/ 	.byte	0x07
	.zero		1


	//   ....[41]....
        /*0b20*/ 	.word	0x0000b720
        /*0b24*/ 	.word	0x000000ff
        /*0b28*/ 	.word	0x0002a850
        /*0b2c*/ 	.short	0x010a
        /*0b2e*/ 	.byte	0x07
	.zero		1


	//   ....[42]....
        /*0b30*/ 	.word	0x0000be10
        /*0b34*/ 	.word	0x000000ff
        /*0b38*/ 	.word	0x00000000
        /*0b3c*/ 	.short	0x0101
        /*0b3e*/ 	.byte	0x06
	.zero		1


	//   ....[43]....
        /*0b40*/ 	.word	0x0000e030
        /*0b44*/ 	.word	0x000000ff
        /*0b48*/ 	.word	0x00000000
        /*0b4c*/ 	.short	0x0101
        /*0b4e*/ 	.byte	0x07
	.zero		1


	//   ....[44]....
        /*0b50*/ 	.word	0x0000e550
        /*0b54*/ 	.word	0x000000ff
        /*0b58*/ 	.word	0x0002a850
        /*0b5c*/ 	.short	0x010a
        /*0b5e*/ 	.byte	0x05
	.zero		1


	//   ....[45]....
        /*0b60*/ 	.word	0x0000e590
        /*0b64*/ 	.word	0x000000ff
        /*0b68*/ 	.word	0x0002a850
        /*0b6c*/ 	.short	0x010a
        /*0b6e*/ 	.byte	0x05
	.zero		1


	//   ....[46]....
        /*0b70*/ 	.word	0x0000ed20
        /*0b74*/ 	.word	0x000000ff
        /*0b78*/ 	.word	0x00000000
        /*0b7c*/ 	.short	0x0101
        /*0b7e*/ 	.byte	0x04
	.zero		1


	//   ....[47]....
        /*0b80*/ 	.word	0x00010210
        /*0b84*/ 	.word	0x00000013
        /*0b88*/ 	.word	0x00000000
        /*0b8c*/ 	.short	0x0101
        /*0b8e*/ 	.byte	0x3f
	.zero		1


	//   ....[48]....
        /*0b90*/ 	.word	0x000106b0
        /*0b94*/ 	.word	0x00000013
        /*0b98*/ 	.word	0x00000000
        /*0b9c*/ 	.short	0x0101
        /*0b9e*/ 	.byte	0x3f
	.zero		1


	//   ....[49]....
        /*0ba0*/ 	.word	0x000145e0
        /*0ba4*/ 	.word	0x00000007
        /*0ba8*/ 	.word	0x0002a840
        /*0bac*/ 	.short	0x010a
        /*0bae*/ 	.byte	0x3f
	.zero		1


	//   ....[50]....
        /*0bb0*/ 	.word	0x00014c90
        /*0bb4*/ 	.word	0x00000007
        /*0bb8*/ 	.word	0x0002a830
        /*0bbc*/ 	.short	0x0107
        /*0bbe*/ 	.byte	0x3f
	.zero		1


	//   ....[51]....
        /*0bc0*/ 	.word	0x00014d40
        /*0bc4*/ 	.word	0x00000007
        /*0bc8*/ 	.word	0x0002a830
        /*0bcc*/ 	.short	0x0101
        /*0bce*/ 	.byte	0x3f
	.zero		1


	//   ....[52]....
        /*0bd0*/ 	.word	0x000158f0
        /*0bd4*/ 	.word	0x00000016
        /*0bd8*/ 	.word	0x0002a800
        /*0bdc*/ 	.short	0x0107
        /*0bde*/ 	.byte	0x3f
	.zero		1


	//   ....[53]....
        /*0be0*/ 	.word	0x00015a10
        /*0be4*/ 	.word	0x00000016
        /*0be8*/ 	.word	0x0002a800
        /*0bec*/ 	.short	0x0101
        /*0bee*/ 	.byte	0x3f
	.zero		1


	//   ....[54]....
        /*0bf0*/ 	.word	0x00015a30
        /*0bf4*/ 	.word	0x00000016
        /*0bf8*/ 	.word	0x0002a820
        /*0bfc*/ 	.short	0x010a
        /*0bfe*/ 	.byte	0x3f
	.zero		1


	//   ....[55]....
        /*0c00*/ 	.word	0x00015d90
        /*0c04*/ 	.word	0x00000006
        /*0c08*/ 	.word	0x0002a840
        /*0c0c*/ 	.short	0x010a
        /*0c0e*/ 	.byte	0x3f
	.zero		1


	//   ....[56]....
        /*0c10*/ 	.word	0x00016270
        /*0c14*/ 	.word	0x00000006
        /*0c18*/ 	.word	0x0002a830
        /*0c1c*/ 	.short	0x0107
        /*0c1e*/ 	.byte	0x3f
	.zero		1


	//   ....[57]....
        /*0c20*/ 	.word	0x00016320
        /*0c24*/ 	.word	0x00000006
        /*0c28*/ 	.word	0x0002a830
        /*0c2c*/ 	.short	0x0101
        /*0c2e*/ 	.byte	0x3f
	.zero		1


	//   ....[58]....
        /*0c30*/ 	.word	0x00016380
        /*0c34*/ 	.word	0x00000004
        /*0c38*/ 	.word	0x0002a860
        /*0c3c*/ 	.short	0x010a
        /*0c3e*/ 	.byte	0x3f
	.zero		1


	//   ....[59]....
        /*0c40*/ 	.word	0x000167d0
        /*0c44*/ 	.word	0x00000004
        /*0c48*/ 	.word	0x0002a850
        /*0c4c*/ 	.short	0x0107
        /*0c4e*/ 	.byte	0x3f
	.zero		1


	//   ....[60]....
        /*0c50*/ 	.word	0x00016920
        /*0c54*/ 	.word	0x00000004
        /*0c58*/ 	.word	0x0002a850
        /*0c5c*/ 	.short	0x0101
        /*0c5e*/ 	.byte	0x3f
	.zero		1


	//   ....[61]....
        /*0c60*/ 	.word	0x00016b70
        /*0c64*/ 	.word	0x00000000
        /*0c68*/ 	.word	0x0002a860
        /*0c6c*/ 	.short	0x010a
        /*0c6e*/ 	.byte	0x3f
	.zero		1


	//   ....[62]....
        /*0c70*/ 	.word	0x00016fd0
        /*0c74*/ 	.word	0x00000000
        /*0c78*/ 	.word	0x0002a850
        /*0c7c*/ 	.short	0x0107
        /*0c7e*/ 	.byte	0x3f
	.zero		1


	//   ....[63]....
        /*0c80*/ 	.word	0x00017080
        /*0c84*/ 	.word	0x00000000
        /*0c88*/ 	.word	0x0002a850
        /*0c8c*/ 	.short	0x0101
        /*0c8e*/ 	.byte	0x3f
	.zero		1


	//   ....[64]....
        /*0c90*/ 	.word	0x000181d0
        /*0c94*/ 	.word	0x00000007
        /*0c98*/ 	.word	0x0002a820
        /*0c9c*/ 	.short	0x010a
        /*0c9e*/ 	.byte	0x3f
	.zero		1


	//   ....[65]....
        /*0ca0*/ 	.word	0x00018370
        /*0ca4*/ 	.word	0x00000005
        /*0ca8*/ 	.word	0x0002a840
        /*0cac*/ 	.short	0x010a
        /*0cae*/ 	.byte	0x3f
	.zero		1


	//   ....[66]....
        /*0cb0*/ 	.word	0x00018410
        /*0cb4*/ 	.word	0x00000003
        /*0cb8*/ 	.word	0x0002a840
        /*0cbc*/ 	.short	0x010a
        /*0cbe*/ 	.byte	0x3f
	.zero		1


	//   ....[67]....
        /*0cc0*/ 	.word	0x00018450
        /*0cc4*/ 	.word	0x00000005
        /*0cc8*/ 	.word	0x0002a860
        /*0ccc*/ 	.short	0x010a
        /*0cce*/ 	.byte	0x3f
	.zero		1


	//   ....[68]....
        /*0cd0*/ 	.word	0x00018490
        /*0cd4*/ 	.word	0x00000003
        /*0cd8*/ 	.word	0x0002a860
        /*0cdc*/ 	.short	0x010a
        /*0cde*/ 	.byte	0x3f
	.zero		1


	//   ....[69]....
        /*0ce0*/ 	.word	0x00018500
        /*0ce4*/ 	.word	0x00000003
        /*0ce8*/ 	.word	0x0002a800
        /*0cec*/ 	.short	0x010a
        /*0cee*/ 	.byte	0x3f
	.zero		1


	//   ....[70]....
        /*0cf0*/ 	.word	0x00018550
        /*0cf4*/ 	.word	0x00000015
        /*0cf8*/ 	.word	0x0002a830
        /*0cfc*/ 	.short	0x010a
        /*0cfe*/ 	.byte	0x3f
	.zero		1


	//   ....[71]....
        /*0d00*/ 	.word	0x000185b0
        /*0d04*/ 	.word	0x0000000c
        /*0d08*/ 	.word	0x0002a830
        /*0d0c*/ 	.short	0x010a
        /*0d0e*/ 	.byte	0x3f
	.zero		1


	//   ....[72]....
        /*0d10*/ 	.word	0x00018610
        /*0d14*/ 	.word	0x0000000b
        /*0d18*/ 	.word	0x0002a850
        /*0d1c*/ 	.short	0x010a
        /*0d1e*/ 	.byte	0x3f
	.zero		1


	//   ....[73]....
        /*0d20*/ 	.word	0x00018670
        /*0d24*/ 	.word	0x0000000b
        /*0d28*/ 	.word	0x0002a830
        /*0d2c*/ 	.short	0x010a
        /*0d2e*/ 	.byte	0x3f
	.zero		1


	//   ....[74]....
        /*0d30*/ 	.word	0x000186d0
        /*0d34*/ 	.word	0x0000000b
        /*0d38*/ 	.word	0x0002a850
        /*0d3c*/ 	.short	0x010a
        /*0d3e*/ 	.byte	0x3f
	.zero		1


	//   ....[75]....
        /*0d40*/ 	.word	0x00018730
        /*0d44*/ 	.word	0x0000000c
        /*0d48*/ 	.word	0x0002a830
        /*0d4c*/ 	.short	0x010a
        /*0d4e*/ 	.byte	0x3f
	.zero		1


	//   ....[76]....
        /*0d50*/ 	.word	0x00018790
        /*0d54*/ 	.word	0x0000000b
        /*0d58*/ 	.word	0x0002a850
        /*0d5c*/ 	.short	0x010a
        /*0d5e*/ 	.byte	0x3f
	.zero		1


	//   ....[77]....
        /*0d60*/ 	.word	0x000187f0
        /*0d64*/ 	.word	0x00000005
        /*0d68*/ 	.word	0x0002a850
        /*0d6c*/ 	.short	0x010a
        /*0d6e*/ 	.byte	0x3f
	.zero		1


	//   ....[78]....
        /*0d70*/ 	.word	0x00018910
        /*0d74*/ 	.word	0x00000007
        /*0d78*/ 	.word	0x0002a840
        /*0d7c*/ 	.short	0x010a
        /*0d7e*/ 	.byte	0x3f
	.zero		1


	//   ....[79]....
        /*0d80*/ 	.word	0x00019c70
        /*0d84*/ 	.word	0x00000016
        /*0d88*/ 	.word	0x0002a820
        /*0d8c*/ 	.short	0x010a
        /*0d8e*/ 	.byte	0x3f
	.zero		1


	//   ....[80]....
        /*0d90*/ 	.word	0x00019cc0
        /*0d94*/ 	.word	0x00000006
        /*0d98*/ 	.word	0x0002a840
        /*0d9c*/ 	.short	0x010a
        /*0d9e*/ 	.byte	0x3f
	.zero		1


	//   ....[81]....
        /*0da0*/ 	.word	0x0001a480
        /*0da4*/ 	.word	0x00000004
        /*0da8*/ 	.word	0x0002a860
        /*0dac*/ 	.short	0x010a
        /*0dae*/ 	.byte	0x3f
	.zero		1


	//   ....[82]....
        /*0db0*/ 	.word	0x0001ac80
        /*0db4*/ 	.word	0x00000000
        /*0db8*/ 	.word	0x0002a860
        /*0dbc*/ 	.short	0x010a
        /*0dbe*/ 	.byte	0x3f
	.zero		1


	//   ....[83]....
        /*0dc0*/ 	.word	0x0001be60
        /*0dc4*/ 	.word	0x00000007
        /*0dc8*/ 	.word	0x0002a820
        /*0dcc*/ 	.short	0x010a
        /*0dce*/ 	.byte	0x3f
	.zero		1


	//   ....[84]....
        /*0dd0*/ 	.word	0x0001c000
        /*0dd4*/ 	.word	0x00000005
        /*0dd8*/ 	.word	0x0002a840
        /*0ddc*/ 	.short	0x010a
        /*0dde*/ 	.byte	0x3f
	.zero		1


	//   ....[85]....
        /*0de0*/ 	.word	0x0001c050
        /*0de4*/ 	.word	0x00000003
        /*0de8*/ 	.word	0x0002a840
        /*0dec*/ 	.short	0x010a
        /*0dee*/ 	.byte	0x3f
	.zero		1


	//   ....[86]....
        /*0df0*/ 	.word	0x0001c0a0
        /*0df4*/ 	.word	0x00000005
        /*0df8*/ 	.word	0x0002a860
        /*0dfc*/ 	.short	0x010a
        /*0dfe*/ 	.byte	0x3f
	.zero		1


	//----- nvinfo : EIATTR_NUM_MBARRIERS
	.align		4
.L_206:
        /*0e00*/ 	.byte	0x03, 0x38
        /*0e02*/ 	.short	0x0016


	//----- nvinfo : EIATTR_EXIT_INSTR_OFFSETS
	.align		4
        /*0e04*/ 	.byte	0x04, 0x1c
        /*0e06*/ 	.short	(.L_208 - .L_207)


	//   ....[0]....
.L_207:
        /*0e08*/ 	.word	0x00000990


	//   ....[1]....
        /*0e0c*/ 	.word	0x00011f10


	//   ....[2]....
        /*0e10*/ 	.word	0x000184e0


	//----- nvinfo : EIATTR_MAX_THREADS
	.align		4
.L_208:
        /*0e14*/ 	.byte	0x04, 0x05
        /*0e16*/ 	.short	(.L_210 - .L_209)
.L_209:
        /*0e18*/ 	.word	0x00000180
        /*0e1c*/ 	.word	0x00000001
        /*0e20*/ 	.word	0x00000001


	//----- nvinfo : EIATTR_CRS_STACK_SIZE
	.align		4
.L_210:
        /*0e24*/ 	.byte	0x04, 0x1e
        /*0e26*/ 	.short	(.L_212 - .L_211)
.L_211:
        /*0e28*/ 	.word	0x00000000


	//----- nvinfo : EIATTR_CBANK_PARAM_SIZE
	.align		4
.L_212:
        /*0e2c*/ 	.byte	0x03, 0x19
        /*0e2e*/ 	.short	0x0af0


	//----- nvinfo : EIATTR_PARAM_CBANK
	.align		4
        /*0e30*/ 	.byte	0x04, 0x0a
        /*0e32*/ 	.short	(.L_214 - .L_213)
	.align		4
.L_213:
        /*0e34*/ 	.word	index@(.nv.constant0._ZN7cutlass13device_kernelIN5flash11enable_sm90INS1_16FlashAttnFwdSm90INS1_25CollectiveMainloopFwdSm90ILi2EN4cute5tupleIJNS5_1CILi1EEES8_S8_EEENS6_IJNS7_ILi128EEENS7_ILi96EEENS7_ILi192EEEEEELi128ENS_6half_tEfNS_4arch4Sm90ELb0ELb1ELb1ELb1ELb1ELb0ELb0ELb1ELb1ELb1ELb1ELb0EEENS1_21CollectiveEpilogueFwdINS6_IJSA_SA_SB_EEES9_SE_SG_Li256ELb1ELb1ELb1ELb0EEENS1_36VarlenDynamicPersistentTileSchedulerILi128ELi96ELi256ELi128ELb1ELb1ELb1ELb1ELb0ELb1EEEEEEEEEvNT_6ParamsE)
        /*0e38*/ 	.short	0x0210
        /*0e3a*/ 	.short	0x0af0


	//----- nvinfo : EIATTR_SW_WAR
	.align		4
.L_214:
        /*0e3c*/ 	.byte	0x04, 0x36
        /*0e3e*/ 	.short	(.L_216 - .L_215)
.L_215:
        /*0e40*/ 	.word	0x00000008
.L_216:


//--------------------- .nv.info._ZN7cutlass13device_kernelIN5flash11enable_sm90INS1_16FlashAttnFwdSm90INS1_25CollectiveMainloopFwdSm90ILi2EN4cute5tupleIJNS5_1CILi1EEES8_S8_EEENS6_IJNS7_ILi128EEENS7_ILi96EEENS7_ILi192EEEEEELi128ENS_6half_tEfNS_4arch4Sm90ELb0ELb1ELb1ELb1ELb1ELb1ELb0ELb1ELb1ELb1ELb1ELb0EEENS1_21CollectiveEpilogueFwdINS6_IJSA_SA_SB_EEES9_SE_SG_Li256ELb1ELb1ELb1ELb0EEENS1_36VarlenDynamicPersistentTileSchedulerILi128ELi96ELi256ELi128ELb1ELb1ELb1ELb1ELb0ELb1EEEEEEEEEvNT_6ParamsE --------------------------
	.section	.nv.info._ZN7cutlass13device_kernelIN5flash11enable_sm90INS1_16FlashAttnFwdSm90INS1_25CollectiveMainloopFwdSm90ILi2EN4cute5tupleIJNS5_1CILi1EEES8_S8_EEENS6_IJNS7_ILi128EEENS7_ILi96EEENS7_ILi192EEEEEELi128ENS_6half_tEfNS_4arch4Sm90ELb0ELb1ELb1ELb1ELb1ELb1ELb0ELb1ELb1ELb1ELb1ELb0EEENS1_21CollectiveEpilogueFwdINS6_IJSA_SA_SB_EEES9_SE_SG_Li256ELb1ELb1ELb1ELb0EEENS1_36VarlenDynamicPersistentTileSchedulerILi128ELi96ELi256ELi128ELb1ELb1ELb1ELb1ELb0ELb1EEEEEEEEEvNT_6ParamsE,"",@"SHT_CUDA_INFO"
	.sectionflags	@""
	.align	4


	//----- nvinfo : EIATTR_CUDA_API_VERSION
	.align		4
        /*0000*/ 	.byte	0x04, 0x37
        /*0002*/ 	.short	(.L_218 - .L_217)
.L_217:
        /*0004*/ 	.word	0x00000082


	//----- nvinfo : EIATTR_KPARAM_INFO
	.align		4
.L_218:
        /*0008*/ 	.byte	0x04, 0x17
        /*000a*/ 	.short	(.L_220 - .L_219)
.L_219:
        /*000c*/ 	.word	0x00000000
        /*0010*/ 	.short	0x0000
        /*0012*/ 	.short	0x0070
        /*0014*/ 	.byte	0x00, 0xf0, 0x01, 0x2a


	//----- nvinfo : EIATTR_SPARSE_MMA_MASK
	.align		4
.L_220:
        /*0018*/ 	.byte	0x03, 0x50
        /*001a*/ 	.short	0x0000


	//----- nvinfo : EIATTR_MAXREG_COUNT
	.align		4
        /*001c*/ 	.byte	0x03, 0x1b
        /*001e*/ 	.short	0x00a8


	//----- nvinfo : EIATTR_NUM_BARRIERS
	.align		4
        /*0020*/ 	.byte	0x02, 0x4c
        /*0022*/ 	.byte	0x10
	.zero		1


	//----- nvinfo : EIATTR_EXTERNS
	.align		4
        /*0024*/ 	.byte	0x04, 0x0f
        /*0026*/ 	.short	(.L_222 - .L_221)


	//   ....[0]....
	.align		4
.L_221:
        /*0028*/ 	.word	index@(__assertfail)


	//----- nvinfo : EIATTR_ANNOTATIONS
	.align		4
.L_222:
        /*002c*/ 	.byte	0x04, 0x55
        /*002e*/ 	.short	(.L_224 - .L_223)


	//   ....[0]....
.L_223:
        /* <DEDUP_REMOVED lines=37> */
        /*0274*/ 	.byte	0x10, 0xb6, 0x02, 0x00, 0x01, 0x00, 0x00, 0x00, 0xa0, 0xb7, 0x02, 0x00


	//----- nvinfo : EIATTR_MERCURY_ISA_VERSION
	.align		4
.L_224:
        /*0280*/ 	.byte	0x03, 0x5f
        /*0282*/ 	.short	0x0101


	//----- nvinfo : EIATTR_UNUSED_LOAD_BYTE_OFFSET
	.align		4
        /*0284*/ 	.byte	0x04, 0x44
        /*0286*/ 	.short	(.L_226 - .L_225)


	//   ....[0]....
.L_225:
        /*0288*/ 	.word	0x00000a50
        /*028c*/ 	.word	0x0000fff0


	//   ....[1]....
        /*0290*/ 	.word	0x00020b60
        /*0294*/ 	.word	0x0000fff0


	//----- nvinfo : EIATTR_INT_WARP_WIDE_INSTR_OFFSETS
	.align		4
.L_226:
        /*0298*/ 	.byte	0x04, 0x31
        /*029a*/ 	.short	(.L_228 - .L_227)


	//   ....[0]....
.L_227:
        /*029c*/ 	.word	0x00000130


	//   ....[1]....
        /*02a0*/ 	.word	0x00000170


	//   ....[2]....
        /*02a4*/ 	.word	0x000001e0


	//   ....[3]....
        /*02a8*/ 	.word	0x00027020


	//   ....[4]....
        /*02ac*/ 	.word	0x000270b0


	//   ....[5]....
        /*02b0*/ 	.word	0x00029f20


	//   ....[6]....
        /*02b4*/ 	.word	0x00029fb0


	//----- nvinfo : EIATTR_COOP_GROUP_MASK_REGIDS
	.align		4
.L_228:
        /*02b8*/ 	.byte	0x04, 0x29
        /*02ba*/ 	.short	(.L_230 - .L_229)


	//   ....[0]....
.L_229:
        /*02bc*/ 	.word	0xffffffff


	//   ....[1]....
        /*02c0*/ 	.word	0xffffffff


	//   ....[2]....
        /*02c4*/ 	.word	0xffffffff


	//   ....[3]....
        /*02c8*/ 	.word	0xffffffff


	//   ....[4]....
        /*02cc*/ 	.word	0xffffffff


	//   ....[5]....
        /*02d0*/ 	.word	0xffffffff


	//   ....[6]....
        /*02d4*/ 	.word	0xffffffff


	//   ....[7]....
        /*02d8*/ 	.word	0xffffffff


	//   ....[8]....
        /*02dc*/ 	.word	0xffffffff


	//   ....[9]....
        /*02e0*/ 	.word	0xffffffff


	//   ....[10]....
        /*02e4*/ 	.word	0xffffffff


	//   ....[11]....
        /*02e8*/ 	.word	0xffffffff


	//   ....[12]....
        /*02ec*/ 	.word	0xffffffff


	//   ....[13]....
        /*02f0*/ 	.word	0xffffffff


	//   ....[14]....
        /*02f4*/ 	.word	0xffffffff


	//   ....[15]....
        /*02f8*/ 	.word	0xffffffff


	//   ....[16]....
        /*02fc*/ 	.word	0xffffffff


	//   ....[17]....
        /*0300*/ 	.word	0xffffffff


	//   ....[18]....
        /*0304*/ 	.word	0xffffffff


	//   ....[19]....
        /*0308*/ 	.word	0xffffffff


	//   ....[20]....
        /*030c*/ 	.word	0xffffffff


	//   ....[21]....
        /*0310*/ 	.word	0xffffffff


	//   ....[22]....
        /*0314*/ 	.word	0xffffffff


	//   ....[23]....
        /*0318*/ 	.word	0xffffffff


	//   ....[24]....
        /*031c*/ 	.word	0xffffffff


	//   ....[25]....
        /*0320*/ 	.word	0xffffffff


	//   ....[26]....
        /*0324*/ 	.word	0xffffffff


	//   ....[27]....
        /*0328*/ 	.word	0xffffffff


	//   ....[28]....
        /*032c*/ 	.word	0xffffffff


	//   ....[29]....
        /*0330*/ 	.word	0xffffffff


	//   ....[30]....
        /*0334*/ 	.word	0xffffffff


	//   ....[31]....
        /*0338*/ 	.word	0xffffffff


	//   ....[32]....
        /*033c*/ 	.word	0xffffffff


	//   ....[33]....
        /*0340*/ 	.word	0xffffffff


	//   ....[34]....
        /*0344*/ 	.word	0xffffffff


	//   ....[35]....
        /*0348*/ 	.word	0xffffffff


	//   ....[36]....
        /*034c*/ 	.word	0xffffffff


	//   ....[37]....
        /*0350*/ 	.word	0xffffffff


	//   ....[38]....
        /*0354*/ 	.word	0xffffffff


	//   ....[39]....
        /*0358*/ 	.word	0xffffffff


	//   ....[40]....
        /*035c*/ 	.word	0xffffffff


	//   ....[41]....
        /*0360*/ 	.word	0xffffffff


	//   ....[42]....
        /*0364*/ 	.word	0xffffffff


	//   ....[43]....
        /*0368*/ 	.word	0xffffffff


	//   ....[44]....
        /*036c*/ 	.word	0xffffffff


	//   ....[45]....
        /*0370*/ 	.word	0xffffffff


	//   ....[46]....
        /*0374*/ 	.word	0xffffffff


	//   ....[47]....
        /*0378*/ 	.word	0xffffffff


	//   ....[48]....
        /*037c*/ 	.word	0xffffffff


	//   ....[49]....
        /*0380*/ 	.word	0xffffffff


	//   ....[50]....
        /*0384*/ 	.word	0xffffffff


	//   ....[51]....
        /*0388*/ 	.word	0xffffffff


	//   ....[52]....
        /*038c*/ 	.word	0xffffffff


	//   ....[53]....
        /*0390*/ 	.word	0xffffffff


	//   ....[54]....
        /*0394*/ 	.word	0xffffffff


	//   ....[55]....
        /*0398*/ 	.word	0xffffffff


	//   ....[56]....
        /*039c*/ 	.word	0xffffffff


	//   ....[57]....
        /*03a0*/ 	.word	0xffffffff


	//   ....[58]....
        /*03a4*/ 	.word	0xffffffff


	//   ....[59]....
        /*03a8*/ 	.word	0xffffffff


	//   ....[60]....
        /*03ac*/ 	.word	0xffffffff


	//   ....[61]....
        /*03b0*/ 	.word	0xffffffff


	//   ....[62]....
        /*03b4*/ 	.word	0xffffffff


	//   ....[63]....
        /*03b8*/ 	.word	0xffffffff


	//   ....[64]....
        /*03bc*/ 	.word	0xffffffff


	//   ....[65]....
        /*03c0*/ 	.word	0xffffffff


	//   ....[66]....
        /*03c4*/ 	.word	0xffffffff


	//   ....[67]....
        /*03c8*/ 	.word	0xffffffff


	//   ....[68]....
        /*03cc*/ 	.word	0xffffffff


	//   ....[69]....
        /*03d0*/ 	.word	0xffffffff


	//   ....[70]....
        /*03d4*/ 	.word	0xffffffff


	//   ....[71]....
        /*03d8*/ 	.word	0xffffffff


	//   ....[72]....
        /*03dc*/ 	.word	0xffffffff


	//   ....[73]....
        /*03e0*/ 	.word	0xffffffff


	//   ....[74]....
        /*03e4*/ 	.word	0xffffffff


	//   ....[75]....
        /*03e8*/ 	.word	0xffffffff


	//   ....[76]....
        /*03ec*/ 	.word	0xffffffff


	//   ....[77]....
        /*03f0*/ 	.word	0xffffffff


	//   ....[78]....
        /*03f4*/ 	.word	0xffffffff


	//   ....[79]....
        /*03f8*/ 	.word	0xffffffff


	//   ....[80]....
        /*03fc*/ 	.word	0xffffffff


	//   ....[81]....
        /*0400*/ 	.word	0xffffffff


	//   ....[82]....
        /*0404*/ 	.word	0xffffffff


	//   ....[83]....
        /*0408*/ 	.word	0xffffffff


	//   ....[84]....
        /*040c*/ 	.word	0xffffffff


	//   ....[85]....
        /*0410*/ 	.word	0xffffffff


	//   ....[86]....
        /*0414*/ 	.word	0xffffffff


	//   ....[87]....
        /*0418*/ 	.word	0xffffffff


	//   ....[88]....
        /*041c*/ 	.word	0xffffffff


	//   ....[89]....
        /*0420*/ 	.word	0xffffffff


	//   ....[90]....
        /*0424*/ 	.word	0xffffffff


	//   ....[91]....
        /*0428*/ 	.word	0xffffffff


	//   ....[92]....
        /*042c*/ 	.word	0xffffffff


	//   ....[93]....
        /*0430*/ 	.word	0xffffffff


	//   ....[94]....
        /*0434*/ 	.word	0xffffffff


	//   ....[95]....
        /*0438*/ 	.word	0xffffffff


	//   ....[96]....
        /*043c*/ 	.word	0xffffffff


	//   ....[97]....
        /*0440*/ 	.word	0xffffffff


	//   ....[98]....
        /*0444*/ 	.word	0xffffffff


	//   ....[99]....
        /*0448*/ 	.word	0xffffffff


	//   ....[100]....
        /*044c*/ 	.word	0xffffffff


	//   ....[101]....
        /*0450*/ 	.word	0xffffffff


	//   ....[102]....
        /*0454*/ 	.word	0xffffffff


	//   ....[103]....
        /*0458*/ 	.word	0xffffffff


	//   ....[104]....
        /*045c*/ 	.word	0xffffffff


	//   ....[105]....
        /*0460*/ 	.word	0xffffffff


	//   ....[106]....
        /*0464*/ 	.word	0xffffffff


	//   ....[107]....
        /*0468*/ 	.word	0xffffffff


	//   ....[108]....
        /*046c*/ 	.word	0xffffffff


	//   ....[109]....
        /*0470*/ 	.word	0xffffffff


	//   ....[110]....
        /*0474*/ 	.word	0xffffffff


	//   ....[111]....
        /*0478*/ 	.word	0xffffffff


	//   ....[112]....
        /*047c*/ 	.word	0xffffffff


	//   ....[113]....
        /*0480*/ 	.word	0xffffffff


	//   ....[114]....
        /*0484*/ 	.word	0xffffffff


	//   ....[115]....
        /*0488*/ 	.word	0xffffffff


	//   ....[116]....
        /*048c*/ 	.word	0xffffffff


	//   ....[117]....
        /*0490*/ 	.word	0xffffffff


	//   ....[118]....
        /*0494*/ 	.word	0xffffffff


	//   ....[119]....
        /*0498*/ 	.word	0xffffffff


	//   ....[120]....
        /*049c*/ 	.word	0xffffffff


	//   ....[121]....
        /*04a0*/ 	.word	0xffffffff


	//   ....[122]....
        /*04a4*/ 	.word	0xffffffff


	//   ....[123]....
        /*04a8*/ 	.word	0xffffffff


	//   ....[124]....
        /*04ac*/ 	.word	0xffffffff


	//   ....[125]....
        /*04b0*/ 	.word	0xffffffff


	//   ....[126]....
        /*04b4*/ 	.word	0xffffffff


	//   ....[127]....
        /*04b8*/ 	.word	0xffffffff


	//   ....[128]....
        /*04bc*/ 	.word	0xffffffff


	//   ....[129]....
        /*04c0*/ 	.word	0xffffffff


	//   ....[130]....
        /*04c4*/ 	.word	0xffffffff


	//   ....[131]....
        /*04c8*/ 	.word	0xffffffff


	//   ....[132]....
        /*04cc*/ 	.word	0xffffffff


	//   ....[133]....
        /*04d0*/ 	.word	0xffffffff


	//   ....[134]....
        /*04d4*/ 	.word	0xffffffff


	//   ....[135]....
        /*04d8*/ 	.word	0xffffffff


	//   ....[136]....
        /*04dc*/ 	.word	0xffffffff


	//   ....[137]....
        /*04e0*/ 	.word	0xffffffff


	//   ....[138]....
        /*04e4*/ 	.word	0xffffffff


	//   ....[139]....
        /*04e8*/ 	.word	0xffffffff


	//   ....[140]....
        /*04ec*/ 	.word	0xffffffff


	//   ....[141]....
        /*04f0*/ 	.word	0xffffffff


	//   ....[142]....
        /*04f4*/ 	.word	0xffffffff


	//   ....[143]....
        /*04f8*/ 	.word	0xffffffff


	//   ....[144]....
        /*04fc*/ 	.word	0xffffffff


	//   ....[145]....
        /*0500*/ 	.word	0xffffffff


	//   ....[146]....
        /*0504*/ 	.word	0xffffffff


	//   ....[147]....
        /*0508*/ 	.word	0xffffffff


	//   ....[148]....
        /*050c*/ 	.word	0xffffffff


	//   ....[149]....
        /*0510*/ 	.word	0xffffffff


	//   ....[150]....
        /*0514*/ 	.word	0xffffffff


	//   ....[151]....
        /*0518*/ 	.word	0xffffffff


	//   ....[152]....
        /*051c*/ 	.word	0xffffffff


	//   ....[153]....
        /*0520*/ 	.word	0xffffffff


	//   ....[154]....
        /*0524*/ 	.word	0xffffffff


	//   ....[155]....
        /*0528*/ 	.word	0xffffffff


	//   ....[156]....
        /*052c*/ 	.word	0xffffffff


	//   ....[157]....
        /*0530*/ 	.word	0xffffffff


	//   ....[158]....
        /*0534*/ 	.word	0xffffffff


	//   ....[159]....
        /*0538*/ 	.word	0xffffffff


	//   ....[160]....
        /*053c*/ 	.word	0xffffffff


	//   ....[161]....
        /*0540*/ 	.word	0xffffffff


	//   ....[162]....
        /*0544*/ 	.word	0xffffffff


	//   ....[163]....
        /*0548*/ 	.word	0xffffffff


	//   ....[164]....
        /*054c*/ 	.word	0xffffffff


	//   ....[165]....
        /*0550*/ 	.word	0xffffffff


	//   ....[166]....
        /*0554*/ 	.word	0xffffffff


	//   ....[167]....
        /*0558*/ 	.word	0xffffffff


	//   ....[168]....
        /*055c*/ 	.word	0xffffffff


	//   ....[169]....
        /*0560*/ 	.word	0xffffffff


	//   ....[170]....
        /*0564*/ 	.word	0xffffffff


	//   ....[171]....
        /*0568*/ 	.word	0xffffffff


	//   ....[172]....
        /*056c*/ 	.word	0xffffffff


	//   ....[173]....
        /*0570*/ 	.word	0xffffffff


	//   ....[174]....
        /*0574*/ 	.word	0xffffffff


	//   ....[175]....
        /*0578*/ 	.word	0xffffffff


	//   ....[176]....
        /*057c*/ 	.word	0xffffffff


	//   ....[177]....
        /*0580*/ 	.word	0xffffffff


	//   ....[178]....
        /*0584*/ 	.word	0xffffffff


	//   ....[179]....
        /*0588*/ 	.word	0xffffffff


	//   ....[180]....
        /*058c*/ 	.word	0xffffffff


	//   ....[181]....
        /*0590*/ 	.word	0xffffffff


	//   ....[182]....
        /*0594*/ 	.word	0xffffffff


	//   ....[183]....
        /*0598*/ 	.word	0xffffffff


	//   ....[184]....
        /*059c*/ 	.word	0xffffffff


	//   ....[185]....
        /*05a0*/ 	.word	0xffffffff


	//   ....[186]....
        /*05a4*/ 	.word	0xffffffff


	//   ....[187]....
        /*05a8*/ 	.word	0xffffffff


	//   ....[188]....
        /*05ac*/ 	.word	0xffffffff


	//   ....[189]....
        /*05b0*/ 	.word	0xffffffff


	//   ....[190]....
        /*05b4*/ 	.word	0xffffffff


	//   ....[191]....
        /*05b8*/ 	.word	0x0500000f


	//   ....[192]....
        /*05bc*/ 	.word	0x0500000f


	//   ....[193]....
        /*05c0*/ 	.word	0x0500000f


	//   ....[194]....
        /*05c4*/ 	.word	0x0500000f


	//   ....[195]....
        /*05c8*/ 	.word	0x0500000f


	//   ....[196]....
        /*05cc*/ 	.word	0x0500000f


	//   ....[197]....
        /*05d0*/ 	.word	0x0500000f


	//   ....[198]....
        /*05d4*/ 	.word	0x0500000f


	//   ....[199]....
        /*05d8*/ 	.word	0x0500000f


	//   ....[200]....
        /*05dc*/ 	.word	0x0500000f


	//   ....[201]....
        /*05e0*/ 	.word	0x0500000f


	//   ....[202]....
        /*05e4*/ 	.word	0x0500000f


	//   ....[203]....
        /*05e8*/ 	.word	0x0500000f


	//   ....[204]....
        /*05ec*/ 	.word	0x0500000f


	//   ....[205]....
        /*05f0*/ 	.word	0x0500000f


	//   ....[206]....
        /*05f4*/ 	.word	0x0500000f


	//   ....[207]....
        /*05f8*/ 	.word	0x0500000f


	//   ....[208]....
        /*05fc*/ 	.word	0x0500000f


	//   ....[209]....
        /*0600*/ 	.word	0x0500000f


	//   ....[210]....
        /*0604*/ 	.word	0x0500000f


	//   ....[211]....
        /*0608*/ 	.word	0x0500000f


	//   ....[212]....
        /*060c*/ 	.word	0x0500000f


	//   ....[213]....
        /*0610*/ 	.word	0x0500000f


	//   ....[214]....
        /*0614*/ 	.word	0x0500000f


	//   ....[215]....
        /*0618*/ 	.word	0x0500000f


	//   ....[216]....
        /*061c*/ 	.word	0x0500000f


	//   ....[217]....
        /*0620*/ 	.word	0x0500000f


	//   ....[218]....
        /*0624*/ 	.word	0x0500000f


	//   ....[219]....
        /*0628*/ 	.word	0x0500000f


	//   ....[220]....
        /*062c*/ 	.word	0x0500000f


	//   ....[221]....
        /*0630*/ 	.word	0x0500000f


	//   ....[222]....
        /*0634*/ 	.word	0x0500000f


	//   ....[223]....
        /*0638*/ 	.word	0x0500000f


	//   ....[224]....
        /*063c*/ 	.word	0x0500000f


	//   ....[225]....
        /*0640*/ 	.word	0x0500000f


	//   ....[226]....
        /*0644*/ 	.word	0x0500000f


	//   ....[227]....
        /*0648*/ 	.word	0x0500000f


	//   ....[228]....
        /*064c*/ 	.word	0x0500000f


	//   ....[229]....
        /*0650*/ 	.word	0x0500000f


	//   ....[230]....
        /*0654*/ 	.word	0x0500000f


	//   ....[231]....
        /*0658*/ 	.word	0x0500000f


	//   ....[232]....
        /*065c*/ 	.word	0x0500000f


	//   ....[233]....
        /*0660*/ 	.word	0x0500000f


	//   ....[234]....
        /*0664*/ 	.word	0x0500000f


	//   ....[235]....
        /*0668*/ 	.word	0x0500000f


	//   ....[236]....
        /*066c*/ 	.word	0x0500000f


	//   ....[237]....
        /*0670*/ 	.word	0x0500000f


	//   ....[238]....
        /*0674*/ 	.word	0x0500000f


	//   ....[239]....
        /*0678*/ 	.word	0x0500000f


	//   ....[240]....
        /*067c*/ 	.word	0x0500000f


	//   ....[241]....
        /*0680*/ 	.word	0x0500000f


	//   ....[242]....
        /*0684*/ 	.word	0x0500000f


	//   ....[243]....
        /*0688*/ 	.word	0x0500000f


	//   ....[244]....
        /*068c*/ 	.word	0x0500000f


	//   ....[245]....
        /*0690*/ 	.word	0x0500000f


	//   ....[246]....
        /*0694*/ 	.word	0x0500000f


	//   ....[247]....
        /*0698*/ 	.word	0x0500000f


	//   ....[248]....
        /*069c*/ 	.word	0x0500000f


	//   ....[249]....
        /*06a0*/ 	.word	0x0500000f


	//   ....[250]....
        /*06a4*/ 	.word	0x0500000f


	//   ....[251]....
        /*06a8*/ 	.word	0x0500000f


	//   ....[252]....
        /*06ac*/ 	.word	0x0500000f


	//   ....[253]....
        /*06b0*/ 	.word	0x0500000f


	//   ....[254]....
        /*06b4*/ 	.word	0x0500000f


	//   ....[255]....
        /*06b8*/ 	.word	0x0500000f


	//   ....[0]....
        /*06bc*/ 	.word	0x0500000f


	//   ....[1]....
        /*06c0*/ 	.word	0x0500000f


	//   ....[2]....
        /*06c4*/ 	.word	0x0500000f


	//   ....[3]....
        /*06c8*/ 	.word	0x0500000f


	//   ....[4]....
        /*06cc*/ 	.word	0x0500000f


	//   ....[5]....
        /*06d0*/ 	.word	0x0500000f


	//   ....[6]....
        /*06d4*/ 	.word	0x0500000f


	//   ....[7]....
        /*06d8*/ 	.word	0x0500000f


	//   ....[8]....
        /*06dc*/ 	.word	0x0500000f


	//   ....[9]....
        /*06e0*/ 	.word	0x0500000f


	//   ....[10]....
        /*06e4*/ 	.word	0x0500000f


	//   ....[11]....
        /*06e8*/ 	.word	0x0500000f


	//   ....[12]....
        /*06ec*/ 	.word	0x0500000f


	//   ....[13]....
        /*06f0*/ 	.word	0x0500000f


	//   ....[14]....
        /*06f4*/ 	.word	0x0500000f


	//   ....[15]....
        /*06f8*/ 	.word	0x0500000f


	//   ....[16]....
        /*06fc*/ 	.word	0x0500000f


	//   ....[17]....
        /*0700*/ 	.word	0x0500000f


	//   ....[18]....
        /*0704*/ 	.word	0x0500000f


	//   ....[19]....
        /*0708*/ 	.word	0x0500000f


	//   ....[20]....
        /*070c*/ 	.word	0x0500000f


	//   ....[21]....
        /*0710*/ 	.word	0x0500000f


	//   ....[22]....
        /*0714*/ 	.word	0x0500000f


	//   ....[23]....
        /*0718*/ 	.word	0x0500000f


	//   ....[24]....
        /*071c*/ 	.word	0x0500000f


	//   ....[25]....
        /*0720*/ 	.word	0x0500000f


	//   ....[26]....
        /*0724*/ 	.word	0x0500000f


	//   ....[27]....
        /*0728*/ 	.word	0x0500000f


	//   ....[28]....
        /*072c*/ 	.word	0x0500000f


	//   ....[29]....
        /*0730*/ 	.word	0x0500000f


	//   ....[30]....
        /*0734*/ 	.word	0x0500000f


	//   ....[31]....
        /*0738*/ 	.word	0x0500000f


	//   ....[32]....
        /*073c*/ 	.word	0x0500000f


	//   ....[33]....
        /*0740*/ 	.word	0x0500000f


	//   ....[34]....
        /*0744*/ 	.word	0x0500000f


	//   ....[35]....
        /*0748*/ 	.word	0x0500000f


	//   ....[36]....
        /*074c*/ 	.word	0x0500000f


	//   ....[37]....
        /*0750*/ 	.word	0x0500000f


	//   ....[38]....
        /*0754*/ 	.word	0x0500000f


	//   ....[39]....
        /*0758*/ 	.word	0x0500000f


	//   ....[40]....
        /*075c*/ 	.word	0x0500000f


	//   ....[41]....
        /*0760*/ 	.word	0x0500000f


	//   ....[42]....
        /*0764*/ 	.word	0x0500000f


	//   ....[43]....
        /*0768*/ 	.word	0x0500000f


	//   ....[44]....
        /*076c*/ 	.word	0x0500000f


	//   ....[45]....
        /*0770*/ 	.word	0x0500000f


	//   ....[46]....
        /*0774*/ 	.word	0x0500000f


	//   ....[47]....
        /*0778*/ 	.word	0x0500000f


	//----- nvinfo : EIATTR_COOP_GROUP_INSTR_OFFSETS
	.align		4
.L_230:
        /*077c*/ 	.byte	0x04, 0x28
        /*077e*/ 	.short	(.L_232 - .L_231)


	//   ....[0]....
.L_231:
        /*0780*/ 	.word	0x00000060


	//   ....[1]....
        /*0784*/ 	.word	0x00000140


	//   ....[2]....
        /*0788*/ 	.word	0x00000190


	//   ....[3]....
        /*078c*/ 	.word	0x000003c0


	//   ....[4]....
        /*0790*/ 	.word	0x00000520


	//   ....[5]....
        /*0794*/ 	.word	0x00000640


	//   ....[6]....
        /*0798*/ 	.word	0x000007a0


	//   ....[7]....
        /*079c*/ 	.word	0x00003ed0


	//   ....[8]....
        /*07a0*/ 	.word	0x00003ee0


	//   ....[9]....
        /*07a4*/ 	.word	0x00005490


	//   ....[10]....
        /*07a8*/ 	.word	0x000054a0


	//   ....[11]....
        /*07ac*/ 	.word	0x000074f0


	//   ....[12]....
        /*07b0*/ 	.word	0x00007500


	//   ....[13]....
        /*07b4*/ 	.word	0x00008be0


	//   ....[14]....
        /*07b8*/ 	.word	0x00008bf0


	//   ....[15]....
        /*07bc*/ 	.word	0x0000a4b0


	//   ....[16]....
        /*07c0*/ 	.word	0x0000a4c0


	//   ....[17]....
        /*07c4*/ 	.word	0x0000a750


	//   ....[18]....
        /*07c8*/ 	.word	0x0000a760


	//   ....[19]....
        /*07cc*/ 	.word	0x0000ac90


	//   ....[20]....
        /*07d0*/ 	.word	0x0000acb0


	//   ....[21]....
        /*07d4*/ 	.word	0x0000ae30


	//   ....[22]....
        /*07d8*/ 	.word	0x0000ae50


	//   ....[23]....
        /*07dc*/ 	.word	0x0000ba20


	//   ....[24]....
        /*07e0*/ 	.word	0x0000c170


	//   ....[25]....
        /*07e4*/ 	.word	0x0000c180


	//   ....[26]....
        /*07e8*/ 	.word	0x0000c190


	//   ....[27]....
        /*07ec*/ 	.word	0x0000c1a0


	//   ....[28]....
        /*07f0*/ 	.word	0x0000c990


	//   ....[29]....
        /*07f4*/ 	.word	0x0000c9a0


	//   ....[30]....
        /*07f8*/ 	.word	0x0000c9b0


	//   ....[31]....
        /*07fc*/ 	.word	0x0000c9c0


	//   ....[32]....
        /*0800*/ 	.word	0x0000f740


	//   ....[33]....
        /*0804*/ 	.word	0x0000f750


	//   ....[34]....
        /*0808*/ 	.word	0x0000f760


	//   ....[35]....
        /*080c*/ 	.word	0x0000f770


	//   ....[36]....
        /*0810*/ 	.word	0x0000fda0


	//   ....[37]....
        /*0814*/ 	.word	0x0000fdb0


	//   ....[38]....
        /*0818*/ 	.word	0x0000fdc0


	//   ....[39]....
        /*081c*/ 	.word	0x0000fdd0


	//   ....[40]....
        /*0820*/ 	.word	0x00013890


	//   ....[41]....
        /*0824*/ 	.word	0x00013d70


	//   ....[42]....
        /*0828*/ 	.word	0x00014aa0


	//   ....[43]....
        /*082c*/ 	.word	0x00014be0


	//   ....[44]....
        /*0830*/ 	.word	0x00015110


	//   ....[45]....
        /*0834*/ 	.word	0x00015190


	//   ....[46]....
        /*0838*/ 	.word	0x000173c0


	//   ....[47]....
        /*083c*/ 	.word	0x00017940


	//   ....[48]....
        /*0840*/ 	.word	0x000187a0


	//   ....[49]....
        /*0844*/ 	.word	0x000188b0


	//   ....[50]....
        /*0848*/ 	.word	0x00018ec0


	//   ....[51]....
        /*084c*/ 	.word	0x00018f10


	//   ....[52]....
        /*0850*/ 	.word	0x0001b690


	//   ....[53]....
        /*0854*/ 	.word	0x0001b6b0


	//   ....[54]....
        /*0858*/ 	.word	0x0001b6d0


	//   ....[55]....
        /*085c*/ 	.word	0x0001b6f0


	//   ....[56]....
        /*0860*/ 	.word	0x0001d820


	//   ....[57]....
        /*0864*/ 	.word	0x0001de20


	//   ....[58]....
        /*0868*/ 	.word	0x0001ec00


	//   ....[59]....
        /*086c*/ 	.word	0x0001ed10


	//   ....[60]....
        /*0870*/ 	.word	0x0001f300


	//   ....[61]....
        /*0874*/ 	.word	0x0001f380


	//   ....[62]....
        /*0878*/ 	.word	0x00020440


	//   ....[63]....
        /*087c*/ 	.word	0x000204c0


	//   ....[64]....
        /*0880*/ 	.word	0x000204f0


	//   ....[65]....
        /*0884*/ 	.word	0x00020500


	//   ....[66]....
        /*0888*/ 	.word	0x00021610


	//   ....[67]....
        /*088c*/ 	.word	0x00021620


	//   ....[68]....
        /*0890*/ 	.word	0x00021630


	//   ....[69]....
        /*0894*/ 	.word	0x00021640


	//   ....[70]....
        /*0898*/ 	.word	0x00021ce0


	//   ....[71]....
        /*089c*/ 	.word	0x00021d40


	//   ....[72]....
        /*08a0*/ 	.word	0x00021e10


	//   ....[73]....
        /*08a4*/ 	.word	0x00021e30


	//   ....[74]....
        /*08a8*/ 	.word	0x00021ef0


	//   ....[75]....
        /*08ac*/ 	.word	0x00021f10


	//   ....[76]....
        /*08b0*/ 	.word	0x00021fe0


	//   ....[77]....
        /*08b4*/ 	.word	0x00022000


	//   ....[78]....
        /*08b8*/ 	.word	0x00022480


	//   ....[79]....
        /*08bc*/ 	.word	0x000224a0


	//   ....[80]....
        /*08c0*/ 	.word	0x000228e0


	//   ....[81]....
        /*08c4*/ 	.word	0x000228f0


	//   ....[82]....
        /*08c8*/ 	.word	0x00023560


	//   ....[83]....
        /*08cc*/ 	.word	0x00023570


	//   ....[84]....
        /*08d0*/ 	.word	0x00023630


	//   ....[85]....
        /*08d4*/ 	.word	0x00023650


	//   ....[86]....
        /*08d8*/ 	.word	0x00023710


	//   ....[87]....
        /*08dc*/ 	.word	0x00023730


	//   ....[88]....
        /*08e0*/ 	.word	0x00023800


	//   ....[89]....
        /*08e4*/ 	.word	0x00023820


	//   ....[90]....
        /*08e8*/ 	.word	0x00023970


	//   ....[91]....
        /*08ec*/ 	.word	0x00023b60


	//   ....[92]....
        /*08f0*/ 	.word	0x00023b90


	//   ....[93]....
        /*08f4*/ 	.word	0x00023bc0


	//   ....[94]....
        /*08f8*/ 	.word	0x00023bf0


	//   ....[95]....
        /*08fc*/ 	.word	0x00023c20


	//   ....[96]....
        /*0900*/ 	.word	0x00023c50


	//   ....[97]....
        /*0904*/ 	.word	0x00023de0


	//   ....[98]....
        /*0908*/ 	.word	0x00023e10


	//   ....[99]....
        /*090c*/ 	.word	0x00023e40


	//   ....[100]....
        /*0910*/ 	.word	0x00023e70


	//   ....[101]....
        /*0914*/ 	.word	0x00023ea0


	//   ....[102]....
        /*0918*/ 	.word	0x00023ed0


	//   ....[103]....
        /*091c*/ 	.word	0x00023f60


	//   ....[104]....
        /*0920*/ 	.word	0x00023f90


	//   ....[105]....
        /*0924*/ 	.word	0x00023fa0


	//   ....[106]....
        /*0928*/ 	.word	0x00023fe0


	//   ....[107]....
        /*092c*/ 	.word	0x00025750


	//   ....[108]....
        /*0930*/ 	.word	0x00027c80


	//   ....[109]....
        /*0934*/ 	.word	0x00027ca0


	//   ....[110]....
        /*0938*/ 	.word	0x00027d50


	//   ....[111]....
        /*093c*/ 	.word	0x00027d70


	//   ....[112]....
        /*0940*/ 	.word	0x00027e10


	//   ....[113]....
        /*0944*/ 	.word	0x00027e30


	//   ....[114]....
        /*0948*/ 	.word	0x00027ed0


	//   ....[115]....
        /*094c*/ 	.word	0x00027ef0


	//   ....[116]....
        /*0950*/ 	.word	0x00027f90


	//   ....[117]....
        /*0954*/ 	.word	0x00027fb0


	//   ....[118]....
        /*0958*/ 	.word	0x00027fc0


	//   ....[119]....
        /*095c*/ 	.word	0x00028050


	//   ....[120]....
        /*0960*/ 	.word	0x000287f0


	//   ....[121]....
        /*0964*/ 	.word	0x00028820


	//   ....[122]....
        /*0968*/ 	.word	0x00028840


	//   ....[123]....
        /*096c*/ 	.word	0x000288d0


	//   ....[124]....
        /*0970*/ 	.word	0x000288e0


	//   ....[125]....
        /*0974*/ 	.word	0x00028980


	//   ....[126]....
        /*0978*/ 	.word	0x00028990


	//   ....[127]....
        /*097c*/ 	.word	0x00028a30


	//   ....[128]....
        /*0980*/ 	.word	0x00028a40


	//   ....[129]....
        /*0984*/ 	.word	0x00028ae0


	//   ....[130]....
        /*0988*/ 	.word	0x00028af0


	//   ....[131]....
        /*098c*/ 	.word	0x00028b90


	//   ....[132]....
        /*0990*/ 	.word	0x00028ba0


	//   ....[133]....
        /*0994*/ 	.word	0x00028c40


	//   ....[134]....
        /*0998*/ 	.word	0x00028c50


	//   ....[135]....
        /*099c*/ 	.word	0x00028c60


	//   ....[136]....
        /*09a0*/ 	.word	0x00029420


	//   ....[137]....
        /*09a4*/ 	.word	0x00029430


	//   ....[138]....
        /*09a8*/ 	.word	0x00029440


	//   ....[139]....
        /*09ac*/ 	.word	0x000294d0


	//   ....[140]....
        /*09b0*/ 	.word	0x000294e0


	//   ....[141]....
        /*09b4*/ 	.word	0x00029540


	//   ....[142]....
        /*09b8*/ 	.word	0x00029570


	//   ....[143]....
        /*09bc*/ 	.word	0x000295b0


	//   ....[144]....
        /*09c0*/ 	.word	0x000295e0


	//   ....[145]....
        /*09c4*/ 	.word	0x00029620


	//   ....[146]....
        /*09c8*/ 	.word	0x00029650


	//   ....[147]....
        /*09cc*/ 	.word	0x00029690


	//   ....[148]....
        /*09d0*/ 	.word	0x00029900


	//   ....[149]....
        /*09d4*/ 	.word	0x00029920


	//   ....[150]....
        /*09d8*/ 	.word	0x000299b0


	//   ....[151]....
        /*09dc*/ 	.word	0x000299c0


	//   ....[152]....
        /*09e0*/ 	.word	0x00029a30


	//   ....[153]....
        /*09e4*/ 	.word	0x00029a40


	//   ....[154]....
        /*09e8*/ 	.word	0x00029ab0


	//   ....[155]....
        /*09ec*/ 	.word	0x00029ac0


	//   ....[156]....
        /*09f0*/ 	.word	0x00029b30


	//   ....[157]....
        /*09f4*/ 	.word	0x00029b40


	//   ....[158]....
        /*09f8*/ 	.word	0x00029b50


	//   ....[159]....
        /*09fc*/ 	.word	0x00029bc0


	//   ....[160]....
        /*0a00*/ 	.word	0x0002a130


	//   ....[161]....
        /*0a04*/ 	.word	0x0002a160


	//   ....[162]....
        /*0a08*/ 	.word	0x0002a180


	//   ....[163]....
        /*0a0c*/ 	.word	0x0002a190


	//   ....[164]....
        /*0a10*/ 	.word	0x0002a1d0


	//   ....[165]....
        /*0a14*/ 	.word	0x0002a1f0


	//   ....[166]....
        /*0a18*/ 	.word	0x0002a260


	//   ....[167]....
        /*0a1c*/ 	.word	0x0002a280


	//   ....[168]....
        /*0a20*/ 	.word	0x0002a2e0


	//   ....[169]....
        /*0a24*/ 	.word	0x0002a300


	//   ....[170]....
        /*0a28*/ 	.word	0x0002a350


	//   ....[171]....
        /*0a2c*/ 	.word	0x0002a370


	//   ....[172]....
        /*0a30*/ 	.word	0x0002a7a0


	//   ....[173]....
        /*0a34*/ 	.word	0x0002a7d0


	//   ....[174]....
        /*0a38*/ 	.word	0x0002a830


	//   ....[175]....
        /*0a3c*/ 	.word	0x0002a860


	//   ....[176]....
        /*0a40*/ 	.word	0x0002a890


	//   ....[177]....
        /*0a44*/ 	.word	0x0002a8c0


	//   ....[178]....
        /*0a48*/ 	.word	0x0002a8f0


	//   ....[179]....
        /*0a4c*/ 	.word	0x0002a920


	//   ....[180]....
        /*0a50*/ 	.word	0x0002aac0


	//   ....[181]....
        /*0a54*/ 	.word	0x0002aaf0


	//   ....[182]....
        /*0a58*/ 	.word	0x0002ab20


	//   ....[183]....
        /*0a5c*/ 	.word	0x0002ab50


	//   ....[184]....
        /*0a60*/ 	.word	0x0002ab80


	//   ....[185]....
        /*0a64*/ 	.word	0x0002abb0


	//   ....[186]....
        /*0a68*/ 	.word	0x0002ac70


	//   ....[187]....
        /*0a6c*/ 	.word	0x0002ac90


	//   ....[188]....
        /*0a70*/ 	.word	0x0002acb0


	//   ....[189]....
        /*0a74*/ 	.word	0x0002ad10


	//   ....[190]....
        /*0a78*/ 	.word	0x0002b730


	//   ....[191]....
        /*0a7c*/ 	.word	0x0002ba70


	//   ....[192]....
        /*0a80*/ 	.word	0x0002bb00


	//   ....[193]....
        /*0a84*/ 	.word	0x0002bba0


	//   ....[194]....
        /*0a88*/ 	.word	0x0002bc30


	//   ....[195]....
        /*0a8c*/ 	.word	0x0002bd20


	//   ....[196]....
        /*0a90*/ 	.word	0x0002bdb0


	//   ....[197]....
        /*0a94*/ 	.word	0x0002be50


	//   ....[198]....
        /*0a98*/ 	.word	0x0002bee0


	//   ....[199]....
        /*0a9c*/ 	.word	0x0002bfd0


	//   ....[200]....
        /*0aa0*/ 	.word	0x0002c060


	//   ....[201]....
        /*0aa4*/ 	.word	0x0002c100


	//   ....[202]....
        /*0aa8*/ 	.word	0x0002c190


	//   ....[203]....
        /*0aac*/ 	.word	0x0002c280


	//   ....[204]....
        /*0ab0*/ 	.word	0x0002c310


	//   ....[205]....
        /*0ab4*/ 	.word	0x0002c360


	//   ....[206]....
        /*0ab8*/ 	.word	0x0002c3b0


	//   ....[207]....
        /*0abc*/ 	.word	0x0002c450


	//   ....[208]....
        /*0ac0*/ 	.word	0x0002c4e0


	//   ....[209]....
        /*0ac4*/ 	.word	0x0002c530


	//   ....[210]....
        /*0ac8*/ 	.word	0x0002c580


	//   ....[211]....
        /*0acc*/ 	.word	0x0002c670


	//   ....[212]....
        /*0ad0*/ 	.word	0x0002c700


	//   ....[213]....
        /*0ad4*/ 	.word	0x0002c750


	//   ....[214]....
        /*0ad8*/ 	.word	0x0002c7a0


	//   ....[215]....
        /*0adc*/ 	.word	0x0002c830


	//   ....[216]....
        /*0ae0*/ 	.word	0x0002c8c0


	//   ....[217]....
        /*0ae4*/ 	.word	0x0002c910


	//   ....[218]....
        /*0ae8*/ 	.word	0x0002c960


	//   ....[219]....
        /*0aec*/ 	.word	0x0002cd00


	//   ....[220]....
        /*0af0*/ 	.word	0x0002cfe0


	//   ....[221]....
        /*0af4*/ 	.word	0x0002d0d0


	//   ....[222]....
        /*0af8*/ 	.word	0x0002d170


	//   ....[223]....
        /*0afc*/ 	.word	0x0002d1d0


	//   ....[224]....
        /*0b00*/ 	.word	0x0002d2f0


	//   ....[225]....
        /*0b04*/ 	.word	0x0002d350


	//   ....[226]....
        /*0b08*/ 	.word	0x0002d460


	//   ....[227]....
        /*0b0c*/ 	.word	0x0002d4d0


	//   ....[228]....
        /*0b10*/ 	.word	0x0002d5e0


	//   ....[229]....
        /*0b14*/ 	.word	0x0002d650


	//   ....[230]....
        /*0b18*/ 	.word	0x0002d760


	//   ....[231]....
        /*0b1c*/ 	.word	0x0002d7d0


	//   ....[232]....
        /*0b20*/ 	.word	0x0002d8b0


	//   ....[233]....
        /*0b24*/ 	.word	0x0002d9b0


	//   ....[234]....
        /*0b28*/ 	.word	0x0002da10


	//   ....[235]....
        /*0b2c*/ 	.word	0x0002da70


	//   ....[236]....
        /*0b30*/ 	.word	0x0002db70


	//   ....[237]....
        /*0b34*/ 	.word	0x0002dbd0


	//   ....[238]....
        /*0b38*/ 	.word	0x0002dce0


	//   ....[239]....
        /*0b3c*/ 	.word	0x0002dd40


	//   ....[240]....
        /*0b40*/ 	.word	0x0002de50


	//   ....[241]....
        /*0b44*/ 	.word	0x0002deb0


	//   ....[242]....
        /*0b48*/ 	.word	0x0002dfc0


	//   ....[243]....
        /*0b4c*/ 	.word	0x0002e020


	//   ....[244]....
        /*0b50*/ 	.word	0x0002e130


	//   ....[245]....
        /*0b54*/ 	.word	0x0002e190


	//   ....[246]....
        /*0b58*/ 	.word	0x0002e2a0


	//   ....[247]....
        /*0b5c*/ 	.word	0x0002e300


	//   ....[248]....
        /*0b60*/ 	.word	0x0002e3f0


	//   ....[249]....
        /*0b64*/ 	.word	0x0002e520


	//   ....[250]....
        /*0b68*/ 	.word	0x0002e5d0


	//   ....[251]....
        /*0b6c*/ 	.word	0x0002e640


	//   ....[252]....
        /*0b70*/ 	.word	0x0002e730


	//   ....[253]....
        /*0b74*/ 	.word	0x0002e790


	//   ....[254]....
        /*0b78*/ 	.word	0x0002e860


	//   ....[255]....
        /*0b7c*/ 	.word	0x0002e8c0


	//   ....[0]....
        /*0b80*/ 	.word	0x0002e990


	//   ....[1]....
        /*0b84*/ 	.word	0x0002e9f0


	//   ....[2]....
        /*0b88*/ 	.word	0x0002eac0


	//   ....[3]....
        /*0b8c*/ 	.word	0x0002eb20


	//   ....[4]....
        /*0b90*/ 	.word	0x0002ebf0


	//   ....[5]....
        /*0b94*/ 	.word	0x0002ece0


	//   ....[6]....
        /*0b98*/ 	.word	0x0002ed80


	//   ....[7]....
        /*0b9c*/ 	.word	0x0002ede0


	//   ....[8]....
        /*0ba0*/ 	.word	0x0002eed0


	//   ....[9]....
        /*0ba4*/ 	.word	0x0002ef30


	//   ....[10]....
        /*0ba8*/ 	.word	0x0002f010


	//   ....[11]....
        /*0bac*/ 	.word	0x0002f070


	//   ....[12]....
        /*0bb0*/ 	.word	0x0002f150


	//   ....[13]....
        /*0bb4*/ 	.word	0x0002f1b0


	//   ....[14]....
        /*0bb8*/ 	.word	0x0002f290


	//   ....[15]....
        /*0bbc*/ 	.word	0x0002f2f0


	//   ....[16]....
        /*0bc0*/ 	.word	0x0002f3c0


	//   ....[17]....
        /*0bc4*/ 	.word	0x0002f4f0


	//   ....[18]....
        /*0bc8*/ 	.word	0x0002f5d0


	//   ....[19]....
        /*0bcc*/ 	.word	0x0002f680


	//   ....[20]....
        /*0bd0*/ 	.word	0x0002f750


	//   ....[21]....
        /*0bd4*/ 	.word	0x0002f7b0


	//   ....[22]....
        /*0bd8*/ 	.word	0x0002f880


	//   ....[23]....
        /*0bdc*/ 	.word	0x0002f8e0


	//   ....[24]....
        /*0be0*/ 	.word	0x0002f9c0


	//   ....[25]....
        /*0be4*/ 	.word	0x0002fa20


	//   ....[26]....
        /*0be8*/ 	.word	0x0002faf0


	//   ....[27]....
        /*0bec*/ 	.word	0x0002fb50


	//   ....[28]....
        /*0bf0*/ 	.word	0x0002fc10


	//   ....[29]....
        /*0bf4*/ 	.word	0x0002fca0


	//   ....[30]....
        /*0bf8*/ 	.word	0x0002fd40


	//   ....[31]....
        /*0bfc*/ 	.word	0x0002fec0


	//   ....[32]....
        /*0c00*/ 	.word	0x0002ff30


	//   ....[33]....
        /*0c04*/ 	.word	0x0002ffa0


	//   ....[34]....
        /*0c08*/ 	.word	0x00030010


	//   ....[35]....
        /*0c0c*/ 	.word	0x00030080


	//   ....[36]....
        /*0c10*/ 	.word	0x00030100


	//   ....[37]....
        /*0c14*/ 	.word	0x00030180


	//   ....[38]....
        /*0c18*/ 	.word	0x00030210


	//   ....[39]....
        /*0c1c*/ 	.word	0x00030280


	//   ....[40]....
        /*0c20*/ 	.word	0x000302f0


	//   ....[41]....
        /*0c24*/ 	.word	0x00030360


	//   ....[42]....
        /*0c28*/ 	.word	0x000303e0


	//   ....[43]....
        /*0c2c*/ 	.word	0x00030450


	//   ....[44]....
        /*0c30*/ 	.word	0x000304e0


	//   ....[45]....
        /*0c34*/ 	.word	0x00030540


	//   ....[46]....
        /*0c38*/ 	.word	0x000305d0


	//   ....[47]....
        /*0c3c*/ 	.word	0x00030700


	//----- nvinfo : EIATTR_REG_RECONFIG
	.align		4
.L_232:
        /*0c40*/ 	.byte	0x01, 0x54
	.zero		2


	//----- nvinfo : EIATTR_SYSCALL_OFFSETS
	.align		4
        /*0c44*/ 	.byte	0x04, 0x46
        /*0c46*/ 	.short	(.L_234 - .L_233)


	//   ....[0]....
.L_233:
        /*0c48*/ 	.word	0x000022a0


	//   ....[1]....
        /*0c4c*/ 	.word	0x000023f0


	//   ....[2]....
        /*0c50*/ 	.word	0x0000bbc0


	//   ....[3]....
        /*0c54*/ 	.word	0x0000bee0


	//   ....[4]....
        /*0c58*/ 	.word	0x00027210


	//   ....[5]....
        /*0c5c*/ 	.word	0x00027360


	//   ....[6]....
        /*0c60*/ 	.word	0x00027450


	//   ....[7]....
        /*0c64*/ 	.word	0x00028410


	//----- nvinfo : EIATTR_MBARRIER_INSTR_OFFSETS
	.align		4
.L_234:
        /*0c68*/ 	.byte	0x04, 0x39
        /*0c6a*/ 	.short	(.L_236 - .L_235)


	//   ....[0]....
.L_235:
        /*0c6c*/ 	.word	0x00000270
        /*0c70*/ 	.word	0x000000ff
        /*0c74*/ 	.word	0x0002a800
        /*0c78*/ 	.short	0x0100
        /*0c7a*/ 	.byte	0x08
	.zero		1


	//   ....[1]....
        /*0c7c*/ 	.word	0x00000280
        /*0c80*/ 	.word	0x000000ff
        /*0c84*/ 	.word	0x0002a820
        /*0c88*/ 	.short	0x0100
        /*0c8a*/ 	.byte	0x08
	.zero		1


	//   ....[2]....
        /*0c8c*/ 	.word	0x00000370
        /*0c90*/ 	.word	0x000000ff
        /*0c94*/ 	.word	0x0002a830
        /*0c98*/ 	.short	0x0100
        /*0c9a*/ 	.byte	0x08
	.zero		1


	//   ....[3]....
        /*0c9c*/ 	.word	0x00000380
        /*0ca0*/ 	.word	0x000000ff
        /*0ca4*/ 	.word	0x0002a840
        /*0ca8*/ 	.short	0x0100
        /*0caa*/ 	.byte	0x08
	.zero		1


	//   ....[4]....
        /*0cac*/ 	.word	0x00000390
        /*0cb0*/ 	.word	0x000000ff
        /*0cb4*/ 	.word	0x0002a838
        /*0cb8*/ 	.short	0x0100
        /*0cba*/ 	.byte	0x08
	.zero		1


	//   ....[5]....
        /*0cbc*/ 	.word	0x000003a0
        /*0cc0*/ 	.word	0x000000ff
        /*0cc4*/ 	.word	0x0002a848
        /*0cc8*/ 	.short	0x0100
        /*0cca*/ 	.byte	0x08
	.zero		1


	//   ....[6]....
        /*0ccc*/ 	.word	0x000004d0
        /*0cd0*/ 	.word	0x000000ff
        /*0cd4*/ 	.word	0x0002a850
        /*0cd8*/ 	.short	0x0100
        /*0cda*/ 	.byte	0x08
	.zero		1


	//   ....[7]....
        /*0cdc*/ 	.word	0x000004e0
        /*0ce0*/ 	.word	0x000000ff
        /*0ce4*/ 	.word	0x0002a860
        /*0ce8*/ 	.short	0x0100
        /*0cea*/ 	.byte	0x08
	.zero		1


	//   ....[8]....
        /*0cec*/ 	.word	0x000004f0
        /*0cf0*/ 	.word	0x000000ff
        /*0cf4*/ 	.word	0x0002a858
        /*0cf8*/ 	.short	0x0100
        /*0cfa*/ 	.byte	0x08
	.zero		1


	//   ....[9]....
        /*0cfc*/ 	.word	0x00000500
        /*0d00*/ 	.word	0x000000ff
        /*0d04*/ 	.word	0x0002a868
        /*0d08*/ 	.short	0x0100
        /*0d0a*/ 	.byte	0x08
	.zero		1


	//   ....[10]....
        /*0d0c*/ 	.word	0x000005f0
        /*0d10*/ 	.word	0x000000ff
        /*0d14*/ 	.word	0x0002a870
        /*0d18*/ 	.short	0x0100
        /*0d1a*/ 	.byte	0x06
	.zero		1


	//   ....[11]....
        /*0d1c*/ 	.word	0x00000600
        /*0d20*/ 	.word	0x000000ff
        /*0d24*/ 	.word	0x0002a880
        /*0d28*/ 	.short	0x0100
        /*0d2a*/ 	.byte	0x06
	.zero		1


	//   ....[12]....
        /*0d2c*/ 	.word	0x00000610
        /*0d30*/ 	.word	0x000000ff
        /*0d34*/ 	.word	0x0002a878
        /*0d38*/ 	.short	0x0100
        /*0d3a*/ 	.byte	0x06
	.zero		1


	//   ....[13]....
        /*0d3c*/ 	.word	0x00000620
        /*0d40*/ 	.word	0x000000ff
        /*0d44*/ 	.word	0x0002a888
        /*0d48*/ 	.short	0x0100
        /*0d4a*/ 	.byte	0x06
	.zero		1


	//   ....[14]....
        /*0d4c*/ 	.word	0x00000750
        /*0d50*/ 	.word	0x000000ff
        /*0d54*/ 	.word	0x0002a890
        /*0d58*/ 	.short	0x0100
        /*0d5a*/ 	.byte	0x08
	.zero		1


	//   ....[15]....
        /*0d5c*/ 	.word	0x00000760
        /*0d60*/ 	.word	0x000000ff
        /*0d64*/ 	.word	0x0002a8a0
        /*0d68*/ 	.short	0x0100
        /*0d6a*/ 	.byte	0x08
	.zero		1


	//   ....[16]....
        /*0d6c*/ 	.word	0x00000770
        /*0d70*/ 	.word	0x000000ff
        /*0d74*/ 	.word	0x0002a898
        /*0d78*/ 	.short	0x0100
        /*0d7a*/ 	.byte	0x08
	.zero		1


	//   ....[17]....
        /*0d7c*/ 	.word	0x00000780
        /*0d80*/ 	.word	0x000000ff
        /*0d84*/ 	.word	0x0002a8a8
        /*0d88*/ 	.short	0x0100
        /*0d8a*/ 	.byte	0x08
	.zero		1


	//   ....[18]....
        /*0d8c*/ 	.word	0x000008b0
        /*0d90*/ 	.word	0x000000ff
        /*0d94*/ 	.word	0x0002a8b0
        /*0d98*/ 	.short	0x0100
        /*0d9a*/ 	.byte	0x08
	.zero		1


	//   ....[19]....
        /*0d9c*/ 	.word	0x000008c0
        /*0da0*/ 	.word	0x000000ff
        /*0da4*/ 	.word	0x0002a8c0
        /*0da8*/ 	.short	0x0100
        /*0daa*/ 	.byte	0x08
	.zero		1


	//   ....[20]....
        /*0dac*/ 	.word	0x000008d0
        /*0db0*/ 	.word	0x000000ff
        /*0db4*/ 	.word	0x0002a8b8
        /*0db8*/ 	.short	0x0100
        /*0dba*/ 	.byte	0x08
	.zero		1


	//   ....[21]....
        /*0dbc*/ 	.word	0x000008e0
        /*0dc0*/ 	.word	0x000000ff
        /*0dc4*/ 	.word	0x0002a8c8
        /*0dc8*/ 	.short	0x0100
        /*0dca*/ 	.byte	0x08
	.zero		1


	//   ....[22]....
        /*0dcc*/ 	.word	0x00003e80
        /*0dd0*/ 	.word	0x00000056
        /*0dd4*/ 	.word	0x0002a890
        /*0dd8*/ 	.short	0x010a
        /*0dda*/ 	.byte	0x3f
	.zero		1


	//   ....[23]....
        /*0ddc*/ 	.word	0x00007480
        /*0de0*/ 	.word	0x00000056
        /*0de4*/ 	.word	0x0002a890
        /*0de8*/ 	.short	0x010a
        /*0dea*/ 	.byte	0x3f
	.zero		1


	//   ....[24]....
        /*0dec*/ 	.word	0x0000a310
        /*0df0*/ 	.word	0x00000056
        /*0df4*/ 	.word	0x0002a890
        /*0df8*/ 	.short	0x010a
        /*0dfa*/ 	.byte	0x3f
	.zero		1


	//   ....[25]....
        /*0dfc*/ 	.word	0x0000aab0
        /*0e00*/ 	.word	0x0000000b
        /*0e04*/ 	.word	0x00000000
        /*0e08*/ 	.short	0x0101
        /*0e0a*/ 	.byte	0x3f
	.zero		1


	//   ....[26]....
        /*0e0c*/ 	.word	0x0000aaf0
        /*0e10*/ 	.word	0x00000056
        /*0e14*/ 	.word	0x0002a8b0
        /*0e18*/ 	.short	0x010a
        /*0e1a*/ 	.byte	0x3f
	.zero		1


	//   ....[27]....
        /*0e1c*/ 	.word	0x0000b080
        /*0e20*/ 	.word	0x00000056
        /*0e24*/ 	.word	0x00000000
        /*0e28*/ 	.short	0x0101
        /*0e2a*/ 	.byte	0x3f
	.zero		1


	//   ....[28]....
        /*0e2c*/ 	.word	0x0000bc40
        /*0e30*/ 	.word	0x00000002
        /*0e34*/ 	.word	0x0002a800
        /*0e38*/ 	.short	0x010a
        /*0e3a*/ 	.byte	0x3f
	.zero		1


	//   ....[29]....
        /*0e3c*/ 	.word	0x0000bc90
        /*0e40*/ 	.word	0x00000002
        /*0e44*/ 	.word	0x0002a800
        /*0e48*/ 	.short	0x010a
        /*0e4a*/ 	.byte	0x3f
	.zero		1


	//   ....[30]....
        /*0e4c*/ 	.word	0x0000d0a0
        /*0e50*/ 	.word	0x00000002
        /*0e54*/ 	.word	0x0002a800
        /*0e58*/ 	.short	0x010a
        /*0e5a*/ 	.byte	0x3f
	.zero		1


	//   ....[31]....
        /*0e5c*/ 	.word	0x00010280
        /*0e60*/ 	.word	0x00000002
        /*0e64*/ 	.word	0x0002a800
        /*0e68*/ 	.short	0x010a
        /*0e6a*/ 	.byte	0x3f
	.zero		1


	//   ....[32]....
        /*0e6c*/ 	.word	0x00012b00
        /*0e70*/ 	.word	0x00000015
        /*0e74*/ 	.word	0x0002a830
        /*0e78*/ 	.short	0x010a
        /*0e7a*/ 	.byte	0x3f
	.zero		1


	//   ....[33]....
        /*0e7c*/ 	.word	0x00012b40
        /*0e80*/ 	.word	0x00000015
        /*0e84*/ 	.word	0x0002a830
        /*0e88*/ 	.short	0x010a
        /*0e8a*/ 	.byte	0x3f
	.zero		1


	//   ....[34]....
        /*0e8c*/ 	.word	0x000138c0
        /*0e90*/ 	.word	0x00000004
        /*0e94*/ 	.word	0x00000000
        /*0e98*/ 	.short	0x0101
        /*0e9a*/ 	.byte	0x3f
	.zero		1


	//   ....[35]....
        /*0e9c*/ 	.word	0x00015fc0
        /*0ea0*/ 	.word	0x00000014
        /*0ea4*/ 	.word	0x0002a830
        /*0ea8*/ 	.short	0x010a
        /*0eaa*/ 	.byte	0x3f
	.zero		1


	//   ....[36]....
        /*0eac*/ 	.word	0x00016040
        /*0eb0*/ 	.word	0x00000014
        /*0eb4*/ 	.word	0x0002a830
        /*0eb8*/ 	.short	0x010a
        /*0eba*/ 	.byte	0x3f
	.zero		1


	//   ....[37]....
        /*0ebc*/ 	.word	0x00016d20
        /*0ec0*/ 	.word	0x00000015
        /*0ec4*/ 	.word	0x0002a850
        /*0ec8*/ 	.short	0x010a
        /*0eca*/ 	.byte	0x3f
	.zero		1


	//   ....[38]....
        /*0ecc*/ 	.word	0x00016d70
        /*0ed0*/ 	.word	0x00000015
        /*0ed4*/ 	.word	0x0002a850
        /*0ed8*/ 	.short	0x010a
        /*0eda*/ 	.byte	0x3f
	.zero		1


	//   ....[39]....
        /*0edc*/ 	.word	0x00017480
        /*0ee0*/ 	.word	0x0000000a
        /*0ee4*/ 	.word	0x00000000
        /*0ee8*/ 	.short	0x0101
        /*0eea*/ 	.byte	0x3f
	.zero		1


	//   ....[40]....
        /*0eec*/ 	.word	0x000196f0
        /*0ef0*/ 	.word	0x00000015
        /*0ef4*/ 	.word	0x00000000
        /*0ef8*/ 	.short	0x0101
        /*0efa*/ 	.byte	0x3f
	.zero		1


	//   ....[41]....
        /*0efc*/ 	.word	0x00019c90
        /*0f00*/ 	.word	0x00000014
        /*0f04*/ 	.word	0x0002a830
        /*0f08*/ 	.short	0x010a
        /*0f0a*/ 	.byte	0x3f
	.zero		1


	//   ....[42]....
        /*0f0c*/ 	.word	0x00019d10
        /*0f10*/ 	.word	0x00000014
        /*0f14*/ 	.word	0x0002a830
        /*0f18*/ 	.short	0x010a
        /*0f1a*/ 	.byte	0x3f
	.zero		1


	//   ....[43]....
        /*0f1c*/ 	.word	0x0001a9f0
        /*0f20*/ 	.word	0x00000015
        /*0f24*/ 	.word	0x0002a850
        /*0f28*/ 	.short	0x010a
        /*0f2a*/ 	.byte	0x3f
	.zero		1


	//   ....[44]....
        /*0f2c*/ 	.word	0x0001aa40
        /*0f30*/ 	.word	0x00000015
        /*0f34*/ 	.word	0x0002a850
        /*0f38*/ 	.short	0x010a
        /*0f3a*/ 	.byte	0x3f
	.zero		1


	//   ....[45]....
        /*0f3c*/ 	.word	0x0001b170
        /*0f40*/ 	.word	0x00000014
        /*0f44*/ 	.word	0x00000000
        /*0f48*/ 	.short	0x0101
        /*0f4a*/ 	.byte	0x3f
	.zero		1


	//   ....[46]....
        /*0f4c*/ 	.word	0x0001c130
        /*0f50*/ 	.word	0x00000015
        /*0f54*/ 	.word	0x00000000
        /*0f58*/ 	.short	0x0101
        /*0f5a*/ 	.byte	0x3f
	.zero		1


	//   ....[47]....
        /*0f5c*/ 	.word	0x0001c420
        /*0f60*/ 	.word	0x00000003
        /*0f64*/ 	.word	0x0002a830
        /*0f68*/ 	.short	0x010a
        /*0f6a*/ 	.byte	0x3f
	.zero		1


	//   ....[48]....
        /*0f6c*/ 	.word	0x0001c4a0
        /*0f70*/ 	.word	0x00000003
        /*0f74*/ 	.word	0x0002a830
        /*0f78*/ 	.short	0x010a
        /*0f7a*/ 	.byte	0x3f
	.zero		1


	//   ....[49]....
        /*0f7c*/ 	.word	0x0001d180
        /*0f80*/ 	.word	0x0000000f
        /*0f84*/ 	.word	0x0002a850
        /*0f88*/ 	.short	0x010a
        /*0f8a*/ 	.byte	0x3f
	.zero		1


	//   ....[50]....
        /*0f8c*/ 	.word	0x0001d1d0
        /*0f90*/ 	.word	0x0000000f
        /*0f94*/ 	.word	0x0002a850
        /*0f98*/ 	.short	0x010a
        /*0f9a*/ 	.byte	0x3f
	.zero		1


	//   ....[51]....
        /*0f9c*/ 	.word	0x0001d8f0
        /*0fa0*/ 	.word	0x00000008
        /*0fa4*/ 	.word	0x00000000
        /*0fa8*/ 	.short	0x0101
        /*0faa*/ 	.byte	0x3f
	.zero		1


	//   ....[52]....
        /*0fac*/ 	.word	0x0001fb60
        /*0fb0*/ 	.word	0x0000000f
        /*0fb4*/ 	.word	0x00000000
        /*0fb8*/ 	.short	0x0101
        /*0fba*/ 	.byte	0x3f
	.zero		1


	//   ....[53]....
        /*0fbc*/ 	.word	0x00020150
        /*0fc0*/ 	.word	0x00000008
        /*0fc4*/ 	.word	0x0002a850
        /*0fc8*/ 	.short	0x010a
        /*0fca*/ 	.byte	0x3f
	.zero		1


	//   ....[54]....
        /*0fcc*/ 	.word	0x000201f0
        /*0fd0*/ 	.word	0x00000008
        /*0fd4*/ 	.word	0x0002a850
        /*0fd8*/ 	.short	0x010a
        /*0fda*/ 	.byte	0x3f
	.zero		1


	//   ....[55]....
        /*0fdc*/ 	.word	0x000206f0
        /*0fe0*/ 	.word	0x00000003
        /*0fe4*/ 	.word	0x00000000
        /*0fe8*/ 	.short	0x0101
        /*0fea*/ 	.byte	0x3f
	.zero		1


	//   ....[56]....
        /*0fec*/ 	.word	0x00021d00
        /*0ff0*/ 	.word	0x00000000
        /*0ff4*/ 	.word	0x00000000
        /*0ff8*/ 	.short	0x0101
        /*0ffa*/ 	.byte	0x3f
	.zero		1


	//   ....[57]....
        /*0ffc*/ 	.word	0x00022490
        /*1000*/ 	.word	0x00000006
        /*1004*/ 	.word	0x00000000
        /*1008*/ 	.short	0x0101
        /*100a*/ 	.byte	0x3f
	.zero		1


	//   ....[58]....
        /*100c*/ 	.word	0x00025830
        /*1010*/ 	.word	0x00000011
        /*1014*/ 	.word	0x0002a820
        /*1018*/ 	.short	0x010a
        /*101a*/ 	.byte	0x3f
	.zero		1


	//   ....[59]....
        /*101c*/ 	.word	0x000258c0
        /*1020*/ 	.word	0x0000000c
        /*1024*/ 	.word	0x0002a8a0
        /*1028*/ 	.short	0x010a
        /*102a*/ 	.byte	0x3f
	.zero		1


	//   ....[60]....
        /*102c*/ 	.word	0x00025d00
        /*1030*/ 	.word	0x0000000c
        /*1034*/ 	.word	0x0002a8c0
        /*1038*/ 	.short	0x010a
        /*103a*/ 	.byte	0x3f
	.zero		1


	//   ....[61]....
        /*103c*/ 	.word	0x00026130
        /*1040*/ 	.word	0x0000000a
        /*1044*/ 	.word	0x0002a8a0
        /*1048*/ 	.short	0x010a
        /*104a*/ 	.byte	0x3f
	.zero		1


	//   ....[62]....
        /*104c*/ 	.word	0x00026560
        /*1050*/ 	.word	0x0000000a
        /*1054*/ 	.word	0x0002a8c0
        /*1058*/ 	.short	0x010a
        /*105a*/ 	.byte	0x3f
	.zero		1


	//   ....[63]....
        /*105c*/ 	.word	0x00027a60
        /*1060*/ 	.word	0x00000007
        /*1064*/ 	.word	0x0002a840
        /*1068*/ 	.short	0x010a
        /*106a*/ 	.byte	0x3f
	.zero		1


	//   ....[64]....
        /*106c*/ 	.word	0x00028110
        /*1070*/ 	.word	0x00000007
        /*1074*/ 	.word	0x0002a830
        /*1078*/ 	.short	0x0107
        /*107a*/ 	.byte	0x3f
	.zero		1


	//   ....[65]....
        /*107c*/ 	.word	0x000281c0
        /*1080*/ 	.word	0x00000007
        /*1084*/ 	.word	0x0002a830
        /*1088*/ 	.short	0x0101
        /*108a*/ 	.byte	0x3f
	.zero		1


	//   ....[66]....
        /*108c*/ 	.word	0x00028db0
        /*1090*/ 	.word	0x00000011
        /*1094*/ 	.word	0x0002a800
        /*1098*/ 	.short	0x0107
        /*109a*/ 	.byte	0x3f
	.zero		1


	//   ....[67]....
        /*109c*/ 	.word	0x00028ec0
        /*10a0*/ 	.word	0x00000011
        /*10a4*/ 	.word	0x0002a800
        /*10a8*/ 	.short	0x0101
        /*10aa*/ 	.byte	0x3f
	.zero		1


	//   ....[68]....
        /*10ac*/ 	.word	0x00028ee0
        /*10b0*/ 	.word	0x00000011
        /*10b4*/ 	.word	0x0002a820
        /*10b8*/ 	.short	0x010a
        /*10ba*/ 	.byte	0x3f
	.zero		1


	//   ....[69]....
        /*10bc*/ 	.word	0x00029250
        /*10c0*/ 	.word	0x00000005
        /*10c4*/ 	.word	0x0002a840
        /*10c8*/ 	.short	0x010a
        /*10ca*/ 	.byte	0x3f
	.zero		1


	//   ....[70]....
        /*10cc*/ 	.word	0x00029730
        /*10d0*/ 	.word	0x00000005
        /*10d4*/ 	.word	0x0002a830
        /*10d8*/ 	.short	0x0107
        /*10da*/ 	.byte	0x3f
	.zero		1


	//   ....[71]....
        /*10dc*/ 	.word	0x000297e0
        /*10e0*/ 	.word	0x00000005
        /*10e4*/ 	.word	0x0002a830
        /*10e8*/ 	.short	0x0101
        /*10ea*/ 	.byte	0x3f
	.zero		1


	//   ....[72]....
        /*10ec*/ 	.word	0x00029840
        /*10f0*/ 	.word	0x00000005
        /*10f4*/ 	.word	0x0002a860
        /*10f8*/ 	.short	0x010a
        /*10fa*/ 	.byte	0x3f
	.zero		1


	//   ....[73]....
        /*10fc*/ 	.word	0x00029ca0
        /*1100*/ 	.word	0x00000005
        /*1104*/ 	.word	0x0002a850
        /*1108*/ 	.short	0x0107
        /*110a*/ 	.byte	0x3f
	.zero		1


	//   ....[74]....
        /*110c*/ 	.word	0x00029e00
        /*1110*/ 	.word	0x00000005
        /*1114*/ 	.word	0x0002a850
        /*1118*/ 	.short	0x0101
        /*111a*/ 	.byte	0x3f
	.zero		1


	//   ....[75]....
        /*111c*/ 	.word	0x0002a050
        /*1120*/ 	.word	0x00000000
        /*1124*/ 	.word	0x0002a860
        /*1128*/ 	.short	0x010a
        /*112a*/ 	.byte	0x3f
	.zero		1


	//   ....[76]....
        /*112c*/ 	.word	0x0002a4b0
        /*1130*/ 	.word	0x00000000
        /*1134*/ 	.word	0x0002a850
        /*1138*/ 	.short	0x0107
        /*113a*/ 	.byte	0x3f
	.zero		1


	//   ....[77]....
        /*113c*/ 	.word	0x0002a560
        /*1140*/ 	.word	0x00000000
        /*1144*/ 	.word	0x0002a850
        /*1148*/ 	.short	0x0101
        /*114a*/ 	.byte	0x3f
	.zero		1


	//   ....[78]....
        /*114c*/ 	.word	0x0002b6b0
        /*1150*/ 	.word	0x00000007
        /*1154*/ 	.word	0x0002a820
        /*1158*/ 	.short	0x010a
        /*115a*/ 	.byte	0x3f
	.zero		1


	//   ....[79]....
        /*115c*/ 	.word	0x0002b840
        /*1160*/ 	.word	0x00000005
        /*1164*/ 	.word	0x0002a840
        /*1168*/ 	.short	0x010a
        /*116a*/ 	.byte	0x3f
	.zero		1


	//   ....[80]....
        /*116c*/ 	.word	0x0002b8e0
        /*1170*/ 	.word	0x00000003
        /*1174*/ 	.word	0x0002a840
        /*1178*/ 	.short	0x010a
        /*117a*/ 	.byte	0x3f
	.zero		1


	//   ....[81]....
        /*117c*/ 	.word	0x0002b920
        /*1180*/ 	.word	0x00000005
        /*1184*/ 	.word	0x0002a860
        /*1188*/ 	.short	0x010a
        /*118a*/ 	.byte	0x3f
	.zero		1


	//   ....[82]....
        /*118c*/ 	.word	0x0002b960
        /*1190*/ 	.word	0x00000003
        /*1194*/ 	.word	0x0002a860
        /*1198*/ 	.short	0x010a
        /*119a*/ 	.byte	0x3f
	.zero		1


	//   ....[83]....
        /*119c*/ 	.word	0x0002b9c0
        /*11a0*/ 	.word	0x00000056
        /*11a4*/ 	.word	0x0002a890
        /*11a8*/ 	.short	0x010a
        /*11aa*/ 	.byte	0x3f
	.zero		1


	//   ....[84]....
        /*11ac*/ 	.word	0x0002bc70
        /*11b0*/ 	.word	0x00000056
        /*11b4*/ 	.word	0x0002a890
        /*11b8*/ 	.short	0x010a
        /*11ba*/ 	.byte	0x3f
	.zero		1


	//   ....[85]....
        /*11bc*/ 	.word	0x0002bf20
        /*11c0*/ 	.word	0x00000056
        /*11c4*/ 	.word	0x0002a890
        /*11c8*/ 	.short	0x010a
        /*11ca*/ 	.byte	0x3f
	.zero		1


	//   ....[86]....
        /*11cc*/ 	.word	0x0002c1d0
        /*11d0*/ 	.word	0x00000056
        /*11d4*/ 	.word	0x0002a8b0
        /*11d8*/ 	.short	0x010a
        /*11da*/ 	.byte	0x3f
	.zero		1


	//   ....[87]....
        /*11dc*/ 	.word	0x0002c5c0
        /*11e0*/ 	.word	0x00000002
        /*11e4*/ 	.word	0x0002a800
        /*11e8*/ 	.short	0x010a
        /*11ea*/ 	.byte	0x3f
	.zero		1


	//   ....[88]....
        /*11ec*/ 	.word	0x0002c9a0
        /*11f0*/ 	.word	0x00000002
        /*11f4*/ 	.word	0x0002a800
        /*11f8*/ 	.short	0x010a
        /*11fa*/ 	.byte	0x3f
	.zero		1


	//   ....[89]....
        /*11fc*/ 	.word	0x0002c9f0
        /*1200*/ 	.word	0x00000015
        /*1204*/ 	.word	0x0002a830
        /*1208*/ 	.short	0x010a
        /*120a*/ 	.byte	0x3f
	.zero		1


	//   ....[90]....
        /*120c*/ 	.word	0x0002ca40
        /*1210*/ 	.word	0x00000014
        /*1214*/ 	.word	0x0002a830
        /*1218*/ 	.short	0x010a
        /*121a*/ 	.byte	0x3f
	.zero		1


	//   ....[91]....
        /*121c*/ 	.word	0x0002ca90
        /*1220*/ 	.word	0x00000015
        /*1224*/ 	.word	0x0002a850
        /*1228*/ 	.short	0x010a
        /*122a*/ 	.byte	0x3f
	.zero		1


	//   ....[92]....
        /*122c*/ 	.word	0x0002cae0
        /*1230*/ 	.word	0x00000014
        /*1234*/ 	.word	0x0002a830
        /*1238*/ 	.short	0x010a
        /*123a*/ 	.byte	0x3f
	.zero		1


	//   ....[93]....
        /*123c*/ 	.word	0x0002cb30
        /*1240*/ 	.word	0x00000015
        /*1244*/ 	.word	0x0002a850
        /*1248*/ 	.short	0x010a
        /*124a*/ 	.byte	0x3f
	.zero		1


	//   ....[94]....
        /*124c*/ 	.word	0x0002cb80
        /*1250*/ 	.word	0x00000003
        /*1254*/ 	.word	0x0002a830
        /*1258*/ 	.short	0x010a
        /*125a*/ 	.byte	0x3f
	.zero		1


	//   ....[95]....
        /*125c*/ 	.word	0x0002cbd0
        /*1260*/ 	.word	0x0000000f
        /*1264*/ 	.word	0x0002a850
        /*1268*/ 	.short	0x010a
        /*126a*/ 	.byte	0x3f
	.zero		1


	//   ....[96]....
        /*126c*/ 	.word	0x0002cc20
        /*1270*/ 	.word	0x00000008
        /*1274*/ 	.word	0x0002a850
        /*1278*/ 	.short	0x010a
        /*127a*/ 	.byte	0x3f
	.zero		1


	//   ....[97]....
        /*127c*/ 	.word	0x0002cdc0
        /*1280*/ 	.word	0x00000011
        /*1284*/ 	.word	0x0002a820
        /*1288*/ 	.short	0x010a
        /*128a*/ 	.byte	0x3f
	.zero		1


	//   ....[98]....
        /*128c*/ 	.word	0x0002ce10
        /*1290*/ 	.word	0x0000000c
        /*1294*/ 	.word	0x0002a8a0
        /*1298*/ 	.short	0x010a
        /*129a*/ 	.byte	0x3f
	.zero		1


	//   ....[99]....
        /*129c*/ 	.word	0x0002ce60
        /*12a0*/ 	.word	0x0000000c
        /*12a4*/ 	.word	0x0002a8c0
        /*12a8*/ 	.short	0x010a
        /*12aa*/ 	.byte	0x3f
	.zero		1


	//   ....[100]....
        /*12ac*/ 	.word	0x0002ceb0
        /*12b0*/ 	.word	0x0000000a
        /*12b4*/ 	.word	0x0002a8a0
        /*12b8*/ 	.short	0x010a
        /*12ba*/ 	.byte	0x3f
	.zero		1


	//   ....[101]....
        /*12bc*/ 	.word	0x0002cf00
        /*12c0*/ 	.word	0x0000000a
        /*12c4*/ 	.word	0x0002a8c0
        /*12c8*/ 	.short	0x010a
        /*12ca*/ 	.byte	0x3f
	.zero		1


	//   ....[102]....
        /*12cc*/ 	.word	0x0002d020
        /*12d0*/ 	.word	0x00000007
        /*12d4*/ 	.word	0x0002a840
        /*12d8*/ 	.short	0x010a
        /*12da*/ 	.byte	0x3f
	.zero		1


	//   ....[103]....
        /*12dc*/ 	.word	0x0002e420
        /*12e0*/ 	.word	0x00000011
        /*12e4*/ 	.word	0x0002a820
        /*12e8*/ 	.short	0x010a
        /*12ea*/ 	.byte	0x3f
	.zero		1


	//   ....[104]....
        /*12ec*/ 	.word	0x0002e470
        /*12f0*/ 	.word	0x00000005
        /*12f4*/ 	.word	0x0002a840
        /*12f8*/ 	.short	0x010a
        /*12fa*/ 	.byte	0x3f
	.zero		1


	//   ....[105]....
        /*12fc*/ 	.word	0x0002ec30
        /*1300*/ 	.word	0x00000005
        /*1304*/ 	.word	0x0002a860
        /*1308*/ 	.short	0x010a
        /*130a*/ 	.byte	0x3f
	.zero		1


	//   ....[106]....
        /*130c*/ 	.word	0x0002f440
        /*1310*/ 	.word	0x00000000
        /*1314*/ 	.word	0x0002a860
        /*1318*/ 	.short	0x010a
        /*131a*/ 	.byte	0x3f
	.zero		1


	//   ....[107]....
        /*131c*/ 	.word	0x00030620
        /*1320*/ 	.word	0x00000007
        /*1324*/ 	.word	0x0002a820
        /*1328*/ 	.short	0x010a
        /*132a*/ 	.byte	0x3f
	.zero		1


	//   ....[108]....
        /*132c*/ 	.word	0x000307c0
        /*1330*/ 	.word	0x00000005
        /*1334*/ 	.word	0x0002a840
        /*1338*/ 	.short	0x010a
        /*133a*/ 	.byte	0x3f
	.zero		1


	//   ....[109]....
        /*133c*/ 	.word	0x00030810
        /*1340*/ 	.word	0x00000003
        /*1344*/ 	.word	0x0002a840
        /*1348*/ 	.short	0x010a
        /*134a*/ 	.byte	0x3f
	.zero		1


	//   ....[110]....
        /*134c*/ 	.word	0x00030860
        /*1350*/ 	.word	0x00000005
        /*1354*/ 	.word	0x0002a860
        /*1358*/ 	.short	0x010a
        /*135a*/ 	.byte	0x3f
	.zero		1


	//----- nvinfo : EIATTR_NUM_MBARRIERS
	.align		4
.L_236:
        /*135c*/ 	.byte	0x03, 0x38
        /*135e*/ 	.short	0x0016


	//----- nvinfo : EIATTR_EXIT_INSTR_OFFSETS
	.align		4
        /*1360*/ 	.byte	0x04, 0x1c
        /*1362*/ 	.short	(.L_238 - .L_237)


	//   ....[0]....
.L_237:
        /*1364*/ 	.word	0x0002b9b0


	//----- nvinfo : EIATTR_MAX_THREADS
	.align		4
.L_238:
        /*1368*/ 	.byte	0x04, 0x05
        /*136a*/ 	.short	(.L_240 - .L_239)
.L_239:
        /*136c*/ 	.word	0x00000180
        /*1370*/ 	.word	0x00000001
        /*1374*/ 	.word	0x00000001


	//----- nvinfo : EIATTR_CRS_STACK_SIZE
	.align		4
.L_240:
        /*1378*/ 	.byte	0x04, 0x1e
        /*137a*/ 	.short	(.L_242 - .L_241)
.L_241:
        /*137c*/ 	.word	0x00000000


	//----- nvinfo : EIATTR_CBANK_PARAM_SIZE
	.align		4
.L_242:
        /*1380*/ 	.byte	0x03, 0x19
        /*1382*/ 	.short	0x0af0


	//----- nvinfo : EIATTR_PARAM_CBANK
	.align		4
        /*1384*/ 	.byte	0x04, 0x0a
        /*1386*/ 	.short	(.L_244 - .L_243)
	.align		4
.L_243:
        /*1388*/ 	.word	index@(.nv.constant0._ZN7cutlass13device_kernelIN5flash11enable_sm90INS1_16FlashAttnFwdSm90INS1_25CollectiveMainloopFwdSm90ILi2EN4cute5tupleIJNS5_1CILi1EEES8_S8_EEENS6_IJNS7_ILi128EEENS7_ILi96EEENS7_ILi192EEEEEELi128ENS_6half_tEfNS_4arch4Sm90ELb0ELb1ELb1ELb1ELb1ELb1ELb0ELb1ELb1ELb1ELb1ELb0EEENS1_21CollectiveEpilogueFwdINS6_IJSA_SA_SB_EEES9_SE_SG_Li256ELb1ELb1ELb1ELb0EEENS1_36VarlenDynamicPersistentTileSchedulerILi128ELi96ELi256ELi128ELb1ELb1ELb1ELb1ELb0ELb1EEEEEEEEEvNT_6ParamsE)
        /*138c*/ 	.short	0x0210
        /*138e*/ 	.short	0x0af0


	//----- nvinfo : EIATTR_SW_WAR
	.align		4
.L_244:
        /*1390*/ 	.byte	0x04, 0x36
        /*1392*/ 	.short	(.L_246 - .L_245)
.L_245:
        /*1394*/ 	.word	0x00000008
.L_246:


//--------------------- .nv.info._ZN7cutlass13device_kernelIN5flash11enable_sm90INS1_16FlashAttnFwdSm90INS1_25CollectiveMainloopFwdSm90ILi2EN4cute5tupleIJNS5_1CILi1EEES8_S8_EEENS6_IJNS7_ILi128EEENS7_ILi96EEENS7_ILi192EEEEEELi128ENS_6half_tEfNS_4arch4Sm90ELb1ELb0ELb1ELb0ELb1ELb0ELb0ELb1ELb1ELb1ELb1ELb0EEENS1_21CollectiveEpilogueFwdINS6_IJSA_SA_SB_EEES9_SE_SG_Li256ELb0ELb1ELb1ELb0EEENS1_19SingleTileSchedulerILb0ELb1ELb1ELi128EEEEEEEEEvNT_6ParamsE --------------------------
	.section	.nv.info._ZN7cutlass13device_kernelIN5flash11enable_sm90INS1_16FlashAttnFwdSm90INS1_25CollectiveMainloopFwdSm90ILi2EN4cute5tupleIJNS5_1CILi1EEES8_S8_EEENS6_IJNS7_ILi128EEENS7_ILi96EEENS7_ILi192EEEEEELi128ENS_6half_tEfNS_4arch4Sm90ELb1ELb0ELb1ELb0ELb1ELb0ELb0ELb1ELb1ELb1ELb1ELb0EEENS1_21CollectiveEpilogueFwdINS6_IJSA_SA_SB_EEES9_SE_SG_Li256ELb0ELb1ELb1ELb0EEENS1_19SingleTileSchedulerILb0ELb1ELb1ELi128EEEEEEEEEvNT_6ParamsE,"",@"SHT_CUDA_INFO"
	.sectionflags	@""
	.align	4


	//----- nvinfo : EIATTR_CUDA_API_VERSION
	.align		4
        /*0000*/ 	.byte	0x04, 0x37
        /*0002*/ 	.short	(.L_248 - .L_247)
.L_247:
        /*0004*/ 	.word	0x00000082


	//----- nvinfo : EIATTR_KPARAM_INFO
	.align		4
.L_248:
        /*0008*/ 	.byte	0x04, 0x17
        /*000a*/ 	.short	(.L_250 - .L_249)
.L_249:
        /*000c*/ 	.word	0x00000000
        /*0010*/ 	.short	0x0000
        /*0012*/ 	.short	0x0070
        /*0014*/ 	.byte	0x00, 0xf0, 0x01, 0x28


	//----- nvinfo : EIATTR_SPARSE_MMA_MASK
	.align		4
.L_250:
        /*0018*/ 	.byte	0x03, 0x50
        /*001a*/ 	.short	0x0000


	//----- nvinfo : EIATTR_MAXREG_COUNT
	.align		4
        /*001c*/ 	.byte	0x03, 0x1b
        /*001e*/ 	.short	0x00a8


	//----- nvinfo : EIATTR_NUM_BARRIERS
	.align		4
        /*0020*/ 	.byte	0x02, 0x4c
        /*0022*/ 	.byte	0x09
	.zero		1


	//----- nvinfo : EIATTR_EXTERNS
	.align		4
        /*0024*/ 	.byte	0x04, 0x0f
        /*0026*/ 	.short	(.L_252 - .L_251)


	//   ....[0]....
	.align		4
.L_251:
        /*0028*/ 	.word	index@(__assertfail)


	//----- nvinfo : EIATTR_MERCURY_ISA_VERSION
	.align		4
.L_252:
        /*002c*/ 	.byte	0x03, 0x5f
        /*002e*/ 	.short	0x0101


	//----- nvinfo : EIATTR_INT_WARP_WIDE_INSTR_OFFSETS
	.align		4
        /*0030*/ 	.byte	0x04, 0x31
        /*0032*/ 	.short	(.L_254 - .L_253)


	//   ....[0]....
.L_253:
        /*0034*/ 	.word	0x000000b0


	//   ....[1]....
        /*0038*/ 	.word	0x000000c0


	//   ....[2]....
        /*003c*/ 	.word	0x00000160


	//----- nvinfo : EIATTR_COOP_GROUP_MASK_REGIDS
	.align		4
.L_254:
        /*0040*/ 	.byte	0x04, 0x29
        /*0042*/ 	.short	(.L_256 - .L_255)


	//   ....[0]....
.L_255:
        /*0044*/ 	.word	0xffffffff


	//   ....[1]....
        /*0048*/ 	.word	0xffffffff


	//   ....[2]....
        /*004c*/ 	.word	0xffffffff


	//   ....[3]....
        /*0050*/ 	.word	0xffffffff


	//   ....[4]....
        /*0054*/ 	.word	0xffffffff


	//   ....[5]....
        /*0058*/ 	.word	0xffffffff


	//   ....[6]....
        /*005c*/ 	.word	0xffffffff


	//   ....[7]....
        /*0060*/ 	.word	0xffffffff


	//   ....[8]....
        /*0064*/ 	.word	0xffffffff


	//   ....[9]....
        /*0068*/ 	.word	0xffffffff


	//   ....[10]....
        /*006c*/ 	.word	0xffffffff


	//   ....[11]....
        /*0070*/ 	.word	0xffffffff


	//   ....[12]....
        /*0074*/ 	.word	0xffffffff


	//   ....[13]....
        /*0078*/ 	.word	0xffffffff


	//   ....[14]....
        /*007c*/ 	.word	0xffffffff


	//   ....[15]....
        /*0080*/ 	.word	0xffffffff


	//   ....[16]....
        /*0084*/ 	.word	0xffffffff


	//   ....[17]....
        /*0088*/ 	.word	0xffffffff


	//   ....[18]....
        /*008c*/ 	.word	0xffffffff


	//   ....[19]....
        /*0090*/ 	.word	0xffffffff


	//   ....[20]....
        /*0094*/ 	.word	0xffffffff


	//   ....[21]....
        /*0098*/ 	.word	0xffffffff


	//   ....[22]....
        /*009c*/ 	.word	0xffffffff


	//   ....[23]....
        /*00a0*/ 	.word	0xffffffff


	//   ....[24]....
        /*00a4*/ 	.word	0xffffffff


	//   ....[25]....
        /*00a8*/ 	.word	0xffffffff


	//   ....[26]....
        /*00ac*/ 	.word	0xffffffff


	//   ....[27]....
        /*00b0*/ 	.word	0xffffffff


	//   ....[28]....
        /*00b4*/ 	.word	0xffffffff


	//   ....[29]....
        /*00b8*/ 	.word	0xffffffff


	//   ....[30]....
        /*00bc*/ 	.word	0xffffffff


	//   ....[31]....
        /*00c0*/ 	.word	0xffffffff


	//   ....[32]....
        /*00c4*/ 	.word	0xffffffff


	//   ....[33]....
        /*00c8*/ 	.word	0xffffffff


	//   ....[34]....
        /*00cc*/ 	.word	0xffffffff


	//   ....[35]....
        /*00d0*/ 	.word	0xffffffff


	//   ....[36]....
        /*00d4*/ 	.word	0xffffffff


	//   ....[37]....
        /*00d8*/ 	.word	0xffffffff


	//   ....[38]....
        /*00dc*/ 	.word	0xffffffff


	//   ....[39]....
        /*00e0*/ 	.word	0xffffffff


	//   ....[40]....
        /*00e4*/ 	.word	0xffffffff


	//   ....[41]....
        /*00e8*/ 	.word	0xffffffff


	//   ....[42]....
        /*00ec*/ 	.word	0xffffffff


	//   ....[43]....
        /*00f0*/ 	.word	0xffffffff


	//   ....[44]....
        /*00f4*/ 	.word	0xffffffff


	//   ....[45]....
        /*00f8*/ 	.word	0xffffffff


	//   ....[46]....
        /*00fc*/ 	.word	0xffffffff


	//   ....[47]....
        /*0100*/ 	.word	0xffffffff


	//   ....[48]....
        /*0104*/ 	.word	0xffffffff


	//   ....[49]....
        /*0108*/ 	.word	0xffffffff


	//   ....[50]....
        /*010c*/ 	.word	0xffffffff


	//   ....[51]....
        /*0110*/ 	.word	0xffffffff


	//   ....[52]....
        /*0114*/ 	.word	0xffffffff


	//   ....[53]....
        /*0118*/ 	.word	0xffffffff


	//   ....[54]....
        /*011c*/ 	.word	0xffffffff


	//   ....[55]....
        /*0120*/ 	.word	0xffffffff


	//   ....[56]....
        /*0124*/ 	.word	0xffffffff


	//   ....[57]....
        /*0128*/ 	.word	0xffffffff


	//   ....[58]....
        /*012c*/ 	.word	0xffffffff


	//   ....[59]....
        /*0130*/ 	.word	0xffffffff


	//   ....[60]....
        /*0134*/ 	.word	0xffffffff


	//   ....[61]....
        /*0138*/ 	.word	0xffffffff


	//   ....[62]....
        /*013c*/ 	.word	0xffffffff


	//   ....[63]....
        /*0140*/ 	.word	0xffffffff


	//   ....[64]....
        /*0144*/ 	.word	0xffffffff


	//   ....[65]....
        /*0148*/ 	.word	0xffffffff


	//   ....[66]....
        /*014c*/ 	.word	0xffffffff


	//   ....[67]....
        /*0150*/ 	.word	0xffffffff


	//   ....[68]....
        /*0154*/ 	.word	0xffffffff


	//   ....[69]....
        /*0158*/ 	.word	0xffffffff


	//   ....[70]....
        /*015c*/ 	.word	0xffffffff


	//   ....[71]....
        /*0160*/ 	.word	0xffffffff


	//   ....[72]....
        /*0164*/ 	.word	0xffffffff


	//   ....[73]....
        /*0168*/ 	.word	0xffffffff


	//   ....[74]....
        /*016c*/ 	.word	0xffffffff


	//   ....[75]....
        /*0170*/ 	.word	0xffffffff


	//   ....[76]....
        /*0174*/ 	.word	0xffffffff


	//   ....[77]....
        /*0178*/ 	.word	0xffffffff


	//   ....[78]....
        /*017c*/ 	.word	0xffffffff


	//   ....[79]....
        /*0180*/ 	.word	0xffffffff


	//   ....[80]....
        /*0184*/ 	.word	0xffffffff


	//   ....[81]....
        /*0188*/ 	.word	0xffffffff


	//   ....[82]....
        /*018c*/ 	.word	0xffffffff


	//   ....[83]....
        /*0190*/ 	.word	0xffffffff


	//   ....[84]....
        /*0194*/ 	.word	0xffffffff


	//   ....[85]....
        /*0198*/ 	.word	0xffffffff


	//   ....[86]....
        /*019c*/ 	.word	0xffffffff


	//   ....[87]....
        /*01a0*/ 	.word	0xffffffff


	//   ....[88]....
        /*01a4*/ 	.word	0xffffffff


	//   ....[89]....
        /*01a8*/ 	.word	0xffffffff


	//   ....[90]....
        /*01ac*/ 	.word	0xffffffff


	//   ....[91]....
        /*01b0*/ 	.word	0xffffffff


	//   ....[92]....
        /*01b4*/ 	.word	0xffffffff


	//   ....[93]....
        /*01b8*/ 	.word	0xffffffff


	//   ....[94]....
        /*01bc*/ 	.word	0xffffffff


	//   ....[95]....
        /*01c0*/ 	.word	0xffffffff


	//   ....[96]....
        /*01c4*/ 	.word	0xffffffff


	//   ....[97]....
        /*01c8*/ 	.word	0xffffffff


	//   ....[98]....
        /*01cc*/ 	.word	0xffffffff


	//   ....[99]....
        /*01d0*/ 	.word	0xffffffff


	//   ....[100]....
        /*01d4*/ 	.word	0xffffffff


	//   ....[101]....
        /*01d8*/ 	.word	0x0500000f


	//   ....[102]....
        /*01dc*/ 	.word	0x0500000f


	//   ....[103]....
        /*01e0*/ 	.word	0x0500000f


	//   ....[104]....
        /*01e4*/ 	.word	0x0500000f


	//   ....[105]....
        /*01e8*/ 	.word	0x0500000f


	//   ....[106]....
        /*01ec*/ 	.word	0x0500000f


	//   ....[107]....
        /*01f0*/ 	.word	0x0500000f


	//   ....[108]....
        /*01f4*/ 	.word	0x0500000f


	//   ....[109]....
        /*01f8*/ 	.word	0x0500000f


	//   ....[110]....
        /*01fc*/ 	.word	0x0500000f


	//   ....[111]....
        /*0200*/ 	.word	0x0500000f


	//   ....[112]....
        /*0204*/ 	.word	0x0500000f


	//   ....[113]....
        /*0208*/ 	.word	0x0500000f


	//   ....[114]....
        /*020c*/ 	.word	0x0500000f


	//   ....[115]....
        /*0210*/ 	.word	0x0500000f


	//   ....[116]....
        /*0214*/ 	.word	0x0500000f


	//   ....[117]....
        /*0218*/ 	.word	0x0500000f


	//   ....[118]....
        /*021c*/ 	.word	0x0500000f


	//   ....[119]....
        /*0220*/ 	.word	0x0500000f


	//   ....[120]....
        /*0224*/ 	.word	0x0500000f


	//   ....[121]....
        /*0228*/ 	.word	0x0500000f


	//   ....[122]....
        /*022c*/ 	.word	0x0500000f


	//   ....[123]....
        /*0230*/ 	.word	0x0500000f


	//   ....[124]....
        /*0234*/ 	.word	0x0500000f


	//   ....[125]....
        /*0238*/ 	.word	0x0500000f


	//   ....[126]....
        /*023c*/ 	.word	0x0500000f


	//   ....[127]....
        /*0240*/ 	.word	0x0500000f


	//   ....[128]....
        /*0244*/ 	.word	0x0500000f


	//   ....[129]....
        /*0248*/ 	.word	0x0500000f


	//   ....[130]....
        /*024c*/ 	.word	0x0500000f


	//   ....[131]....
        /*0250*/ 	.word	0x0500000f


	//   ....[132]....
        /*0254*/ 	.word	0x0500000f


	//   ....[133]....
        /*0258*/ 	.word	0x0500000f


	//   ....[134]....
        /*025c*/ 	.word	0x0500000f


	//   ....[135]....
        /*0260*/ 	.word	0x0500000f


	//   ....[136]....
        /*0264*/ 	.word	0x0500000f


	//   ....[137]....
        /*0268*/ 	.word	0x0500000f


	//   ....[138]....
        /*026c*/ 	.word	0x0500000f


	//   ....[139]....
        /*0270*/ 	.word	0x0500000f


	//   ....[140]....
        /*0274*/ 	.word	0x0500000f


	//   ....[141]....
        /*0278*/ 	.word	0x0500000f


	//   ....[142]....
        /*027c*/ 	.word	0x0500000f


	//   ....[143]....
        /*0280*/ 	.word	0x0500000f


	//   ....[144]....
        /*0284*/ 	.word	0x0500000f


	//   ....[145]....
        /*0288*/ 	.word	0x0500000f


	//   ....[146]....
        /*028c*/ 	.word	0x0500000f


	//   ....[147]....
        /*0290*/ 	.word	0x0500000f


	//   ....[148]....
        /*0294*/ 	.word	0x0500000f


	//   ....[149]....
        /*0298*/ 	.word	0x0500000f


	//   ....[150]....
        /*029c*/ 	.word	0x0500000f


	//   ....[151]....
        /*02a0*/ 	.word	0x0500000f


	//   ....[152]....
        /*02a4*/ 	.word	0x0500000f


	//   ....[153]....
        /*02a8*/ 	.word	0x0500000f


	//   ....[154]....
        /*02ac*/ 	.word	0x0500000f


	//   ....[155]....
        /*02b0*/ 	.word	0x0500000f


	//   ....[156]....
        /*02b4*/ 	.word	0x0500000f


	//   ....[157]....
        /*02b8*/ 	.word	0x0500000f


	//   ....[158]....
        /*02bc*/ 	.word	0x0500000f


	//   ....[159]....
        /*02c0*/ 	.word	0x0500000f


	//   ....[160]....
        /*02c4*/ 	.word	0x0500000f


	//   ....[161]....
        /*02c8*/ 	.word	0x0500000f


	//   ....[162]....
        /*02cc*/ 	.word	0x0500000f


	//   ....[163]....
        /*02d0*/ 	.word	0x0500000f


	//   ....[164]....
        /*02d4*/ 	.word	0x0500000f


	//   ....[165]....
        /*02d8*/ 	.word	0x0500000f


	//   ....[166]....
        /*02dc*/ 	.word	0x0500000f


	//----- nvinfo : EIATTR_COOP_GROUP_INSTR_OFFSETS
	.align		4
.L_256:
        /*02e0*/ 	.byte	0x04, 0x28
        /*02e2*/ 	.short	(.L_258 - .L_257)


	//   ....[0]....
.L_257:
        /*02e4*/ 	.word	0x00000060


	//   ....[1]....
        /*02e8*/ 	.word	0x000000a0


	//   ....[2]....
        /*02ec*/ 	.word	0x000002c0


	//   ....[3]....
        /*02f0*/ 	.word	0x00000420


	//   ....[4]....
        /*02f4*/ 	.word	0x00000540


	//   ....[5]....
        /*02f8*/ 	.word	0x000006a0


	//   ....[6]....
        /*02fc*/ 	.word	0x000010a0


	//   ....[7]....
        /*0300*/ 	.word	0x00001dd0


	//   ....[8]....
        /*0304*/ 	.word	0x00001eb0


	//   ....[9]....
        /*0308*/ 	.word	0x000026e0


	//   ....[10]....
        /*030c*/ 	.word	0x00002790


	//   ....[11]....
        /*0310*/ 	.word	0x00002eb0


	//   ....[12]....
        /*0314*/ 	.word	0x00002f10


	//   ....[13]....
        /*0318*/ 	.word	0x00004860


	//   ....[14]....
        /*031c*/ 	.word	0x00004a10


	//   ....[15]....
        /*0320*/ 	.word	0x00005150


	//   ....[16]....
        /*0324*/ 	.word	0x000051a0


	//   ....[17]....
        /*0328*/ 	.word	0x000058c0


	//   ....[18]....
        /*032c*/ 	.word	0x00005970


	//   ....[19]....
        /*0330*/ 	.word	0x000078d0


	//   ....[20]....
        /*0334*/ 	.word	0x00007910


	//   ....[21]....
        /*0338*/ 	.word	0x00007930


	//   ....[22]....
        /*033c*/ 	.word	0x00007950


	//   ....[23]....
        /*0340*/ 	.word	0x00008a20


	//   ....[24]....
        /*0344*/ 	.word	0x00008a50


	//   ....[25]....
        /*0348*/ 	.word	0x00008b10


	//   ....[26]....
        /*034c*/ 	.word	0x00008b20


	//   ....[27]....
        /*0350*/ 	.word	0x000099a0


	//   ....[28]....
        /*0354*/ 	.word	0x000099e0


	//   ....[29]....
        /*0358*/ 	.word	0x00009a20


	//   ....[30]....
        /*035c*/ 	.word	0x00009a50


	//   ....[31]....
        /*0360*/ 	.word	0x00009a60


	//   ....[32]....
        /*0364*/ 	.word	0x00009a80


	//   ....[33]....
        /*0368*/ 	.word	0x0000a0c0


	//   ....[34]....
        /*036c*/ 	.word	0x0000a0d0


	//   ....[35]....
        /*0370*/ 	.word	0x0000aad0


	//   ....[36]....
        /*0374*/ 	.word	0x0000bdf0


	//   ....[37]....
        /*0378*/ 	.word	0x0000be10


	//   ....[38]....
        /*037c*/ 	.word	0x0000be20


	//   ....[39]....
        /*0380*/ 	.word	0x0000be30


	//   ....[40]....
        /*0384*/ 	.word	0x0000be40


	//   ....[41]....
        /*0388*/ 	.word	0x0000be50


	//   ....[42]....
        /*038c*/ 	.word	0x0000bee0


	//   ....[43]....
        /*0390*/ 	.word	0x0000bf00


	//   ....[44]....
        /*0394*/ 	.word	0x0000bf70


	//   ....[45]....
        /*0398*/ 	.word	0x0000bf80


	//   ....[46]....
        /*039c*/ 	.word	0x0000bf90


	//   ....[47]....
        /*03a0*/ 	.word	0x0000c030


	//   ....[48]....
        /*03a4*/ 	.word	0x0000c6b0


	//   ....[49]....
        /*03a8*/ 	.word	0x0000c6e0


	//   ....[50]....
        /*03ac*/ 	.word	0x0000c710


	//   ....[51]....
        /*03b0*/ 	.word	0x0000c740


	//   ....[52]....
        /*03b4*/ 	.word	0x0000c7e0


	//   ....[53]....
        /*03b8*/ 	.word	0x0000c810


	//   ....[54]....
        /*03bc*/ 	.word	0x0000c820


	//   ....[55]....
        /*03c0*/ 	.word	0x0000c880


	//   ....[56]....
        /*03c4*/ 	.word	0x0000c930


	//   ....[57]....
        /*03c8*/ 	.word	0x0000c950


	//   ....[58]....
        /*03cc*/ 	.word	0x0000c960


	//   ....[59]....
        /*03d0*/ 	.word	0x0000c9c0


	//   ....[60]....
        /*03d4*/ 	.word	0x0000ca70


	//   ....[61]....
        /*03d8*/ 	.word	0x0000ca90


	//   ....[62]....
        /*03dc*/ 	.word	0x0000caa0


	//   ....[63]....
        /*03e0*/ 	.word	0x0000caf0


	//   ....[64]....
        /*03e4*/ 	.word	0x0000d240


	//   ....[65]....
        /*03e8*/ 	.word	0x0000d260


	//   ....[66]....
        /*03ec*/ 	.word	0x0000d270


	//   ....[67]....
        /*03f0*/ 	.word	0x0000d280


	//   ....[68]....
        /*03f4*/ 	.word	0x0000d2a0


	//   ....[69]....
        /*03f8*/ 	.word	0x0000d2c0


	//   ....[70]....
        /*03fc*/ 	.word	0x0000d320


	//   ....[71]....
        /*0400*/ 	.word	0x0000d370


	//   ....[72]....
        /*0404*/ 	.word	0x0000d390


	//   ....[73]....
        /*0408*/ 	.word	0x0000d3d0


	//   ....[74]....
        /*040c*/ 	.word	0x0000d3f0


	//   ....[75]....
        /*0410*/ 	.word	0x0000d410


	//   ....[76]....
        /*0414*/ 	.word	0x0000d6b0


	//   ....[77]....
        /*0418*/ 	.word	0x0000d6c0


	//   ....[78]....
        /*041c*/ 	.word	0x0000d6d0


	//   ....[79]....
        /*0420*/ 	.word	0x0000d6f0


	//   ....[80]....
        /*0424*/ 	.word	0x0000d780


	//   ....[81]....
        /*0428*/ 	.word	0x0000d7b0


	//   ....[82]....
        /*042c*/ 	.word	0x0000d800


	//   ....[83]....
        /*0430*/ 	.word	0x0000d830


	//   ....[84]....
        /*0434*/ 	.word	0x0000d880


	//   ....[85]....
        /*0438*/ 	.word	0x0000d8b0


	//   ....[86]....
        /*043c*/ 	.word	0x0000d900


	//   ....[87]....
        /*0440*/ 	.word	0x0000d930


	//   ....[88]....
        /*0444*/ 	.word	0x0000dd90


	//   ....[89]....
        /*0448*/ 	.word	0x0000ddc0


	//   ....[90]....
        /*044c*/ 	.word	0x0000ddf0


	//   ....[91]....
        /*0450*/ 	.word	0x0000de20


	//   ....[92]....
        /*0454*/ 	.word	0x0000de50


	//   ....[93]....
        /*0458*/ 	.word	0x0000de60


	//   ....[94]....
        /*045c*/ 	.word	0x0000de70


	//   ....[95]....
        /*0460*/ 	.word	0x0000de90


	//   ....[96]....
        /*0464*/ 	.word	0x0000deb0


	//   ....[97]....
        /*0468*/ 	.word	0x0000ded0


	//   ....[98]....
        /*046c*/ 	.word	0x0000e010


	//   ....[99]....
        /*0470*/ 	.word	0x0000e070


	//   ....[100]....
        /*0474*/ 	.word	0x0000e2d0


	//   ....[101]....
        /*0478*/ 	.word	0x0000e840


	//   ....[102]....
        /*047c*/ 	.word	0x0000e930


	//   ....[103]....
        /*0480*/ 	.word	0x0000e9d0


	//   ....[104]....
        /*0484*/ 	.word	0x0000ea30


	//   ....[105]....
        /*0488*/ 	.word	0x0000eb00


	//   ....[106]....
        /*048c*/ 	.word	0x0000eb80


	//   ....[107]....
        /*0490*/ 	.word	0x0000ec50


	//   ....[108]....
        /*0494*/ 	.word	0x0000ecc0


	//   ....[109]....
        /*0498*/ 	.word	0x0000edb0


	//   ....[110]....
        /*049c*/ 	.word	0x0000ee30


	//   ....[111]....
        /*04a0*/ 	.word	0x0000ef00


	//   ....[112]....
        /*04a4*/ 	.word	0x0000ef70


	//   ....[113]....
        /*04a8*/ 	.word	0x0000f050


	//   ....[114]....
        /*04ac*/ 	.word	0x0000f0e0


	//   ....[115]....
        /*04b0*/ 	.word	0x0000f150


	//   ....[116]....
        /*04b4*/ 	.word	0x0000f1f0


	//   ....[117]....
        /*04b8*/ 	.word	0x0000f2c0


	//   ....[118]....
        /*04bc*/ 	.word	0x0000f340


	//   ....[119]....
        /*04c0*/ 	.word	0x0000f420


	//   ....[120]....
        /*04c4*/ 	.word	0x0000f4a0


	//   ....[121]....
        /*04c8*/ 	.word	0x0000f570


	//   ....[122]....
        /*04cc*/ 	.word	0x0000f5f0


	//   ....[123]....
        /*04d0*/ 	.word	0x0000f6d0


	//   ....[124]....
        /*04d4*/ 	.word	0x0000f750


	//   ....[125]....
        /*04d8*/ 	.word	0x0000f820


	//   ....[126]....
        /*04dc*/ 	.word	0x0000f8a0


	//   ....[127]....
        /*04e0*/ 	.word	0x0000f980


	//   ....[128]....
        /*04e4*/ 	.word	0x0000f9f0


	//   ....[129]....
        /*04e8*/ 	.word	0x0000fab0


	//   ....[130]....
        /*04ec*/ 	.word	0x0000fbf0


	//   ....[131]....
        /*04f0*/ 	.word	0x0000fc90


	//   ....[132]....
        /*04f4*/ 	.word	0x0000fd70


	//   ....[133]....
        /*04f8*/ 	.word	0x0000fdc0


	//   ....[134]....
        /*04fc*/ 	.word	0x0000fea0


	//   ....[135]....
        /*0500*/ 	.word	0x0000fef0


	//   ....[136]....
        /*0504*/ 	.word	0x0000fff0


	//   ....[137]....
        /*0508*/ 	.word	0x00010040


	//   ....[138]....
        /*050c*/ 	.word	0x00010140


	//   ....[139]....
        /*0510*/ 	.word	0x00010190


	//   ....[140]....
        /*0514*/ 	.word	0x00010270


	//   ....[141]....
        /*0518*/ 	.word	0x000102c0


	//   ....[142]....
        /*051c*/ 	.word	0x000103b0


	//   ....[143]....
        /*0520*/ 	.word	0x00010440


	//   ....[144]....
        /*0524*/ 	.word	0x000104a0


	//   ....[145]....
        /*0528*/ 	.word	0x00010580


	//   ....[146]....
        /*052c*/ 	.word	0x00010620


	//   ....[147]....
        /*0530*/ 	.word	0x000106e0


	//   ....[148]....
        /*0534*/ 	.word	0x00010780


	//   ....[149]....
        /*0538*/ 	.word	0x00010840


	//   ....[150]....
        /*053c*/ 	.word	0x000108e0


	//   ....[151]....
        /*0540*/ 	.word	0x000109a0


	//   ....[152]....
        /*0544*/ 	.word	0x00010a40


	//   ....[153]....
        /*0548*/ 	.word	0x00010b00


	//   ....[154]....
        /*054c*/ 	.word	0x00010c20


	//   ....[155]....
        /*0550*/ 	.word	0x00010cc0


	//   ....[156]....
        /*0554*/ 	.word	0x00010d70


	//   ....[157]....
        /*0558*/ 	.word	0x00010e40


	//   ....[158]....
        /*055c*/ 	.word	0x00010eb0


	//   ....[159]....
        /*0560*/ 	.word	0x00010f80


	//   ....[160]....
        /*0564*/ 	.word	0x00010ff0


	//   ....[161]....
        /*0568*/ 	.word	0x000110e0


	//   ....[162]....
        /*056c*/ 	.word	0x00011150


	//   ....[163]....
        /*0570*/ 	.word	0x00011230


	//   ....[164]....
        /*0574*/ 	.word	0x000112a0


	//   ....[165]....
        /*0578*/ 	.word	0x00011360


	//   ....[166]....
        /*057c*/ 	.word	0x00011440


	//----- nvinfo : EIATTR_REG_RECONFIG
	.align		4
.L_258:
        /*0580*/ 	.byte	0x01, 0x54
	.zero		2


	//----- nvinfo : EIATTR_SYSCALL_OFFSETS
	.align		4
        /*0584*/ 	.byte	0x04, 0x46
        /*0586*/ 	.short	(.L_260 - .L_259)


	//   ....[0]....
.L_259:
        /*0588*/ 	.word	0x00001260


	//   ....[1]....
        /*058c*/ 	.word	0x0000b310


	//   ....[2]....
        /*0590*/ 	.word	0x0000b450


	//   ....[3]....
        /*0594*/ 	.word	0x0000b540


	//   ....[4]....
        /*0598*/ 	.word	0x0000c3f0


	//----- nvinfo : EIATTR_MBARRIER_INSTR_OFFSETS
	.align		4
.L_260:
        /*059c*/ 	.byte	0x04, 0x39
        /*059e*/ 	.short	(.L_262 - .L_261)


	//   ....[0]....
.L_261:
        /*05a0*/ 	.word	0x00000170
        /*05a4*/ 	.word	0x000000ff
        /*05a8*/ 	.word	0x0002a800
        /*05ac*/ 	.short	0x0100
        /*05ae*/ 	.byte	0x08
	.zero		1


	//   ....[1]....
        /*05b0*/ 	.word	0x00000180
        /*05b4*/ 	.word	0x000000ff
        /*05b8*/ 	.word	0x0002a820
        /*05bc*/ 	.short	0x0100
        /*05be*/ 	.byte	0x08
	.zero		1


	//   ....[2]....
        /*05c0*/ 	.word	0x00000270
        /*05c4*/ 	.word	0x000000ff
        /*05c8*/ 	.word	0x0002a830
        /*05cc*/ 	.short	0x0100
        /*05ce*/ 	.byte	0x08
	.zero		1


	//   ....[3]....
        /*05d0*/ 	.word	0x00000280
        /*05d4*/ 	.word	0x000000ff
        /*05d8*/ 	.word	0x0002a840
        /*05dc*/ 	.short	0x0100
        /*05de*/ 	.byte	0x08
	.zero		1


	//   ....[4]....
        /*05e0*/ 	.word	0x00000290
        /*05e4*/ 	.word	0x000000ff
        /*05e8*/ 	.word	0x0002a838
        /*05ec*/ 	.short	0x0100
        /*05ee*/ 	.byte	0x08
	.zero		1


	//   ....[5]....
        /*05f0*/ 	.word	0x000002a0
        /*05f4*/ 	.word	0x000000ff
        /*05f8*/ 	.word	0x0002a848
        /*05fc*/ 	.short	0x0100
        /*05fe*/ 	.byte	0x08
	.zero		1


	//   ....[6]....
        /*0600*/ 	.word	0x000003d0
        /*0604*/ 	.word	0x000000ff
        /*0608*/ 	.word	0x0002a850
        /*060c*/ 	.short	0x0100
        /*060e*/ 	.byte	0x08
	.zero		1


	//   ....[7]....
        /*0610*/ 	.word	0x000003e0
        /*0614*/ 	.word	0x000000ff
        /*0618*/ 	.word	0x0002a860
        /*061c*/ 	.short	0x0100
        /*061e*/ 	.byte	0x08
	.zero		1


	//   ....[8]....
        /*0620*/ 	.word	0x000003f0
        /*0624*/ 	.word	0x000000ff
        /*0628*/ 	.word	0x0002a858
        /*062c*/ 	.short	0x0100
        /*062e*/ 	.byte	0x08
	.zero		1


	//   ....[9]....
        /*0630*/ 	.word	0x00000400
        /*0634*/ 	.word	0x000000ff
        /*0638*/ 	.word	0x0002a868
        /*063c*/ 	.short	0x0100
        /*063e*/ 	.byte	0x08
	.zero		1


	//   ....[10]....
        /*0640*/ 	.word	0x000004f0
        /*0644*/ 	.word	0x000000ff
        /*0648*/ 	.word	0x0002a870
        /*064c*/ 	.short	0x0100
        /*064e*/ 	.byte	0x06
	.zero		1


	//   ....[11]....
        /*0650*/ 	.word	0x00000500
        /*0654*/ 	.word	0x000000ff
        /*0658*/ 	.word	0x0002a880
        /*065c*/ 	.short	0x0100
        /*065e*/ 	.byte	0x06
	.zero		1


	//   ....[12]....
        /*0660*/ 	.word	0x00000510
        /*0664*/ 	.word	0x000000ff
        /*0668*/ 	.word	0x0002a878
        /*066c*/ 	.short	0x0100
        /*066e*/ 	.byte	0x06
	.zero		1


	//   ....[13]....
        /*0670*/ 	.word	0x00000520
        /*0674*/ 	.word	0x000000ff
        /*0678*/ 	.word	0x0002a888
        /*067c*/ 	.short	0x0100
        /*067e*/ 	.byte	0x06
	.zero		1


	//   ....[14]....
        /*0680*/ 	.word	0x00000650
        /*0684*/ 	.word	0x000000ff
        /*0688*/ 	.word	0x0002a890
        /*068c*/ 	.short	0x0100
        /*068e*/ 	.byte	0x08
	.zero		1


	//   ....[15]....
        /*0690*/ 	.word	0x00000660
        /*0694*/ 	.word	0x000000ff
        /*0698*/ 	.word	0x0002a8a0
        /*069c*/ 	.short	0x0100
        /*069e*/ 	.byte	0x08
	.zero		1


	//   ....[16]....
        /*06a0*/ 	.word	0x00000670
        /*06a4*/ 	.word	0x000000ff
        /*06a8*/ 	.word	0x0002a898
        /*06ac*/ 	.short	0x0100
        /*06ae*/ 	.byte	0x08
	.zero		1


	//   ....[17]....
        /*06b0*/ 	.word	0x00000680
        /*06b4*/ 	.word	0x000000ff
        /*06b8*/ 	.word	0x0002a8a8
        /*06bc*/ 	.short	0x0100
        /*06be*/ 	.byte	0x08
	.zero		1


	//   ....[18]....
        /*06c0*/ 	.word	0x000007c0
        /*06c4*/ 	.word	0x000000ff
        /*06c8*/ 	.word	0x0002a8b0
        /*06cc*/ 	.short	0x0100
        /*06ce*/ 	.byte	0x08
	.zero		1


	//   ....[19]....
        /*06d0*/ 	.word	0x000007d0
        /*06d4*/ 	.word	0x000000ff
        /*06d8*/ 	.word	0x0002a8c0
        /*06dc*/ 	.short	0x0100
        /*06de*/ 	.byte	0x08
	.zero		1


	//   ....[20]....
        /*06e0*/ 	.word	0x000007e0
        /*06e4*/ 	.word	0x000000ff
        /*06e8*/ 	.word	0x0002a8b8
        /*06ec*/ 	.short	0x0100
        /*06ee*/ 	.byte	0x08
	.zero		1


	//   ....[21]....
        /*06f0*/ 	.word	0x000007f0
        /*06f4*/ 	.word	0x000000ff
        /*06f8*/ 	.word	0x0002a8c8
        /*06fc*/ 	.short	0x0100
        /*06fe*/ 	.byte	0x08
	.zero		1


	//   ....[22]....
        /*0700*/ 	.word	0x00001280
        /*0704*/ 	.word	0x000000ff
        /*0708*/ 	.word	0x0002a800
        /*070c*/ 	.short	0x010a
        /*070e*/ 	.byte	0x27
	.zero		1


	//   ....[23]....
        /*0710*/ 	.word	0x00001300
        /*0714*/ 	.word	0x000000ff
        /*0718*/ 	.word	0x0002a830
        /*071c*/ 	.short	0x010a
        /*071e*/ 	.byte	0x27
	.zero		1


	//   ....[24]....
        /*0720*/ 	.word	0x00001360
        /*0724*/ 	.word	0x000000ff
        /*0728*/ 	.word	0x0002a830
        /*072c*/ 	.short	0x010a
        /*072e*/ 	.byte	0x27
	.zero		1


	//   ....[25]....
        /*0730*/ 	.word	0x00002350
        /*0734*/ 	.word	0x000000ff
        /*0738*/ 	.word	0x00000000
        /*073c*/ 	.short	0x0101
        /*073e*/ 	.byte	0x04
	.zero		1


	//   ....[26]....
        /*0740*/ 	.word	0x00003b60
        /*0744*/ 	.word	0x000000ff
        /*0748*/ 	.word	0x0002a830
        /*074c*/ 	.short	0x010a
        /*074e*/ 	.byte	0x07
	.zero		1


	//   ....[27]....
        /*0750*/ 	.word	0x00003ba0
        /*0754*/ 	.word	0x000000ff
        /*0758*/ 	.word	0x0002a830
        /*075c*/ 	.short	0x010a
        /*075e*/ 	.byte	0x07
	.zero		1


	//   ....[28]....
        /*0760*/ 	.word	0x000043f0
        /*0764*/ 	.word	0x000000ff
        /*0768*/ 	.word	0x0002a850
        /*076c*/ 	.short	0x010a
        /*076e*/ 	.byte	0x0a
	.zero		1


	//   ....[29]....
        /*0770*/ 	.word	0x00004430
        /*0774*/ 	.word	0x000000ff
        /*0778*/ 	.word	0x0002a850
        /*077c*/ 	.short	0x010a
        /*077e*/ 	.byte	0x0a
	.zero		1


	//   ....[30]....
        /*0780*/ 	.word	0x00004d20
        /*0784*/ 	.word	0x000000ff
        /*0788*/ 	.word	0x00000000
        /*078c*/ 	.short	0x0101
        /*078e*/ 	.byte	0x07
	.zero		1


	//   ....[31]....
        /*0790*/ 	.word	0x00006230
        /*0794*/ 	.word	0x000000ff
        /*0798*/ 	.word	0x00000000
        /*079c*/ 	.short	0x0101
        /*079e*/ 	.byte	0x0a
	.zero		1


	//   ....[32]....
        /*07a0*/ 	.word	0x00006490
        /*07a4*/ 	.word	0x000000ff
        /*07a8*/ 	.word	0x0002a830
        /*07ac*/ 	.short	0x010a
        /*07ae*/ 	.byte	0x26
	.zero		1


	//   ....[33]....
        /*07b0*/ 	.word	0x000064d0
        /*07b4*/ 	.word	0x000000ff
        /*07b8*/ 	.word	0x0002a830
        /*07bc*/ 	.short	0x010a
        /*07be*/ 	.byte	0x26
	.zero		1


	//   ....[34]....
        /*07c0*/ 	.word	0x00006d20
        /*07c4*/ 	.word	0x000000ff
        /*07c8*/ 	.word	0x0002a850
        /*07cc*/ 	.short	0x010a
        /*07ce*/ 	.byte	0x05
	.zero		1


	//   ....[35]....
        /*07d0*/ 	.word	0x00006d60
        /*07d4*/ 	.word	0x000000ff
        /*07d8*/ 	.word	0x0002a850
        /*07dc*/ 	.short	0x010a
        /*07de*/ 	.byte	0x05
	.zero		1


	//   ....[36]....
        /*07e0*/ 	.word	0x000073c0
        /*07e4*/ 	.word	0x000000ff
        /*07e8*/ 	.word	0x00000000
        /*07ec*/ 	.short	0x0101
        /*07ee*/ 	.byte	0x26
	.zero		1


	//   ....[37]....
        /*07f0*/ 	.word	0x000083d0
        /*07f4*/ 	.word	0x000000ff
        /*07f8*/ 	.word	0x00000000
        /*07fc*/ 	.short	0x0101
        /*07fe*/ 	.byte	0x05
	.zero		1


	//   ....[38]....
        /*0800*/ 	.word	0x00008990
        /*0804*/ 	.word	0x000000ff
        /*0808*/ 	.word	0x0002a850
        /*080c*/ 	.short	0x010a
        /*080e*/ 	.byte	0x05
	.zero		1


	//   ....[39]....
        /*0810*/ 	.word	0x000089d0
        /*0814*/ 	.word	0x000000ff
        /*0818*/ 	.word	0x0002a850
        /*081c*/ 	.short	0x010a
        /*081e*/ 	.byte	0x05
	.zero		1


	//   ....[40]....
        /*0820*/ 	.word	0x00008ea0
        /*0824*/ 	.word	0x000000ff
        /*0828*/ 	.word	0x00000000
        /*082c*/ 	.short	0x0101
        /*082e*/ 	.byte	0x04
	.zero		1


	//   ....[41]....
        /*0830*/ 	.word	0x00009a70
        /*0834*/ 	.word	0x000000ff
        /*0838*/ 	.word	0x00000000
        /*083c*/ 	.short	0x0101
        /*083e*/ 	.byte	0x04
	.zero		1


	//   ....[42]....
        /*0840*/ 	.word	0x0000bbb0
        /*0844*/ 	.word	0x000000ff
        /*0848*/ 	.word	0x0002a840
        /*084c*/ 	.short	0x010a
        /*084e*/ 	.byte	0x2e
	.zero		1


	//   ....[43]....
        /*0850*/ 	.word	0x0000c1b0
        /*0854*/ 	.word	0x000000ff
        /*0858*/ 	.word	0x0002a830
        /*085c*/ 	.short	0x0107
        /*085e*/ 	.byte	0x2e
	.zero		1


	//   ....[44]....
        /*0860*/ 	.word	0x0000c220
        /*0864*/ 	.word	0x000000ff
        /*0868*/ 	.word	0x0002a830
        /*086c*/ 	.short	0x0101
        /*086e*/ 	.byte	0x2e
	.zero		1


	//   ....[45]....
        /*0870*/ 	.word	0x0000cc40
        /*0874*/ 	.word	0x000000ff
        /*0878*/ 	.word	0x0002a800
        /*087c*/ 	.short	0x0107
        /*087e*/ 	.byte	0x2e
	.zero		1


	//   ....[46]....
        /*0880*/ 	.word	0x0000cca0
        /*0884*/ 	.word	0x000000ff
        /*0888*/ 	.word	0x0002a800
        /*088c*/ 	.short	0x0101
        /*088e*/ 	.byte	0x2e
	.zero		1


	//   ....[47]....
        /*0890*/ 	.word	0x0000ccb0
        /*0894*/ 	.word	0x000000ff
        /*0898*/ 	.word	0x0002a820
        /*089c*/ 	.short	0x010a
        /*089e*/ 	.byte	0x2e
	.zero		1


	//   ....[48]....
        /*08a0*/ 	.word	0x0000d020
        /*08a4*/ 	.word	0x0000001a
        /*08a8*/ 	.word	0x0002a840
        /*08ac*/ 	.short	0x010a
        /*08ae*/ 	.byte	0x3f
	.zero		1


	//   ....[49]....
        /*08b0*/ 	.word	0x0000d530
        /*08b4*/ 	.word	0x0000001a
        /*08b8*/ 	.word	0x0002a830
        /*08bc*/ 	.short	0x0107
        /*08be*/ 	.byte	0x3f
	.zero		1


	//   ....[50]....
        /*08c0*/ 	.word	0x0000d5e0
        /*08c4*/ 	.word	0x0000001a
        /*08c8*/ 	.word	0x0002a830
        /*08cc*/ 	.short	0x0101
        /*08ce*/ 	.byte	0x3f
	.zero		1


	//   ....[51]....
        /*08d0*/ 	.word	0x0000d640
        /*08d4*/ 	.word	0x00000000
        /*08d8*/ 	.word	0x0002a860
        /*08dc*/ 	.short	0x010a
        /*08de*/ 	.byte	0x3f
	.zero		1


	//   ....[52]....
        /*08e0*/ 	.word	0x0000daa0
        /*08e4*/ 	.word	0x00000000
        /*08e8*/ 	.word	0x0002a850
        /*08ec*/ 	.short	0x0107
        /*08ee*/ 	.byte	0x3f
	.zero		1


	//   ....[53]....
        /*08f0*/ 	.word	0x0000dba0
        /*08f4*/ 	.word	0x00000000
        /*08f8*/ 	.word	0x0002a850
        /*08fc*/ 	.short	0x0101
        /*08fe*/ 	.byte	0x3f
	.zero		1


	//   ....[54]....
        /*0900*/ 	.word	0x0000dd20
        /*0904*/ 	.word	0x00000000
        /*0908*/ 	.word	0x0002a860
        /*090c*/ 	.short	0x010a
        /*090e*/ 	.byte	0x3f
	.zero		1


	//   ....[55]....
        /*0910*/ 	.word	0x0000e140
        /*0914*/ 	.word	0x00000000
        /*0918*/ 	.word	0x0002a850
        /*091c*/ 	.short	0x0107
        /*091e*/ 	.byte	0x3f
	.zero		1


	//   ....[56]....
        /*0920*/ 	.word	0x0000e1f0
        /*0924*/ 	.word	0x00000000
        /*0928*/ 	.word	0x0002a850
        /*092c*/ 	.short	0x0101
        /*092e*/ 	.byte	0x3f
	.zero		1


	//   ....[57]....
        /*0930*/ 	.word	0x0000e290
        /*0934*/ 	.word	0x00000005
        /*0938*/ 	.word	0x0002a820
        /*093c*/ 	.short	0x010a
        /*093e*/ 	.byte	0x3f
	.zero		1


	//   ....[58]....
        /*0940*/ 	.word	0x0000e3d0
        /*0944*/ 	.word	0x00000006
        /*0948*/ 	.word	0x0002a840
        /*094c*/ 	.short	0x010a
        /*094e*/ 	.byte	0x3f
	.zero		1


	//   ....[59]....
        /*0950*/ 	.word	0x0000e470
        /*0954*/ 	.word	0x00000005
        /*0958*/ 	.word	0x0002a840
        /*095c*/ 	.short	0x010a
        /*095e*/ 	.byte	0x3f
	.zero		1


	//   ....[60]....
        /*0960*/ 	.word	0x0000e4b0
        /*0964*/ 	.word	0x00000006
        /*0968*/ 	.word	0x0002a860
        /*096c*/ 	.short	0x010a
        /*096e*/ 	.byte	0x3f
	.zero		1


	//   ....[61]....
        /*0970*/ 	.word	0x0000e4f0
        /*0974*/ 	.word	0x00000005
        /*0978*/ 	.word	0x0002a860
        /*097c*/ 	.short	0x010a
        /*097e*/ 	.byte	0x3f
	.zero		1


	//   ....[62]....
        /*0980*/ 	.word	0x0000e560
        /*0984*/ 	.word	0x00000003
        /*0988*/ 	.word	0x0002a800
        /*098c*/ 	.short	0x010a
        /*098e*/ 	.byte	0x3f
	.zero		1


	//   ....[63]....
        /*0990*/ 	.word	0x0000e5c0
        /*0994*/ 	.word	0x00000003
        /*0998*/ 	.word	0x0002a830
        /*099c*/ 	.short	0x010a
        /*099e*/ 	.byte	0x3f
	.zero		1


	//   ....[64]....
        /*09a0*/ 	.word	0x0000e620
        /*09a4*/ 	.word	0x0000000c
        /*09a8*/ 	.word	0x0002a830
        /*09ac*/ 	.short	0x010a
        /*09ae*/ 	.byte	0x3f
	.zero		1


	//   ....[65]....
        /*09b0*/ 	.word	0x0000e680
        /*09b4*/ 	.word	0x00000006
        /*09b8*/ 	.word	0x0002a850
        /*09bc*/ 	.short	0x010a
        /*09be*/ 	.byte	0x3f
	.zero		1


	//   ....[66]....
        /*09c0*/ 	.word	0x0000e6e0
        /*09c4*/ 	.word	0x0000000c
        /*09c8*/ 	.word	0x0002a830
        /*09cc*/ 	.short	0x010a
        /*09ce*/ 	.byte	0x3f
	.zero		1


	//   ....[67]....
        /*09d0*/ 	.word	0x0000e740
        /*09d4*/ 	.word	0x00000006
        /*09d8*/ 	.word	0x0002a850
        /*09dc*/ 	.short	0x010a
        /*09de*/ 	.byte	0x3f
	.zero		1


	//   ....[68]....
        /*09e0*/ 	.word	0x0000e7a0
        /*09e4*/ 	.word	0x00000005
        /*09e8*/ 	.word	0x0002a850
        /*09ec*/ 	.short	0x010a
        /*09ee*/ 	.byte	0x3f
	.zero		1


	//   ....[69]....
        /*09f0*/ 	.word	0x0000e880
        /*09f4*/ 	.word	0x00000005
        /*09f8*/ 	.word	0x0002a840
        /*09fc*/ 	.short	0x010a
        /*09fe*/ 	.byte	0x3f
	.zero		1


	//   ....[70]....
        /*0a00*/ 	.word	0x0000faf0
        /*0a04*/ 	.word	0x00000003
        /*0a08*/ 	.word	0x0002a820
        /*0a0c*/ 	.short	0x010a
        /*0a0e*/ 	.byte	0x3f
	.zero		1


	//   ....[71]....
        /*0a10*/ 	.word	0x0000fb40
        /*0a14*/ 	.word	0x0000001a
        /*0a18*/ 	.word	0x0002a840
        /*0a1c*/ 	.short	0x010a
        /*0a1e*/ 	.byte	0x3f
	.zero		1


	//   ....[72]....
        /*0a20*/ 	.word	0x00010300
        /*0a24*/ 	.word	0x00000000
        /*0a28*/ 	.word	0x0002a860
        /*0a2c*/ 	.short	0x010a
        /*0a2e*/ 	.byte	0x3f
	.zero		1


	//   ....[73]....
        /*0a30*/ 	.word	0x00010b70
        /*0a34*/ 	.word	0x00000000
        /*0a38*/ 	.word	0x0002a860
        /*0a3c*/ 	.short	0x010a
        /*0a3e*/ 	.byte	0x3f
	.zero		1


	//   ....[74]....
        /*0a40*/ 	.word	0x00011390
        /*0a44*/ 	.word	0x00000005
        /*0a48*/ 	.word	0x0002a820
        /*0a4c*/ 	.short	0x010a
        /*0a4e*/ 	.byte	0x3f
	.zero		1


	//   ....[75]....
        /*0a50*/ 	.word	0x00011500
        /*0a54*/ 	.word	0x00000006
        /*0a58*/ 	.word	0x0002a840
        /*0a5c*/ 	.short	0x010a
        /*0a5e*/ 	.byte	0x3f
	.zero		1


	//   ....[76]....
        /*0a60*/ 	.word	0x00011550
        /*0a64*/ 	.word	0x00000005
        /*0a68*/ 	.word	0x0002a840
        /*0a6c*/ 	.short	0x010a
        /*0a6e*/ 	.byte	0x3f
	.zero		1


	//   ....[77]....
        /*0a70*/ 	.word	0x000115a0
        /*0a74*/ 	.word	0x00000006
        /*0a78*/ 	.word	0x0002a860
        /*0a7c*/ 	.short	0x010a
        /*0a7e*/ 	.byte	0x3f
	.zero		1


	//----- nvinfo : EIATTR_NUM_MBARRIERS
	.align		4
.L_262:
        /*0a80*/ 	.byte	0x03, 0x38
        /*0a82*/ 	.short	0x0016


	//----- nvinfo : EIATTR_EXIT_INSTR_OFFSETS
	.align		4
        /*0a84*/ 	.byte	0x04, 0x1c
        /*0a86*/ 	.short	(.L_264 - .L_263)


	//   ....[0]....
.L_263:
        /*0a88*/ 	.word	0x0000e540


	//----- nvinfo : EIATTR_MAX_THREADS
	.align		4
.L_264:
        /*0a8c*/ 	.byte	0x04, 0x05
        /*0a8e*/ 	.short	(.L_266 - .L_265)
.L_265:
        /*0a90*/ 	.word	0x00000180
        /*0a94*/ 	.word	0x00000001
        /*0a98*/ 	.word	0x00000001


	//----- nvinfo : EIATTR_CRS_STACK_SIZE
	.align		4
.L_266:
        /*0a9c*/ 	.byte	0x04, 0x1e
        /*0a9e*/ 	.short	(.L_268 - .L_267)
.L_267:
        /*0aa0*/ 	.word	0x00000000


	//----- nvinfo : EIATTR_CBANK_PARAM_SIZE
	.align		4
.L_268:
        /*0aa4*/ 	.byte	0x03, 0x19
        /*0aa6*/ 	.short	0x0a70


	//----- nvinfo : EIATTR_PARAM_CBANK
	.align		4
        /*0aa8*/ 	.byte	0x04, 0x0a
        /*0aaa*/ 	.short	(.L_270 - .L_269)
	.align		4
.L_269:
        /*0aac*/ 	.word	index@(.nv.constant0._ZN7cutlass13device_kernelIN5flash11enable_sm90INS1_16FlashAttnFwdSm90INS1_25CollectiveMainloopFwdSm90ILi2EN4cute5tupleIJNS5_1CILi1EEES8_S8_EEENS6_IJNS7_ILi128EEENS7_ILi96EEENS7_ILi192EEEEEELi128ENS_6half_tEfNS_4arch4Sm90ELb1ELb0ELb1ELb0ELb1ELb0ELb0ELb1ELb1ELb1ELb1ELb0EEENS1_21CollectiveEpilogueFwdINS6_IJSA_SA_SB_EEES9_SE_SG_Li256ELb0ELb1ELb1ELb0EEENS1_19SingleTileSchedulerILb0ELb1ELb1ELi128EEEEEEEEEvNT_6ParamsE)
        /*0ab0*/ 	.short	0x0210
        /*0ab2*/ 	.short	0x0a70


	//----- nvinfo : EIATTR_SW_WAR
	.align		4
.L_270:
        /*0ab4*/ 	.byte	0x04, 0x36
        /*0ab6*/ 	.short	(.L_272 - .L_271)
.L_271:
        /*0ab8*/ 	.word	0x00000008
.L_272:


//--------------------- .nv.info._ZN7cutlass13device_kernelIN5flash11enable_sm90INS1_16FlashAttnFwdSm90INS1_25CollectiveMainloopFwdSm90ILi2EN4cute5tupleIJNS5_1CILi1EEES8_S8_EEENS6_IJNS7_ILi128EEENS7_ILi96EEENS7_ILi192EEEEEELi128ENS_6half_tEfNS_4arch4Sm90ELb1ELb0ELb1ELb1ELb1ELb0ELb0ELb1ELb1ELb1ELb1ELb0EEENS1_21CollectiveEpilogueFwdINS6_IJSA_SA_SB_EEES9_SE_SG_Li256ELb1ELb1ELb1ELb0EEENS1_36VarlenDynamicPersistentTileSchedulerILi128ELi96ELi256ELi128ELb1ELb1ELb1ELb1ELb1ELb1EEEEEEEEEvNT_6ParamsE --------------------------
	.section	.nv.info._ZN7cutlass13device_kernelIN5flash11enable_sm90INS1_16FlashAttnFwdSm90INS1_25CollectiveMainloopFwdSm90ILi2EN4cute5tupleIJNS5_1CILi1EEES8_S8_EEENS6_IJNS7_ILi128EEENS7_ILi96EEENS7_ILi192EEEEEELi128ENS_6half_tEfNS_4arch4Sm90ELb1ELb0ELb1ELb1ELb1ELb0ELb0ELb1ELb1ELb1ELb1ELb0EEENS1_21CollectiveEpilogueFwdINS6_IJSA_SA_SB_EEES9_SE_SG_Li256ELb1ELb1ELb1ELb0EEENS1_36VarlenDynamicPersistentTileSchedulerILi128ELi96ELi256ELi128ELb1ELb1ELb1ELb1ELb1ELb1EEEEEEEEEvNT_6ParamsE,"",@"SHT_CUDA_INFO"
	.sectionflags	@""
	.align	4


	//----- nvinfo : EIATTR_CUDA_API_VERSION
	.align		4
        /*0000*/ 	.byte	0x04, 0x37
        /*0002*/ 	.short	(.L_274 - .L_273)
.L_273:
        /*0004*/ 	.word	0x00000082


	//----- nvinfo : EIATTR_KPARAM_INFO
	.align		4
.L_274:
        /*0008*/ 	.byte	0x04, 0x17
        /*000a*/ 	.short	(.L_276 - .L_275)
.L_275:
        /*000c*/ 	.word	0x00000000
        /*0010*/ 	.short	0x0000
        /*0012*/ 	.short	0x0070
        /*0014*/ 	.byte	0x00, 0xf0, 0x01, 0x2a


	//----- nvinfo : EIATTR_SPARSE_MMA_MASK
	.align		4
.L_276:
        /*0018*/ 	.byte	0x03, 0x50
        /*001a*/ 	.short	0x0000


	//----- nvinfo : EIATTR_MAXREG_COUNT
	.align		4
        /*001c*/ 	.byte	0x03, 0x1b
        /*001e*/ 	.short	0x00a8


	//----- nvinfo : EIATTR_NUM_BARRIERS
	.align		4
        /*0020*/ 	.byte	0x02, 0x4c
        /*0022*/ 	.byte	0x09
	.zero		1


	//----- nvinfo : EIATTR_EXTERNS
	.align		4
        /*0024*/ 	.byte	0x04, 0x0f
        /*0026*/ 	.short	(.L_278 - .L_277)


	//   ....[0]....
	.align		4
.L_277:
        /*0028*/ 	.word	index@(__assertfail)


	//----- nvinfo : EIATTR_ANNOTATIONS
	.align		4
.L_278:
        /*002c*/ 	.byte	0x04, 0x55
        /*002e*/ 	.short	(.L_280 - .L_279)


	//   ....[0]....
.L_279:
        /* <DEDUP_REMOVED lines=13> */


	//----- nvinfo : EIATTR_MERCURY_ISA_VERSION
	.align		4
.L_280:
        /*00f0*/ 	.byte	0x03, 0x5f
        /*00f2*/ 	.short	0x0101


	//----- nvinfo : EIATTR_UNUSED_LOAD_BYTE_OFFSET
	.align		4
        /*00f4*/ 	.byte	0x04, 0x44
        /*00f6*/ 	.short	(.L_282 - .L_281)


	//   ....[0]....
.L_281:
        /*00f8*/ 	.word	0x00000950
        /*00fc*/ 	.word	0x0000fff0


	//   ....[1]....
        /*0100*/ 	.word	0x00009fb0
        /*0104*/ 	.word	0x0000fff0


	//----- nvinfo : EIATTR_INT_WARP_WIDE_INSTR_OFFSETS
	.align		4
.L_282:
        /*0108*/ 	.byte	0x04, 0x31
        /*010a*/ 	.short	(.L_284 - .L_283)


	//   ....[0]....
.L_283:
        /*010c*/ 	.word	0x000000c0


	//   ....[1]....
        /*0110*/ 	.word	0x000000d0


	//   ....[2]....
        /*0114*/ 	.word	0x00000170


	//   ....[3]....
        /*0118*/ 	.word	0x0000e910


	//   ....[4]....
        /*011c*/ 	.word	0x0000e9a0


	//   ....[5]....
        /*0120*/ 	.word	0x000117e0


	//   ....[6]....
        /*0124*/ 	.word	0x00011870


	//----- nvinfo : EIATTR_COOP_GROUP_MASK_REGIDS
	.align		4
.L_284:
        /*0128*/ 	.byte	0x04, 0x29
        /*012a*/ 	.short	(.L_286 - .L_285)


	//   ....[0]....
.L_285:
        /*012c*/ 	.word	0xffffffff


	//   ....[1]....
        /*0130*/ 	.word	0xffffffff


	//   ....[2]....
        /*0134*/ 	.word	0xffffffff


	//   ....[3]....
        /*0138*/ 	.word	0xffffffff


	//   ....[4]....
        /*013c*/ 	.word	0xffffffff


	//   ....[5]....
        /*0140*/ 	.word	0xffffffff


	//   ....[6]....
        /*0144*/ 	.word	0xffffffff


	//   ....[7]....
        /*0148*/ 	.word	0xffffffff


	//   ....[8]....
        /*014c*/ 	.word	0xffffffff


	//   ....[9]....
        /*0150*/ 	.word	0xffffffff


	//   ....[10]....
        /*0154*/ 	.word	0xffffffff


	//   ....[11]....
        /*0158*/ 	.word	0xffffffff


	//   ....[12]....
        /*015c*/ 	.word	0xffffffff


	//   ....[13]....
        /*0160*/ 	.word	0xffffffff


	//   ....[14]....
        /*0164*/ 	.word	0xffffffff


	//   ....[15]....
        /*0168*/ 	.word	0xffffffff


	//   ....[16]....
        /*016c*/ 	.word	0xffffffff


	//   ....[17]....
        /*0170*/ 	.word	0xffffffff


	//   ....[18]....
        /*0174*/ 	.word	0xffffffff


	//   ....[19]....
        /*0178*/ 	.word	0xffffffff


	//   ....[20]....
        /*017c*/ 	.word	0xffffffff


	//   ....[21]....
        /*0180*/ 	.word	0xffffffff


	//   ....[22]....
        /*0184*/ 	.word	0xffffffff


	//   ....[23]....
        /*0188*/ 	.word	0xffffffff


	//   ....[24]....
        /*018c*/ 	.word	0xffffffff


	//   ....[25]....
        /*0190*/ 	.word	0xffffffff


	//   ....[26]....
        /*0194*/ 	.word	0xffffffff


	//   ....[27]....
        /*0198*/ 	.word	0xffffffff


	//   ....[28]....
        /*019c*/ 	.word	0xffffffff


	//   ....[29]....
        /*01a0*/ 	.word	0xffffffff


	//   ....[30]....
        /*01a4*/ 	.word	0xffffffff


	//   ....[31]....
        /*01a8*/ 	.word	0xffffffff


	//   ....[32]....
        /*01ac*/ 	.word	0xffffffff


	//   ....[33]....
        /*01b0*/ 	.word	0xffffffff


	//   ....[34]....
        /*01b4*/ 	.word	0xffffffff


	//   ....[35]....
        /*01b8*/ 	.word	0xffffffff


	//   ....[36]....
        /*01bc*/ 	.word	0xffffffff


	//   ....[37]....
        /*01c0*/ 	.word	0xffffffff


	//   ....[38]....
        /*01c4*/ 	.word	0xffffffff


	//   ....[39]....
        /*01c8*/ 	.word	0xffffffff


	//   ....[40]....
        /*01cc*/ 	.word	0xffffffff


	//   ....[41]....
        /*01d0*/ 	.word	0xffffffff


	//   ....[42]....
        /*01d4*/ 	.word	0xffffffff


	//   ....[43]....
        /*01d8*/ 	.word	0xffffffff


	//   ....[44]....
        /*01dc*/ 	.word	0xffffffff


	//   ....[45]....
        /*01e0*/ 	.word	0xffffffff


	//   ....[46]....
        /*01e4*/ 	.word	0xffffffff


	//   ....[47]....
        /*01e8*/ 	.word	0xffffffff


	//   ....[48]....
        /*01ec*/ 	.word	0xffffffff


	//   ....[49]....
        /*01f0*/ 	.word	0xffffffff


	//   ....[50]....
        /*01f4*/ 	.word	0xffffffff


	//   ....[51]....
        /*01f8*/ 	.word	0xffffffff


	//   ....[52]....
        /*01fc*/ 	.word	0xffffffff


	//   ....[53]....
        /*0200*/ 	.word	0xffffffff


	//   ....[54]....
        /*0204*/ 	.word	0xffffffff


	//   ....[55]....
        /*0208*/ 	.word	0xffffffff


	//   ....[56]....
        /*020c*/ 	.word	0xffffffff


	//   ....[57]....
        /*0210*/ 	.word	0xffffffff


	//   ....[58]....
        /*0214*/ 	.word	0xffffffff


	//   ....[59]....
        /*0218*/ 	.word	0xffffffff


	//   ....[60]....
        /*021c*/ 	.word	0xffffffff


	//   ....[61]....
        /*0220*/ 	.word	0xffffffff


	//   ....[62]....
        /*0224*/ 	.word	0xffffffff


	//   ....[63]....
        /*0228*/ 	.word	0xffffffff


	//   ....[64]....
        /*022c*/ 	.word	0xffffffff


	//   ....[65]....
        /*0230*/ 	.word	0xffffffff


	//   ....[66]....
        /*0234*/ 	.word	0xffffffff


	//   ....[67]....
        /*0238*/ 	.word	0xffffffff


	//   ....[68]....
        /*023c*/ 	.word	0xffffffff


	//   ....[69]....
        /*0240*/ 	.word	0xffffffff


	//   ....[70]....
        /*0244*/ 	.word	0xffffffff


	//   ....[71]....
        /*0248*/ 	.word	0xffffffff


	//   ....[72]....
        /*024c*/ 	.word	0xffffffff


	//   ....[73]....
        /*0250*/ 	.word	0xffffffff


	//   ....[74]....
        /*0254*/ 	.word	0xffffffff


	//   ....[75]....
        /*0258*/ 	.word	0xffffffff


	//   ....[76]....
        /*025c*/ 	.word	0xffffffff


	//   ....[77]....
        /*0260*/ 	.word	0xffffffff


	//   ....[78]....
        /*0264*/ 	.word	0xffffffff


	//   ....[79]....
        /*0268*/ 	.word	0xffffffff


	//   ....[80]....
        /*026c*/ 	.word	0xffffffff


	//   ....[81]....
        /*0270*/ 	.word	0xffffffff


	//   ....[82]....
        /*0274*/ 	.word	0xffffffff


	//   ....[83]....
        /*0278*/ 	.word	0xffffffff


	//   ....[84]....
        /*027c*/ 	.word	0xffffffff


	//   ....[85]....
        /*0280*/ 	.word	0xffffffff


	//   ....[86]....
        /*0284*/ 	.word	0xffffffff


	//   ....[87]....
        /*0288*/ 	.word	0xffffffff


	//   ....[88]....
        /*028c*/ 	.word	0xffffffff


	//   ....[89]....
        /*0290*/ 	.word	0xffffffff


	//   ....[90]....
        /*0294*/ 	.word	0xffffffff


	//   ....[91]....
        /*0298*/ 	.word	0xffffffff


	//   ....[92]....
        /*029c*/ 	.word	0xffffffff


	//   ....[93]....
        /*02a0*/ 	.word	0xffffffff


	//   ....[94]....
        /*02a4*/ 	.word	0xffffffff


	//   ....[95]....
        /*02a8*/ 	.word	0xffffffff


	//   ....[96]....
        /*02ac*/ 	.word	0xffffffff


	//   ....[97]....
        /*02b0*/ 	.word	0xffffffff


	//   ....[98]....
        /*02b4*/ 	.word	0xffffffff


	//   ....[99]....
        /*02b8*/ 	.word	0xffffffff


	//   ....[100]....
        /*02bc*/ 	.word	0xffffffff


	//   ....[101]....
        /*02c0*/ 	.word	0xffffffff


	//   ....[102]....
        /*02c4*/ 	.word	0xffffffff


	//   ....[103]....
        /*02c8*/ 	.word	0xffffffff


	//   ....[104]....
        /*02cc*/ 	.word	0xffffffff


	//   ....[105]....
        /*02d0*/ 	.word	0xffffffff


	//   ....[106]....
        /*02d4*/ 	.word	0xffffffff


	//   ....[107]....
        /*02d8*/ 	.word	0xffffffff


	//   ....[108]....
        /*02dc*/ 	.word	0xffffffff


	//   ....[109]....
        /*02e0*/ 	.word	0xffffffff


	//   ....[110]....
        /*02e4*/ 	.word	0xffffffff


	//   ....[111]....
        /*02e8*/ 	.word	0xffffffff


	//   ....[112]....
        /*02ec*/ 	.word	0xffffffff


	//   ....[113]....
        /*02f0*/ 	.word	0xffffffff


	//   ....[114]....
        /*02f4*/ 	.word	0xffffffff


	//   ....[115]....
        /*02f8*/ 	.word	0xffffffff


	//   ....[116]....
        /*02fc*/ 	.word	0xffffffff


	//   ....[117]....
        /*0300*/ 	.word	0xffffffff


	//   ....[118]....
        /*0304*/ 	.word	0xffffffff


	//   ....[119]....
        /*0308*/ 	.word	0xffffffff


	//   ....[120]....
        /*030c*/ 	.word	0xffffffff


	//   ....[121]....
        /*0310*/ 	.word	0xffffffff


	//   ....[122]....
        /*0314*/ 	.word	0xffffffff


	//   ....[123]....
        /*0318*/ 	.word	0xffffffff


	//   ....[124]....
        /*031c*/ 	.word	0xffffffff


	//   ....[125]....
        /*0320*/ 	.word	0xffffffff


	//   ....[126]....
        /*0324*/ 	.word	0xffffffff


	//   ....[127]....
        /*0328*/ 	.word	0xffffffff


	//   ....[128]....
        /*032c*/ 	.word	0xffffffff


	//   ....[129]....
        /*0330*/ 	.word	0xffffffff


	//   ....[130]....
        /*0334*/ 	.word	0xffffffff


	//   ....[131]....
        /*0338*/ 	.word	0xffffffff


	//   ....[132]....
        /*033c*/ 	.word	0xffffffff


	//   ....[133]....
        /*0340*/ 	.word	0xffffffff


	//   ....[134]....
        /*0344*/ 	.word	0xffffffff


	//   ....[135]....
        /*0348*/ 	.word	0xffffffff


	//   ....[136]....
        /*034c*/ 	.word	0xffffffff


	//   ....[137]....
        /*0350*/ 	.word	0xffffffff


	//   ....[138]....
        /*0354*/ 	.word	0xffffffff


	//   ....[139]....
        /*0358*/ 	.word	0xffffffff


	//   ....[140]....
        /*035c*/ 	.word	0xffffffff


	//   ....[141]....
        /*0360*/ 	.word	0xffffffff


	//   ....[142]....
        /*0364*/ 	.word	0xffffffff


	//   ....[143]....
        /*0368*/ 	.word	0xffffffff


	//   ....[144]....
        /*036c*/ 	.word	0xffffffff


	//   ....[145]....
        /*0370*/ 	.word	0xffffffff


	//   ....[146]....
        /*0374*/ 	.word	0xffffffff


	//   ....[147]....
        /*0378*/ 	.word	0xffffffff


	//   ....[148]....
        /*037c*/ 	.word	0xffffffff


	//   ....[149]....
        /*0380*/ 	.word	0xffffffff


	//   ....[150]....
        /*0384*/ 	.word	0xffffffff


	//   ....[151]....
        /*0388*/ 	.word	0x0500000f


	//   ....[152]....
        /*038c*/ 	.word	0x0500000f


	//   ....[153]....
        /*0390*/ 	.word	0x0500000f


	//   ....[154]....
        /*0394*/ 	.word	0x0500000f


	//   ....[155]....
        /*0398*/ 	.word	0x0500000f


	//   ....[156]....
        /*039c*/ 	.word	0x0500000f


	//   ....[157]....
        /*03a0*/ 	.word	0x0500000f


	//   ....[158]....
        /*03a4*/ 	.word	0x0500000f


	//   ....[159]....
        /*03a8*/ 	.word	0x0500000f


	//   ....[160]....
        /*03ac*/ 	.word	0x0500000f


	//   ....[161]....
        /*03b0*/ 	.word	0x0500000f


	//   ....[162]....
        /*03b4*/ 	.word	0x0500000f


	//   ....[163]....
        /*03b8*/ 	.word	0x0500000f


	//   ....[164]....
        /*03bc*/ 	.word	0x0500000f


	//   ....[165]....
        /*03c0*/ 	.word	0x0500000f


	//   ....[166]....
        /*03c4*/ 	.word	0x0500000f


	//   ....[167]....
        /*03c8*/ 	.word	0x0500000f


	//   ....[168]....
        /*03cc*/ 	.word	0x0500000f


	//   ....[169]....
        /*03d0*/ 	.word	0x0500000f


	//   ....[170]....
        /*03d4*/ 	.word	0x0500000f


	//   ....[171]....
        /*03d8*/ 	.word	0x0500000f


	//   ....[172]....
        /*03dc*/ 	.word	0x0500000f


	//   ....[173]....
        /*03e0*/ 	.word	0x0500000f


	//   ....[174]....
        /*03e4*/ 	.word	0x0500000f


	//   ....[175]....
        /*03e8*/ 	.word	0x0500000f


	//   ....[176]....
        /*03ec*/ 	.word	0x0500000f


	//   ....[177]....
        /*03f0*/ 	.word	0x0500000f


	//   ....[178]....
        /*03f4*/ 	.word	0x0500000f


	//   ....[179]....
        /*03f8*/ 	.word	0x0500000f


	//   ....[180]....
        /*03fc*/ 	.word	0x0500000f


	//   ....[181]....
        /*0400*/ 	.word	0x0500000f


	//   ....[182]....
        /*0404*/ 	.word	0x0500000f


	//   ....[183]....
        /*0408*/ 	.word	0x0500000f


	//   ....[184]....
        /*040c*/ 	.word	0x0500000f


	//   ....[185]....
        /*0410*/ 	.word	0x0500000f


	//   ....[186]....
        /*0414*/ 	.word	0x0500000f


	//   ....[187]....
        /*0418*/ 	.word	0x0500000f


	//   ....[188]....
        /*041c*/ 	.word	0x0500000f


	//   ....[189]....
        /*0420*/ 	.word	0x0500000f


	//   ....[190]....
        /*0424*/ 	.word	0x0500000f


	//   ....[191]....
        /*0428*/ 	.word	0x0500000f


	//   ....[192]....
        /*042c*/ 	.word	0x0500000f


	//   ....[193]....
        /*0430*/ 	.word	0x0500000f


	//   ....[194]....
        /*0434*/ 	.word	0x0500000f


	//   ....[195]....
        /*0438*/ 	.word	0x0500000f


	//   ....[196]....
        /*043c*/ 	.word	0x0500000f


	//   ....[197]....
        /*0440*/ 	.word	0x0500000f


	//   ....[198]....
        /*0444*/ 	.word	0x0500000f


	//   ....[199]....
        /*0448*/ 	.word	0x0500000f


	//   ....[200]....
        /*044c*/ 	.word	0x0500000f


	//   ....[201]....
        /*0450*/ 	.word	0x0500000f


	//   ....[202]....
        /*0454*/ 	.word	0x0500000f


	//   ....[203]....
        /*0458*/ 	.word	0x0500000f


	//   ....[204]....
        /*045c*/ 	.word	0x0500000f


	//   ....[205]....
        /*0460*/ 	.word	0x0500000f


	//   ....[206]....
        /*0464*/ 	.word	0x0500000f


	//   ....[207]....
        /*0468*/ 	.word	0x0500000f


	//   ....[208]....
        /*046c*/ 	.word	0x0500000f


	//   ....[209]....
        /*0470*/ 	.word	0x0500000f


	//   ....[210]....
        /*0474*/ 	.word	0x0500000f


	//   ....[211]....
        /*0478*/ 	.word	0x0500000f


	//   ....[212]....
        /*047c*/ 	.word	0x0500000f


	//   ....[213]....
        /*0480*/ 	.word	0x0500000f


	//   ....[214]....
        /*0484*/ 	.word	0x0500000f


	//   ....[215]....
        /*0488*/ 	.word	0x0500000f


	//   ....[216]....
        /*048c*/ 	.word	0x0500000f


	//   ....[217]....
        /*0490*/ 	.word	0x0500000f


	//   ....[218]....
        /*0494*/ 	.word	0x0500000f


	//   ....[219]....
        /*0498*/ 	.word	0x0500000f


	//   ....[220]....
        /*049c*/ 	.word	0x0500000f


	//   ....[221]....
        /*04a0*/ 	.word	0x0500000f


	//   ....[222]....
        /*04a4*/ 	.word	0x0500000f


	//   ....[223]....
        /*04a8*/ 	.word	0x0500000f


	//   ....[224]....
        /*04ac*/ 	.word	0x0500000f


	//   ....[225]....
        /*04b0*/ 	.word	0x0500000f


	//   ....[226]....
        /*04b4*/ 	.word	0x0500000f


	//   ....[227]....
        /*04b8*/ 	.word	0x0500000f


	//   ....[228]....
        /*04bc*/ 	.word	0x0500000f


	//   ....[229]....
        /*04c0*/ 	.word	0x0500000f


	//   ....[230]....
        /*04c4*/ 	.word	0x0500000f


	//   ....[231]....
        /*04c8*/ 	.word	0x0500000f


	//   ....[232]....
        /*04cc*/ 	.word	0x0500000f


	//   ....[233]....
        /*04d0*/ 	.word	0x0500000f


	//   ....[234]....
        /*04d4*/ 	.word	0x0500000f


	//----- nvinfo : EIATTR_COOP_GROUP_INSTR_OFFSETS
	.align		4
.L_286:
        /*04d8*/ 	.byte	0x04, 0x28
        /*04da*/ 	.short	(.L_288 - .L_287)


	//   ....[0]....
.L_287:
        /*04dc*/ 	.word	0x00000070


	//   ....[1]....
        /*04e0*/ 	.word	0x000000b0


	//   ....[2]....
        /*04e4*/ 	.word	0x000002d0


	//   ....[3]....
        /*04e8*/ 	.word	0x00000430


	//   ....[4]....
        /*04ec*/ 	.word	0x00000550


	//   ....[5]....
        /*04f0*/ 	.word	0x000006b0


	//   ....[6]....
        /*04f4*/ 	.word	0x00001b80


	//   ....[7]....
        /*04f8*/ 	.word	0x00002720


	//   ....[8]....
        /*04fc*/ 	.word	0x00002970


	//   ....[9]....
        /*0500*/ 	.word	0x00003170


	//   ....[10]....
        /*0504*/ 	.word	0x000031e0


	//   ....[11]....
        /*0508*/ 	.word	0x00003980


	//   ....[12]....
        /*050c*/ 	.word	0x000039f0


	//   ....[13]....
        /*0510*/ 	.word	0x000053a0


	//   ....[14]....
        /*0514*/ 	.word	0x00005510


	//   ....[15]....
        /*0518*/ 	.word	0x00005c80


	//   ....[16]....
        /*051c*/ 	.word	0x00005d30


	//   ....[17]....
        /*0520*/ 	.word	0x00006420


	//   ....[18]....
        /*0524*/ 	.word	0x00006480


	//   ....[19]....
        /*0528*/ 	.word	0x00008550


	//   ....[20]....
        /*052c*/ 	.word	0x000085a0


	//   ....[21]....
        /*0530*/ 	.word	0x000085c0


	//   ....[22]....
        /*0534*/ 	.word	0x000085e0


	//   ....[23]....
        /*0538*/ 	.word	0x000096e0


	//   ....[24]....
        /*053c*/ 	.word	0x00009710


	//   ....[25]....
        /*0540*/ 	.word	0x000097d0


	//   ....[26]....
        /*0544*/ 	.word	0x000097e0


	//   ....[27]....
        /*0548*/ 	.word	0x0000ab30


	//   ....[28]....
        /*054c*/ 	.word	0x0000ab70


	//   ....[29]....
        /*0550*/ 	.word	0x0000aba0


	//   ....[30]....
        /*0554*/ 	.word	0x0000abd0


	//   ....[31]....
        /*0558*/ 	.word	0x0000b2a0


	//   ....[32]....
        /*055c*/ 	.word	0x0000b2e0


	//   ....[33]....
        /*0560*/ 	.word	0x0000b3a0


	//   ....[34]....
        /*0564*/ 	.word	0x0000b3c0


	//   ....[35]....
        /*0568*/ 	.word	0x0000b480


	//   ....[36]....
        /*056c*/ 	.word	0x0000b4a0


	//   ....[37]....
        /*0570*/ 	.word	0x0000b570


	//   ....[38]....
        /*0574*/ 	.word	0x0000b590


	//   ....[39]....
        /*0578*/ 	.word	0x0000b960


	//   ....[40]....
        /*057c*/ 	.word	0x0000b970


	//   ....[41]....
        /*0580*/ 	.word	0x0000bda0


	//   ....[42]....
        /*0584*/ 	.word	0x0000bdb0


	//   ....[43]....
        /*0588*/ 	.word	0x0000cb60


	//   ....[44]....
        /*058c*/ 	.word	0x0000cb80


	//   ....[45]....
        /*0590*/ 	.word	0x0000cc40


	//   ....[46]....
        /*0594*/ 	.word	0x0000cc60


	//   ....[47]....
        /*0598*/ 	.word	0x0000cd20


	//   ....[48]....
        /*059c*/ 	.word	0x0000cd40


	//   ....[49]....
        /*05a0*/ 	.word	0x0000ce10


	//   ....[50]....
        /*05a4*/ 	.word	0x0000ce30


	//   ....[51]....
        /*05a8*/ 	.word	0x0000cf70


	//   ....[52]....
        /*05ac*/ 	.word	0x0000d180


	//   ....[53]....
        /*05b0*/ 	.word	0x0000d1b0


	//   ....[54]....
        /*05b4*/ 	.word	0x0000d1e0


	//   ....[55]....
        /*05b8*/ 	.word	0x0000d210


	//   ....[56]....
        /*05bc*/ 	.word	0x0000d240


	//   ....[57]....
        /*05c0*/ 	.word	0x0000d270


	//   ....[58]....
        /*05c4*/ 	.word	0x0000d3e0


	//   ....[59]....
        /*05c8*/ 	.word	0x0000d410


	//   ....[60]....
        /*05cc*/ 	.word	0x0000d440


	//   ....[61]....
        /*05d0*/ 	.word	0x0000d470


	//   ....[62]....
        /*05d4*/ 	.word	0x0000d4a0


	//   ....[63]....
        /*05d8*/ 	.word	0x0000d4d0


	//   ....[64]....
        /*05dc*/ 	.word	0x0000d560


	//   ....[65]....
        /*05e0*/ 	.word	0x0000d590


	//   ....[66]....
        /*05e4*/ 	.word	0x0000d5a0


	//   ....[67]....
        /*05e8*/ 	.word	0x0000d5e0


	//   ....[68]....
        /*05ec*/ 	.word	0x0000f580


	//   ....[69]....
        /*05f0*/ 	.word	0x0000f5a0


	//   ....[70]....
        /*05f4*/ 	.word	0x0000f650


	//   ....[71]....
        /*05f8*/ 	.word	0x0000f670


	//   ....[72]....
        /*05fc*/ 	.word	0x0000f710


	//   ....[73]....
        /*0600*/ 	.word	0x0000f730


	//   ....[74]....
        /*0604*/ 	.word	0x0000f7d0


	//   ....[75]....
        /*0608*/ 	.word	0x0000f7f0


	//   ....[76]....
        /*060c*/ 	.word	0x0000f890


	//   ....[77]....
        /*0610*/ 	.word	0x0000f8b0


	//   ....[78]....
        /*0614*/ 	.word	0x0000f8c0


	//   ....[79]....
        /*0618*/ 	.word	0x0000f950


	//   ....[80]....
        /*061c*/ 	.word	0x000100d0


	//   ....[81]....
        /*0620*/ 	.word	0x00010100


	//   ....[82]....
        /*0624*/ 	.word	0x00010160


	//   ....[83]....
        /*0628*/ 	.word	0x000101c0


	//   ....[84]....
        /*062c*/ 	.word	0x00010210


	//   ....[85]....
        /*0630*/ 	.word	0x00010270


	//   ....[86]....
        /*0634*/ 	.word	0x000102b0


	//   ....[87]....
        /*0638*/ 	.word	0x00010320


	//   ....[88]....
        /*063c*/ 	.word	0x00010370


	//   ....[89]....
        /*0640*/ 	.word	0x000103d0


	//   ....[90]....
        /*0644*/ 	.word	0x00010410


	//   ....[91]....
        /*0648*/ 	.word	0x00010480


	//   ....[92]....
        /*064c*/ 	.word	0x000104d0


	//   ....[93]....
        /*0650*/ 	.word	0x00010520


	//   ....[94]....
        /*0654*/ 	.word	0x00010540


	//   ....[95]....
        /*0658*/ 	.word	0x00010570


	//   ....[96]....
        /*065c*/ 	.word	0x00010d00


	//   ....[97]....
        /*0660*/ 	.word	0x00010d10


	//   ....[98]....
        /*0664*/ 	.word	0x00010d30


	//   ....[99]....
        /*0668*/ 	.word	0x00010db0


	//   ....[100]....
        /*066c*/ 	.word	0x00010dc0


	//   ....[101]....
        /*0670*/ 	.word	0x00010e20


	//   ....[102]....
        /*0674*/ 	.word	0x00010e50


	//   ....[103]....
        /*0678*/ 	.word	0x00010e90


	//   ....[104]....
        /*067c*/ 	.word	0x00010ec0


	//   ....[105]....
        /*0680*/ 	.word	0x00010f00


	//   ....[106]....
        /*0684*/ 	.word	0x00010f30


	//   ....[107]....
        /*0688*/ 	.word	0x00010f70


	//   ....[108]....
        /*068c*/ 	.word	0x000111e0


	//   ....[109]....
        /*0690*/ 	.word	0x00011200


	//   ....[110]....
        /*0694*/ 	.word	0x00011210


	//   ....[111]....
        /*0698*/ 	.word	0x00011290


	//   ....[112]....
        /*069c*/ 	.word	0x000112a0


	//   ....[113]....
        /*06a0*/ 	.word	0x00011310


	//   ....[114]....
        /*06a4*/ 	.word	0x00011320


	//   ....[115]....
        /*06a8*/ 	.word	0x00011390


	//   ....[116]....
        /*06ac*/ 	.word	0x000113a0


	//   ....[117]....
        /*06b0*/ 	.word	0x00011410


	//   ....[118]....
        /*06b4*/ 	.word	0x00011420


	//   ....[119]....
        /*06b8*/ 	.word	0x00011430


	//   ....[120]....
        /*06bc*/ 	.word	0x000119e0


	//   ....[121]....
        /*06c0*/ 	.word	0x00011a00


	//   ....[122]....
        /*06c4*/ 	.word	0x00011a10


	//   ....[123]....
        /*06c8*/ 	.word	0x00011a20


	//   ....[124]....
        /*06cc*/ 	.word	0x00011a90


	//   ....[125]....
        /*06d0*/ 	.word	0x00011ab0


	//   ....[126]....
        /*06d4*/ 	.word	0x00011b20


	//   ....[127]....
        /*06d8*/ 	.word	0x00011b40


	//   ....[128]....
        /*06dc*/ 	.word	0x00011ba0


	//   ....[129]....
        /*06e0*/ 	.word	0x00011bc0


	//   ....[130]....
        /*06e4*/ 	.word	0x00011c10


	//   ....[131]....
        /*06e8*/ 	.word	0x00011c30


	//   ....[132]....
        /*06ec*/ 	.word	0x00012080


	//   ....[133]....
        /*06f0*/ 	.word	0x00012090


	//   ....[134]....
        /*06f4*/ 	.word	0x000120d0


	//   ....[135]....
        /*06f8*/ 	.word	0x00012110


	//   ....[136]....
        /*06fc*/ 	.word	0x00012140


	//   ....[137]....
        /*0700*/ 	.word	0x00012170


	//   ....[138]....
        /*0704*/ 	.word	0x000121a0


	//   ....[139]....
        /*0708*/ 	.word	0x000121d0


	//   ....[140]....
        /*070c*/ 	.word	0x00012380


	//   ....[141]....
        /*0710*/ 	.word	0x000123b0


	//   ....[142]....
        /*0714*/ 	.word	0x000123e0


	//   ....[143]....
        /*0718*/ 	.word	0x00012410


	//   ....[144]....
        /*071c*/ 	.word	0x00012440


	//   ....[145]....
        /*0720*/ 	.word	0x00012470


	//   ....[146]....
        /*0724*/ 	.word	0x00012530


	//   ....[147]....
        /*0728*/ 	.word	0x00012550


	//   ....[148]....
        /*072c*/ 	.word	0x00012570


	//   ....[149]....
        /*0730*/ 	.word	0x000125d0


	//   ....[150]....
        /*0734*/ 	.word	0x00012ff0


	//   ....[151]....
        /*0738*/ 	.word	0x000135a0


	//   ....[152]....
        /*073c*/ 	.word	0x00013690


	//   ....[153]....
        /*0740*/ 	.word	0x00013730


	//   ....[154]....
        /*0744*/ 	.word	0x00013790


	//   ....[155]....
        /*0748*/ 	.word	0x000138a0


	//   ....[156]....
        /*074c*/ 	.word	0x00013910


	//   ....[157]....
        /*0750*/ 	.word	0x00013a20


	//   ....[158]....
        /*0754*/ 	.word	0x00013a90


	//   ....[159]....
        /*0758*/ 	.word	0x00013ba0


	//   ....[160]....
        /*075c*/ 	.word	0x00013c10


	//   ....[161]....
        /*0760*/ 	.word	0x00013d20


	//   ....[162]....
        /*0764*/ 	.word	0x00013d90


	//   ....[163]....
        /*0768*/ 	.word	0x00013e30


	//   ....[164]....
        /*076c*/ 	.word	0x00013f40


	//   ....[165]....
        /*0770*/ 	.word	0x00013fb0


	//   ....[166]....
        /*0774*/ 	.word	0x00014030


	//   ....[167]....
        /*0778*/ 	.word	0x00014100


	//   ....[168]....
        /*077c*/ 	.word	0x00014180


	//   ....[169]....
        /*0780*/ 	.word	0x00014260


	//   ....[170]....
        /*0784*/ 	.word	0x000142e0


	//   ....[171]....
        /*0788*/ 	.word	0x000143c0


	//   ....[172]....
        /*078c*/ 	.word	0x00014440


	//   ....[173]....
        /*0790*/ 	.word	0x00014520


	//   ....[174]....
        /*0794*/ 	.word	0x000145a0


	//   ....[175]....
        /*0798*/ 	.word	0x00014680


	//   ....[176]....
        /*079c*/ 	.word	0x00014700


	//   ....[177]....
        /*07a0*/ 	.word	0x000147d0


	//   ....[178]....
        /*07a4*/ 	.word	0x00014850


	//   ....[179]....
        /*07a8*/ 	.word	0x00014910


	//   ....[180]....
        /*07ac*/ 	.word	0x00014a40


	//   ....[181]....
        /*07b0*/ 	.word	0x00014af0


	//   ....[182]....
        /*07b4*/ 	.word	0x00014b60


	//   ....[183]....
        /*07b8*/ 	.word	0x00014c50


	//   ....[184]....
        /*07bc*/ 	.word	0x00014cb0


	//   ....[185]....
        /*07c0*/ 	.word	0x00014d80


	//   ....[186]....
        /*07c4*/ 	.word	0x00014de0


	//   ....[187]....
        /*07c8*/ 	.word	0x00014eb0


	//   ....[188]....
        /*07cc*/ 	.word	0x00014f10


	//   ....[189]....
        /*07d0*/ 	.word	0x00014fe0


	//   ....[190]....
        /*07d4*/ 	.word	0x00015040


	//   ....[191]....
        /*07d8*/ 	.word	0x00015110


	//   ....[192]....
        /*07dc*/ 	.word	0x00015200


	//   ....[193]....
        /*07e0*/ 	.word	0x000152a0


	//   ....[194]....
        /*07e4*/ 	.word	0x00015300


	//   ....[195]....
        /*07e8*/ 	.word	0x000153f0


	//   ....[196]....
        /*07ec*/ 	.word	0x00015450


	//   ....[197]....
        /*07f0*/ 	.word	0x00015530


	//   ....[198]....
        /*07f4*/ 	.word	0x00015590


	//   ....[199]....
        /*07f8*/ 	.word	0x00015670


	//   ....[200]....
        /*07fc*/ 	.word	0x000156d0


	//   ....[201]....
        /*0800*/ 	.word	0x000157b0


	//   ....[202]....
        /*0804*/ 	.word	0x00015810


	//   ....[203]....
        /*0808*/ 	.word	0x000158e0


	//   ....[204]....
        /*080c*/ 	.word	0x00015a00


	//   ....[205]....
        /*0810*/ 	.word	0x00015ad0


	//   ....[206]....
        /*0814*/ 	.word	0x00015b90


	//   ....[207]....
        /*0818*/ 	.word	0x00015c60


	//   ....[208]....
        /*081c*/ 	.word	0x00015cc0


	//   ....[209]....
        /*0820*/ 	.word	0x00015d90


	//   ....[210]....
        /*0824*/ 	.word	0x00015df0


	//   ....[211]....
        /*0828*/ 	.word	0x00015ed0


	//   ....[212]....
        /*082c*/ 	.word	0x00015f30


	//   ....[213]....
        /*0830*/ 	.word	0x00016000


	//   ....[214]....
        /*0834*/ 	.word	0x00016060


	//   ....[215]....
        /*0838*/ 	.word	0x00016120


	//   ....[216]....
        /*083c*/ 	.word	0x000161b0


	//   ....[217]....
        /*0840*/ 	.word	0x00016250


	//   ....[218]....
        /*0844*/ 	.word	0x000163c0


	//   ....[219]....
        /*0848*/ 	.word	0x00016430


	//   ....[220]....
        /*084c*/ 	.word	0x000164b0


	//   ....[221]....
        /*0850*/ 	.word	0x00016520


	//   ....[222]....
        /*0854*/ 	.word	0x00016590


	//   ....[223]....
        /*0858*/ 	.word	0x00016610


	//   ....[224]....
        /*085c*/ 	.word	0x00016690


	//   ....[225]....
        /*0860*/ 	.word	0x00016720


	//   ....[226]....
        /*0864*/ 	.word	0x00016790


	//   ....[227]....
        /*0868*/ 	.word	0x00016800


	//   ....[228]....
        /*086c*/ 	.word	0x00016870


	//   ....[229]....
        /*0870*/ 	.word	0x000168f0


	//   ....[230]....
        /*0874*/ 	.word	0x00016960


	//   ....[231]....
        /*0878*/ 	.word	0x000169f0


	//   ....[232]....
        /*087c*/ 	.word	0x00016a50


	//   ....[233]....
        /*0880*/ 	.word	0x00016ae0


	//   ....[234]....
        /*0884*/ 	.word	0x00016c10


	//----- nvinfo : EIATTR_REG_RECONFIG
	.align		4
.L_288:
        /*0888*/ 	.byte	0x01, 0x54
	.zero		2


	//----- nvinfo : EIATTR_SYSCALL_OFFSETS
	.align		4
        /*088c*/ 	.byte	0x04, 0x46
        /*088e*/ 	.short	(.L_290 - .L_289)


	//   ....[0]....
.L_289:
        /*0890*/ 	.word	0x00001d60


	//   ....[1]....
        /*0894*/ 	.word	0x0000eb00


	//   ....[2]....
        /*0898*/ 	.word	0x0000ec50


	//   ....[3]....
        /*089c*/ 	.word	0x0000ed40


	//   ....[4]....
        /*08a0*/ 	.word	0x0000fce0


	//----- nvinfo : EIATTR_MBARRIER_INSTR_OFFSETS
	.align		4
.L_290:
        /*08a4*/ 	.byte	0x04, 0x39
        /*08a6*/ 	.short	(.L_292 - .L_291)


	//   ....[0]....
.L_291:
        /*08a8*/ 	.word	0x00000180
        /*08ac*/ 	.word	0x000000ff
        /*08b0*/ 	.word	0x0002a800
        /*08b4*/ 	.short	0x0100
        /*08b6*/ 	.byte	0x08
	.zero		1


	//   ....[1]....
        /*08b8*/ 	.word	0x00000190
        /*08bc*/ 	.word	0x000000ff
        /*08c0*/ 	.word	0x0002a820
        /*08c4*/ 	.short	0x0100
        /*08c6*/ 	.byte	0x08
	.zero		1


	//   ....[2]....
        /*08c8*/ 	.word	0x00000280
        /*08cc*/ 	.word	0x000000ff
        /*08d0*/ 	.word	0x0002a830
        /*08d4*/ 	.short	0x0100
        /*08d6*/ 	.byte	0x08
	.zero		1


	//   ....[3]....
        /*08d8*/ 	.word	0x00000290
        /*08dc*/ 	.word	0x000000ff
        /*08e0*/ 	.word	0x0002a840
        /*08e4*/ 	.short	0x0100
        /*08e6*/ 	.byte	0x08
	.zero		1


	//   ....[4]....
        /*08e8*/ 	.word	0x000002a0
        /*08ec*/ 	.word	0x000000ff
        /*08f0*/ 	.word	0x0002a838
        /*08f4*/ 	.short	0x0100
        /*08f6*/ 	.byte	0x08
	.zero		1


	//   ....[5]....
        /*08f8*/ 	.word	0x000002b0
        /*08fc*/ 	.word	0x000000ff
        /*0900*/ 	.word	0x0002a848
        /*0904*/ 	.short	0x0100
        /*0906*/ 	.byte	0x08
	.zero		1


	//   ....[6]....
        /*0908*/ 	.word	0x000003e0
        /*090c*/ 	.word	0x000000ff
        /*0910*/ 	.word	0x0002a850
        /*0914*/ 	.short	0x0100
        /*0916*/ 	.byte	0x08
	.zero		1


	//   ....[7]....
        /*0918*/ 	.word	0x000003f0
        /*091c*/ 	.word	0x000000ff
        /*0920*/ 	.word	0x0002a860
        /*0924*/ 	.short	0x0100
        /*0926*/ 	.byte	0x08
	.zero		1


	//   ....[8]....
        /*0928*/ 	.word	0x00000400
        /*092c*/ 	.word	0x000000ff
        /*0930*/ 	.word	0x0002a858
        /*0934*/ 	.short	0x0100
        /*0936*/ 	.byte	0x08
	.zero		1


	//   ....[9]....
        /*0938*/ 	.word	0x00000410
        /*093c*/ 	.word	0x000000ff
        /*0940*/ 	.word	0x0002a868
        /*0944*/ 	.short	0x0100
        /*0946*/ 	.byte	0x08
	.zero		1


	//   ....[10]....
        /*0948*/ 	.word	0x00000500
        /*094c*/ 	.word	0x000000ff
        /*0950*/ 	.word	0x0002a870
        /*0954*/ 	.short	0x0100
        /*0956*/ 	.byte	0x06
	.zero		1


	//   ....[11]....
        /*0958*/ 	.word	0x00000510
        /*095c*/ 	.word	0x000000ff
        /*0960*/ 	.word	0x0002a880
        /*0964*/ 	.short	0x0100
        /*0966*/ 	.byte	0x06
	.zero		1


	//   ....[12]....
        /*0968*/ 	.word	0x00000520
        /*096c*/ 	.word	0x000000ff
        /*0970*/ 	.word	0x0002a878
        /*0974*/ 	.short	0x0100
        /*0976*/ 	.byte	0x06
	.zero		1


	//   ....[13]....
        /*0978*/ 	.word	0x00000530
        /*097c*/ 	.word	0x000000ff
        /*0980*/ 	.word	0x0002a888
        /*0984*/ 	.short	0x0100
        /*0986*/ 	.byte	0x06
	.zero		1


	//   ....[14]....
        /*0988*/ 	.word	0x00000660
        /*098c*/ 	.word	0x000000ff
        /*0990*/ 	.word	0x0002a890
        /*0994*/ 	.short	0x0100
        /*0996*/ 	.byte	0x08
	.zero		1


	//   ....[15]....
        /*0998*/ 	.word	0x00000670
        /*099c*/ 	.word	0x000000ff
        /*09a0*/ 	.word	0x0002a8a0
        /*09a4*/ 	.short	0x0100
        /*09a6*/ 	.byte	0x08
	.zero		1


	//   ....[16]....
        /*09a8*/ 	.word	0x00000680
        /*09ac*/ 	.word	0x000000ff
        /*09b0*/ 	.word	0x0002a898
        /*09b4*/ 	.short	0x0100
        /*09b6*/ 	.byte	0x08
	.zero		1


	//   ....[17]....
        /*09b8*/ 	.word	0x00000690
        /*09bc*/ 	.word	0x000000ff
        /*09c0*/ 	.word	0x0002a8a8
        /*09c4*/ 	.short	0x0100
        /*09c6*/ 	.byte	0x08
	.zero		1


	//   ....[18]....
        /*09c8*/ 	.word	0x000007d0
        /*09cc*/ 	.word	0x000000ff
        /*09d0*/ 	.word	0x0002a8b0
        /*09d4*/ 	.short	0x0100
        /*09d6*/ 	.byte	0x08
	.zero		1


	//   ....[19]....
        /*09d8*/ 	.word	0x000007e0
        /*09dc*/ 	.word	0x000000ff
        /*09e0*/ 	.word	0x0002a8c0
        /*09e4*/ 	.short	0x0100
        /*09e6*/ 	.byte	0x08
	.zero		1


	//   ....[20]....
        /*09e8*/ 	.word	0x000007f0
        /*09ec*/ 	.word	0x000000ff
        /*09f0*/ 	.word	0x0002a8b8
        /*09f4*/ 	.short	0x0100
        /*09f6*/ 	.byte	0x08
	.zero		1


	//   ....[21]....
        /*09f8*/ 	.word	0x00000800
        /*09fc*/ 	.word	0x000000ff
        /*0a00*/ 	.word	0x0002a8c8
        /*0a04*/ 	.short	0x0100
        /*0a06*/ 	.byte	0x08
	.zero		1


	//   ....[22]....
        /*0a08*/ 	.word	0x00001e00
        /*0a0c*/ 	.word	0x000000ff
        /*0a10*/ 	.word	0x0002a800
        /*0a14*/ 	.short	0x010a
        /*0a16*/ 	.byte	0x28
	.zero		1


	//   ....[23]....
        /*0a18*/ 	.word	0x00001e80
        /*0a1c*/ 	.word	0x00000000
        /*0a20*/ 	.word	0x0002a830
        /*0a24*/ 	.short	0x010a
        /*0a26*/ 	.byte	0x3f
	.zero		1


	//   ....[24]....
        /*0a28*/ 	.word	0x00001ec0
        /*0a2c*/ 	.word	0x00000000
        /*0a30*/ 	.word	0x0002a830
        /*0a34*/ 	.short	0x010a
        /*0a36*/ 	.byte	0x3f
	.zero		1


	//   ....[25]....
        /*0a38*/ 	.word	0x00002ee0
        /*0a3c*/ 	.word	0x000000ff
        /*0a40*/ 	.word	0x00000000
        /*0a44*/ 	.short	0x0101
        /*0a46*/ 	.byte	0x05
	.zero		1


	//   ....[26]....
        /*0a48*/ 	.word	0x00004570
        /*0a4c*/ 	.word	0x000000ff
        /*0a50*/ 	.word	0x0002a830
        /*0a54*/ 	.short	0x010a
        /*0a56*/ 	.byte	0x08
	.zero		1


	//   ....[27]....
        /*0a58*/ 	.word	0x000045b0
        /*0a5c*/ 	.word	0x000000ff
        /*0a60*/ 	.word	0x0002a830
        /*0a64*/ 	.short	0x010a
        /*0a66*/ 	.byte	0x08
	.zero		1


	//   ....[28]....
        /*0a68*/ 	.word	0x00004ef0
        /*0a6c*/ 	.word	0x000000ff
        /*0a70*/ 	.word	0x0002a850
        /*0a74*/ 	.short	0x010a
        /*0a76*/ 	.byte	0x09
	.zero		1


	//   ....[29]....
        /*0a78*/ 	.word	0x00004f30
        /*0a7c*/ 	.word	0x000000ff
        /*0a80*/ 	.word	0x0002a850
        /*0a84*/ 	.short	0x010a
        /*0a86*/ 	.byte	0x09
	.zero		1


	//   ....[30]....
        /*0a88*/ 	.word	0x000056a0
        /*0a8c*/ 	.word	0x000000ff
        /*0a90*/ 	.word	0x00000000
        /*0a94*/ 	.short	0x0101
        /*0a96*/ 	.byte	0x08
	.zero		1


	//   ....[31]....
        /*0a98*/ 	.word	0x00006e00
        /*0a9c*/ 	.word	0x000000ff
        /*0aa0*/ 	.word	0x00000000
        /*0aa4*/ 	.short	0x0101
        /*0aa6*/ 	.byte	0x09
	.zero		1


	//   ....[32]....
        /*0aa8*/ 	.word	0x00007000
        /*0aac*/ 	.word	0x000000ff
        /*0ab0*/ 	.word	0x0002a830
        /*0ab4*/ 	.short	0x010a
        /*0ab6*/ 	.byte	0x08
	.zero		1


	//   ....[33]....
        /*0ab8*/ 	.word	0x00007040
        /*0abc*/ 	.word	0x000000ff
        /*0ac0*/ 	.word	0x0002a830
        /*0ac4*/ 	.short	0x010a
        /*0ac6*/ 	.byte	0x08
	.zero		1


	//   ....[34]....
        /*0ac8*/ 	.word	0x00007980
        /*0acc*/ 	.word	0x000000ff
        /*0ad0*/ 	.word	0x0002a850
        /*0ad4*/ 	.short	0x010a
        /*0ad6*/ 	.byte	0x08
	.zero		1


	//   ....[35]....
        /*0ad8*/ 	.word	0x000079c0
        /*0adc*/ 	.word	0x000000ff
        /*0ae0*/ 	.word	0x0002a850
        /*0ae4*/ 	.short	0x010a
        /*0ae6*/ 	.byte	0x08
	.zero		1


	//   ....[36]....
        /*0ae8*/ 	.word	0x000080a0
        /*0aec*/ 	.word	0x000000ff
        /*0af0*/ 	.word	0x00000000
        /*0af4*/ 	.short	0x0101
        /*0af6*/ 	.byte	0x05
	.zero		1


	//   ....[37]....
        /*0af8*/ 	.word	0x00009130
        /*0afc*/ 	.word	0x000000ff
        /*0b00*/ 	.word	0x00000000
        /*0b04*/ 	.short	0x0101
        /*0b06*/ 	.byte	0x08
	.zero		1


	//   ....[38]....
        /*0b08*/ 	.word	0x00009650
        /*0b0c*/ 	.word	0x000000ff
        /*0b10*/ 	.word	0x0002a850
        /*0b14*/ 	.short	0x010a
        /*0b16*/ 	.byte	0x05
	.zero		1


	//   ....[39]....
        /*0b18*/ 	.word	0x00009690
        /*0b1c*/ 	.word	0x000000ff
        /*0b20*/ 	.word	0x0002a850
        /*0b24*/ 	.short	0x010a
        /*0b26*/ 	.byte	0x05
	.zero		1


	//   ....[40]....
        /*0b28*/ 	.word	0x00009e20
        /*0b2c*/ 	.word	0x000000ff
        /*0b30*/ 	.word	0x00000000
        /*0b34*/ 	.short	0x0101
        /*0b36*/ 	.byte	0x04
	.zero		1


	//   ....[41]....
        /*0b38*/ 	.word	0x0000b2d0
        /*0b3c*/ 	.word	0x00000061
        /*0b40*/ 	.word	0x00000000
        /*0b44*/ 	.short	0x0101
        /*0b46*/ 	.byte	0x3f
	.zero		1


	//   ....[42]....
        /*0b48*/ 	.word	0x0000b770
        /*0b4c*/ 	.word	0x00000061
        /*0b50*/ 	.word	0x00000000
        /*0b54*/ 	.short	0x0101
        /*0b56*/ 	.byte	0x3f
	.zero		1


	//   ....[43]....
        /*0b58*/ 	.word	0x0000f360
        /*0b5c*/ 	.word	0x00000007
        /*0b60*/ 	.word	0x0002a840
        /*0b64*/ 	.short	0x010a
        /*0b66*/ 	.byte	0x3f
	.zero		1


	//   ....[44]....
        /*0b68*/ 	.word	0x0000fa10
        /*0b6c*/ 	.word	0x00000007
        /*0b70*/ 	.word	0x0002a830
        /*0b74*/ 	.short	0x0107
        /*0b76*/ 	.byte	0x3f
	.zero		1


	//   ....[45]....
        /*0b78*/ 	.word	0x0000fae0
        /*0b7c*/ 	.word	0x00000007
        /*0b80*/ 	.word	0x0002a830
        /*0b84*/ 	.short	0x0101
        /*0b86*/ 	.byte	0x3f
	.zero		1


	//   ....[46]....
        /*0b88*/ 	.word	0x00010690
        /*0b8c*/ 	.word	0x00000016
        /*0b90*/ 	.word	0x0002a800
        /*0b94*/ 	.short	0x0107
        /*0b96*/ 	.byte	0x3f
	.zero		1


	//   ....[47]....
        /*0b98*/ 	.word	0x000107b0
        /*0b9c*/ 	.word	0x00000016
        /*0ba0*/ 	.word	0x0002a800
        /*0ba4*/ 	.short	0x0101
        /*0ba6*/ 	.byte	0x3f
	.zero		1


	//   ....[48]....
        /*0ba8*/ 	.word	0x000107d0
        /*0bac*/ 	.word	0x00000016
        /*0bb0*/ 	.word	0x0002a820
        /*0bb4*/ 	.short	0x010a
        /*0bb6*/ 	.byte	0x3f
	.zero		1


	//   ....[49]....
        /*0bb8*/ 	.word	0x00010b30
        /*0bbc*/ 	.word	0x00000006
        /*0bc0*/ 	.word	0x0002a840
        /*0bc4*/ 	.short	0x010a
        /*0bc6*/ 	.byte	0x3f
	.zero		1


	//   ....[50]....
        /*0bc8*/ 	.word	0x00011010
        /*0bcc*/ 	.word	0x00000006
        /*0bd0*/ 	.word	0x0002a830
        /*0bd4*/ 	.short	0x0107
        /*0bd6*/ 	.byte	0x3f
	.zero		1


	//   ....[51]....
        /*0bd8*/ 	.word	0x000110c0
        /*0bdc*/ 	.word	0x00000006
        /*0be0*/ 	.word	0x0002a830
        /*0be4*/ 	.short	0x0101
        /*0be6*/ 	.byte	0x3f
	.zero		1


	//   ....[52]....
        /*0be8*/ 	.word	0x00011120
        /*0bec*/ 	.word	0x00000004
        /*0bf0*/ 	.word	0x0002a860
        /*0bf4*/ 	.short	0x010a
        /*0bf6*/ 	.byte	0x3f
	.zero		1


	//   ....[53]....
        /*0bf8*/ 	.word	0x00011570
        /*0bfc*/ 	.word	0x00000004
        /*0c00*/ 	.word	0x0002a850
        /*0c04*/ 	.short	0x0107
        /*0c06*/ 	.byte	0x3f
	.zero		1


	//   ....[54]....
        /*0c08*/ 	.word	0x000116c0
        /*0c0c*/ 	.word	0x00000004
        /*0c10*/ 	.word	0x0002a850
        /*0c14*/ 	.short	0x0101
        /*0c16*/ 	.byte	0x3f
	.zero		1


	//   ....[55]....
        /*0c18*/ 	.word	0x00011910
        /*0c1c*/ 	.word	0x00000000
        /*0c20*/ 	.word	0x0002a860
        /*0c24*/ 	.short	0x010a
        /*0c26*/ 	.byte	0x3f
	.zero		1


	//   ....[56]....
        /*0c28*/ 	.word	0x00011d70
        /*0c2c*/ 	.word	0x00000000
        /*0c30*/ 	.word	0x0002a850
        /*0c34*/ 	.short	0x0107
        /*0c36*/ 	.byte	0x3f
	.zero		1


	//   ....[57]....
        /*0c38*/ 	.word	0x00011e20
        /*0c3c*/ 	.word	0x00000000
        /*0c40*/ 	.word	0x0002a850
        /*0c44*/ 	.short	0x0101
        /*0c46*/ 	.byte	0x3f
	.zero		1


	//   ....[58]....
        /*0c48*/ 	.word	0x00012f70
        /*0c4c*/ 	.word	0x00000004
        /*0c50*/ 	.word	0x0002a820
        /*0c54*/ 	.short	0x010a
        /*0c56*/ 	.byte	0x3f
	.zero		1


	//   ....[59]....
        /*0c58*/ 	.word	0x00013110
        /*0c5c*/ 	.word	0x00000005
        /*0c60*/ 	.word	0x0002a840
        /*0c64*/ 	.short	0x010a
        /*0c66*/ 	.byte	0x3f
	.zero		1


	//   ....[60]....
        /*0c68*/ 	.word	0x000131b0
        /*0c6c*/ 	.word	0x0000001b
        /*0c70*/ 	.word	0x0002a840
        /*0c74*/ 	.short	0x010a
        /*0c76*/ 	.byte	0x3f
	.zero		1


	//   ....[61]....
        /*0c78*/ 	.word	0x000131f0
        /*0c7c*/ 	.word	0x00000005
        /*0c80*/ 	.word	0x0002a860
        /*0c84*/ 	.short	0x010a
        /*0c86*/ 	.byte	0x3f
	.zero		1


	//   ....[62]....
        /*0c88*/ 	.word	0x00013230
        /*0c8c*/ 	.word	0x0000001b
        /*0c90*/ 	.word	0x0002a860
        /*0c94*/ 	.short	0x010a
        /*0c96*/ 	.byte	0x3f
	.zero		1


	//   ....[63]....
        /*0c98*/ 	.word	0x000132a0
        /*0c9c*/ 	.word	0x00000003
        /*0ca0*/ 	.word	0x0002a800
        /*0ca4*/ 	.short	0x010a
        /*0ca6*/ 	.byte	0x3f
	.zero		1


	//   ....[64]....
        /*0ca8*/ 	.word	0x000132f0
        /*0cac*/ 	.word	0x00000000
        /*0cb0*/ 	.word	0x0002a830
        /*0cb4*/ 	.short	0x010a
        /*0cb6*/ 	.byte	0x3f
	.zero		1


	//   ....[65]....
        /*0cb8*/ 	.word	0x00013350
        /*0cbc*/ 	.word	0x0000000c
        /*0cc0*/ 	.word	0x0002a830
        /*0cc4*/ 	.short	0x010a
        /*0cc6*/ 	.byte	0x3f
	.zero		1


	//   ....[66]....
        /*0cc8*/ 	.word	0x000133b0
        /*0ccc*/ 	.word	0x0000000b
        /*0cd0*/ 	.word	0x0002a850
        /*0cd4*/ 	.short	0x010a
        /*0cd6*/ 	.byte	0x3f
	.zero		1


	//   ....[67]....
        /*0cd8*/ 	.word	0x00013410
        /*0cdc*/ 	.word	0x0000000c
        /*0ce0*/ 	.word	0x0002a830
        /*0ce4*/ 	.short	0x010a
        /*0ce6*/ 	.byte	0x3f
	.zero		1


	//   ....[68]....
        /*0ce8*/ 	.word	0x00013470
        /*0cec*/ 	.word	0x0000000b
        /*0cf0*/ 	.word	0x0002a850
        /*0cf4*/ 	.short	0x010a
        /*0cf6*/ 	.byte	0x3f
	.zero		1


	//   ....[69]....
        /*0cf8*/ 	.word	0x000134d0
        /*0cfc*/ 	.word	0x00000003
        /*0d00*/ 	.word	0x0002a850
        /*0d04*/ 	.short	0x010a
        /*0d06*/ 	.byte	0x3f
	.zero		1


	//   ....[70]....
        /*0d08*/ 	.word	0x000135e0
        /*0d0c*/ 	.word	0x00000007
        /*0d10*/ 	.word	0x0002a840
        /*0d14*/ 	.short	0x010a
        /*0d16*/ 	.byte	0x3f
	.zero		1


	//   ....[71]....
        /*0d18*/ 	.word	0x00014940
        /*0d1c*/ 	.word	0x00000016
        /*0d20*/ 	.word	0x0002a820
        /*0d24*/ 	.short	0x010a
        /*0d26*/ 	.byte	0x3f
	.zero		1


	//   ....[72]....
        /*0d28*/ 	.word	0x00014990
        /*0d2c*/ 	.word	0x00000006
        /*0d30*/ 	.word	0x0002a840
        /*0d34*/ 	.short	0x010a
        /*0d36*/ 	.byte	0x3f
	.zero		1


	//   ....[73]....
        /*0d38*/ 	.word	0x00015150
        /*0d3c*/ 	.word	0x00000004
        /*0d40*/ 	.word	0x0002a860
        /*0d44*/ 	.short	0x010a
        /*0d46*/ 	.byte	0x3f
	.zero		1


	//   ....[74]....
        /*0d48*/ 	.word	0x00015950
        /*0d4c*/ 	.word	0x00000000
        /*0d50*/ 	.word	0x0002a860
        /*0d54*/ 	.short	0x010a
        /*0d56*/ 	.byte	0x3f
	.zero		1


	//   ....[75]....
        /*0d58*/ 	.word	0x00016b30
        /*0d5c*/ 	.word	0x00000004
        /*0d60*/ 	.word	0x0002a820
        /*0d64*/ 	.short	0x010a
        /*0d66*/ 	.byte	0x3f
	.zero		1


	//   ....[76]....
        /*0d68*/ 	.word	0x00016cd0
        /*0d6c*/ 	.word	0x00000005
        /*0d70*/ 	.word	0x0002a840
        /*0d74*/ 	.short	0x010a
        /*0d76*/ 	.byte	0x3f
	.zero		1


	//   ....[77]....
        /*0d78*/ 	.word	0x00016d20
        /*0d7c*/ 	.word	0x0000001b
        /*0d80*/ 	.word	0x0002a840
        /*0d84*/ 	.short	0x010a
        /*0d86*/ 	.byte	0x3f
	.zero		1


	//   ....[78]....
        /*0d88*/ 	.word	0x00016d70
        /*0d8c*/ 	.word	0x00000005
        /*0d90*/ 	.word	0x0002a860
        /*0d94*/ 	.short	0x010a
        /*0d96*/ 	.byte	0x3f
	.zero		1


	//----- nvinfo : EIATTR_NUM_MBARRIERS
	.align		4
.L_292:
        /*0d98*/ 	.byte	0x03, 0x38
        /*0d9a*/ 	.short	0x0016


	//----- nvinfo : EIATTR_EXIT_INSTR_OFFSETS
	.align		4
        /*0d9c*/ 	.byte	0x04, 0x1c
        /*0d9e*/ 	.short	(.L_294 - .L_293)


	//   ....[0]....
.L_293:
        /*0da0*/ 	.word	0x00000990


	//   ....[1]....
        /*0da4*/ 	.word	0x0000cf20


	//   ....[2]....
        /*0da8*/ 	.word	0x00013280


	//----- nvinfo : EIATTR_MAX_THREADS
	.align		4
.L_294:
        /*0dac*/ 	.byte	0x04, 0x05
        /*0dae*/ 	.short	(.L_296 - .L_295)
.L_295:
        /*0db0*/ 	.word	0x00000180
        /*0db4*/ 	.word	0x00000001
        /*0db8*/ 	.word	0x00000001


	//----- nvinfo : EIATTR_CRS_STACK_SIZE
	.align		4
.L_296:
        /*0dbc*/ 	.byte	0x04, 0x1e
        /*0dbe*/ 	.short	(.L_298 - .L_297)
.L_297:
        /*0dc0*/ 	.word	0x00000000


	//----- nvinfo : EIATTR_CBANK_PARAM_SIZE
	.align		4
.L_298:
        /*0dc4*/ 	.byte	0x03, 0x19
        /*0dc6*/ 	.short	0x0af0


	//----- nvinfo : EIATTR_PARAM_CBANK
	.align		4
        /*0dc8*/ 	.byte	0x04, 0x0a
        /*0dca*/ 	.short	(.L_300 - .L_299)
	.align		4
.L_299:
        /*0dcc*/ 	.word	index@(.nv.constant0._ZN7cutlass13device_kernelIN5flash11enable_sm90INS1_16FlashAttnFwdSm90INS1_25CollectiveMainloopFwdSm90ILi2EN4cute5tupleIJNS5_1CILi1EEES8_S8_EEENS6_IJNS7_ILi128EEENS7_ILi96EEENS7_ILi192EEEEEELi128ENS_6half_tEfNS_4arch4Sm90ELb1ELb0ELb1ELb1ELb1ELb0ELb0ELb1ELb1ELb1ELb1ELb0EEENS1_21CollectiveEpilogueFwdINS6_IJSA_SA_SB_EEES9_SE_SG_Li256ELb1ELb1ELb1ELb0EEENS1_36VarlenDynamicPersistentTileSchedulerILi128ELi96ELi256ELi128ELb1ELb1ELb1ELb1ELb1ELb1EEEEEEEEEvNT_6ParamsE)
        /*0dd0*/ 	.short	0x0210
        /*0dd2*/ 	.short	0x0af0


	//----- nvinfo : EIATTR_SW_WAR
	.align		4
.L_300:
        /*0dd4*/ 	.byte	0x04, 0x36
        /*0dd6*/ 	.short	(.L_302 - .L_301)
.L_301:
        /*0dd8*/ 	.word	0x00000008
.L_302:


//--------------------- .nv.info._ZN7cutlass13device_kernelIN5flash11enable_sm90INS1_16FlashAttnFwdSm90INS1_25CollectiveMainloopFwdSm90ILi2EN4cute5tupleIJNS5_1CILi1EEES8_S8_EEENS6_IJNS7_ILi128EEENS7_ILi96EEENS7_ILi192EEEEEELi128ENS_6half_tEfNS_4arch4Sm90ELb1ELb0ELb1ELb1ELb1ELb1ELb0ELb1ELb1ELb1ELb1ELb0EEENS1_21CollectiveEpilogueFwdINS6_IJSA_SA_SB_EEES9_SE_SG_Li256ELb1ELb1ELb1ELb0EEENS1_36VarlenDynamicPersistentTileSchedulerILi128ELi96ELi256ELi128ELb1ELb1ELb1ELb1ELb1ELb1EEEEEEEEEvNT_6ParamsE --------------------------
	.section	.nv.info._ZN7cutlass13device_kernelIN5flash11enable_sm90INS1_16FlashAttnFwdSm90INS1_25CollectiveMainloopFwdSm90ILi2EN4cute5tupleIJNS5_1CILi1EEES8_S8_EEENS6_IJNS7_ILi128EEENS7_ILi96EEENS7_ILi192EEEEEELi128ENS_6half_tEfNS_4arch4Sm90ELb1ELb0ELb1ELb1ELb1ELb1ELb0ELb1ELb1ELb1ELb1ELb0EEENS1_21CollectiveEpilogueFwdINS6_IJSA_SA_SB_EEES9_SE_SG_Li256ELb1ELb1ELb1ELb0EEENS1_36VarlenDynamicPersistentTileSchedulerILi128ELi96ELi256ELi128ELb1ELb1ELb1ELb1ELb1ELb1EEEEEEEEEvNT_6ParamsE,"",@"SHT_CUDA_INFO"
	.sectionflags	@""
	.align	4


	//----- nvinfo : EIATTR_CUDA_API_VERSION
	.align		4
        /*0000*/ 	.byte	0x04, 0x37
        /*0002*/ 	.short	(.L_304 - .L_303)
.L_303:
        /*0004*/ 	.word	0x00000082


	//----- nvinfo : EIATTR_KPARAM_INFO
	.align		4
.L_304:
        /*0008*/ 	.byte	0x04, 0x17
        /*000a*/ 	.short	(.L_306 - .L_305)
.L_305:
        /*000c*/ 	.word	0x00000000
        /*0010*/ 	.short	0x0000
        /*0012*/ 	.short	0x0070
        /*0014*/ 	.byte	0x00, 0xf0, 0x01, 0x2a


	//----- nvinfo : EIATTR_SPARSE_MMA_MASK
	.align		4
.L_306:
        /*0018*/ 	.byte	0x03, 0x50
        /*001a*/ 	.short	0x0000


	//----- nvinfo : EIATTR_MAXREG_COUNT
	.align		4
        /*001c*/ 	.byte	0x03, 0x1b
        /*001e*/ 	.short	0x00a8


	//----- nvinfo : EIATTR_NUM_BARRIERS
	.align		4
        /*0020*/ 	.byte	0x02, 0x4c
        /*0022*/ 	.byte	0x10
	.zero		1


	//----- nvinfo : EIATTR_EXTERNS
	.align		4
        /*0024*/ 	.byte	0x04, 0x0f
        /*0026*/ 	.short	(.L_308 - .L_307)


	//   ....[0]....
	.align		4
.L_307:
        /*0028*/ 	.word	index@(__assertfail)


	//----- nvinfo : EIATTR_ANNOTATIONS
	.align		4
.L_308:
        /*002c*/ 	.byte	0x04, 0x55
        /*002e*/ 	.short	(.L_310 - .L_309)


	//   ....[0]....
.L_309:
        /* <DEDUP_REMOVED lines=47> */


	//----- nvinfo : EIATTR_MERCURY_ISA_VERSION
	.align		4
.L_310:
        /*0308*/ 	.byte	0x03, 0x5f
        /*030a*/ 	.short	0x0101


	//----- nvinfo : EIATTR_UNUSED_LOAD_BYTE_OFFSET
	.align		4
        /*030c*/ 	.byte	0x04, 0x44
        /*030e*/ 	.short	(.L_312 - .L_311)


	//   ....[0]....
.L_311:
        /*0310*/ 	.word	0x00000a50
        /*0314*/ 	.word	0x0000fff0


	//   ....[1]....
        /*0318*/ 	.word	0x0001b0b0
        /*031c*/ 	.word	0x0000fff0


	//----- nvinfo : EIATTR_INT_WARP_WIDE_INSTR_OFFSETS
	.align		4
.L_312:
        /*0320*/ 	.byte	0x04, 0x31
        /*0322*/ 	.short	(.L_314 - .L_313)


	//   ....[0]....
.L_313:
        /*0324*/ 	.word	0x00000130


	//   ....[1]....
        /*0328*/ 	.word	0x00000170


	//   ....[2]....
        /*032c*/ 	.word	0x000001e0


	//   ....[3]....
        /*0330*/ 	.word	0x00020f10


	//   ....[4]....
        /*0334*/ 	.word	0x00020fa0


	//   ....[5]....
        /*0338*/ 	.word	0x00023df0


	//   ....[6]....
        /*033c*/ 	.word	0x00023e80


	//----- nvinfo : EIATTR_COOP_GROUP_MASK_REGIDS
	.align		4
.L_314:
        /*0340*/ 	.byte	0x04, 0x29
        /*0342*/ 	.short	(.L_316 - .L_315)


	//   ....[0]....
.L_315:
        /*0344*/ 	.word	0xffffffff


	//   ....[1]....
        /*0348*/ 	.word	0xffffffff


	//   ....[2]....
        /*034c*/ 	.word	0xffffffff


	//   ....[3]....
        /*0350*/ 	.word	0xffffffff


	//   ....[4]....
        /*0354*/ 	.word	0xffffffff


	//   ....[5]....
        /*0358*/ 	.word	0xffffffff


	//   ....[6]....
        /*035c*/ 	.word	0xffffffff


	//   ....[7]....
        /*0360*/ 	.word	0xffffffff


	//   ....[8]....
        /*0364*/ 	.word	0xffffffff


	//   ....[9]....
        /*0368*/ 	.word	0xffffffff


	//   ....[10]....
        /*036c*/ 	.word	0xffffffff


	//   ....[11]....
        /*0370*/ 	.word	0xffffffff


	//   ....[12]....
        /*0374*/ 	.word	0xffffffff


	//   ....[13]....
        /*0378*/ 	.word	0xffffffff


	//   ....[14]....
        /*037c*/ 	.word	0xffffffff


	//   ....[15]....
        /*0380*/ 	.word	0xffffffff


	//   ....[16]....
        /*0384*/ 	.word	0xffffffff


	//   ....[17]....
        /*0388*/ 	.word	0xffffffff


	//   ....[18]....
        /*038c*/ 	.word	0xffffffff


	//   ....[19]....
        /*0390*/ 	.word	0xffffffff


	//   ....[20]....
        /*0394*/ 	.word	0xffffffff


	//   ....[21]....
        /*0398*/ 	.word	0xffffffff


	//   ....[22]....
        /*039c*/ 	.word	0xffffffff


	//   ....[23]....
        /*03a0*/ 	.word	0xffffffff


	//   ....[24]....
        /*03a4*/ 	.word	0xffffffff


	//   ....[25]....
        /*03a8*/ 	.word	0xffffffff


	//   ....[26]....
        /*03ac*/ 	.word	0xffffffff


	//   ....[27]....
        /*03b0*/ 	.word	0xffffffff


	//   ....[28]....
        /*03b4*/ 	.word	0xffffffff


	//   ....[29]....
        /*03b8*/ 	.word	0xffffffff


	//   ....[30]....
        /*03bc*/ 	.word	0xffffffff


	//   ....[31]....
        /*03c0*/ 	.word	0xffffffff


	//   ....[32]....
        /*03c4*/ 	.word	0xffffffff


	//   ....[33]....
        /*03c8*/ 	.word	0xffffffff


	//   ....[34]....
        /*03cc*/ 	.word	0xffffffff


	//   ....[35]....
        /*03d0*/ 	.word	0xffffffff


	//   ....[36]....
        /*03d4*/ 	.word	0xffffffff


	//   ....[37]....
        /*03d8*/ 	.word	0xffffffff


	//   ....[38]....
        /*03dc*/ 	.word	0xffffffff


	//   ....[39]....
        /*03e0*/ 	.word	0xffffffff


	//   ....[40]....
        /*03e4*/ 	.word	0xffffffff


	//   ....[41]....
        /*03e8*/ 	.word	0xffffffff


	//   ....[42]....
        /*03ec*/ 	.word	0xffffffff


	//   ....[43]....
        /*03f0*/ 	.word	0xffffffff


	//   ....[44]....
        /*03f4*/ 	.word	0xffffffff


	//   ....[45]....
        /*03f8*/ 	.word	0xffffffff


	//   ....[46]....
        /*03fc*/ 	.word	0xffffffff


	//   ....[47]....
        /*0400*/ 	.word	0xffffffff


	//   ....[48]....
        /*0404*/ 	.word	0xffffffff


	//   ....[49]....
        /*0408*/ 	.word	0xffffffff


	//   ....[50]....
        /*040c*/ 	.word	0xffffffff


	//   ....[51]....
        /*0410*/ 	.word	0xffffffff


	//   ....[52]....
        /*0414*/ 	.word	0xffffffff


	//   ....[53]....
        /*0418*/ 	.word	0xffffffff


	//   ....[54]....
        /*041c*/ 	.word	0xffffffff


	//   ....[55]....
        /*0420*/ 	.word	0xffffffff


	//   ....[56]....
        /*0424*/ 	.word	0xffffffff


	//   ....[57]....
        /*0428*/ 	.word	0xffffffff


	//   ....[58]....
        /*042c*/ 	.word	0xffffffff


	//   ....[59]....
        /*0430*/ 	.word	0xffffffff


	//   ....[60]....
        /*0434*/ 	.word	0xffffffff


	//   ....[61]....
        /*0438*/ 	.word	0xffffffff


	//   ....[62]....
        /*043c*/ 	.word	0xffffffff


	//   ....[63]....
        /*0440*/ 	.word	0xffffffff


	//   ....[64]....
        /*0444*/ 	.word	0xffffffff


	//   ....[65]....
        /*0448*/ 	.word	0xffffffff


	//   ....[66]....
        /*044c*/ 	.word	0xffffffff


	//   ....[67]....
        /*0450*/ 	.word	0xffffffff


	//   ....[68]....
        /*0454*/ 	.word	0xffffffff


	//   ....[69]....
        /*0458*/ 	.word	0xffffffff


	//   ....[70]....
        /*045c*/ 	.word	0xffffffff


	//   ....[71]....
        /*0460*/ 	.word	0xffffffff


	//   ....[72]....
        /*0464*/ 	.word	0xffffffff


	//   ....[73]....
        /*0468*/ 	.word	0xffffffff


	//   ....[74]....
        /*046c*/ 	.word	0xffffffff


	//   ....[75]....
        /*0470*/ 	.word	0xffffffff


	//   ....[76]....
        /*0474*/ 	.word	0xffffffff


	//   ....[77]....
        /*0478*/ 	.word	0xffffffff


	//   ....[78]....
        /*047c*/ 	.word	0xffffffff


	//   ....[79]....
        /*0480*/ 	.word	0xffffffff


	//   ....[80]....
        /*0484*/ 	.word	0xffffffff


	//   ....[81]....
        /*0488*/ 	.word	0xffffffff


	//   ....[82]....
        /*048c*/ 	.word	0xffffffff


	//   ....[83]....
        /*0490*/ 	.word	0xffffffff


	//   ....[84]....
        /*0494*/ 	.word	0xffffffff


	//   ....[85]....
        /*0498*/ 	.word	0xffffffff


	//   ....[86]....
        /*049c*/ 	.word	0xffffffff


	//   ....[87]....
        /*04a0*/ 	.word	0xffffffff


	//   ....[88]....
        /*04a4*/ 	.word	0xffffffff


	//   ....[89]....
        /*04a8*/ 	.word	0xffffffff


	//   ....[90]....
        /*04ac*/ 	.word	0xffffffff


	//   ....[91]....
        /*04b0*/ 	.word	0xffffffff


	//   ....[92]....
        /*04b4*/ 	.word	0xffffffff


	//   ....[93]....
        /*04b8*/ 	.word	0xffffffff


	//   ....[94]....
        /*04bc*/ 	.word	0xffffffff


	//   ....[95]....
        /*04c0*/ 	.word	0xffffffff


	//   ....[96]....
        /*04c4*/ 	.word	0xffffffff


	//   ....[97]....
        /*04c8*/ 	.word	0xffffffff


	//   ....[98]....
        /*04cc*/ 	.word	0xffffffff


	//   ....[99]....
        /*04d0*/ 	.word	0xffffffff


	//   ....[100]....
        /*04d4*/ 	.word	0xffffffff


	//   ....[101]....
        /*04d8*/ 	.word	0xffffffff


	//   ....[102]....
        /*04dc*/ 	.word	0xffffffff


	//   ....[103]....
        /*04e0*/ 	.word	0xffffffff


	//   ....[104]....
        /*04e4*/ 	.word	0xffffffff


	//   ....[105]....
        /*04e8*/ 	.word	0xffffffff


	//   ....[106]....
        /*04ec*/ 	.word	0xffffffff


	//   ....[107]....
        /*04f0*/ 	.word	0xffffffff


	//   ....[108]....
        /*04f4*/ 	.word	0xffffffff


	//   ....[109]....
        /*04f8*/ 	.word	0xffffffff


	//   ....[110]....
        /*04fc*/ 	.word	0xffffffff


	//   ....[111]....
        /*0500*/ 	.word	0xffffffff


	//   ....[112]....
        /*0504*/ 	.word	0xffffffff


	//   ....[113]....
        /*0508*/ 	.word	0xffffffff


	//   ....[114]....
        /*050c*/ 	.word	0xffffffff


	//   ....[115]....
        /*0510*/ 	.word	0xffffffff


	//   ....[116]....
        /*0514*/ 	.word	0xffffffff


	//   ....[117]....
        /*0518*/ 	.word	0xffffffff


	//   ....[118]....
        /*051c*/ 	.word	0xffffffff


	//   ....[119]....
        /*0520*/ 	.word	0xffffffff


	//   ....[120]....
        /*0524*/ 	.word	0xffffffff


	//   ....[121]....
        /*0528*/ 	.word	0xffffffff


	//   ....[122]....
        /*052c*/ 	.word	0xffffffff


	//   ....[123]....
        /*0530*/ 	.word	0xffffffff


	//   ....[124]....
        /*0534*/ 	.word	0xffffffff


	//   ....[125]....
        /*0538*/ 	.word	0xffffffff


	//   ....[126]....
        /*053c*/ 	.word	0xffffffff


	//   ....[127]....
        /*0540*/ 	.word	0xffffffff


	//   ....[128]....
        /*0544*/ 	.word	0xffffffff


	//   ....[129]....
        /*0548*/ 	.word	0xffffffff


	//   ....[130]....
        /*054c*/ 	.word	0xffffffff


	//   ....[131]....
        /*0550*/ 	.word	0xffffffff


	//   ....[132]....
        /*0554*/ 	.word	0xffffffff


	//   ....[133]....
        /*0558*/ 	.word	0xffffffff


	//   ....[134]....
        /*055c*/ 	.word	0xffffffff


	//   ....[135]....
        /*0560*/ 	.word	0xffffffff


	//   ....[136]....
        /*0564*/ 	.word	0xffffffff


	//   ....[137]....
        /*0568*/ 	.word	0xffffffff


	//   ....[138]....
        /*056c*/ 	.word	0xffffffff


	//   ....[139]....
        /*0570*/ 	.word	0xffffffff


	//   ....[140]....
        /*0574*/ 	.word	0xffffffff


	//   ....[141]....
        /*0578*/ 	.word	0xffffffff


	//   ....[142]....
        /*057c*/ 	.word	0xffffffff


	//   ....[143]....
        /*0580*/ 	.word	0xffffffff


	//   ....[144]....
        /*0584*/ 	.word	0xffffffff


	//   ....[145]....
        /*0588*/ 	.word	0xffffffff


	//   ....[146]....
        /*058c*/ 	.word	0xffffffff


	//   ....[147]....
        /*0590*/ 	.word	0xffffffff


	//   ....[148]....
        /*0594*/ 	.word	0xffffffff


	//   ....[149]....
        /*0598*/ 	.word	0xffffffff


	//   ....[150]....
        /*059c*/ 	.word	0xffffffff


	//   ....[151]....
        /*05a0*/ 	.word	0xffffffff


	//   ....[152]....
        /*05a4*/ 	.word	0xffffffff


	//   ....[153]....
        /*05a8*/ 	.word	0xffffffff


	//   ....[154]....
        /*05ac*/ 	.word	0xffffffff


	//   ....[155]....
        /*05b0*/ 	.word	0xffffffff


	//   ....[156]....
        /*05b4*/ 	.word	0xffffffff


	//   ....[157]....
        /*05b8*/ 	.word	0xffffffff


	//   ....[158]....
        /*05bc*/ 	.word	0xffffffff


	//   ....[159]....
        /*05c0*/ 	.word	0xffffffff


	//   ....[160]....
        /*05c4*/ 	.word	0xffffffff


	//   ....[161]....
        /*05c8*/ 	.word	0xffffffff


	//   ....[162]....
        /*05cc*/ 	.word	0xffffffff


	//   ....[163]....
        /*05d0*/ 	.word	0xffffffff


	//   ....[164]....
        /*05d4*/ 	.word	0xffffffff


	//   ....[165]....
        /*05d8*/ 	.word	0xffffffff


	//   ....[166]....
        /*05dc*/ 	.word	0xffffffff


	//   ....[167]....
        /*05e0*/ 	.word	0xffffffff


	//   ....[168]....
        /*05e4*/ 	.word	0xffffffff


	//   ....[169]....
        /*05e8*/ 	.word	0xffffffff


	//   ....[170]....
        /*05ec*/ 	.word	0xffffffff


	//   ....[171]....
        /*05f0*/ 	.word	0xffffffff


	//   ....[172]....
        /*05f4*/ 	.word	0xffffffff


	//   ....[173]....
        /*05f8*/ 	.word	0xffffffff


	//   ....[174]....
        /*05fc*/ 	.word	0xffffffff


	//   ....[175]....
        /*0600*/ 	.word	0xffffffff


	//   ....[176]....
        /*0604*/ 	.word	0xffffffff


	//   ....[177]....
        /*0608*/ 	.word	0xffffffff


	//   ....[178]....
        /*060c*/ 	.word	0xffffffff


	//   ....[179]....
        /*0610*/ 	.word	0xffffffff


	//   ....[180]....
        /*0614*/ 	.word	0xffffffff


	//   ....[181]....
        /*0618*/ 	.word	0xffffffff


	//   ....[182]....
        /*061c*/ 	.word	0xffffffff


	//   ....[183]....
        /*0620*/ 	.word	0xffffffff


	//   ....[184]....
        /*0624*/ 	.word	0xffffffff


	//   ....[185]....
        /*0628*/ 	.word	0x0500000f


	//   ....[186]....
        /*062c*/ 	.word	0x0500000f


	//   ....[187]....
        /*0630*/ 	.word	0x0500000f


	//   ....[188]....
        /*0634*/ 	.word	0x0500000f


	//   ....[189]....
        /*0638*/ 	.word	0x0500000f


	//   ....[190]....
        /*063c*/ 	.word	0x0500000f


	//   ....[191]....
        /*0640*/ 	.word	0x0500000f


	//   ....[192]....
        /*0644*/ 	.word	0x0500000f


	//   ....[193]....
        /*0648*/ 	.word	0x0500000f


	//   ....[194]....
        /*064c*/ 	.word	0x0500000f


	//   ....[195]....
        /*0650*/ 	.word	0x0500000f


	//   ....[196]....
        /*0654*/ 	.word	0x0500000f


	//   ....[197]....
        /*0658*/ 	.word	0x0500000f


	//   ....[198]....
        /*065c*/ 	.word	0x0500000f


	//   ....[199]....
        /*0660*/ 	.word	0x0500000f


	//   ....[200]....
        /*0664*/ 	.word	0x0500000f


	//   ....[201]....
        /*0668*/ 	.word	0x0500000f


	//   ....[202]....
        /*066c*/ 	.word	0x0500000f


	//   ....[203]....
        /*0670*/ 	.word	0x0500000f


	//   ....[204]....
        /*0674*/ 	.word	0x0500000f


	//   ....[205]....
        /*0678*/ 	.word	0x0500000f


	//   ....[206]....
        /*067c*/ 	.word	0x0500000f


	//   ....[207]....
        /*0680*/ 	.word	0x0500000f


	//   ....[208]....
        /*0684*/ 	.word	0x0500000f


	//   ....[209]....
        /*0688*/ 	.word	0x0500000f


	//   ....[210]....
        /*068c*/ 	.word	0x0500000f


	//   ....[211]....
        /*0690*/ 	.word	0x0500000f


	//   ....[212]....
        /*0694*/ 	.word	0x0500000f


	//   ....[213]....
        /*0698*/ 	.word	0x0500000f


	//   ....[214]....
        /*069c*/ 	.word	0x0500000f


	//   ....[215]....
        /*06a0*/ 	.word	0x0500000f


	//   ....[216]....
        /*06a4*/ 	.word	0x0500000f


	//   ....[217]....
        /*06a8*/ 	.word	0x0500000f


	//   ....[218]....
        /*06ac*/ 	.word	0x0500000f


	//   ....[219]....
        /*06b0*/ 	.word	0x0500000f


	//   ....[220]....
        /*06b4*/ 	.word	0x0500000f


	//   ....[221]....
        /*06b8*/ 	.word	0x0500000f


	//   ....[222]....
        /*06bc*/ 	.word	0x0500000f


	//   ....[223]....
        /*06c0*/ 	.word	0x0500000f


	//   ....[224]....
        /*06c4*/ 	.word	0x0500000f


	//   ....[225]....
        /*06c8*/ 	.word	0x0500000f


	//   ....[226]....
        /*06cc*/ 	.word	0x0500000f


	//   ....[227]....
        /*06d0*/ 	.word	0x0500000f


	//   ....[228]....
        /*06d4*/ 	.word	0x0500000f


	//   ....[229]....
        /*06d8*/ 	.word	0x0500000f


	//   ....[230]....
        /*06dc*/ 	.word	0x0500000f


	//   ....[231]....
        /*06e0*/ 	.word	0x0500000f


	//   ....[232]....
        /*06e4*/ 	.word	0x0500000f


	//   ....[233]....
        /*06e8*/ 	.word	0x0500000f


	//   ....[234]....
        /*06ec*/ 	.word	0x0500000f


	//   ....[235]....
        /*06f0*/ 	.word	0x0500000f


	//   ....[236]....
        /*06f4*/ 	.word	0x0500000f


	//   ....[237]....
        /*06f8*/ 	.word	0x0500000f


	//   ....[238]....
        /*06fc*/ 	.word	0x0500000f


	//   ....[239]....
        /*0700*/ 	.word	0x0500000f


	//   ....[240]....
        /*0704*/ 	.word	0x0500000f


	//   ....[241]....
        /*0708*/ 	.word	0x0500000f


	//   ....[242]....
        /*070c*/ 	.word	0x0500000f


	//   ....[243]....
        /*0710*/ 	.word	0x0500000f


	//   ....[244]....
        /*0714*/ 	.word	0x0500000f


	//   ....[245]....
        /*0718*/ 	.word	0x0500000f


	//   ....[246]....
        /*071c*/ 	.word	0x0500000f


	//   ....[247]....
        /*0720*/ 	.word	0x0500000f


	//   ....[248]....
        /*0724*/ 	.word	0x0500000f


	//   ....[249]....
        /*0728*/ 	.word	0x0500000f


	//   ....[250]....
        /*072c*/ 	.word	0x0500000f


	//   ....[251]....
        /*0730*/ 	.word	0x0500000f


	//   ....[252]....
        /*0734*/ 	.word	0x0500000f


	//   ....[253]....
        /*0738*/ 	.word	0x0500000f


	//   ....[254]....
        /*073c*/ 	.word	0x0500000f


	//   ....[255]....
        /*0740*/ 	.word	0x0500000f


	//   ....[0]....
        /*0744*/ 	.word	0x0500000f


	//   ....[1]....
        /*0748*/ 	.word	0x0500000f


	//   ....[2]....
        /*074c*/ 	.word	0x0500000f


	//   ....[3]....
        /*0750*/ 	.word	0x0500000f


	//   ....[4]....
        /*0754*/ 	.word	0x0500000f


	//   ....[5]....
        /*0758*/ 	.word	0x0500000f


	//   ....[6]....
        /*075c*/ 	.word	0x0500000f


	//   ....[7]....
        /*0760*/ 	.word	0x0500000f


	//   ....[8]....
        /*0764*/ 	.word	0x0500000f


	//   ....[9]....
        /*0768*/ 	.word	0x0500000f


	//   ....[10]....
        /*076c*/ 	.word	0x0500000f


	//   ....[11]....
        /*0770*/ 	.word	0x0500000f


	//   ....[12]....
        /*0774*/ 	.word	0x0500000f


	//   ....[13]....
        /*0778*/ 	.word	0x0500000f


	//   ....[14]....
        /*077c*/ 	.word	0x0500000f


	//   ....[15]....
        /*0780*/ 	.word	0x0500000f


	//   ....[16]....
        /*0784*/ 	.word	0x0500000f


	//   ....[17]....
        /*0788*/ 	.word	0x0500000f


	//   ....[18]....
        /*078c*/ 	.word	0x0500000f


	//   ....[19]....
        /*0790*/ 	.word	0x0500000f


	//   ....[20]....
        /*0794*/ 	.word	0x0500000f


	//   ....[21]....
        /*0798*/ 	.word	0x0500000f


	//   ....[22]....
        /*079c*/ 	.word	0x0500000f


	//   ....[23]....
        /*07a0*/ 	.word	0x0500000f


	//   ....[24]....
        /*07a4*/ 	.word	0x0500000f


	//   ....[25]....
        /*07a8*/ 	.word	0x0500000f


	//   ....[26]....
        /*07ac*/ 	.word	0x0500000f


	//   ....[27]....
        /*07b0*/ 	.word	0x0500000f


	//   ....[28]....
        /*07b4*/ 	.word	0x0500000f


	//   ....[29]....
        /*07b8*/ 	.word	0x0500000f


	//   ....[30]....
        /*07bc*/ 	.word	0x0500000f


	//   ....[31]....
        /*07c0*/ 	.word	0x0500000f


	//   ....[32]....
        /*07c4*/ 	.word	0x0500000f


	//   ....[33]....
        /*07c8*/ 	.word	0x0500000f


	//   ....[34]....
        /*07cc*/ 	.word	0x0500000f


	//   ....[35]....
        /*07d0*/ 	.word	0x0500000f


	//   ....[36]....
        /*07d4*/ 	.word	0x0500000f


	//   ....[37]....
        /*07d8*/ 	.word	0x0500000f


	//   ....[38]....
        /*07dc*/ 	.word	0x0500000f


	//   ....[39]....
        /*07e0*/ 	.word	0x0500000f


	//   ....[40]....
        /*07e4*/ 	.word	0x0500000f


	//   ....[41]....
        /*07e8*/ 	.word	0x0500000f


	//----- nvinfo : EIATTR_COOP_GROUP_INSTR_OFFSETS
	.align		4
.L_316:
        /*07ec*/ 	.byte	0x04, 0x28
        /*07ee*/ 	.short	(.L_318 - .L_317)


	//   ....[0]....
.L_317:
        /*07f0*/ 	.word	0x00000060


	//   ....[1]....
        /*07f4*/ 	.word	0x00000140


	//   ....[2]....
        /*07f8*/ 	.word	0x00000190


	//   ....[3]....
        /*07fc*/ 	.word	0x000003c0


	//   ....[4]....
        /*0800*/ 	.word	0x00000520


	//   ....[5]....
        /*0804*/ 	.word	0x00000640


	//   ....[6]....
        /*0808*/ 	.word	0x000007a0


	//   ....[7]....
        /*080c*/ 	.word	0x00003c10


	//   ....[8]....
        /*0810*/ 	.word	0x00003c20


	//   ....[9]....
        /*0814*/ 	.word	0x00005180


	//   ....[10]....
        /*0818*/ 	.word	0x00005190


	//   ....[11]....
        /*081c*/ 	.word	0x00007230


	//   ....[12]....
        /*0820*/ 	.word	0x00007240


	//   ....[13]....
        /*0824*/ 	.word	0x000089c0


	//   ....[14]....
        /*0828*/ 	.word	0x000089d0


	//   ....[15]....
        /*082c*/ 	.word	0x0000a260


	//   ....[16]....
        /*0830*/ 	.word	0x0000a270


	//   ....[17]....
        /*0834*/ 	.word	0x0000a500


	//   ....[18]....
        /*0838*/ 	.word	0x0000a510


	//   ....[19]....
        /*083c*/ 	.word	0x0000aa40


	//   ....[20]....
        /*0840*/ 	.word	0x0000aa60


	//   ....[21]....
        /*0844*/ 	.word	0x0000abe0


	//   ....[22]....
        /*0848*/ 	.word	0x0000ac00


	//   ....[23]....
        /*084c*/ 	.word	0x0000b450


	//   ....[24]....
        /*0850*/ 	.word	0x0000bb90


	//   ....[25]....
        /*0854*/ 	.word	0x0000bba0


	//   ....[26]....
        /*0858*/ 	.word	0x0000bbb0


	//   ....[27]....
        /*085c*/ 	.word	0x0000bbc0


	//   ....[28]....
        /*0860*/ 	.word	0x0000c3a0


	//   ....[29]....
        /*0864*/ 	.word	0x0000c3b0


	//   ....[30]....
        /*0868*/ 	.word	0x0000c3c0


	//   ....[31]....
        /*086c*/ 	.word	0x0000c3d0


	//   ....[32]....
        /*0870*/ 	.word	0x0000f160


	//   ....[33]....
        /*0874*/ 	.word	0x0000f170


	//   ....[34]....
        /*0878*/ 	.word	0x0000f180


	//   ....[35]....
        /*087c*/ 	.word	0x0000f190


	//   ....[36]....
        /*0880*/ 	.word	0x0000f7b0


	//   ....[37]....
        /*0884*/ 	.word	0x0000f7c0


	//   ....[38]....
        /*0888*/ 	.word	0x0000f7d0


	//   ....[39]....
        /*088c*/ 	.word	0x0000f7e0


	//   ....[40]....
        /*0890*/ 	.word	0x000132a0


	//   ....[41]....
        /*0894*/ 	.word	0x000132e0


	//   ....[42]....
        /*0898*/ 	.word	0x000138e0


	//   ....[43]....
        /*089c*/ 	.word	0x00013950


	//   ....[44]....
        /*08a0*/ 	.word	0x000141b0


	//   ....[45]....
        /*08a4*/ 	.word	0x000142c0


	//   ....[46]....
        /*08a8*/ 	.word	0x000160c0


	//   ....[47]....
        /*08ac*/ 	.word	0x000168e0


	//   ....[48]....
        /*08b0*/ 	.word	0x00016950


	//   ....[49]....
        /*08b4*/ 	.word	0x00016960


	//   ....[50]....
        /*08b8*/ 	.word	0x00016ee0


	//   ....[51]....
        /*08bc*/ 	.word	0x000170a0


	//   ....[52]....
        /*08c0*/ 	.word	0x000195b0


	//   ....[53]....
        /*08c4*/ 	.word	0x000195d0


	//   ....[54]....
        /*08c8*/ 	.word	0x000195f0


	//   ....[55]....
        /*08cc*/ 	.word	0x00019610


	//   ....[56]....
        /*08d0*/ 	.word	0x0001a980


	//   ....[57]....
        /*08d4*/ 	.word	0x0001aa00


	//   ....[58]....
        /*08d8*/ 	.word	0x0001aa30


	//   ....[59]....
        /*08dc*/ 	.word	0x0001aa40


	//   ....[60]....
        /*08e0*/ 	.word	0x0001bb50


	//   ....[61]....
        /*08e4*/ 	.word	0x0001bb60


	//   ....[62]....
        /*08e8*/ 	.word	0x0001bb70


	//   ....[63]....
        /*08ec*/ 	.word	0x0001bb80


	//   ....[64]....
        /*08f0*/ 	.word	0x0001c220


	//   ....[65]....
        /*08f4*/ 	.word	0x0001c280


	//   ....[66]....
        /*08f8*/ 	.word	0x0001c350


	//   ....[67]....
        /*08fc*/ 	.word	0x0001c370


	//   ....[68]....
        /*0900*/ 	.word	0x0001c430


	//   ....[69]....
        /*0904*/ 	.word	0x0001c450


	//   ....[70]....
        /*0908*/ 	.word	0x0001c520


	//   ....[71]....
        /*090c*/ 	.word	0x0001c540


	//   ....[72]....
        /*0910*/ 	.word	0x0001c9a0


	//   ....[73]....
        /*0914*/ 	.word	0x0001c9b0


	//   ....[74]....
        /*0918*/ 	.word	0x0001cdf0


	//   ....[75]....
        /*091c*/ 	.word	0x0001ce00


	//   ....[76]....
        /*0920*/ 	.word	0x0001da60


	//   ....[77]....
        /*0924*/ 	.word	0x0001da70


	//   ....[78]....
        /*0928*/ 	.word	0x0001db30


	//   ....[79]....
        /*092c*/ 	.word	0x0001db50


	//   ....[80]....
        /*0930*/ 	.word	0x0001dc10


	//   ....[81]....
        /*0934*/ 	.word	0x0001dc30


	//   ....[82]....
        /*0938*/ 	.word	0x0001dd00


	//   ....[83]....
        /*093c*/ 	.word	0x0001dd20


	//   ....[84]....
        /*0940*/ 	.word	0x0001de70


	//   ....[85]....
        /*0944*/ 	.word	0x0001e060


	//   ....[86]....
        /*0948*/ 	.word	0x0001e090


	//   ....[87]....
        /*094c*/ 	.word	0x0001e0c0


	//   ....[88]....
        /*0950*/ 	.word	0x0001e0f0


	//   ....[89]....
        /*0954*/ 	.word	0x0001e120


	//   ....[90]....
        /*0958*/ 	.word	0x0001e150


	//   ....[91]....
        /*095c*/ 	.word	0x0001e2e0


	//   ....[92]....
        /*0960*/ 	.word	0x0001e310


	//   ....[93]....
        /*0964*/ 	.word	0x0001e340


	//   ....[94]....
        /*0968*/ 	.word	0x0001e370


	//   ....[95]....
        /*096c*/ 	.word	0x0001e3a0


	//   ....[96]....
        /*0970*/ 	.word	0x0001e3d0


	//   ....[97]....
        /*0974*/ 	.word	0x0001e460


	//   ....[98]....
        /*0978*/ 	.word	0x0001e490


	//   ....[99]....
        /*097c*/ 	.word	0x0001e4a0


	//   ....[100]....
        /*0980*/ 	.word	0x0001e4e0


	//   ....[101]....
        /*0984*/ 	.word	0x0001f990


	//   ....[102]....
        /*0988*/ 	.word	0x00021b60


	//   ....[103]....
        /*098c*/ 	.word	0x00021b80


	//   ....[104]....
        /*0990*/ 	.word	0x00021c30


	//   ....[105]....
        /*0994*/ 	.word	0x00021c50


	//   ....[106]....
        /*0998*/ 	.word	0x00021cf0


	//   ....[107]....
        /*099c*/ 	.word	0x00021d10


	//   ....[108]....
        /*09a0*/ 	.word	0x00021db0


	//   ....[109]....
        /*09a4*/ 	.word	0x00021dd0


	//   ....[110]....
        /*09a8*/ 	.word	0x00021e70


	//   ....[111]....
        /*09ac*/ 	.word	0x00021e90


	//   ....[112]....
        /*09b0*/ 	.word	0x00021ea0


	//   ....[113]....
        /*09b4*/ 	.word	0x00021f30


	//   ....[114]....
        /*09b8*/ 	.word	0x000226c0


	//   ....[115]....
        /*09bc*/ 	.word	0x000226f0


	//   ....[116]....
        /*09c0*/ 	.word	0x00022710


	//   ....[117]....
        /*09c4*/ 	.word	0x000227a0


	//   ....[118]....
        /*09c8*/ 	.word	0x000227b0


	//   ....[119]....
        /*09cc*/ 	.word	0x00022850


	//   ....[120]....
        /*09d0*/ 	.word	0x00022860


	//   ....[121]....
        /*09d4*/ 	.word	0x00022900


	//   ....[122]....
        /*09d8*/ 	.word	0x00022910


	//   ....[123]....
        /*09dc*/ 	.word	0x000229b0


	//   ....[124]....
        /*09e0*/ 	.word	0x000229c0


	//   ....[125]....
        /*09e4*/ 	.word	0x00022a60


	//   ....[126]....
        /*09e8*/ 	.word	0x00022a70


	//   ....[127]....
        /*09ec*/ 	.word	0x00022b10


	//   ....[128]....
        /*09f0*/ 	.word	0x00022b20


	//   ....[129]....
        /*09f4*/ 	.word	0x00022b30


	//   ....[130]....
        /*09f8*/ 	.word	0x000232f0


	//   ....[131]....
        /*09fc*/ 	.word	0x00023300


	//   ....[132]....
        /*0a00*/ 	.word	0x00023310


	//   ....[133]....
        /*0a04*/ 	.word	0x000233a0


	//   ....[134]....
        /*0a08*/ 	.word	0x000233b0


	//   ....[135]....
        /*0a0c*/ 	.word	0x00023410


	//   ....[136]....
        /*0a10*/ 	.word	0x00023440


	//   ....[137]....
        /*0a14*/ 	.word	0x00023480


	//   ....[138]....
        /*0a18*/ 	.word	0x000234b0


	//   ....[139]....
        /*0a1c*/ 	.word	0x000234f0


	//   ....[140]....
        /*0a20*/ 	.word	0x00023520


	//   ....[141]....
        /*0a24*/ 	.word	0x00023560


	//   ....[142]....
        /*0a28*/ 	.word	0x000237d0


	//   ....[143]....
        /*0a2c*/ 	.word	0x000237f0


	//   ....[144]....
        /*0a30*/ 	.word	0x00023880


	//   ....[145]....
        /*0a34*/ 	.word	0x00023890


	//   ....[146]....
        /*0a38*/ 	.word	0x00023900


	//   ....[147]....
        /*0a3c*/ 	.word	0x00023910


	//   ....[148]....
        /*0a40*/ 	.word	0x00023980


	//   ....[149]....
        /*0a44*/ 	.word	0x00023990


	//   ....[150]....
        /*0a48*/ 	.word	0x00023a00


	//   ....[151]....
        /*0a4c*/ 	.word	0x00023a10


	//   ....[152]....
        /*0a50*/ 	.word	0x00023a20


	//   ....[153]....
        /*0a54*/ 	.word	0x00023a90


	//   ....[154]....
        /*0a58*/ 	.word	0x00023ff0


	//   ....[155]....
        /*0a5c*/ 	.word	0x00024020


	//   ....[156]....
        /*0a60*/ 	.word	0x00024050


	//   ....[157]....
        /*0a64*/ 	.word	0x00024060


	//   ....[158]....
        /*0a68*/ 	.word	0x000240a0


	//   ....[159]....
        /*0a6c*/ 	.word	0x000240c0


	//   ....[160]....
        /*0a70*/ 	.word	0x00024130


	//   ....[161]....
        /*0a74*/ 	.word	0x00024150


	//   ....[162]....
        /*0a78*/ 	.word	0x000241b0


	//   ....[163]....
        /*0a7c*/ 	.word	0x000241d0


	//   ....[164]....
        /*0a80*/ 	.word	0x00024220


	//   ....[165]....
        /*0a84*/ 	.word	0x00024240


	//   ....[166]....
        /*0a88*/ 	.word	0x00024660


	//   ....[167]....
        /*0a8c*/ 	.word	0x00024690


	//   ....[168]....
        /*0a90*/ 	.word	0x00024700


	//   ....[169]....
        /*0a94*/ 	.word	0x00024730


	//   ....[170]....
        /*0a98*/ 	.word	0x00024760


	//   ....[171]....
        /*0a9c*/ 	.word	0x00024790


	//   ....[172]....
        /*0aa0*/ 	.word	0x000247c0


	//   ....[173]....
        /*0aa4*/ 	.word	0x000247f0


	//   ....[174]....
        /*0aa8*/ 	.word	0x00024990


	//   ....[175]....
        /*0aac*/ 	.word	0x000249c0


	//   ....[176]....
        /*0ab0*/ 	.word	0x000249f0


	//   ....[177]....
        /*0ab4*/ 	.word	0x00024a20


	//   ....[178]....
        /*0ab8*/ 	.word	0x00024a50


	//   ....[179]....
        /*0abc*/ 	.word	0x00024a80


	//   ....[180]....
        /*0ac0*/ 	.word	0x00024b40


	//   ....[181]....
        /*0ac4*/ 	.word	0x00024b60


	//   ....[182]....
        /*0ac8*/ 	.word	0x00024b80


	//   ....[183]....
        /*0acc*/ 	.word	0x00024be0


	//   ....[184]....
        /*0ad0*/ 	.word	0x00025600


	//   ....[185]....
        /*0ad4*/ 	.word	0x00025940


	//   ....[186]....
        /*0ad8*/ 	.word	0x000259d0


	//   ....[187]....
        /*0adc*/ 	.word	0x00025a70


	//   ....[188]....
        /*0ae0*/ 	.word	0x00025b00


	//   ....[189]....
        /*0ae4*/ 	.word	0x00025bf0


	//   ....[190]....
        /*0ae8*/ 	.word	0x00025c80


	//   ....[191]....
        /*0aec*/ 	.word	0x00025d20


	//   ....[192]....
        /*0af0*/ 	.word	0x00025db0


	//   ....[193]....
        /*0af4*/ 	.word	0x00025ea0


	//   ....[194]....
        /*0af8*/ 	.word	0x00025f30


	//   ....[195]....
        /*0afc*/ 	.word	0x00025fd0


	//   ....[196]....
        /*0b00*/ 	.word	0x00026060


	//   ....[197]....
        /*0b04*/ 	.word	0x00026150


	//   ....[198]....
        /*0b08*/ 	.word	0x000261e0


	//   ....[199]....
        /*0b0c*/ 	.word	0x00026230


	//   ....[200]....
        /*0b10*/ 	.word	0x00026280


	//   ....[201]....
        /*0b14*/ 	.word	0x00026320


	//   ....[202]....
        /*0b18*/ 	.word	0x000263b0


	//   ....[203]....
        /*0b1c*/ 	.word	0x00026400


	//   ....[204]....
        /*0b20*/ 	.word	0x00026450


	//   ....[205]....
        /*0b24*/ 	.word	0x00026540


	//   ....[206]....
        /*0b28*/ 	.word	0x000265d0


	//   ....[207]....
        /*0b2c*/ 	.word	0x00026620


	//   ....[208]....
        /*0b30*/ 	.word	0x00026670


	//   ....[209]....
        /*0b34*/ 	.word	0x00026710


	//   ....[210]....
        /*0b38*/ 	.word	0x000267a0


	//   ....[211]....
        /*0b3c*/ 	.word	0x000267f0


	//   ....[212]....
        /*0b40*/ 	.word	0x00026840


	//   ....[213]....
        /*0b44*/ 	.word	0x00026b40


	//   ....[214]....
        /*0b48*/ 	.word	0x00026e20


	//   ....[215]....
        /*0b4c*/ 	.word	0x00026f10


	//   ....[216]....
        /*0b50*/ 	.word	0x00026fb0


	//   ....[217]....
        /*0b54*/ 	.word	0x00027010


	//   ....[218]....
        /*0b58*/ 	.word	0x00027130


	//   ....[219]....
        /*0b5c*/ 	.word	0x00027190


	//   ....[220]....
        /*0b60*/ 	.word	0x000272a0


	//   ....[221]....
        /*0b64*/ 	.word	0x00027310


	//   ....[222]....
        /*0b68*/ 	.word	0x00027420


	//   ....[223]....
        /*0b6c*/ 	.word	0x00027490


	//   ....[224]....
        /*0b70*/ 	.word	0x000275a0


	//   ....[225]....
        /*0b74*/ 	.word	0x00027610


	//   ....[226]....
        /*0b78*/ 	.word	0x000276f0


	//   ....[227]....
        /*0b7c*/ 	.word	0x000277f0


	//   ....[228]....
        /*0b80*/ 	.word	0x00027850


	//   ....[229]....
        /*0b84*/ 	.word	0x000278b0


	//   ....[230]....
        /*0b88*/ 	.word	0x000279b0


	//   ....[231]....
        /*0b8c*/ 	.word	0x00027a10


	//   ....[232]....
        /*0b90*/ 	.word	0x00027b20


	//   ....[233]....
        /*0b94*/ 	.word	0x00027b80


	//   ....[234]....
        /*0b98*/ 	.word	0x00027c90


	//   ....[235]....
        /*0b9c*/ 	.word	0x00027cf0


	//   ....[236]....
        /*0ba0*/ 	.word	0x00027e00


	//   ....[237]....
        /*0ba4*/ 	.word	0x00027e60


	//   ....[238]....
        /*0ba8*/ 	.word	0x00027f70


	//   ....[239]....
        /*0bac*/ 	.word	0x00027fd0


	//   ....[240]....
        /*0bb0*/ 	.word	0x000280e0


	//   ....[241]....
        /*0bb4*/ 	.word	0x00028140


	//   ....[242]....
        /*0bb8*/ 	.word	0x00028230


	//   ....[243]....
        /*0bbc*/ 	.word	0x00028360


	//   ....[244]....
        /*0bc0*/ 	.word	0x00028410


	//   ....[245]....
        /*0bc4*/ 	.word	0x00028480


	//   ....[246]....
        /*0bc8*/ 	.word	0x00028570


	//   ....[247]....
        /*0bcc*/ 	.word	0x000285d0


	//   ....[248]....
        /*0bd0*/ 	.word	0x000286a0


	//   ....[249]....
        /*0bd4*/ 	.word	0x00028700


	//   ....[250]....
        /*0bd8*/ 	.word	0x000287d0


	//   ....[251]....
        /*0bdc*/ 	.word	0x00028830


	//   ....[252]....
        /*0be0*/ 	.word	0x00028900


	//   ....[253]....
        /*0be4*/ 	.word	0x00028960


	//   ....[254]....
        /*0be8*/ 	.word	0x00028a30


	//   ....[255]....
        /*0bec*/ 	.word	0x00028b20


	//   ....[0]....
        /*0bf0*/ 	.word	0x00028bc0


	//   ....[1]....
        /*0bf4*/ 	.word	0x00028c20


	//   ....[2]....
        /*0bf8*/ 	.word	0x00028d10


	//   ....[3]....
        /*0bfc*/ 	.word	0x00028d70


	//   ....[4]....
        /*0c00*/ 	.word	0x00028e50


	//   ....[5]....
        /*0c04*/ 	.word	0x00028eb0


	//   ....[6]....
        /*0c08*/ 	.word	0x00028f90


	//   ....[7]....
        /*0c0c*/ 	.word	0x00028ff0


	//   ....[8]....
        /*0c10*/ 	.word	0x000290d0


	//   ....[9]....
        /*0c14*/ 	.word	0x00029130


	//   ....[10]....
        /*0c18*/ 	.word	0x00029200


	//   ....[11]....
        /*0c1c*/ 	.word	0x00029330


	//   ....[12]....
        /*0c20*/ 	.word	0x00029400


	//   ....[13]....
        /*0c24*/ 	.word	0x000294c0


	//   ....[14]....
        /*0c28*/ 	.word	0x00029590


	//   ....[15]....
        /*0c2c*/ 	.word	0x000295f0


	//   ....[16]....
        /*0c30*/ 	.word	0x000296c0


	//   ....[17]....
        /*0c34*/ 	.word	0x00029720


	//   ....[18]....
        /*0c38*/ 	.word	0x00029800


	//   ....[19]....
        /*0c3c*/ 	.word	0x00029860


	//   ....[20]....
        /*0c40*/ 	.word	0x00029930


	//   ....[21]....
        /*0c44*/ 	.word	0x00029990


	//   ....[22]....
        /*0c48*/ 	.word	0x00029a50


	//   ....[23]....
        /*0c4c*/ 	.word	0x00029ae0


	//   ....[24]....
        /*0c50*/ 	.word	0x00029b80


	//   ....[25]....
        /*0c54*/ 	.word	0x00029d00


	//   ....[26]....
        /*0c58*/ 	.word	0x00029d70


	//   ....[27]....
        /*0c5c*/ 	.word	0x00029de0


	//   ....[28]....
        /*0c60*/ 	.word	0x00029e50


	//   ....[29]....
        /*0c64*/ 	.word	0x00029ec0


	//   ....[30]....
        /*0c68*/ 	.word	0x00029f40


	//   ....[31]....
        /*0c6c*/ 	.word	0x00029fc0


	//   ....[32]....
        /*0c70*/ 	.word	0x0002a050


	//   ....[33]....
        /*0c74*/ 	.word	0x0002a0c0


	//   ....[34]....
        /*0c78*/ 	.word	0x0002a130


	//   ....[35]....
        /*0c7c*/ 	.word	0x0002a1a0


	//   ....[36]....
        /*0c80*/ 	.word	0x0002a220


	//   ....[37]....
        /*0c84*/ 	.word	0x0002a290


	//   ....[38]....
        /*0c88*/ 	.word	0x0002a320


	//   ....[39]....
        /*0c8c*/ 	.word	0x0002a380


	//   ....[40]....
        /*0c90*/ 	.word	0x0002a410


	//   ....[41]....
        /*0c94*/ 	.word	0x0002a540


	//----- nvinfo : EIATTR_REG_RECONFIG
	.align		4
.L_318:
        /*0c98*/ 	.byte	0x01, 0x54
	.zero		2


	//----- nvinfo : EIATTR_SYSCALL_OFFSETS
	.align		4
        /*0c9c*/ 	.byte	0x04, 0x46
        /*0c9e*/ 	.short	(.L_320 - .L_319)


	//   ....[0]....
.L_319:
        /*0ca0*/ 	.word	0x00001fe0


	//   ....[1]....
        /*0ca4*/ 	.word	0x00002130


	//   ....[2]....
        /*0ca8*/ 	.word	0x0000b5f0


	//   ....[3]....
        /*0cac*/ 	.word	0x0000b910


	//   ....[4]....
        /*0cb0*/ 	.word	0x00021100


	//   ....[5]....
        /*0cb4*/ 	.word	0x00021250


	//   ....[6]....
        /*0cb8*/ 	.word	0x00021340


	//   ....[7]....
        /*0cbc*/ 	.word	0x000222e0


	//----- nvinfo : EIATTR_MBARRIER_INSTR_OFFSETS
	.align		4
.L_320:
        /*0cc0*/ 	.byte	0x04, 0x39
        /*0cc2*/ 	.short	(.L_322 - .L_321)


	//   ....[0]....
.L_321:
        /*0cc4*/ 	.word	0x00000270
        /*0cc8*/ 	.word	0x000000ff
        /*0ccc*/ 	.word	0x0002a800
        /*0cd0*/ 	.short	0x0100
        /*0cd2*/ 	.byte	0x08
	.zero		1


	//   ....[1]....
        /*0cd4*/ 	.word	0x00000280
        /*0cd8*/ 	.word	0x000000ff
        /*0cdc*/ 	.word	0x0002a820
        /*0ce0*/ 	.short	0x0100
        /*0ce2*/ 	.byte	0x08
	.zero		1


	//   ....[2]....
        /*0ce4*/ 	.word	0x00000370
        /*0ce8*/ 	.word	0x000000ff
        /*0cec*/ 	.word	0x0002a830
        /*0cf0*/ 	.short	0x0100
        /*0cf2*/ 	.byte	0x08
	.zero		1


	//   ....[3]....
        /*0cf4*/ 	.word	0x00000380
        /*0cf8*/ 	.word	0x000000ff
        /*0cfc*/ 	.word	0x0002a840
        /*0d00*/ 	.short	0x0100
        /*0d02*/ 	.byte	0x08
	.zero		1


	//   ....[4]....
        /*0d04*/ 	.word	0x00000390
        /*0d08*/ 	.word	0x000000ff
        /*0d0c*/ 	.word	0x0002a838
        /*0d10*/ 	.short	0x0100
        /*0d12*/ 	.byte	0x08
	.zero		1


	//   ....[5]....
        /*0d14*/ 	.word	0x000003a0
        /*0d18*/ 	.word	0x000000ff
        /*0d1c*/ 	.word	0x0002a848
        /*0d20*/ 	.short	0x0100
        /*0d22*/ 	.byte	0x08
	.zero		1


	//   ....[6]....
        /*0d24*/ 	.word	0x000004d0
        /*0d28*/ 	.word	0x000000ff
        /*0d2c*/ 	.word	0x0002a850
        /*0d30*/ 	.short	0x0100
        /*0d32*/ 	.byte	0x08
	.zero		1


	//   ....[7]....
        /*0d34*/ 	.word	0x000004e0
        /*0d38*/ 	.word	0x000000ff
        /*0d3c*/ 	.word	0x0002a860
        /*0d40*/ 	.short	0x0100
        /*0d42*/ 	.byte	0x08
	.zero		1


	//   ....[8]....
        /*0d44*/ 	.word	0x000004f0
        /*0d48*/ 	.word	0x000000ff
        /*0d4c*/ 	.word	0x0002a858
        /*0d50*/ 	.short	0x0100
        /*0d52*/ 	.byte	0x08
	.zero		1


	//   ....[9]....
        /*0d54*/ 	.word	0x00000500
        /*0d58*/ 	.word	0x000000ff
        /*0d5c*/ 	.word	0x0002a868
        /*0d60*/ 	.short	0x0100
        /*0d62*/ 	.byte	0x08
	.zero		1


	//   ....[10]....
        /*0d64*/ 	.word	0x000005f0
        /*0d68*/ 	.word	0x000000ff
        /*0d6c*/ 	.word	0x0002a870
        /*0d70*/ 	.short	0x0100
        /*0d72*/ 	.byte	0x06
	.zero		1


	//   ....[11]....
        /*0d74*/ 	.word	0x00000600
        /*0d78*/ 	.word	0x000000ff
        /*0d7c*/ 	.word	0x0002a880
        /*0d80*/ 	.short	0x0100
        /*0d82*/ 	.byte	0x06
	.zero		1


	//   ....[12]....
        /*0d84*/ 	.word	0x00000610
        /*0d88*/ 	.word	0x000000ff
        /*0d8c*/ 	.word	0x0002a878
        /*0d90*/ 	.short	0x0100
        /*0d92*/ 	.byte	0x06
	.zero		1


	//   ....[13]....
        /*0d94*/ 	.word	0x00000620
        /*0d98*/ 	.word	0x000000ff
        /*0d9c*/ 	.word	0x0002a888
        /*0da0*/ 	.short	0x0100
        /*0da2*/ 	.byte	0x06
	.zero		1


	//   ....[14]....
        /*0da4*/ 	.word	0x00000750
        /*0da8*/ 	.word	0x000000ff
        /*0dac*/ 	.word	0x0002a890
        /*0db0*/ 	.short	0x0100
        /*0db2*/ 	.byte	0x08
	.zero		1


	//   ....[15]....
        /*0db4*/ 	.word	0x00000760
        /*0db8*/ 	.word	0x000000ff
        /*0dbc*/ 	.word	0x0002a8a0
        /*0dc0*/ 	.short	0x0100
        /*0dc2*/ 	.byte	0x08
	.zero		1


	//   ....[16]....
        /*0dc4*/ 	.word	0x00000770
        /*0dc8*/ 	.word	0x000000ff
        /*0dcc*/ 	.word	0x0002a898
        /*0dd0*/ 	.short	0x0100
        /*0dd2*/ 	.byte	0x08
	.zero		1


	//   ....[17]....
        /*0dd4*/ 	.word	0x00000780
        /*0dd8*/ 	.word	0x000000ff
        /*0ddc*/ 	.word	0x0002a8a8
        /*0de0*/ 	.short	0x0100
        /*0de2*/ 	.byte	0x08
	.zero		1


	//   ....[18]....
        /*0de4*/ 	.word	0x000008b0
        /*0de8*/ 	.word	0x000000ff
        /*0dec*/ 	.word	0x0002a8b0
        /*0df0*/ 	.short	0x0100
        /*0df2*/ 	.byte	0x08
	.zero		1


	//   ....[19]....
        /*0df4*/ 	.word	0x000008c0
        /*0df8*/ 	.word	0x000000ff
        /*0dfc*/ 	.word	0x0002a8c0
        /*0e00*/ 	.short	0x0100
        /*0e02*/ 	.byte	0x08
	.zero		1


	//   ....[20]....
        /*0e04*/ 	.word	0x000008d0
        /*0e08*/ 	.word	0x000000ff
        /*0e0c*/ 	.word	0x0002a8b8
        /*0e10*/ 	.short	0x0100
        /*0e12*/ 	.byte	0x08
	.zero		1


	//   ....[21]....
        /*0e14*/ 	.word	0x000008e0
        /*0e18*/ 	.word	0x000000ff
        /*0e1c*/ 	.word	0x0002a8c8
        /*0e20*/ 	.short	0x0100
        /*0e22*/ 	.byte	0x08
	.zero		1


	//   ....[22]....
        /*0e24*/ 	.word	0x00003bc0
        /*0e28*/ 	.word	0x00000054
        /*0e2c*/ 	.word	0x0002a890
        /*0e30*/ 	.short	0x010a
        /*0e32*/ 	.byte	0x3f
	.zero		1


	//   ....[23]....
        /*0e34*/ 	.word	0x000071c0
        /*0e38*/ 	.word	0x00000054
        /*0e3c*/ 	.word	0x0002a890
        /*0e40*/ 	.short	0x010a
        /*0e42*/ 	.byte	0x3f
	.zero		1


	//   ....[24]....
        /*0e44*/ 	.word	0x0000a0c0
        /*0e48*/ 	.word	0x00000054
        /*0e4c*/ 	.word	0x0002a890
        /*0e50*/ 	.short	0x010a
        /*0e52*/ 	.byte	0x3f
	.zero		1


	//   ....[25]....
        /*0e54*/ 	.word	0x0000a860
        /*0e58*/ 	.word	0x0000000b
        /*0e5c*/ 	.word	0x00000000
        /*0e60*/ 	.short	0x0101
        /*0e62*/ 	.byte	0x3f
	.zero		1


	//   ....[26]....
        /*0e64*/ 	.word	0x0000a8a0
        /*0e68*/ 	.word	0x00000054
        /*0e6c*/ 	.word	0x0002a8b0
        /*0e70*/ 	.short	0x010a
        /*0e72*/ 	.byte	0x3f
	.zero		1


	//   ....[27]....
        /*0e74*/ 	.word	0x0000ae30
        /*0e78*/ 	.word	0x00000054
        /*0e7c*/ 	.word	0x00000000
        /*0e80*/ 	.short	0x0101
        /*0e82*/ 	.byte	0x3f
	.zero		1


	//   ....[28]....
        /*0e84*/ 	.word	0x0000b670
        /*0e88*/ 	.word	0x00000002
        /*0e8c*/ 	.word	0x0002a800
        /*0e90*/ 	.short	0x010a
        /*0e92*/ 	.byte	0x3f
	.zero		1


	//   ....[29]....
        /*0e94*/ 	.word	0x0000b6c0
        /*0e98*/ 	.word	0x00000002
        /*0e9c*/ 	.word	0x0002a800
        /*0ea0*/ 	.short	0x010a
        /*0ea2*/ 	.byte	0x3f
	.zero		1


	//   ....[30]....
        /*0ea4*/ 	.word	0x0000ca80
        /*0ea8*/ 	.word	0x00000002
        /*0eac*/ 	.word	0x0002a800
        /*0eb0*/ 	.short	0x010a
        /*0eb2*/ 	.byte	0x3f
	.zero		1


	//   ....[31]....
        /*0eb4*/ 	.word	0x0000fc50
        /*0eb8*/ 	.word	0x00000002
        /*0ebc*/ 	.word	0x0002a800
        /*0ec0*/ 	.short	0x010a
        /*0ec2*/ 	.byte	0x3f
	.zero		1


	//   ....[32]....
        /*0ec4*/ 	.word	0x00012510
        /*0ec8*/ 	.word	0x00000000
        /*0ecc*/ 	.word	0x0002a830
        /*0ed0*/ 	.short	0x010a
        /*0ed2*/ 	.byte	0x3f
	.zero		1


	//   ....[33]....
        /*0ed4*/ 	.word	0x00012550
        /*0ed8*/ 	.word	0x00000000
        /*0edc*/ 	.word	0x0002a830
        /*0ee0*/ 	.short	0x010a
        /*0ee2*/ 	.byte	0x3f
	.zero		1


	//   ....[34]....
        /*0ee4*/ 	.word	0x00014190
        /*0ee8*/ 	.word	0x0000001d
        /*0eec*/ 	.word	0x00000000
        /*0ef0*/ 	.short	0x0101
        /*0ef2*/ 	.byte	0x3f
	.zero		1


	//   ....[35]....
        /*0ef4*/ 	.word	0x00014e00
        /*0ef8*/ 	.word	0x0000000e
        /*0efc*/ 	.word	0x0002a830
        /*0f00*/ 	.short	0x010a
        /*0f02*/ 	.byte	0x3f
	.zero		1


	//   ....[36]....
        /*0f04*/ 	.word	0x00014e80
        /*0f08*/ 	.word	0x0000000e
        /*0f0c*/ 	.word	0x0002a830
        /*0f10*/ 	.short	0x010a
        /*0f12*/ 	.byte	0x3f
	.zero		1


	//   ....[37]....
        /*0f14*/ 	.word	0x00015af0
        /*0f18*/ 	.word	0x00000014
        /*0f1c*/ 	.word	0x0002a850
        /*0f20*/ 	.short	0x010a
        /*0f22*/ 	.byte	0x3f
	.zero		1


	//   ....[38]....
        /*0f24*/ 	.word	0x00015b40
        /*0f28*/ 	.word	0x00000014
        /*0f2c*/ 	.word	0x0002a850
        /*0f30*/ 	.short	0x010a
        /*0f32*/ 	.byte	0x3f
	.zero		1


	//   ....[39]....
        /*0f34*/ 	.word	0x000161f0
        /*0f38*/ 	.word	0x0000000e
        /*0f3c*/ 	.word	0x00000000
        /*0f40*/ 	.short	0x0101
        /*0f42*/ 	.byte	0x3f
	.zero		1


	//   ....[40]....
        /*0f44*/ 	.word	0x00017970
        /*0f48*/ 	.word	0x00000014
        /*0f4c*/ 	.word	0x00000000
        /*0f50*/ 	.short	0x0101
        /*0f52*/ 	.byte	0x3f
	.zero		1


	//   ....[41]....
        /*0f54*/ 	.word	0x00017c40
        /*0f58*/ 	.word	0x00000008
        /*0f5c*/ 	.word	0x0002a830
        /*0f60*/ 	.short	0x010a
        /*0f62*/ 	.byte	0x3f
	.zero		1


	//   ....[42]....
        /*0f64*/ 	.word	0x00017cc0
        /*0f68*/ 	.word	0x00000008
        /*0f6c*/ 	.word	0x0002a830
        /*0f70*/ 	.short	0x010a
        /*0f72*/ 	.byte	0x3f
	.zero		1


	//   ....[43]....
        /*0f74*/ 	.word	0x00018930
        /*0f78*/ 	.word	0x0000000e
        /*0f7c*/ 	.word	0x0002a850
        /*0f80*/ 	.short	0x010a
        /*0f82*/ 	.byte	0x3f
	.zero		1


	//   ....[44]....
        /*0f84*/ 	.word	0x00018980
        /*0f88*/ 	.word	0x0000000e
        /*0f8c*/ 	.word	0x0002a850
        /*0f90*/ 	.short	0x010a
        /*0f92*/ 	.byte	0x3f
	.zero		1


	//   ....[45]....
        /*0f94*/ 	.word	0x00019840
        /*0f98*/ 	.word	0x0000005f
        /*0f9c*/ 	.word	0x00000000
        /*0fa0*/ 	.short	0x0101
        /*0fa2*/ 	.byte	0x3f
	.zero		1


	//   ....[46]....
        /*0fa4*/ 	.word	0x0001a090
        /*0fa8*/ 	.word	0x0000000e
        /*0fac*/ 	.word	0x00000000
        /*0fb0*/ 	.short	0x0101
        /*0fb2*/ 	.byte	0x3f
	.zero		1


	//   ....[47]....
        /*0fb4*/ 	.word	0x0001a6a0
        /*0fb8*/ 	.word	0x00000006
        /*0fbc*/ 	.word	0x0002a850
        /*0fc0*/ 	.short	0x010a
        /*0fc2*/ 	.byte	0x3f
	.zero		1


	//   ....[48]....
        /*0fc4*/ 	.word	0x0001a740
        /*0fc8*/ 	.word	0x00000006
        /*0fcc*/ 	.word	0x0002a850
        /*0fd0*/ 	.short	0x010a
        /*0fd2*/ 	.byte	0x3f
	.zero		1


	//   ....[49]....
        /*0fd4*/ 	.word	0x0001ac30
        /*0fd8*/ 	.word	0x00000007
        /*0fdc*/ 	.word	0x00000000
        /*0fe0*/ 	.short	0x0101
        /*0fe2*/ 	.byte	0x3f
	.zero		1


	//   ....[50]....
        /*0fe4*/ 	.word	0x0001c240
        /*0fe8*/ 	.word	0x00000000
        /*0fec*/ 	.word	0x00000000
        /*0ff0*/ 	.short	0x0101
        /*0ff2*/ 	.byte	0x3f
	.zero		1


	//   ....[51]....
        /*0ff4*/ 	.word	0x0001c990
        /*0ff8*/ 	.word	0x00000004
        /*0ffc*/ 	.word	0x00000000
        /*1000*/ 	.short	0x0101
        /*1002*/ 	.byte	0x3f
	.zero		1


	//   ....[52]....
        /*1004*/ 	.word	0x0001fa70
        /*1008*/ 	.word	0x00000016
        /*100c*/ 	.word	0x0002a820
        /*1010*/ 	.short	0x010a
        /*1012*/ 	.byte	0x3f
	.zero		1


	//   ....[53]....
        /*1014*/ 	.word	0x0001fb00
        /*1018*/ 	.word	0x0000000d
        /*101c*/ 	.word	0x0002a8a0
        /*1020*/ 	.short	0x010a
        /*1022*/ 	.byte	0x3f
	.zero		1


	//   ....[54]....
        /*1024*/ 	.word	0x0001ff40
        /*1028*/ 	.word	0x0000000d
        /*102c*/ 	.word	0x0002a8c0
        /*1030*/ 	.short	0x010a
        /*1032*/ 	.byte	0x3f
	.zero		1


	//   ....[55]....
        /*1034*/ 	.word	0x00020370
        /*1038*/ 	.word	0x0000000c
        /*103c*/ 	.word	0x0002a8a0
        /*1040*/ 	.short	0x010a
        /*1042*/ 	.byte	0x3f
	.zero		1


	//   ....[56]....
        /*1044*/ 	.word	0x000207a0
        /*1048*/ 	.word	0x0000000c
        /*104c*/ 	.word	0x0002a8c0
        /*1050*/ 	.short	0x010a
        /*1052*/ 	.byte	0x3f
	.zero		1


	//   ....[57]....
        /*1054*/ 	.word	0x00021940
        /*1058*/ 	.word	0x00000007
        /*105c*/ 	.word	0x0002a840
        /*1060*/ 	.short	0x010a
        /*1062*/ 	.byte	0x3f
	.zero		1


	//   ....[58]....
        /*1064*/ 	.word	0x00021ff0
        /*1068*/ 	.word	0x00000007
        /*106c*/ 	.word	0x0002a830
        /*1070*/ 	.short	0x0107
        /*1072*/ 	.byte	0x3f
	.zero		1


	//   ....[59]....
        /*1074*/ 	.word	0x000220b0
        /*1078*/ 	.word	0x00000007
        /*107c*/ 	.word	0x0002a830
        /*1080*/ 	.short	0x0101
        /*1082*/ 	.byte	0x3f
	.zero		1


	//   ....[60]....
        /*1084*/ 	.word	0x00022c80
        /*1088*/ 	.word	0x00000016
        /*108c*/ 	.word	0x0002a800
        /*1090*/ 	.short	0x0107
        /*1092*/ 	.byte	0x3f
	.zero		1


	//   ....[61]....
        /*1094*/ 	.word	0x00022d90
        /*1098*/ 	.word	0x00000016
        /*109c*/ 	.word	0x0002a800
        /*10a0*/ 	.short	0x0101
        /*10a2*/ 	.byte	0x3f
	.zero		1


	//   ....[62]....
        /*10a4*/ 	.word	0x00022db0
        /*10a8*/ 	.word	0x00000016
        /*10ac*/ 	.word	0x0002a820
        /*10b0*/ 	.short	0x010a
        /*10b2*/ 	.byte	0x3f
	.zero		1


	//   ....[63]....
        /*10b4*/ 	.word	0x00023120
        /*10b8*/ 	.word	0x00000005
        /*10bc*/ 	.word	0x0002a840
        /*10c0*/ 	.short	0x010a
        /*10c2*/ 	.byte	0x3f
	.zero		1


	//   ....[64]....
        /*10c4*/ 	.word	0x00023600
        /*10c8*/ 	.word	0x00000005
        /*10cc*/ 	.word	0x0002a830
        /*10d0*/ 	.short	0x0107
        /*10d2*/ 	.byte	0x3f
	.zero		1


	//   ....[65]....
        /*10d4*/ 	.word	0x000236b0
        /*10d8*/ 	.word	0x00000005
        /*10dc*/ 	.word	0x0002a830
        /*10e0*/ 	.short	0x0101
        /*10e2*/ 	.byte	0x3f
	.zero		1


	//   ....[66]....
        /*10e4*/ 	.word	0x00023710
        /*10e8*/ 	.word	0x00000005
        /*10ec*/ 	.word	0x0002a860
        /*10f0*/ 	.short	0x010a
        /*10f2*/ 	.byte	0x3f
	.zero		1


	//   ....[67]....
        /*10f4*/ 	.word	0x00023b70
        /*10f8*/ 	.word	0x00000005
        /*10fc*/ 	.word	0x0002a850
        /*1100*/ 	.short	0x0107
        /*1102*/ 	.byte	0x3f
	.zero		1


	//   ....[68]....
        /*1104*/ 	.word	0x00023cd0
        /*1108*/ 	.word	0x00000005
        /*110c*/ 	.word	0x0002a850
        /*1110*/ 	.short	0x0101
        /*1112*/ 	.byte	0x3f
	.zero		1


	//   ....[69]....
        /*1114*/ 	.word	0x00023f20
        /*1118*/ 	.word	0x00000000
        /*111c*/ 	.word	0x0002a860
        /*1120*/ 	.short	0x010a
        /*1122*/ 	.byte	0x3f
	.zero		1


	//   ....[70]....
        /*1124*/ 	.word	0x00024380
        /*1128*/ 	.word	0x00000000
        /*112c*/ 	.word	0x0002a850
        /*1130*/ 	.short	0x0107
        /*1132*/ 	.byte	0x3f
	.zero		1


	//   ....[71]....
        /*1134*/ 	.word	0x00024440
        /*1138*/ 	.word	0x00000000
        /*113c*/ 	.word	0x0002a850
        /*1140*/ 	.short	0x0101
        /*1142*/ 	.byte	0x3f
	.zero		1


	//   ....[72]....
        /*1144*/ 	.word	0x00025580
        /*1148*/ 	.word	0x00000005
        /*114c*/ 	.word	0x0002a820
        /*1150*/ 	.short	0x010a
        /*1152*/ 	.byte	0x3f
	.zero		1


	//   ....[73]....
        /*1154*/ 	.word	0x00025710
        /*1158*/ 	.word	0x00000003
        /*115c*/ 	.word	0x0002a840
        /*1160*/ 	.short	0x010a
        /*1162*/ 	.byte	0x3f
	.zero		1


	//   ....[74]....
        /*1164*/ 	.word	0x000257b0
        /*1168*/ 	.word	0x00000005
        /*116c*/ 	.word	0x0002a840
        /*1170*/ 	.short	0x010a
        /*1172*/ 	.byte	0x3f
	.zero		1


	//   ....[75]....
        /*1174*/ 	.word	0x000257f0
        /*1178*/ 	.word	0x00000003
        /*117c*/ 	.word	0x0002a860
        /*1180*/ 	.short	0x010a
        /*1182*/ 	.byte	0x3f
	.zero		1


	//   ....[76]....
        /*1184*/ 	.word	0x00025830
        /*1188*/ 	.word	0x00000005
        /*118c*/ 	.word	0x0002a860
        /*1190*/ 	.short	0x010a
        /*1192*/ 	.byte	0x3f
	.zero		1


	//   ....[77]....
        /*1194*/ 	.word	0x00025890
        /*1198*/ 	.word	0x00000054
        /*119c*/ 	.word	0x0002a890
        /*11a0*/ 	.short	0x010a
        /*11a2*/ 	.byte	0x3f
	.zero		1


	//   ....[78]....
        /*11a4*/ 	.word	0x00025b40
        /*11a8*/ 	.word	0x00000054
        /*11ac*/ 	.word	0x0002a890
        /*11b0*/ 	.short	0x010a
        /*11b2*/ 	.byte	0x3f
	.zero		1


	//   ....[79]....
        /*11b4*/ 	.word	0x00025df0
        /*11b8*/ 	.word	0x00000054
        /*11bc*/ 	.word	0x0002a890
        /*11c0*/ 	.short	0x010a
        /*11c2*/ 	.byte	0x3f
	.zero		1


	//   ....[80]....
        /*11c4*/ 	.word	0x000260a0
        /*11c8*/ 	.word	0x00000054
        /*11cc*/ 	.word	0x0002a8b0
        /*11d0*/ 	.short	0x010a
        /*11d2*/ 	.byte	0x3f
	.zero		1


	//   ....[81]....
        /*11d4*/ 	.word	0x00026490
        /*11d8*/ 	.word	0x00000002
        /*11dc*/ 	.word	0x0002a800
        /*11e0*/ 	.short	0x010a
        /*11e2*/ 	.byte	0x3f
	.zero		1


	//   ....[82]....
        /*11e4*/ 	.word	0x00026880
        /*11e8*/ 	.word	0x00000002
        /*11ec*/ 	.word	0x0002a800
        /*11f0*/ 	.short	0x010a
        /*11f2*/ 	.byte	0x3f
	.zero		1


	//   ....[83]....
        /*11f4*/ 	.word	0x000268d0
        /*11f8*/ 	.word	0x00000000
        /*11fc*/ 	.word	0x0002a830
        /*1200*/ 	.short	0x010a
        /*1202*/ 	.byte	0x3f
	.zero		1


	//   ....[84]....
        /*1204*/ 	.word	0x00026920
        /*1208*/ 	.word	0x0000000e
        /*120c*/ 	.word	0x0002a830
        /*1210*/ 	.short	0x010a
        /*1212*/ 	.byte	0x3f
	.zero		1


	//   ....[85]....
        /*1214*/ 	.word	0x00026970
        /*1218*/ 	.word	0x00000014
        /*121c*/ 	.word	0x0002a850
        /*1220*/ 	.short	0x010a
        /*1222*/ 	.byte	0x3f
	.zero		1


	//   ....[86]....
        /*1224*/ 	.word	0x000269c0
        /*1228*/ 	.word	0x00000008
        /*122c*/ 	.word	0x0002a830
        /*1230*/ 	.short	0x010a
        /*1232*/ 	.byte	0x3f
	.zero		1


	//   ....[87]....
        /*1234*/ 	.word	0x00026a10
        /*1238*/ 	.word	0x0000000e
        /*123c*/ 	.word	0x0002a850
        /*1240*/ 	.short	0x010a
        /*1242*/ 	.byte	0x3f
	.zero		1


	//   ....[88]....
        /*1244*/ 	.word	0x00026a60
        /*1248*/ 	.word	0x00000006
        /*124c*/ 	.word	0x0002a850
        /*1250*/ 	.short	0x010a
        /*1252*/ 	.byte	0x3f
	.zero		1


	//   ....[89]....
        /*1254*/ 	.word	0x00026c00
        /*1258*/ 	.word	0x00000016
        /*125c*/ 	.word	0x0002a820
        /*1260*/ 	.short	0x010a
        /*1262*/ 	.byte	0x3f
	.zero		1


	//   ....[90]....
        /*1264*/ 	.word	0x00026c50
        /*1268*/ 	.word	0x0000000d
        /*126c*/ 	.word	0x0002a8a0
        /*1270*/ 	.short	0x010a
        /*1272*/ 	.byte	0x3f
	.zero		1


	//   ....[91]....
        /*1274*/ 	.word	0x00026ca0
        /*1278*/ 	.word	0x0000000d
        /*127c*/ 	.word	0x0002a8c0
        /*1280*/ 	.short	0x010a
        /*1282*/ 	.byte	0x3f
	.zero		1


	//   ....[92]....
        /*1284*/ 	.word	0x00026cf0
        /*1288*/ 	.word	0x0000000c
        /*128c*/ 	.word	0x0002a8a0
        /*1290*/ 	.short	0x010a
        /*1292*/ 	.byte	0x3f
	.zero		1


	//   ....[93]....
        /*1294*/ 	.word	0x00026d40
        /*1298*/ 	.word	0x0000000c
        /*129c*/ 	.word	0x0002a8c0
        /*12a0*/ 	.short	0x010a
        /*12a2*/ 	.byte	0x3f
	.zero		1


	//   ....[94]....
        /*12a4*/ 	.word	0x00026e60
        /*12a8*/ 	.word	0x00000007
        /*12ac*/ 	.word	0x0002a840
        /*12b0*/ 	.short	0x010a
        /*12b2*/ 	.byte	0x3f
	.zero		1


	//   ....[95]....
        /*12b4*/ 	.word	0x00028260
        /*12b8*/ 	.word	0x00000016
        /*12bc*/ 	.word	0x0002a820
        /*12c0*/ 	.short	0x010a
        /*12c2*/ 	.byte	0x3f
	.zero		1


	//   ....[96]....
        /*12c4*/ 	.word	0x000282b0
        /*12c8*/ 	.word	0x00000005
        /*12cc*/ 	.word	0x0002a840
        /*12d0*/ 	.short	0x010a
        /*12d2*/ 	.byte	0x3f
	.zero		1


	//   ....[97]....
        /*12d4*/ 	.word	0x00028a70
        /*12d8*/ 	.word	0x00000005
        /*12dc*/ 	.word	0x0002a860
        /*12e0*/ 	.short	0x010a
        /*12e2*/ 	.byte	0x3f
	.zero		1


	//   ....[98]....
        /*12e4*/ 	.word	0x00029280
        /*12e8*/ 	.word	0x00000000
        /*12ec*/ 	.word	0x0002a860
        /*12f0*/ 	.short	0x010a
        /*12f2*/ 	.byte	0x3f
	.zero		1


	//   ....[99]....
        /*12f4*/ 	.word	0x0002a460
        /*12f8*/ 	.word	0x00000005
        /*12fc*/ 	.word	0x0002a820
        /*1300*/ 	.short	0x010a
        /*1302*/ 	.byte	0x3f
	.zero		1


	//   ....[100]....
        /*1304*/ 	.word	0x0002a600
        /*1308*/ 	.word	0x00000003
        /*130c*/ 	.word	0x0002a840
        /*1310*/ 	.short	0x010a
        /*1312*/ 	.byte	0x3f
	.zero		1


	//   ....[101]....
        /*1314*/ 	.word	0x0002a650
        /*1318*/ 	.word	0x00000005
        /*131c*/ 	.word	0x0002a840
        /*1320*/ 	.short	0x010a
        /*1322*/ 	.byte	0x3f
	.zero		1


	//   ....[102]....
        /*1324*/ 	.word	0x0002a6a0
        /*1328*/ 	.word	0x00000003
        /*132c*/ 	.word	0x0002a860
        /*1330*/ 	.short	0x010a
        /*1332*/ 	.byte	0x3f
	.zero		1


	//----- nvinfo : EIATTR_NUM_MBARRIERS
	.align		4
.L_322:
        /*1334*/ 	.byte	0x03, 0x38
        /*1336*/ 	.short	0x0016


	//----- nvinfo : EIATTR_EXIT_INSTR_OFFSETS
	.align		4
        /*1338*/ 	.byte	0x04, 0x1c
        /*133a*/ 	.short	(.L_324 - .L_323)


	//   ....[0]....
.L_323:
        /*133c*/ 	.word	0x00025880


	//----- nvinfo : EIATTR_MAX_THREADS
	.align		4
.L_324:
        /*1340*/ 	.byte	0x04, 0x05
        /*1342*/ 	.short	(.L_326 - .L_325)
.L_325:
        /*1344*/ 	.word	0x00000180
        /*1348*/ 	.word	0x00000001
        /*134c*/ 	.word	0x00000001


	//----- nvinfo : EIATTR_CRS_STACK_SIZE
	.align		4
.L_326:
        /*1350*/ 	.byte	0x04, 0x1e
        /*1352*/ 	.short	(.L_328 - .L_327)
.L_327:
        /*1354*/ 	.word	0x00000000


	//----- nvinfo : EIATTR_CBANK_PARAM_SIZE
	.align		4
.L_328:
        /*1358*/ 	.byte	0x03, 0x19
        /*135a*/ 	.short	0x0af0


	//----- nvinfo : EIATTR_PARAM_CBANK
	.align		4
        /*135c*/ 	.byte	0x04, 0x0a
        /*135e*/ 	.short	(.L_330 - .L_329)
	.align		4
.L_329:
        /*1360*/ 	.word	index@(.nv.constant0._ZN7cutlass13device_kernelIN5flash11enable_sm90INS1_16FlashAttnFwdSm90INS1_25CollectiveMainloopFwdSm90ILi2EN4cute5tupleIJNS5_1CILi1EEES8_S8_EEENS6_IJNS7_ILi128EEENS7_ILi96EEENS7_ILi192EEEEEELi128ENS_6half_tEfNS_4arch4Sm90ELb1ELb0ELb1ELb1ELb1ELb1ELb0ELb1ELb1ELb1ELb1ELb0EEENS1_21CollectiveEpilogueFwdINS6_IJSA_SA_SB_EEES9_SE_SG_Li256ELb1ELb1ELb1ELb0EEENS1_36VarlenDynamicPersistentTileSchedulerILi128ELi96ELi256ELi128ELb1ELb1ELb1ELb1ELb1ELb1EEEEEEEEEvNT_6ParamsE)
        /*1364*/ 	.short	0x0210
        /*1366*/ 	.short	0x0af0


	//----- nvinfo : EIATTR_SW_WAR
	.align		4
.L_330:
        /*1368*/ 	.byte	0x04, 0x36
        /*136a*/ 	.short	(.L_332 - .L_331)
.L_331:
        /*136c*/ 	.word	0x00000008
.L_332:


//--------------------- .nv.callgraph             --------------------------
	.section	.nv.callgraph,"",@"SHT_CUDA_CALLGRAPH"
	.align	4
	.sectionentsize	8
	.align		4
        /*0000*/ 	.word	0x00000000
	.align		4
        /*0004*/ 	.word	0xffffffff
	.align		4
        /*0008*/ 	.word	index@(_ZN7cutlass13device_kernelIN5flash11enable_sm90INS1_16FlashAttnFwdSm90INS1_25CollectiveMainloopFwdSm90ILi2EN4cute5tupleIJNS5_1CILi1EEES8_S8_EEENS6_IJNS7_ILi128EEENS7_ILi96EEENS7_ILi192EEEEEELi128ENS_6half_tEfNS_4arch4Sm90ELb0ELb0ELb1ELb0ELb1ELb0ELb0ELb1ELb1ELb1ELb1ELb0EEENS1_21CollectiveEpilogueFwdINS6_IJSA_SA_SB_EEES9_SE_SG_Li256ELb0ELb1ELb1ELb0EEENS1_19SingleTileSchedulerILb0ELb1ELb1ELi128EEEEEEEEEvNT_6ParamsE)
	.align		4
        /*000c*/ 	.word	index@(__assertfail)
	.align		4
        /*0010*/ 	.word	index@(_ZN7cutlass13device_kernelIN5flash11enable_sm90INS1_16FlashAttnFwdSm90INS1_25CollectiveMainloopFwdSm90ILi2EN4cute5tupleIJNS5_1CILi1EEES8_S8_EEENS6_IJNS7_ILi128EEENS7_ILi96EEENS7_ILi192EEEEEELi128ENS_6half_tEfNS_4arch4Sm90ELb0ELb0ELb1ELb1ELb1ELb0ELb0ELb1ELb1ELb1ELb1ELb0EEENS1_21CollectiveEpilogueFwdINS6_IJSA_SA_SB_EEES9_SE_SG_Li256ELb1ELb1ELb1ELb0EEENS1_36VarlenDynamicPersistentTileSchedulerILi128ELi96ELi256ELi128ELb1ELb1ELb1ELb0ELb1ELb1EEEEEEEEEvNT_6ParamsE)
	.align		4
        /*0014*/ 	.word	index@(__assertfail)
	.align		4
        /*0018*/ 	.word	index@(_ZN7cutlass13device_kernelIN5flash11enable_sm90INS1_16FlashAttnFwdSm90INS1_25CollectiveMainloopFwdSm90ILi2EN4cute5tupleIJNS5_1CILi1EEES8_S8_EEENS6_IJNS7_ILi128EEENS7_ILi96EEENS7_ILi192EEEEEELi128ENS_6half_tEfNS_4arch4Sm90ELb0ELb0ELb1ELb1ELb1ELb1ELb0ELb1ELb1ELb1ELb1ELb0EEENS1_21CollectiveEpilogueFwdINS6_IJSA_SA_SB_EEES9_SE_SG_Li256ELb1ELb1ELb1ELb0EEENS1_36VarlenDynamicPersistentTileSchedulerILi128ELi96ELi256ELi128ELb1ELb1ELb1ELb0ELb1ELb1EEEEEEEEEvNT_6ParamsE)
	.align		4
        /*001c*/ 	.word	index@(__assertfail)
	.align		4
        /*0020*/ 	.word	index@(_ZN7cutlass13device_kernelIN5flash11enable_sm90INS1_16FlashAttnFwdSm90INS1_25CollectiveMainloopFwdSm90ILi2EN4cute5tupleIJNS5_1CILi1EEES8_S8_EEENS6_IJNS7_ILi128EEENS7_ILi96EEENS7_ILi192EEEEEELi128ENS_6half_tEfNS_4arch4Sm90ELb0ELb1ELb1ELb0ELb1ELb0ELb0ELb1ELb1ELb1ELb1ELb0EEENS1_21CollectiveEpilogueFwdINS6_IJSA_SA_SB_EEES9_SE_SG_Li256ELb0ELb1ELb1ELb0EEENS1_19SingleTileSchedulerILb0ELb1ELb1ELi128EEEEEEEEEvNT_6ParamsE)
	.align		4
        /*0024*/ 	.word	index@(__assertfail)
	.align		4
        /*0028*/ 	.word	index@(_ZN7cutlass13device_kernelIN5flash11enable_sm90INS1_16FlashAttnFwdSm90INS1_25CollectiveMainloopFwdSm90ILi2EN4cute5tupleIJNS5_1CILi1EEES8_S8_EEENS6_IJNS7_ILi128EEENS7_ILi96EEENS7_ILi192EEEEEELi128ENS_6half_tEfNS_4arch4Sm90ELb0ELb1ELb1ELb1ELb1ELb0ELb0ELb1ELb1ELb1ELb1ELb0EEENS1_21CollectiveEpilogueFwdINS6_IJSA_SA_SB_EEES9_SE_SG_Li256ELb1ELb1ELb1ELb0EEENS1_36VarlenDynamicPersistentTileSchedulerILi128ELi96ELi256ELi128ELb1ELb1ELb1ELb1ELb0ELb1EEEEEEEEEvNT_6ParamsE)
	.align		4
        /*002c*/ 	.word	index@(__assertfail)
	.align		4
        /*0030*/ 	.word	index@(_ZN7cutlass13device_kernelIN5flash11enable_sm90INS1_16FlashAttnFwdSm90INS1_25CollectiveMainloopFwdSm90ILi2EN4cute5tupleIJNS5_1CILi1EEES8_S8_EEENS6_IJNS7_ILi128EEENS7_ILi96EEENS7_ILi192EEEEEELi128ENS_6half_tEfNS_4arch4Sm90ELb0ELb1ELb1ELb1ELb1ELb1ELb0ELb1ELb1ELb1ELb1ELb0EEENS1_21CollectiveEpilogueFwdINS6_IJSA_SA_SB_EEES9_SE_SG_Li256ELb1ELb1ELb1ELb0EEENS1_36VarlenDynamicPersistentTileSchedulerILi128ELi96ELi256ELi128ELb1ELb1ELb1ELb1ELb0ELb1EEEEEEEEEvNT_6ParamsE)
	.align		4
        /*0034*/ 	.word	index@(__assertfail)
	.align		4
        /*0038*/ 	.word	index@(_ZN7cutlass13device_kernelIN5flash11enable_sm90INS1_16FlashAttnFwdSm90INS1_25CollectiveMainloopFwdSm90ILi2EN4cute5tupleIJNS5_1CILi1EEES8_S8_EEENS6_IJNS7_ILi128EEENS7_ILi96EEENS7_ILi192EEEEEELi128ENS_6half_tEfNS_4arch4Sm90ELb1ELb0ELb1ELb0ELb1ELb0ELb0ELb1ELb1ELb1ELb1ELb0EEENS1_21CollectiveEpilogueFwdINS6_IJSA_SA_SB_EEES9_SE_SG_Li256ELb0ELb1ELb1ELb0EEENS1_19SingleTileSchedulerILb0ELb1ELb1ELi128EEEEEEEEEvNT_6ParamsE)
	.align		4
        /*003c*/ 	.word	index@(__assertfail)
	.align		4
        /*0040*/ 	.word	index@(_ZN7cutlass13device_kernelIN5flash11enable_sm90INS1_16FlashAttnFwdSm90INS1_25CollectiveMainloopFwdSm90ILi2EN4cute5tupleIJNS5_1CILi1EEES8_S8_EEENS6_IJNS7_ILi128EEENS7_ILi96EEENS7_ILi192EEEEEELi128ENS_6half_tEfNS_4arch4Sm90ELb1ELb0ELb1ELb1ELb1ELb0ELb0ELb1ELb1ELb1ELb1ELb0EEENS1_21CollectiveEpilogueFwdINS6_IJSA_SA_SB_EEES9_SE_SG_Li256ELb1ELb1ELb1ELb0EEENS1_36VarlenDynamicPersistentTileSchedulerILi128ELi96ELi256ELi128ELb1ELb1ELb1ELb1ELb1ELb1EEEEEEEEEvNT_6ParamsE)
	.align		4
        /*0044*/ 	.word	index@(__assertfail)
	.align		4
        /*0048*/ 	.word	index@(_ZN7cutlass13device_kernelIN5flash11enable_sm90INS1_16FlashAttnFwdSm90INS1_25CollectiveMainloopFwdSm90ILi2EN4cute5tupleIJNS5_1CILi1EEES8_S8_EEENS6_IJNS7_ILi128EEENS7_ILi96EEENS7_ILi192EEEEEELi128ENS_6half_tEfNS_4arch4Sm90ELb1ELb0ELb1ELb1ELb1ELb1ELb0ELb1ELb1ELb1ELb1ELb0EEENS1_21CollectiveEpilogueFwdINS6_IJSA_SA_SB_EEES9_SE_SG_Li256ELb1ELb1ELb1ELb0EEENS1_36VarlenDynamicPersistentTileSchedulerILi128ELi96ELi256ELi128ELb1ELb1ELb1ELb1ELb1ELb1EEEEEEEEEvNT_6ParamsE)
	.align		4
        /*004c*/ 	.word	index@(__assertfail)
	.align		4
        /*0050*/ 	.word	0x00000000
	.align		4
        /*0054*/ 	.word	0xfffffffe
	.align		4
        /*0058*/ 	.word	0x00000000
	.align		4
        /*005c*/ 	.word	0xfffffffd
	.align		4
        /*0060*/ 	.word	0x00000000
	.align		4
        /*0064*/ 	.word	0xfffffffc


//--------------------- .nv.constant4             --------------------------
	.section	.nv.constant4,"a",@progbits
	.align	8
	.align		8
.nv.constant4:
        /*0000*/ 	.dword	__assertfail
	.align		8
        /*0008*/ 	.dword	__unnamed_1
	.align		8
        /*0010*/ 	.dword	__unnamed_2
	.align		8
        /*0018*/ 	.dword	__unnamed_3
	.align		8
        /*0020*/ 	.dword	__unnamed_4
	.align		8
        /*0028*/ 	.dword	__unnamed_5
	.align		8
        /*0030*/ 	.dword	__unnamed_6
	.align		8
        /*0038*/ 	.dword	_ZN90_INTERNAL_6d03c939_54_flash_fwd_hdim192_128_fp16_paged_split_softcap_sm90_cu_c784774a_32354cuda3std3__45__cpo5beginE
	.align		8
        /*0040*/ 	.dword	_ZN90_INTERNAL_6d03c939_54_flash_fwd_hdim192_128_fp16_paged_split_softcap_sm90_cu_c784774a_32354cuda3std3__45__cpo3endE
	.align		8
        /*0048*/ 	.dword	_ZN90_INTERNAL_6d03c939_54_flash_fwd_hdim192_128_fp16_paged_split_softcap_sm90_cu_c784774a_32354cuda3std3__45__cpo6cbeginE
	.align		8
        /*0050*/ 	.dword	_ZN90_INTERNAL_6d03c939_54_flash_fwd_hdim192_128_fp16_paged_split_softcap_sm90_cu_c784774a_32354cuda3std3__45__cpo4cendE
	.align		8
        /*0058*/ 	.dword	_ZN90_INTERNAL_6d03c939_54_flash_fwd_hdim192_128_fp16_paged_split_softcap_sm90_cu_c784774a_32354cuda3std3__492_GLOBAL__N__6d03c939_54_flash_fwd_hdim192_128_fp16_paged_split_softcap_sm90_cu_c784774a_32356ignoreE
	.align		8
        /*0060*/ 	.dword	_ZN90_INTERNAL_6d03c939_54_flash_fwd_hdim192_128_fp16_paged_split_softcap_sm90_cu_c784774a_32354cuda3std3__419piecewise_constructE
	.align		8
        /*0068*/ 	.dword	_ZN90_INTERNAL_6d03c939_54_flash_fwd_hdim192_128_fp16_paged_split_softcap_sm90_cu_c784774a_32354cuda3std3__48in_placeE
	.align		8
        /*0070*/ 	.dword	_ZN90_INTERNAL_6d03c939_54_flash_fwd_hdim192_128_fp16_paged_split_softcap_sm90_cu_c784774a_32354cuda3std6ranges3__45__cpo4swapE
	.align		8
        /*0078*/ 	.dword	_ZN90_INTERNAL_6d03c939_54_flash_fwd_hdim192_128_fp16_paged_split_softcap_sm90_cu_c784774a_32354cuda3std6ranges3__45__cpo9iter_moveE
	.align		8
        /*0080*/ 	.dword	_ZN90_INTERNAL_6d03c939_54_flash_fwd_hdim192_128_fp16_paged_split_softcap_sm90_cu_c784774a_32354cute7productE
	.align		8
        /*0088*/ 	.dword	_ZN90_INTERNAL_6d03c939_54_flash_fwd_hdim192_128_fp16_paged_split_softcap_sm90_cu_c784774a_32354cute1_E
	.align		8
        /*0090*/ 	.dword	$str$23
	.align		8
        /*0098*/ 	.dword	$str$24


//--------------------- .text._ZN7cutlass13device_kernelIN5flash11enable_sm90INS1_16FlashAttnFwdSm90INS1_25CollectiveMainloopFwdSm90ILi2EN4cute5tupleIJNS5_1CILi1EEES8_S8_EEENS6_IJNS7_ILi128EEENS7_ILi96EEENS7_ILi192EEEEEELi128ENS_6half_tEfNS_4arch4Sm90ELb0ELb0ELb1ELb0ELb1ELb0ELb0ELb1ELb1ELb1ELb1ELb0EEENS1_21CollectiveEpilogueFwdINS6_IJSA_SA_SB_EEES9_SE_SG_Li256ELb0ELb1ELb1ELb0EEENS1_19SingleTileSchedulerILb0ELb1ELb1ELi128EEEEEEEEEvNT_6ParamsE --------------------------
	.section	.text._ZN7cutlass13device_kernelIN5flash11enable_sm90INS1_16FlashAttnFwdSm90INS1_25CollectiveMainloopFwdSm90ILi2EN4cute5tupleIJNS5_1CILi1EEES8_S8_EEENS6_IJNS7_ILi128EEENS7_ILi96EEENS7_ILi192EEEEEELi128ENS_6half_tEfNS_4arch4Sm90ELb0ELb0ELb1ELb0ELb1ELb0ELb0ELb1ELb1ELb1ELb1ELb0EEENS1_21CollectiveEpilogueFwdINS6_IJSA_SA_SB_EEES9_SE_SG_Li256ELb0ELb1ELb1ELb0EEENS1_19SingleTileSchedulerILb0ELb1ELb1ELi128EEEEEEEEEvNT_6ParamsE,"ax",@progbits
	.align	128
.text._ZN7cutlass13device_kernelIN5flash11enable_sm90INS1_16FlashAttnFwdSm90INS1_25CollectiveMainloopFwdSm90ILi2EN4cute5tupleIJNS5_1CILi1EEES8_S8_EEENS6_IJNS7_ILi128EEENS7_ILi96EEENS7_ILi192EEEEEELi128ENS_6half_tEfNS_4arch4Sm90ELb0ELb0ELb1ELb0ELb1ELb0ELb0ELb1ELb1ELb1ELb1ELb0EEENS1_21CollectiveEpilogueFwdINS6_IJSA_SA_SB_EEES9_SE_SG_Li256ELb0ELb1ELb1ELb0EEENS1_19SingleTileSchedulerILb0ELb1ELb1ELi128EEEEEEEEEvNT_6ParamsE:
        .type           _ZN7cutlass13device_kernelIN5flash11enable_sm90INS1_16FlashAttnFwdSm90INS1_25CollectiveMainloopFwdSm90ILi2EN4cute5tupleIJNS5_1CILi1EEES8_S8_EEENS6_IJNS7_ILi128EEENS7_ILi96EEENS7_ILi192EEEEEELi128ENS_6half_tEfNS_4arch4Sm90ELb0ELb0ELb1ELb0ELb1ELb0ELb0ELb1ELb1ELb1ELb1ELb0EEENS1_21CollectiveEpilogueFwdINS6_IJSA_SA_SB_EEES9_SE_SG_Li256ELb0ELb1ELb1ELb0EEENS1_19SingleTileSchedulerILb0ELb1ELb1ELi128EEEEEEEEEvNT_6ParamsE,@function
        .size           _ZN7cutlass13device_kernelIN5flash11enable_sm90INS1_16FlashAttnFwdSm90INS1_25CollectiveMainloopFwdSm90ILi2EN4cute5tupleIJNS5_1CILi1EEES8_S8_EEENS6_IJNS7_ILi128EEENS7_ILi96EEENS7_ILi192EEEEEELi128ENS_6half_tEfNS_4arch4Sm90ELb0ELb0ELb1ELb0ELb1ELb0ELb0ELb1ELb1ELb1ELb1ELb0EEENS1_21CollectiveEpilogueFwdINS6_IJSA_SA_SB_EEES9_SE_SG_Li256ELb0ELb1ELb1ELb0EEENS1_19SingleTileSchedulerILb0ELb1ELb1ELi128EEEEEEEEEvNT_6ParamsE,(.L_x_3204 - _ZN7cutlass13device_kernelIN5flash11enable_sm90INS1_16FlashAttnFwdSm90INS1_25CollectiveMainloopFwdSm90ILi2EN4cute5tupleIJNS5_1CILi1EEES8_S8_EEENS6_IJNS7_ILi128EEENS7_ILi96EEENS7_ILi192EEEEEELi128ENS_6half_tEfNS_4arch4Sm90ELb0ELb0ELb1ELb0ELb1ELb0ELb0ELb1ELb1ELb1ELb1ELb0EEENS1_21CollectiveEpilogueFwdINS6_IJSA_SA_SB_EEES9_SE_SG_Li256ELb0ELb1ELb1ELb0EEENS1_19SingleTileSchedulerILb0ELb1ELb1ELi128EEEEEEEEEvNT_6ParamsE)
        .other          _ZN7cutlass13device_kernelIN5flash11enable_sm90INS1_16FlashAttnFwdSm90INS1_25CollectiveMainloopFwdSm90ILi2EN4cute5tupleIJNS5_1CILi1EEES8_S8_EEENS6_IJNS7_ILi128EEENS7_ILi96EEENS7_ILi192EEEEEELi128ENS_6half_tEfNS_4arch4Sm90ELb0ELb0ELb1ELb0ELb1ELb0ELb0ELb1ELb1ELb1ELb1ELb0EEENS1_21CollectiveEpilogueFwdINS6_IJSA_SA_SB_EEES9_SE_SG_Li256ELb0ELb1ELb1ELb0EEENS1_19SingleTileSchedulerILb0ELb1ELb1ELi128EEEEEEEEEvNT_6ParamsE,@"STO_CUDA_ENTRY STV_DEFAULT"
_ZN7cutlass13device_kernelIN5flash11enable_sm90INS1_16FlashAttnFwdSm90INS1_25CollectiveMainloopFwdSm90ILi2EN4cute5tupleIJNS5_1CILi1EEES8_S8_EEENS6_IJNS7_ILi128EEENS7_ILi96EEENS7_ILi192EEEEEELi128ENS_6half_tEfNS_4arch4Sm90ELb0ELb0ELb1ELb0ELb1ELb0ELb0ELb1ELb1ELb1ELb1ELb0EEENS1_21CollectiveEpilogueFwdINS6_IJSA_SA_SB_EEES9_SE_SG_Li256ELb0ELb1ELb1ELb0EEENS1_19SingleTileSchedulerILb0ELb1ELb1ELi128EEEEEEEEEvNT_6ParamsE:
[----:B------:R-:W0:Y:S01]  /*0000*/  LDC R1, c[0x0][0x28] ;  /* 0x00000a00ff017b82 */ /* 0x000e220000000800 */
[----:B------:R-:W1:Y:S01]  /*0010*/  S2R R25, SR_TID.X ;  /* 0x0000000000197919 */ /* 0x000e620000002100 */
[----:B------:R-:W-:Y:S01]  /*0020*/  ELECT P0, URZ, PT ;  /* 0x00000000003f782f */ /* 0x000fe20003800000 */
[----:B------:R-:W-:Y:S01]  /*0030*/  UMOV UR4, 0x80 ;  /* 0x0000008000047882 */ /* 0x000fe20000000000 */
[----:B------:R-:W-:Y:S01]  /*0040*/  UMOV UR7, 0x100 ;  /* 0x0000010000077882 */ /* 0x000fe20000000000 */
[----:B-1----:R-:W-:-:S05]  /*0050*/  SHF.R.U32.HI R0, RZ, 0x5, R25 ;  /* 0x00000005ff007819 */ /* 0x002fca0000011619 */
[----:B------:R-:W1:Y:S02]  /*0060*/  SHFL.IDX PT, R2, R0, RZ, 0x1f ;  /* 0x00001fff00027589 */ /* 0x000e6400000e0000 */
[C---:B-1----:R-:W-:Y:S02]  /*0070*/  ISETP.NE.OR P0, PT, R2.reuse, RZ, !P0 ;  /* 0x000000ff0200720c */ /* 0x042fe40004705670 */
[----:B------:R-:W-:Y:S02]  /*0080*/  ISETP.NE.AND P1, PT, R2, RZ, PT ;  /* 0x000000ff0200720c */ /* 0x000fe40003f25270 */
[----:B------:R-:W-:-:S06]  /*0090*/  SHF.R.U32.HI R2, RZ, 0x7, R25 ;  /* 0x00000007ff027819 */ /* 0x000fcc0000011619 */
[----:B------:R-:W1:Y:S03]  /*00a0*/  SHFL.IDX PT, R2, R2, RZ, 0x1f ;  /* 0x00001fff02027589 */ /* 0x000e6600000e0000 */
[----:B------:R-:W-:Y:S01]  /*00b0*/  VOTEU.ALL UP0, P0 ;  /* 0x00000000003f7886 */ /* 0x000fe20000000000 */
[----:B------:R-:W-:-:S04]  /*00c0*/  VOTEU.ALL UP1, P0 ;  /* 0x00000000003f7886 */ /* 0x000fc80000020000 */
[----:B------:R-:W2:Y:S01]  /*00d0*/  @!UP0 S2UR UR8, SR_CgaCtaId ;  /* 0x00000000000889c3 */ /* 0x000ea20000008800 */
[----:B------:R-:W-:Y:S01]  /*00e0*/  @!UP0 UMOV UR6, 0x400 ;  /* 0x0000040000068882 */ /* 0x000fe20000000000 */
[----:B------:R-:W-:-:S04]  /*00f0*/  @!UP0 UIADD3 UR4, -UR4, 0x100000, URZ ;  /* 0x0010000004048890 */ /* 0x000fc8000fffe13f */
[----:B------:R-:W-:Y:S02]  /*0100*/  @!UP0 USHF.L.U32 UR5, UR4, 0xb, URZ ;  /* 0x0000000b04058899 */ /* 0x000fe4000800063f */
[----:B------:R-:W-:Y:S02]  /*0110*/  @!UP0 USHF.L.U32 UR4, UR4, 0x1, URZ ;  /* 0x0000000104048899 */ /* 0x000fe4000800063f */
[----:B--2---:R-:W-:Y:S02]  /*0120*/  @!UP0 ULEA UR8, UR8, UR6, 0x18 ;  /* 0x0000000608088291 */ /* 0x004fe4000f8ec03f */
[----:B------:R-:W-:-:S04]  /*0130*/  @!UP0 UIADD3 UR6, -UR7, 0x100000, URZ ;  /* 0x0010000007068890 */ /* 0x000fc8000fffe13f */
[----:B------:R-:W-:Y:S02]  /*0140*/  @!UP0 USHF.L.U32 UR7, UR6, 0xb, URZ ;  /* 0x0000000b06078899 */ /* 0x000fe4000800063f */
[----:B------:R-:W-:Y:S01]  /*0150*/  @!UP0 USHF.L.U32 UR6, UR6, 0x1, URZ ;  /* 0x0000000106068899 */ /* 0x000fe2000800063f */
[----:B------:R-:W-:-:S05]  /*0160*/  VOTEU.ALL UP0, P0 ;  /* 0x00000000003f7886 */ /* 0x000fca0000000000 */
[----:B------:R2:W3:Y:S06]  /*0170*/  @!UP0 SYNCS.EXCH.64 URZ, [UR8+0x2a800], UR4 ;  /* 0x02a80004083f85b2 */ /* 0x0004ec0008000100 */
[----:B------:R2:W4:Y:S02]  /*0180*/  @!UP1 SYNCS.EXCH.64 URZ, [UR8+0x2a820], UR6 ;  /* 0x02a82006083f95b2 */ /* 0x0005240008000100 */
[----:B012---:R-:W-:Y:S05]  /*0190*/  @P1 BRA `(.L_x_0) ;  /* 0x0000000000481947 */ /* 0x007fea0003800000 */
[----:B------:R-:W0:Y:S01]  /*01a0*/  S2UR UR5, SR_CgaCtaId ;  /* 0x00000000000579c3 */ /* 0x000e220000008800 */
[----:B------:R-:W-:Y:S01]  /*01b0*/  UMOV UR4, 0x400 ;  /* 0x0000040000047882 */ /* 0x000fe20000000000 */
[----:B------:R-:W-:Y:S01]  /*01c0*/  UMOV UR6, 0x80 ;  /* 0x0000008000067882 */ /* 0x000fe20000000000 */
[----:B------:R-:W-:Y:S01]  /*01d0*/  UMOV UR7, 0x100 ;  /* 0x0000010000077882 */ /* 0x000fe20000000000 */
[----:B------:R-:W-:Y:S01]  /*01e0*/  ELECT P0, URZ, PT ;  /* 0x00000000003f782f */ /* 0x000fe20003800000 */
[----:B0-----:R-:W-:Y:S02]  /*01f0*/  ULEA UR8, UR5, UR4, 0x18 ;  /* 0x0000000405087291 */ /* 0x001fe4000f8ec03f */
[----:B------:R-:W-:-:S04]  /*0200*/  UIADD3 UR4, -UR6, 0x100000, URZ ;  /* 0x0010000006047890 */ /* 0x000fc8000fffe13f */
[----:B------:R-:W-:Y:S02]  /*0210*/  USHF.L.U32 UR5, UR4, 0xb, URZ ;  /* 0x0000000b04057899 */ /* 0x000fe4000800063f */
[----:B------:R-:W-:Y:S02]  /*0220*/  USHF.L.U32 UR4, UR4, 0x1, URZ ;  /* 0x0000000104047899 */ /* 0x000fe4000800063f */
[----:B------:R-:W-:-:S04]  /*0230*/  UIADD3 UR6, -UR7, 0x100000, URZ ;  /* 0x0010000007067890 */ /* 0x000fc8000fffe13f */
[----:B------:R-:W-:Y:S02]  /*0240*/  USHF.L.U32 UR7, UR6, 0xb, URZ ;  /* 0x0000000b06077899 */ /* 0x000fe4000800063f */
[----:B------:R-:W-:Y:S01]  /*0250*/  USHF.L.U32 UR6, UR6, 0x1, URZ ;  /* 0x0000000106067899 */ /* 0x000fe2000800063f */
[----:B------:R-:W0:Y:S03]  /*0260*/  FENCE.VIEW.ASYNC.S ;  /* 0x00000000000073c6 */ /* 0x000e260000000000 */
[----:B0-----:R0:W1:Y:S08]  /*0270*/  SYNCS.EXCH.64 URZ, [UR8+0x2a830], UR4 ;  /* 0x02a83004083f75b2 */ /* 0x0010700008000100 */
[----:B------:R0:W2:Y:S01]  /*0280*/  SYNCS.EXCH.64 URZ, [UR8+0x2a840], UR6 ;  /* 0x02a84006083f75b2 */ /* 0x0000a20008000100 */
[----:B------:R0:W0:Y:S01]  /*0290*/  SYNCS.EXCH.64 URZ, [UR8+0x2a838], UR4 ;  /* 0x02a83804083f75b2 */ /* 0x0000220008000100 */
[----:B------:R0:W0:Y:S01]  /*02a0*/  SYNCS.EXCH.64 URZ, [UR8+0x2a848], UR6 ;  /* 0x02a84806083f75b2 */ /* 0x0000220008000100 */
[----:B------:R-:W-:Y:S01]  /*02b0*/  NOP ;  /* 0x0000000000007918 */ /* 0x000fe20000000000 */
.L_x_0:
[----:B------:R-:W5:Y:S01]  /*02c0*/  SHFL.IDX PT, R3, R0, RZ, 0x1f ;  /* 0x00001fff00037589 */ /* 0x000f6200000e0000 */
[----:B------:R-:W-:Y:S01]  /*02d0*/  NOP ;  /* 0x0000000000007918 */ /* 0x000fe20000000000 */
[----:B-----5:R-:W-:-:S13]  /*02e0*/  ISETP.NE.AND P0, PT, R3, RZ, PT ;  /* 0x000000ff0300720c */ /* 0x020fda0003f05270 */
[----:B------:R-:W-:Y:S05]  /*02f0*/  @P0 BRA `(.L_x_1) ;  /* 0x0000000000480947 */ /* 0x000fea0003800000 */
[----:B0-----:R-:W0:Y:S01]  /*0300*/  S2UR UR5, SR_CgaCtaId ;  /* 0x00000000000579c3 */ /* 0x001e220000008800 */
        /* <DEDUP_REMOVED lines=12> */
[----:B0-----:R0:W0:Y:S08]  /*03d0*/  SYNCS.EXCH.64 URZ, [UR8+0x2a850], UR4 ;  /* 0x02a85004083f75b2 */ /* 0x0010300008000100 */
[----:B------:R0:W0:Y:S01]  /*03e0*/  SYNCS.EXCH.64 URZ, [UR8+0x2a860], UR6 ;  /* 0x02a86006083f75b2 */ /* 0x0000220008000100 */
[----:B------:R0:W0:Y:S01]  /*03f0*/  SYNCS.EXCH.64 URZ, [UR8+0x2a858], UR4 ;  /* 0x02a85804083f75b2 */ /* 0x0000220008000100 */
[----:B------:R0:W0:Y:S01]  /*0400*/  SYNCS.EXCH.64 URZ, [UR8+0x2a868], UR6 ;  /* 0x02a86806083f75b2 */ /* 0x0000220008000100 */
[----:B------:R-:W-:Y:S01]  /*0410*/  NOP ;  /* 0x0000000000007918 */ /* 0x000fe20000000000 */
.L_x_1:
[----:B------:R-:W5:Y:S01]  /*0420*/  SHFL.IDX PT, R3, R0, RZ, 0x1f ;  /* 0x00001fff00037589 */ /* 0x000f6200000e0000 */
[----:B------:R-:W-:Y:S01]  /*0430*/  NOP ;  /* 0x0000000000007918 */ /* 0x000fe20000000000 */
[----:B-----5:R-:W-:-:S13]  /*0440*/  ISETP.NE.AND P0, PT, R3, RZ, PT ;  /* 0x000000ff0300720c */ /* 0x020fda0003f05270 */
[----:B------:R-:W-:Y:S05]  /*0450*/  @P0 BRA `(.L_x_2) ;  /* 0x0000000000380947 */ /* 0x000fea0003800000 */
[----:B0-----:R-:W0:Y:S01]  /*0460*/  S2UR UR5, SR_CgaCtaId ;  /* 0x00000000000579c3 */ /* 0x001e220000008800 */
[----:B------:R-:W-:Y:S01]  /*0470*/  UMOV UR4, 0x400 ;  /* 0x0000040000047882 */ /* 0x000fe20000000000 */
[----:B------:R-:W-:Y:S01]  /*0480*/  UMOV UR7, 0x80 ;  /* 0x0000008000077882 */ /* 0x000fe20000000000 */
[----:B------:R-:W-:Y:S01]  /*0490*/  ELECT P0, URZ, PT ;  /* 0x00000000003f782f */ /* 0x000fe20003800000 */
[----:B0-----:R-:W-:Y:S02]  /*04a0*/  ULEA UR6, UR5, UR4, 0x18 ;  /* 0x0000000405067291 */ /* 0x001fe4000f8ec03f */
[----:B------:R-:W-:-:S04]  /*04b0*/  UIADD3 UR4, -UR7, 0x100000, URZ ;  /* 0x0010000007047890 */ /* 0x000fc8000fffe13f */
[----:B------:R-:W-:Y:S02]  /*04c0*/  USHF.L.U32 UR5, UR4, 0xb, URZ ;  /* 0x0000000b04057899 */ /* 0x000fe4000800063f */
[----:B------:R-:W-:Y:S01]  /*04d0*/  USHF.L.U32 UR4, UR4, 0x1, URZ ;  /* 0x0000000104047899 */ /* 0x000fe2000800063f */
[----:B------:R-:W0:Y:S11]  /*04e0*/  FENCE.VIEW.ASYNC.S ;  /* 0x00000000000073c6 */ /* 0x000e360000000000 */
[----:B0-----:R0:W0:Y:S01]  /*04f0*/  SYNCS.EXCH.64 URZ, [UR6+0x2a870], UR4 ;  /* 0x02a87004063f75b2 */ /* 0x0010220008000100 */
[----:B------:R0:W0:Y:S01]  /*0500*/  SYNCS.EXCH.64 URZ, [UR6+0x2a880], UR4 ;  /* 0x02a88004063f75b2 */ /* 0x0000220008000100 */
[----:B------:R0:W0:Y:S01]  /*0510*/  SYNCS.EXCH.64 URZ, [UR6+0x2a878], UR4 ;  /* 0x02a87804063f75b2 */ /* 0x0000220008000100 */
[----:B------:R0:W0:Y:S01]  /*0520*/  SYNCS.EXCH.64 URZ, [UR6+0x2a888], UR4 ;  /* 0x02a88804063f75b2 */ /* 0x0000220008000100 */
[----:B------:R-:W-:Y:S01]  /*0530*/  NOP ;  /* 0x0000000000007918 */ /* 0x000fe20000000000 */
.L_x_2:
        /* <DEDUP_REMOVED lines=22> */
.L_x_3:
[----:B------:R-:W5:Y:S01]  /*06a0*/  SHFL.IDX PT, R3, R0, RZ, 0x1f ;  /* 0x00001fff00037589 */ /* 0x000f6200000e0000 */
[----:B------:R-:W-:Y:S01]  /*06b0*/  R2UR UR9, R2 ;  /* 0x00000000020972ca */ /* 0x000fe200000e0000 */
        /* <DEDUP_REMOVED lines=21> */
.L_x_4:
[----:B------:R-:W-:Y:S01]  /*0810*/  UISETP.NE.AND UP0, UPT, UR9, URZ, UPT ;  /* 0x0000003f0900728c */ /* 0x000fe2000bf05270 */
[----:B------:R-:W-:Y:S01]  /*0820*/  NOP ;  /* 0x0000000000007918 */ /* 0x000fe20000000000 */
[----:B------:R-:W-:Y:S01]  /*0830*/  UMOV UR36, 0x1 ;  /* 0x0000000100247882 */ /* 0x000fe20000000000 */
[----:B------:R-:W-:Y:S01]  /*0840*/  ULDC.64 UR38, c[0x0][0x208] ;  /* 0x0000820000267ab9 */ /* 0x000fe20000000a00 */
[----:B------:R-:W-:Y:S01]  /*0850*/  USEL UR36, UR36, 0x2, !UP0 ;  /* 0x0000000224247887 */ /* 0x000fe2000c000000 */
[----:B------:R-:W-:Y:S01]  /*0860*/  BSSY B6, `(.L_x_5) ;  /* 0x0000b09000067945 */ /* 0x000fe20003800000 */
[----:B01234-:R-:W-:Y:S01]  /*0870*/  BAR.SYNC.DEFER_BLOCKING 0x0 ;  /* 0x0000000000007b1d */ /* 0x01ffe20000010000 */
[----:B------:R-:W-:-:S13]  /*0880*/  PLOP3.LUT P0, PT, PT, PT, UP0, 0x80, 0x0 ;  /* 0x000000000000781c */ /* 0x000fda0003f0f008 */
[----:B------:R-:W-:Y:S05]  /*0890*/  @!P0 BRA `(.L_x_6) ;  /* 0x0000007400c88947 */ /* 0x000fea0003800000 */
.L_x_7:
[----:B------:R-:W-:-:S08]  /*08a0*/  NOP ;  /* 0x0000000000007918 */ /* 0x000fd00000000000 */
[----:B------:R-:W0:Y:S02]  /*08b0*/  USETMAXREG.TRY_ALLOC.CTAPOOL UP0, 0xe8 ;  /* 0x000000e8000079c8 */ /* 0x000e240008000600 */
[----:B0-----:R-:W-:-:S13]  /*08c0*/  PLOP3.LUT P0, PT, PT, PT, UP0, 0x80, 0x0 ;  /* 0x000000000000781c */ /* 0x001fda0003f0f008 */
[----:B------:R-:W-:Y:S05]  /*08d0*/  @!P0 BRA `(.L_x_7) ;  /* 0xfffffffc00f08947 */ /* 0x000fea000383ffff */
[----:B------:R-:W0:Y:S08]  /*08e0*/  LDC R3, c[0x0][0xc50] ;  /* 0x00031400ff037b82 */ /* 0x000e300000000800 */
[----:B------:R-:W1:Y:S08]  /*08f0*/  S2UR UR4, SR_CTAID.Y ;  /* 0x00000000000479c3 */ /* 0x000e700000002600 */
[----:B------:R-:W2:Y:S08]  /*0900*/  S2UR UR5, SR_CTAID.Z ;  /* 0x00000000000579c3 */ /* 0x000eb00000002700 */
[----:B------:R-:W-:Y:S06]  /*0910*/  BAR.ARV 0x8, 0x180 ;  /* 0x0206000000007b1d */ /* 0x000fec0000002000 */
[----:B0-----:R-:W-:Y:S01]  /*0920*/  ISETP.NE.AND P0, PT, R3, 0x1, PT ;  /* 0x000000010300780c */ /* 0x001fe20003f05270 */
[----:B-1----:R-:W-:-:S12]  /*0930*/  IMAD.U32 R2, RZ, RZ, UR4 ;  /* 0x00000004ff027e24 */ /* 0x002fd8000f8e00ff */
[----:B------:R-:W0:Y:S08]  /*0940*/  @P0 LDC R0, c[0x0][0xc54] ;  /* 0x00031500ff000b82 */ /* 0x000e300000000800 */
[----:B------:R-:W1:Y:S01]  /*0950*/  @P0 LDC R5, c[0x0][0xc58] ;  /* 0x00031600ff050b82 */ /* 0x000e620000000800 */
[----:B0-----:R-:W-:-:S05]  /*0960*/  @P0 IMAD.HI.U32 R0, R0, UR4, RZ ;  /* 0x0000000400000c27 */ /* 0x001fca000f8e00ff */
[----:B-1----:R-:W-:Y:S02]  /*0970*/  @P0 SHF.R.U32.HI R2, RZ, R5, R0 ;  /* 0x00000005ff020219 */ /* 0x002fe40000011600 */
[----:B--2---:R-:W-:-:S03]  /*0980*/  ISETP.LE.AND P0, PT, RZ, UR5, PT ;  /* 0x00000005ff007c0c */ /* 0x004fc6000bf03270 */
[----:B------:R-:W-:-:S04]  /*0990*/  IMAD.MOV R0, RZ, RZ, -R2 ;  /* 0x000000ffff007224 */ /* 0x000fc800078e0a02 */
[----:B------:R-:W-:-:S06]  /*09a0*/  IMAD R4, R3, R0, UR4 ;  /* 0x0000000403047e24 */ /* 0x000fcc000f8e0200 */
[----:B------:R-:W-:Y:S05]  /*09b0*/  @!P0 BRA `(.L_x_8) ;  /* 0x000000ac00cc8947 */ /* 0x000fea0003800000 */
[----:B------:R-:W0:Y:S01]  /*09c0*/  LDC.64 R6, c[0x0][0x418] ;  /* 0x00010600ff067b82 */ /* 0x000e220000000a00 */
[----:B------:R-:W-:Y:S01]  /*09d0*/  LOP3.LUT R16, R4, 0xffff, RZ, 0xc0, !PT ;  /* 0x0000ffff04107812 */ /* 0x000fe200078ec0ff */
[----:B------:R-:W-:-:S06]  /*09e0*/  IMAD.MOV.U32 R17, RZ, RZ, RZ ;  /* 0x000000ffff117224 */ /* 0x000fcc00078e00ff */
[----:B------:R-:W1:Y:S08]  /*09f0*/  LDC R18, c[0x0][0x424] ;  /* 0x00010900ff127b82 */ /* 0x000e700000000800 */
[----:B------:R-:W2:Y:S01]  /*0a00*/  LDC R3, c[0x0][0x2f0] ;  /* 0x0000bc00ff037b82 */ /* 0x000ea20000000800 */
[----:B0-----:R-:W-:-:S04]  /*0a10*/  ISETP.NE.U32.AND P0, PT, R6, RZ, PT ;  /* 0x000000ff0600720c */ /* 0x001fc80003f05070 */
[----:B------:R-:W-:-:S04]  /*0a20*/  ISETP.NE.AND.EX P0, PT, R7, RZ, PT, P0 ;  /* 0x000000ff0700720c */ /* 0x000fc80003f05300 */
[----:B-1----:R-:W-:-:S05]  /*0a30*/  SEL R18, R18, 0x1, P0 ;  /* 0x0000000112127807 */ /* 0x002fca0000000000 */
[----:B--2---:R-:W-:-:S05]  /*0a40*/  IMAD R18, R18, R3, RZ ;  /* 0x0000000312127224 */ /* 0x004fca00078e02ff */
[C---:B------:R-:W-:Y:S02]  /*0a50*/  ISETP.GE.AND P0, PT, R18.reuse, 0x1, PT ;  /* 0x000000011200780c */ /* 0x040fe40003f06270 */
[----:B------:R-:W-:-:S05]  /*0a60*/  IADD3 R0, R18, 0x5f, RZ ;  /* 0x0000005f12007810 */ /* 0x000fca0007ffe0ff */
[----:B------:R-:W-:-:S05]  /*0a70*/  IMAD.HI R0, R0, 0x2aaaaaab, RZ ;  /* 0x2aaaaaab00007827 */ /* 0x000fca00078e02ff */
[----:B------:R-:W-:-:S04]  /*0a80*/  SHF.R.U32.HI R3, RZ, 0x1f, R0 ;  /* 0x0000001fff037819 */ /* 0x000fc80000011600 */
[----:B------:R-:W-:Y:S01]  /*0a90*/  LEA.HI.SX32 R3, R0, R3, 0x1c ;  /* 0x0000000300037211 */ /* 0x000fe200078fe2ff */
[----:B------:R-:W-:Y:S06]  /*0aa0*/  @!P0 BRA `(.L_x_9) ;  /* 0x0000000000788947 */ /* 0x000fec0003800000 */
[----:B------:R-:W-:-:S04]  /*0ab0*/  SHF.R.U32.HI R0, RZ, 0x10, R4 ;  /* 0x00000010ff007819 */ /* 0x000fc80000011604 */
[----:B------:R-:W-:-:S13]  /*0ac0*/  ISETP.NE.AND P0, PT, R0, RZ, PT ;  /* 0x000000ff0000720c */ /* 0x000fda0003f05270 */
[----:B------:R-:W0:Y:S02]  /*0ad0*/  @!P0 LDC R0, c[0x0][0x9f0] ;  /* 0x00027c00ff008b82 */ /* 0x000e240000000800 */
[-C--:B0-----:R-:W-:Y:S02]  /*0ae0*/  IABS R9, R0.reuse ;  /* 0x0000000000097213 */ /* 0x081fe40000000000 */
[----:B------:R-:W-:Y:S02]  /*0af0*/  IABS R10, R0 ;  /* 0x00000000000a7213 */ /* 0x000fe40000000000 */
[----:B------:R-:W0:Y:S01]  /*0b00*/  I2F.RP R6, R9 ;  /* 0x0000000900067306 */ /* 0x000e220000209400 */
[----:B------:R-:W-:Y:S02]  /*0b10*/  IADD3 R7, R3, -0x1, R0 ;  /* 0xffffffff03077810 */ /* 0x000fe40007ffe000 */
[----:B------:R-:W-:-:S05]  /*0b20*/  IMAD.MOV R10, RZ, RZ, -R10 ;  /* 0x000000ffff0a7224 */ /* 0x000fca00078e0a0a */
[----:B0-----:R-:W0:Y:S02]  /*0b30*/  MUFU.RCP R6, R6 ;  /* 0x0000000600067308 */ /* 0x001e240000001000 */
[----:B0-----:R-:W-:Y:S01]  /*0b40*/  VIADD R4, R6, 0xffffffe ;  /* 0x0ffffffe06047836 */ /* 0x001fe20000000000 */
[----:B------:R-:W-:Y:S02]  /*0b50*/  IABS R6, R7 ;  /* 0x0000000700067213 */ /* 0x000fe40000000000 */
[----:B------:R-:W-:-:S03]  /*0b60*/  LOP3.LUT R7, R7, R0, RZ, 0x3c, !PT ;  /* 0x0000000007077212 */ /* 0x000fc600078e3cff */
[----:B------:R0:W1:Y:S01]  /*0b70*/  F2I.FTZ.U32.TRUNC.NTZ R5, R4 ;  /* 0x0000000400057305 */ /* 0x000062000021f000 */
[----:B------:R-:W-:Y:S01]  /*0b80*/  ISETP.GE.AND P2, PT, R7, RZ, PT ;  /* 0x000000ff0700720c */ /* 0x000fe20003f46270 */
[----:B0-----:R-:W-:Y:S01]  /*0b90*/  IMAD.MOV.U32 R4, RZ, RZ, RZ ;  /* 0x000000ffff047224 */ /* 0x001fe200078e00ff */
[----:B-1----:R-:W-:-:S05]  /*0ba0*/  IADD3 R8, RZ, -R5, RZ ;  /* 0x80000005ff087210 */ /* 0x002fca0007ffe0ff */
[----:B------:R-:W-:-:S04]  /*0bb0*/  IMAD R11, R8, R9, RZ ;  /* 0x00000009080b7224 */ /* 0x000fc800078e02ff */
[----:B------:R-:W-:Y:S01]  /*0bc0*/  IMAD.HI.U32 R5, R5, R11, R4 ;  /* 0x0000000b05057227 */ /* 0x000fe200078e0004 */
[----:B------:R-:W-:-:S05]  /*0bd0*/  MOV R4, R10 ;  /* 0x0000000a00047202 */ /* 0x000fca0000000f00 */
[----:B------:R-:W-:-:S04]  /*0be0*/  IMAD.HI.U32 R5, R5, R6, RZ ;  /* 0x0000000605057227 */ /* 0x000fc800078e00ff */
[----:B------:R-:W-:-:S05]  /*0bf0*/  IMAD R4, R5, R4, R6 ;  /* 0x0000000405047224 */ /* 0x000fca00078e0206 */
[----:B------:R-:W-:-:S13]  /*0c00*/  ISETP.GT.U32.AND P1, PT, R9, R4, PT ;  /* 0x000000040900720c */ /* 0x000fda0003f24070 */
[----:B------:R-:W-:Y:S02]  /*0c10*/  @!P1 IMAD.IADD R4, R4, 0x1, -R9 ;  /* 0x0000000104049824 */ /* 0x000fe400078e0a09 */
[----:B------:R-:W-:Y:S01]  /*0c20*/  @!P1 VIADD R5, R5, 0x1 ;  /* 0x0000000105059836 */ /* 0x000fe20000000000 */
[----:B------:R-:W-:Y:S02]  /*0c30*/  ISETP.NE.AND P1, PT, R0, RZ, PT ;  /* 0x000000ff0000720c */ /* 0x000fe40003f25270 */
[----:B------:R-:W-:-:S13]  /*0c40*/  ISETP.GE.U32.AND P0, PT, R4, R9, PT ;  /* 0x000000090400720c */ /* 0x000fda0003f06070 */
[----:B------:R-:W-:-:S05]  /*0c50*/  @P0 IADD3 R5, R5, 0x1, RZ ;  /* 0x0000000105050810 */ /* 0x000fca0007ffe0ff */
[----:B------:R-:W-:Y:S01]  /*0c60*/  @!P2 IMAD.MOV R5, RZ, RZ, -R5 ;  /* 0x000000ffff05a224 */ /* 0x000fe200078e0a05 */
[----:B------:R-:W-:-:S05]  /*0c70*/  @!P1 LOP3.LUT R5, RZ, R0, RZ, 0x33, !PT ;  /* 0x00000000ff059212 */ /* 0x000fca00078e33ff */
[----:B------:R-:W-:-:S07]  /*0c80*/  IMAD.MOV.U32 R17, RZ, RZ, R5 ;  /* 0x000000ffff117224 */ /* 0x000fce00078e0005 */
.L_x_9:
[-C--:B------:R-:W-:Y:S01]  /*0c90*/  IMAD R16, R16, R17.reuse, RZ ;  /* 0x0000001110107224 */ /* 0x080fe200078e02ff */
[----:B------:R-:W-:Y:S01]  /*0ca0*/  IADD3 R19, R25, -0x80, RZ ;  /* 0xffffff8019137810 */ /* 0x000fe20007ffe0ff */
[----:B------:R-:W-:Y:S01]  /*0cb0*/  IMAD.MOV.U32 R0, RZ, RZ, RZ ;  /* 0x000000ffff007224 */ /* 0x000fe200078e00ff */
[----:B------:R-:W-:Y:S02]  /*0cc0*/  PLOP3.LUT P0, PT, PT, PT, PT, 0x80, 0x0 ;  /* 0x000000000000781c */ /* 0x000fe40003f0f070 */
[----:B------:R-:W-:Y:S02]  /*0cd0*/  CS2R R86, SRZ ;  /* 0x0000000000567805 */ /* 0x000fe4000001ff00 */
[----:B------:R-:W-:Y:S01]  /*0ce0*/  VIADDMNMX R17, R16, R17, R3, PT ;  /* 0x0000001110117246 */ /* 0x000fe20003800103 */
[----:B------:R-:W-:Y:S01]  /*0cf0*/  IMAD.MOV.U32 R3, RZ, RZ, RZ ;  /* 0x000000ffff037224 */ /* 0x000fe200078e00ff */
[----:B------:R-:W-:Y:S02]  /*0d00*/  CS2R R84, SRZ ;  /* 0x0000000000547805 */ /* 0x000fe4000001ff00 */
[----:B------:R-:W-:-:S02]  /*0d10*/  CS2R R82, SRZ ;  /* 0x0000000000527805 */ /* 0x000fc4000001ff00 */
[----:B------:R-:W-:Y:S02]  /*0d20*/  ISETP.GT.AND P1, PT, R17, R16, PT ;  /* 0x000000101100720c */ /* 0x000fe40003f24270 */
[----:B------:R-:W-:Y:S02]  /*0d30*/  CS2R R80, SRZ ;  /* 0x0000000000507805 */ /* 0x000fe4000001ff00 */
[----:B------:R-:W-:Y:S02]  /*0d40*/  CS2R R78, SRZ ;  /* 0x00000000004e7805 */ /* 0x000fe4000001ff00 */
[----:B------:R-:W-:Y:S02]  /*0d50*/  CS2R R76, SRZ ;  /* 0x00000000004c7805 */ /* 0x000fe4000001ff00 */
[----:B------:R-:W-:Y:S02]  /*0d60*/  CS2R R74, SRZ ;  /* 0x00000000004a7805 */ /* 0x000fe4000001ff00 */
[----:B------:R-:W-:-:S02]  /*0d70*/  CS2R R72, SRZ ;  /* 0x0000000000487805 */ /* 0x000fc4000001ff00 */
[----:B------:R-:W-:Y:S02]  /*0d80*/  CS2R R70, SRZ ;  /* 0x0000000000467805 */ /* 0x000fe4000001ff00 */
        /* <DEDUP_REMOVED lines=22> */
[----:B------:R-:W-:Y:S01]  /*0ef0*/  CS2R R24, SRZ ;  /* 0x0000000000187805 */ /* 0x000fe2000001ff00 */
[----:B------:R-:W-:Y:S06]  /*0f00*/  @!P1 BRA `(.L_x_10) ;  /* 0x00000058000c9947 */ /* 0x000fec0003800000 */
[----:B------:R-:W-:Y:S01]  /*0f10*/  SHF.R.S32.HI R0, RZ, 0x1f, R19 ;  /* 0x0000001fff007819 */ /* 0x000fe20000011413 */
[----:B------:R-:W0:Y:S01]  /*0f20*/  S2UR UR6, SR_CgaCtaId ;  /* 0x00000000000679c3 */ /* 0x000e220000008800 */
[----:B------:R-:W-:Y:S02]  /*0f30*/  UMOV UR37, 0x400 ;  /* 0x0000040000257882 */ /* 0x000fe40000000000 */
[----:B------:R-:W-:-:S04]  /*0f40*/  LEA.HI R22, R0, R19, RZ, 0x7 ;  /* 0x0000001300167211 */ /* 0x000fc800078f38ff */
[----:B------:R-:W-:-:S06]  /*0f50*/  SHF.R.S32.HI R0, RZ, 0x7, R22 ;  /* 0x00000007ff007819 */ /* 0x000fcc0000011416 */
[----:B------:R-:W1:Y:S01]  /*0f60*/  SHFL.IDX PT, R0, R0, RZ, 0x1f ;  /* 0x00001fff00007589 */ /* 0x000e6200000e0000 */
[----:B0-----:R-:W-:-:S04]  /*0f70*/  ULEA UR37, UR6, UR37, 0x18 ;  /* 0x0000002506257291 */ /* 0x001fc8000f8ec03f */
[----:B------:R-:W-:-:S04]  /*0f80*/  UIADD3 UR6, UR37, 0xc400, URZ ;  /* 0x0000c40025067890 */ /* 0x000fc8000fffe03f */
[----:B------:R-:W-:Y:S01]  /*0f90*/  ULOP3.LUT UP0, URZ, UR6, 0x1bf, URZ, 0xc0, !UPT ;  /* 0x000001bf063f7892 */ /* 0x000fe2000f80c03f */
[----:B-1----:R-:W-:-:S05]  /*0fa0*/  R2UR UR4, R0 ;  /* 0x00000000000472ca */ /* 0x002fca00000e0000 */
[----:B------:R-:W-:-:S08]  /*0fb0*/  PLOP3.LUT P0, PT, PT, PT, UP0, 0x80, 0x0 ;  /* 0x000000000000781c */ /* 0x000fd00003f0f008 */
[----:B------:R-:W-:-:S04]  /*0fc0*/  ULEA.HI UR5, UR4, UR4, URZ, 0x1 ;  /* 0x0000000404057291 */ /* 0x000fc8000f8f083f */
[----:B------:R-:W-:-:S04]  /*0fd0*/  ULOP3.LUT UR5, UR5, 0x1e, URZ, 0xc0, !UPT ;  /* 0x0000001e05057892 */ /* 0x000fc8000f8ec03f */
[----:B------:R-:W-:-:S04]  /*0fe0*/  UIADD3 UR5, UR4, -UR5, URZ ;  /* 0x8000000504057290 */ /* 0x000fc8000fffe03f */
[----:B------:R-:W-:-:S04]  /*0ff0*/  ULEA UR5, UR5, UR6, 0xd ;  /* 0x0000000605057291 */ /* 0x000fc8000f8e683f */
[----:B------:R-:W-:-:S04]  /*1000*/  USHF.R.U32.HI UR5, URZ, 0x4, UR5 ;  /* 0x000000043f057899 */ /* 0x000fc80008011605 */
[----:B------:R-:W-:Y:S01]  /*1010*/  ULOP3.LUT UR40, UR5, 0x3fff, URZ, 0xc0, !UPT ;  /* 0x00003fff05287892 */ /* 0x000fe2000f8ec03f */
[----:B------:R-:W-:Y:S11]  /*1020*/  @!P0 BRA `(.L_x_11) ;  /* 0x0000000000408947 */ /* 0x000ff60003800000 */
[----:B------:R-:W-:Y:S01]  /*1030*/  MOV R0, 0x0 ;  /* 0x0000000000007802 */ /* 0x000fe20000000f00 */
[----:B------:R-:W-:Y:S01]  /*1040*/  ULDC.64 UR4, c[0x4][0x90] ;  /* 0x0100240000047ab9 */ /* 0x000fe20000000a00 */
[----:B------:R-:W-:Y:S01]  /*1050*/  ULDC.64 UR6, c[0x4][0x30] ;  /* 0x01000c0000067ab9 */ /* 0x000fe20000000a00 */
[----:B------:R-:W-:Y:S01]  /*1060*/  MOV R4, UR4 ;  /* 0x0000000400047c02 */ /* 0x000fe20008000f00 */
[----:B------:R0:W1:Y:S01]  /*1070*/  LDC.64 R14, c[0x4][R0] ;  /* 0x01000000000e7b82 */ /* 0x0000620000000a00 */
[----:B------:R-:W-:Y:S01]  /*1080*/  IMAD.U32 R5, RZ, RZ, UR5 ;  /* 0x00000005ff057e24 */ /* 0x000fe2000f8e00ff */
[----:B------:R-:W-:Y:S01]  /*1090*/  ULDC.64 UR4, c[0x4][0x98] ;  /* 0x0100260000047ab9 */ /* 0x000fe20000000a00 */
[----:B------:R-:W-:Y:S01]  /*10a0*/  IMAD.U32 R10, RZ, RZ, UR6 ;  /* 0x00000006ff0a7e24 */ /* 0x000fe2000f8e00ff */
[----:B------:R-:W-:Y:S01]  /*10b0*/  MOV R7, UR5 ;  /* 0x0000000500077c02 */ /* 0x000fe20008000f00 */
[----:B------:R-:W-:Y:S01]  /*10c0*/  IMAD.U32 R6, RZ, RZ, UR4 ;  /* 0x00000004ff067e24 */ /* 0x000fe2000f8e00ff */
[----:B------:R-:W-:Y:S01]  /*10d0*/  MOV R8, 0x70 ;  /* 0x0000007000087802 */ /* 0x000fe20000000f00 */
[----:B------:R-:W-:-:S02]  /*10e0*/  IMAD.U32 R11, RZ, RZ, UR7 ;  /* 0x00000007ff0b7e24 */ /* 0x000fc4000f8e00ff */
[----:B------:R-:W-:Y:S02]  /*10f0*/  IMAD.MOV.U32 R12, RZ, RZ, 0x1 ;  /* 0x00000001ff0c7424 */ /* 0x000fe400078e00ff */
[----:B0-----:R-:W-:-:S07]  /*1100*/  IMAD.MOV.U32 R13, RZ, RZ, RZ ;  /* 0x000000ffff0d7224 */ /* 0x001fce00078e00ff */
[----:B------:R-:W-:-:S07]  /*1110*/  LEPC R20, `(.L_x_11) ;  /* 0x000000001014794e */ /* 0x000fce0000000000 */
[----:B-1----:R-:W-:Y:S05]  /*1120*/  CALL.ABS.NOINC R14 ;  /* 0x000000000e007343 */ /* 0x002fea0003c00000 */
.L_x_11:
[----:B------:R-:W-:-:S04]  /*1130*/  SHF.L.U32 R3, RZ, 0x1f, RZ ;  /* 0x0000001fff037819 */ /* 0x000fc800000006ff */
[----:B------:R-:W0:Y:S02]  /*1140*/  SYNCS.PHASECHK.TRANS64.TRYWAIT P0, [UR37+0x2a800], R3 ;  /* 0x02a80003ff0075a7 */ /* 0x000e240008000165 */
[----:B0-----:R-:W-:Y:S05]  /*1150*/  @!P0 BRA `(.L_x_12) ;  /* 0x000000a400ec8947 */ /* 0x001fea0003800000 */
.L_x_85:
[----:B------:R-:W-:-:S06]  /*1160*/  ULOP3.LUT UR4, UR36, 0x1, URZ, 0xfc, !UPT ;  /* 0x0000000124047892 */ /* 0x000fcc000f8efc3f */
[----:B0-----:R-:W-:-:S04]  /*1170*/  MOV R0, UR4 ;  /* 0x0000000400007c02 */ /* 0x001fc80008000f00 */
[----:B------:R-:W-:-:S13]  /*1180*/  ISETP.NE.AND P0, PT, R0, 0x3, PT ;  /* 0x000000030000780c */ /* 0x000fda0003f05270 */
[----:B------:R-:W-:Y:S05]  /*1190*/  @!P0 BRA `(.L_x_13) ;  /* 0x0000000000048947 */ /* 0x000fea0003800000 */
[----:B------:R-:W-:Y:S01]  /*11a0*/  BPT.TRAP 0x1 ;  /* 0x000000040000795c */ /* 0x000fe20000300000 */
.L_x_13:
[----:B------:R0:W1:Y:S01]  /*11b0*/  SYNCS.PHASECHK.TRANS64.TRYWAIT P1, [UR37+0x2a830], R3 ;  /* 0x02a83003ff0075a7 */ /* 0x0000620008020165 */
[----:B------:R-:W-:Y:S05]  /*11c0*/  @!P0 BRA `(.L_x_14) ;  /* 0x0000000000048947 */ /* 0x000fea0003800000 */
[----:B------:R-:W-:Y:S01]  /*11d0*/  BPT.TRAP 0x1 ;  /* 0x000000040000795c */ /* 0x000fe20000300000 */
.L_x_14:
[----:B------:R-:W-:Y:S02]  /*11e0*/  IMAD.U32 R5, RZ, RZ, UR40 ;  /* 0x00000028ff057e24 */ /* 0x000fe4000f8e00ff */
[----:B------:R-:W-:Y:S01]  /*11f0*/  IMAD.MOV.U32 R0, RZ, RZ, RZ ;  /* 0x000000ffff007224 */ /* 0x000fe200078e00ff */
[----:B-1----:R-:W-:Y:S06]  /*1200*/  @P1 BRA `(.L_x_15) ;  /* 0x0000000000081947 */ /* 0x002fec0003800000 */
[----:B------:R-:W1:Y:S02]  /*1210*/  SYNCS.PHASECHK.TRANS64.TRYWAIT P1, [UR37+0x2a830], R3 ;  /* 0x02a83003ff0075a7 */ /* 0x000e640008020165 */
[----:B-1----:R-:W-:Y:S05]  /*1220*/  @!P1 BRA `(.L_x_16) ;  /* 0x000000a400d09947 */ /* 0x002fea0003800000 */
.L_x_15:
[----:B------:R-:W-:Y:S05]  /*1230*/  WARPSYNC.ALL ;  /* 0x0000000000007948 */ /* 0x000fea0003800000 */
[----:B-1----:R-:W-:Y:S01]  /*1240*/  LOP3.LUT R4, R5, 0x10000, RZ, 0xfc, !PT ;  /* 0x0001000005047812 */ /* 0x002fe200078efcff */
[----:B------:R-:W-:Y:S01]  /*1250*/  IMAD.MOV.U32 R5, RZ, RZ, 0x40000040 ;  /* 0x40000040ff057424 */ /* 0x000fe200078e00ff */
[----:B------:R-:W-:Y:S01]  /*1260*/  MOV R87, RZ ;  /* 0x000000ff00577202 */ /* 0x000fe20000000f00 */
[----:B------:R-:W-:Y:S01]  /*1270*/  UIADD3 UR4, UR37, 0x18400, URZ ;  /* 0x0001840025047890 */ /* 0x000fe2000fffe03f */
[----:B------:R-:W-:Y:S01]  /*1280*/  R2UR UR56, R4 ;  /* 0x00000000043872ca */ /* 0x000fe200000e0000 */
[----:B------:R-:W-:Y:S01]  /*1290*/  WARPGROUP.ARRIVE ;  /* 0x00000000000079c5 */ /* 0x000fe20000000000 */
[----:B------:R-:W-:Y:S01]  /*12a0*/  R2UR UR57, R5 ;  /* 0x00000000053972ca */ /* 0x000fe200000e0000 */
[----:B------:R-:W-:Y:S01]  /*12b0*/  USHF.R.U32.HI UR4, URZ, 0x4, UR4 ;  /* 0x000000043f047899 */ /* 0x000fe20008011604 */
[----:B------:R-:W-:Y:S01]  /*12c0*/  UMOV UR59, 0x40000040 ;  /* 0x40000040003b7882 */ /* 0x000fe20000000000 */
[----:B------:R-:W-:-:S02]  /*12d0*/  UMOV UR9, 0x40000040 ;  /* 0x4000004000097882 */ /* 0x000fc40000000000 */
[----:B------:R-:W-:Y:S01]  /*12e0*/  ULOP3.LUT UR4, UR4, 0x3fff, URZ, 0xc0, !UPT ;  /* 0x00003fff04047892 */ /* 0x000fe2000f8ec03f */
[----:B------:R-:W-:Y:S01]  /*12f0*/  UMOV UR11, 0x40000040 ;  /* 0x40000040000b7882 */ /* 0x000fe20000000000 */
[----:B------:R-:W-:Y:S02]  /*1300*/  UMOV UR13, 0x40000040 ;  /* 0x40000040000d7882 */ /* 0x000fe40000000000 */
[----:B------:R-:W-:Y:S01]  /*1310*/  ULOP3.LUT UR58, UR4, 0x10000, URZ, 0xfc, !UPT ;  /* 0x00010000043a7892 */ /* 0x000fe2000f8efc3f */
[----:B------:R-:W-:Y:S02]  /*1320*/  UMOV UR15, 0x40000040 ;  /* 0x40000040000f7882 */ /* 0x000fe40000000000 */
[----:B------:R-:W-:Y:S01]  /*1330*/  R2UR UR4, R4 ;  /* 0x00000000040472ca */ /* 0x000fe200000e0000 */
[----:B------:R-:W-:Y:S02]  /*1340*/  UIADD3 UR10, UR58, 0x2, URZ ;  /* 0x000000023a0a7890 */ /* 0x000fe4000fffe03f */
[----:B------:R-:W-:-:S02]  /*1350*/  UIADD3 UR14, UR58, 0x4, URZ ;  /* 0x000000043a0e7890 */ /* 0x000fc4000fffe03f */
[----:B------:R-:W-:Y:S02]  /*1360*/  UIADD3 UR18, UR58, 0x6, URZ ;  /* 0x000000063a127890 */ /* 0x000fe4000fffe03f */
[----:B------:R-:W-:Y:S01]  /*1370*/  HGMMA.64x96x16.F32 R24, gdesc[UR56], RZ, !UPT, gsb0 ;  /* 0x01600000381879f0 */ /* 0x000fe2000c0008ff */
[----:B------:R-:W-:Y:S01]  /*1380*/  UMOV UR17, 0x40000040 ;  /* 0x4000004000117882 */ /* 0x000fe20000000000 */
[----:B------:R-:W-:Y:S01]  /*1390*/  UMOV UR19, 0x40000040 ;  /* 0x4000004000137882 */ /* 0x000fe20000000000 */
[----:B------:R-:W-:Y:S01]  /*13a0*/  UIADD3 UR22, UR58, 0x300, URZ ;  /* 0x000003003a167890 */ /* 0x000fe2000fffe03f */
[----:B------:R-:W1:Y:S01]  /*13b0*/  S2UR UR57, SR_CgaCtaId ;  /* 0x00000000003979c3 */ /* 0x000e620000008800 */
[----:B------:R-:W-:Y:S01]  /*13c0*/  UMOV UR21, 0x40000040 ;  /* 0x4000004000157882 */ /* 0x000fe20000000000 */
[----:B------:R-:W-:Y:S01]  /*13d0*/  UMOV UR23, 0x40000040 ;  /* 0x4000004000177882 */ /* 0x000fe20000000000 */
[----:B------:R-:W-:Y:S02]  /*13e0*/  UIADD3 UR8, UR4, 0x2, URZ ;  /* 0x0000000204087890 */ /* 0x000fe4000fffe03f */
[----:B------:R-:W-:-:S02]  /*13f0*/  UIADD3 UR12, UR4, 0x4, URZ ;  /* 0x00000004040c7890 */ /* 0x000fc4000fffe03f */
[----:B------:R-:W-:Y:S02]  /*1400*/  UIADD3 UR16, UR4, 0x6, URZ ;  /* 0x0000000604107890 */ /* 0x000fe4000fffe03f */
[----:B------:R-:W-:Y:S02]  /*1410*/  UIADD3 UR20, UR4, 0x400, URZ ;  /* 0x0000040004147890 */ /* 0x000fe4000fffe03f */
[----:B------:R-:W-:Y:S02]  /*1420*/  UIADD3 UR24, UR4, 0x402, URZ ;  /* 0x0000040204187890 */ /* 0x000fe4000fffe03f */
[----:B------:R-:W-:Y:S01]  /*1430*/  UIADD3 UR26, UR58, 0x302, URZ ;  /* 0x000003023a1a7890 */ /* 0x000fe2000fffe03f */
[----:B------:R-:W-:Y:S01]  /*1440*/  UMOV UR25, 0x40000040 ;  /* 0x4000004000197882 */ /* 0x000fe20000000000 */
[----:B------:R-:W-:Y:S01]  /*1450*/  UMOV UR27, 0x40000040 ;  /* 0x40000040001b7882 */ /* 0x000fe20000000000 */
[----:B------:R-:W-:Y:S02]  /*1460*/  UIADD3 UR28, UR4, 0x404, URZ ;  /* 0x00000404041c7890 */ /* 0x000fe4000fffe03f */
[----:B------:R-:W-:Y:S01]  /*1470*/  UIADD3 UR30, UR58, 0x304, URZ ;  /* 0x000003043a1e7890 */ /* 0x000fe2000fffe03f */
[----:B------:R-:W-:Y:S01]  /*1480*/  UMOV UR29, 0x40000040 ;  /* 0x40000040001d7882 */ /* 0x000fe20000000000 */
[----:B------:R-:W-:Y:S01]  /*1490*/  UMOV UR31, 0x40000040 ;  /* 0x40000040001f7882 */ /* 0x000fe20000000000 */
[----:B------:R-:W-:-:S02]  /*14a0*/  UIADD3 UR32, UR4, 0x406, URZ ;  /* 0x0000040604207890 */ /* 0x000fc4000fffe03f */
[----:B------:R-:W-:Y:S01]  /*14b0*/  UIADD3 UR34, UR58, 0x306, URZ ;  /* 0x000003063a227890 */ /* 0x000fe2000fffe03f */
[----:B------:R-:W-:Y:S01]  /*14c0*/  UMOV UR33, 0x40000040 ;  /* 0x4000004000217882 */ /* 0x000fe20000000000 */
[----:B------:R-:W-:Y:S01]  /*14d0*/  UMOV UR35, 0x40000040 ;  /* 0x4000004000237882 */ /* 0x000fe20000000000 */
        /* <DEDUP_REMOVED lines=16> */
[----:B------:R-:W-:Y:S02]  /*15e0*/  WARPGROUP.DEPBAR.LE gsb0, 0x0 ;  /* 0x00008000000079c5 */ /* 0x000fe40000010000 */
[----:B------:R-:W-:-:S06]  /*15f0*/  WARPGROUP.ARRIVE ;  /* 0x00000000000079c5 */ /* 0x000fcc0000000000 */
[----:B------:R-:W-:Y:S03]  /*1600*/  HGMMA.64x96x16.F32 R24, gdesc[UR8], R24, gsb0 ;  /* 0x01600000081879f0 */ /* 0x000fe60008000818 */
        /* <DEDUP_REMOVED lines=31> */
[----:B-1----:R-:W-:Y:S05]  /*1800*/  @!P0 BRA `(.L_x_17) ;  /* 0x0000000000048947 */ /* 0x002fea0003800000 */
[----:B------:R-:W-:Y:S01]  /*1810*/  BPT.TRAP 0x1 ;  /* 0x000000040000795c */ /* 0x000fe20000300000 */
.L_x_17:
[----:B------:R-:W-:Y:S01]  /*1820*/  LOP3.LUT R22, R22, 0xffffff80, RZ, 0xc0, !PT ;  /* 0xffffff8016167812 */ /* 0x000fe200078ec0ff */
[----:B------:R-:W-:Y:S01]  /*1830*/  ULDC UR4, c[0x0][0x9d8] ;  /* 0x0002760000047ab9 */ /* 0x000fe20000000800 */
[----:B------:R-:W-:Y:S02]  /*1840*/  IMAD.MOV.U32 R6, RZ, RZ, -0x2 ;  /* 0xfffffffeff067424 */ /* 0x000fe400078e00ff */
[----:B------:R-:W-:Y:S01]  /*1850*/  FMUL.FTZ R26, R26, UR4 ;  /* 0x000000041a1a7c20 */ /* 0x000fe20008410000 */
[----:B------:R-:W-:Y:S01]  /*1860*/  FMUL.FTZ R27, R27, UR4 ;  /* 0x000000041b1b7c20 */ /* 0x000fe20008410000 */
[----:B------:R-:W-:Y:S02]  /*1870*/  IMAD.IADD R22, R19, 0x1, -R22 ;  /* 0x0000000113167824 */ /* 0x000fe400078e0a16 */
[----:B------:R-:W-:Y:S01]  /*1880*/  FMUL.FTZ R30, R30, UR4 ;  /* 0x000000041e1e7c20 */ /* 0x000fe20008410000 */
[----:B------:R-:W-:Y:S01]  /*1890*/  FMUL.FTZ R31, R31, UR4 ;  /* 0x000000041f1f7c20 */ /* 0x000fe20008410000 */
[----:B------:R-:W-:Y:S01]  /*18a0*/  FMUL.FTZ R34, R34, UR4 ;  /* 0x0000000422227c20 */ /* 0x000fe20008410000 */
[----:B------:R-:W1:Y:S01]  /*18b0*/  MUFU.TANH R26, R26 ;  /* 0x0000001a001a7308 */ /* 0x000e620000002400 */
[----:B0-----:R-:W-:Y:S01]  /*18c0*/  SHF.R.S32.HI R3, RZ, 0x1f, R22 ;  /* 0x0000001fff037819 */ /* 0x001fe20000011416 */
[----:B------:R-:W-:Y:S01]  /*18d0*/  FMUL.FTZ R24, R24, UR4 ;  /* 0x0000000418187c20 */ /* 0x000fe20008410000 */
[----:B------:R-:W-:Y:S01]  /*18e0*/  FMUL.FTZ R35, R35, UR4 ;  /* 0x0000000423237c20 */ /* 0x000fe20008410000 */
[----:B------:R-:W-:Y:S01]  /*18f0*/  FMUL.FTZ R25, R25, UR4 ;  /* 0x0000000419197c20 */ /* 0x000fe20008410000 */
[----:B------:R-:W-:Y:S01]  /*1900*/  LEA.HI R3, R3, R22, RZ, 0x2 ;  /* 0x0000001603037211 */ /* 0x000fe200078f10ff */
[----:B------:R-:W-:Y:S01]  /*1910*/  FMUL.FTZ R38, R38, UR4 ;  /* 0x0000000426267c20 */ /* 0x000fe20008410000 */
[----:B------:R-:W-:Y:S01]  /*1920*/  FMUL.FTZ R28, R28, UR4 ;  /* 0x000000041c1c7c20 */ /* 0x000fe20008410000 */
[----:B------:R-:W0:Y:S01]  /*1930*/  MUFU.TANH R27, R27 ;  /* 0x0000001b001b7308 */ /* 0x000e220000002400 */
[----:B------:R-:W-:Y:S01]  /*1940*/  LOP3.LUT R3, R3, 0x7ffffffc, RZ, 0xc0, !PT ;  /* 0x7ffffffc03037812 */ /* 0x000fe200078ec0ff */
[----:B------:R-:W-:Y:S01]  /*1950*/  FMUL.FTZ R39, R39, UR4 ;  /* 0x0000000427277c20 */ /* 0x000fe20008410000 */
[----:B------:R-:W-:Y:S01]  /*1960*/  FMUL.FTZ R29, R29, UR4 ;  /* 0x000000041d1d7c20 */ /* 0x000fe20008410000 */
[----:B------:R-:W-:Y:S01]  /*1970*/  FMUL.FTZ R42, R42, UR4 ;  /* 0x000000042a2a7c20 */ /* 0x000fe20008410000 */
[----:B------:R-:W-:Y:S01]  /*1980*/  IADD3 R3, R22, -R3, RZ ;  /* 0x8000000316037210 */ /* 0x000fe20007ffe0ff */
[----:B------:R-:W-:Y:S01]  /*1990*/  FMUL.FTZ R32, R32, UR4 ;  /* 0x0000000420207c20 */ /* 0x000fe20008410000 */
[----:B------:R-:W-:Y:S01]  /*19a0*/  FMUL.FTZ R43, R43, UR4 ;  /* 0x000000042b2b7c20 */ /* 0x000fe20008410000 */
[----:B------:R-:W2:Y:S01]  /*19b0*/  MUFU.TANH R30, R30 ;  /* 0x0000001e001e7308 */ /* 0x000ea20000002400 */
[----:B------:R-:W-:Y:S01]  /*19c0*/  FMUL.FTZ R33, R33, UR4 ;  /* 0x0000000421217c20 */ /* 0x000fe20008410000 */
[----:B------:R-:W-:-:S02]  /*19d0*/  IMAD R3, R3, R6, 0x60 ;  /* 0x0000006003037424 */ /* 0x000fc400078e0206 */
[----:B------:R-:W-:Y:S01]  /*19e0*/  FMUL.FTZ R46, R46, UR4 ;  /* 0x000000042e2e7c20 */ /* 0x000fe20008410000 */
[----:B------:R-:W-:Y:S01]  /*19f0*/  FMUL.FTZ R36, R36, UR4 ;  /* 0x0000000424247c20 */ /* 0x000fe20008410000 */
[----:B------:R-:W-:Y:S01]  /*1a00*/  FMUL.FTZ R47, R47, UR4 ;  /* 0x000000042f2f7c20 */ /* 0x000fe20008410000 */
[----:B------:R-:W-:Y:S02]  /*1a10*/  IMAD.IADD R18, R18, 0x1, R3 ;  /* 0x0000000112127824 */ /* 0x000fe400078e0203 */
[----:B------:R-:W-:Y:S01]  /*1a20*/  FMUL.FTZ R37, R37, UR4 ;  /* 0x0000000425257c20 */ /* 0x000fe20008410000 */
[----:B------:R-:W3:Y:S01]  /*1a30*/  MUFU.TANH R31, R31 ;  /* 0x0000001f001f7308 */ /* 0x000ee20000002400 */
[----:B------:R-:W-:Y:S01]  /*1a40*/  FMUL.FTZ R50, R50, UR4 ;  /* 0x0000000432327c20 */ /* 0x000fe20008410000 */
[----:B------:R-:W-:Y:S02]  /*1a50*/  IMAD R18, R17, -0x60, R18 ;  /* 0xffffffa011127824 */ /* 0x000fe400078e0212 */
[----:B------:R-:W-:Y:S01]  /*1a60*/  FMUL.FTZ R40, R40, UR4 ;  /* 0x0000000428287c20 */ /* 0x000fe20008410000 */
[----:B------:R-:W-:Y:S01]  /*1a70*/  FMUL.FTZ R51, R51, UR4 ;  /* 0x0000000433337c20 */ /* 0x000fe20008410000 */
[----:B------:R-:W-:Y:S01]  /*1a80*/  FMUL.FTZ R41, R41, UR4 ;  /* 0x0000000429297c20 */ /* 0x000fe20008410000 */
[----:B------:R-:W-:Y:S01]  /*1a90*/  FMUL.FTZ R54, R54, UR4 ;  /* 0x0000000436367c20 */ /* 0x000fe20008410000 */
[C---:B------:R-:W-:Y:S01]  /*1aa0*/  ISETP.GT.AND P6, PT, R18.reuse, RZ, PT ;  /* 0x000000ff1200720c */ /* 0x040fe20003fc4270 */
[----:B------:R-:W4:Y:S01]  /*1ab0*/  MUFU.TANH R34, R34 ;  /* 0x0000002200227308 */ /* 0x000f220000002400 */
[----:B------:R-:W-:Y:S01]  /*1ac0*/  ISETP.GT.AND P5, PT, R18, 0x1, PT ;  /* 0x000000011200780c */ /* 0x000fe20003fa4270 */
[----:B------:R-:W-:Y:S01]  /*1ad0*/  FMUL.FTZ R44, R44, UR4 ;  /* 0x000000042c2c7c20 */ /* 0x000fe20008410000 */
[----:B------:R-:W-:Y:S01]  /*1ae0*/  ISETP.GT.AND P4, PT, R18, 0x8, PT ;  /* 0x000000081200780c */ /* 0x000fe20003f84270 */
[----:B------:R-:W-:Y:S01]  /*1af0*/  FMUL.FTZ R55, R55, UR4 ;  /* 0x0000000437377c20 */ /* 0x000fe20008410000 */
[----:B-1----:R-:W-:Y:S01]  /*1b00*/  FSEL R3, R26, -INF , P6 ;  /* 0xff8000001a037808 */ /* 0x002fe20003000000 */
[----:B------:R-:W-:Y:S01]  /*1b10*/  FMUL.FTZ R45, R45, UR4 ;  /* 0x000000042d2d7c20 */ /* 0x000fe20008410000 */
[----:B0-----:R-:W-:Y:S01]  /*1b20*/  FSEL R27, R27, -INF , P5 ;  /* 0xff8000001b1b7808 */ /* 0x001fe20002800000 */
[----:B------:R-:W0:Y:S01]  /*1b30*/  MUFU.TANH R24, R24 ;  /* 0x0000001800187308 */ /* 0x000e220000002400 */
[----:B------:R-:W-:Y:S01]  /*1b40*/  ISETP.GT.AND P3, PT, R18, 0x9, PT ;  /* 0x000000091200780c */ /* 0x000fe20003f64270 */
[----:B------:R-:W-:Y:S01]  /*1b50*/  FMUL.FTZ R58, R58, UR4 ;  /* 0x000000043a3a7c20 */ /* 0x000fe20008410000 */
[----:B--2---:R-:W-:Y:S01]  /*1b60*/  FSEL R9, R30, -INF , P4 ;  /* 0xff8000001e097808 */ /* 0x004fe20002000000 */
[----:B------:R-:W-:Y:S01]  /*1b70*/  FMUL.FTZ R48, R48, UR4 ;  /* 0x0000000430307c20 */ /* 0x000fe20008410000 */
[----:B------:R-:W-:Y:S01]  /*1b80*/  FMNMX.FTZ R6, R3, R27, !PT ;  /* 0x0000001b03067209 */ /* 0x000fe20007810000 */
[----:B------:R-:W-:Y:S01]  /*1b90*/  FMUL.FTZ R59, R59, UR4 ;  /* 0x000000043b3b7c20 */ /* 0x000fe20008410000 */
[----:B------:R-:W-:Y:S01]  /*1ba0*/  ISETP.GT.AND P2, PT, R18, 0x10, PT ;  /* 0x000000101200780c */ /* 0x000fe20003f44270 */
[----:B------:R-:W1:Y:S01]  /*1bb0*/  MUFU.TANH R35, R35 ;  /* 0x0000002300237308 */ /* 0x000e620000002400 */
[----:B---3--:R-:W-:Y:S01]  /*1bc0*/  FSEL R31, R31, -INF , P3 ;  /* 0xff8000001f1f7808 */ /* 0x008fe20001800000 */
[----:B------:R-:W-:Y:S01]  /*1bd0*/  FMUL.FTZ R49, R49, UR4 ;  /* 0x0000000431317c20 */ /* 0x000fe20008410000 */
[----:B------:R-:W-:Y:S01]  /*1be0*/  FMNMX.FTZ R6, R9, R6, !PT ;  /* 0x0000000609067209 */ /* 0x000fe20007810000 */
[----:B------:R-:W-:Y:S01]  /*1bf0*/  FMUL.FTZ R62, R62, UR4 ;  /* 0x000000043e3e7c20 */ /* 0x000fe20008410000 */
[----:B------:R-:W-:Y:S01]  /*1c00*/  ISETP.GT.AND P1, PT, R18, 0x11, PT ;  /* 0x000000111200780c */ /* 0x000fe20003f24270 */
[----:B------:R-:W-:Y:S01]  /*1c10*/  FMUL.FTZ R52, R52, UR4 ;  /* 0x0000000434347c20 */ /* 0x000fe20008410000 */
[----:B----4-:R-:W-:Y:S01]  /*1c20*/  FSEL R13, R34, -INF , P2 ;  /* 0xff800000220d7808 */ /* 0x010fe20001000000 */
[----:B------:R-:W2:Y:S01]  /*1c30*/  MUFU.TANH R25, R25 ;  /* 0x0000001900197308 */ /* 0x000ea20000002400 */
[----:B------:R-:W-:Y:S01]  /*1c40*/  FMNMX.FTZ R6, R31, R6, !PT ;  /* 0x000000061f067209 */ /* 0x000fe20007810000 */
[----:B------:R-:W-:Y:S01]  /*1c50*/  FMUL.FTZ R63, R63, UR4 ;  /* 0x000000043f3f7c20 */ /* 0x000fe20008410000 */
[----:B0-----:R-:W-:Y:S01]  /*1c60*/  FSEL R7, R24, -INF , P6 ;  /* 0xff80000018077808 */ /* 0x001fe20003000000 */
[----:B------:R-:W-:Y:S01]  /*1c70*/  FMUL.FTZ R53, R53, UR4 ;  /* 0x0000000435357c20 */ /* 0x000fe20008410000 */
[----:B------:R-:W-:Y:S01]  /*1c80*/  ISETP.GT.AND P6, PT, R18, 0x18, PT ;  /* 0x000000181200780c */ /* 0x000fe20003fc4270 */
[----:B------:R-:W-:Y:S01]  /*1c90*/  FMUL.FTZ R66, R66, UR4 ;  /* 0x0000000442427c20 */ /* 0x000fe20008410000 */
[----:B------:R-:W-:Y:S01]  /*1ca0*/  FMNMX.FTZ R6, R13, R6, !PT ;  /* 0x000000060d067209 */ /* 0x000fe20007810000 */
[----:B------:R-:W0:Y:S01]  /*1cb0*/  MUFU.TANH R38, R38 ;  /* 0x0000002600267308 */ /* 0x000e220000002400 */
[----:B-1----:R-:W-:Y:S01]  /*1cc0*/  FSEL R35, R35, -INF , P1 ;  /* 0xff80000023237808 */ /* 0x002fe20000800000 */
[----:B------:R-:W-:Y:S01]  /*1cd0*/  FMUL.FTZ R56, R56, UR4 ;  /* 0x0000000438387c20 */ /* 0x000fe20008410000 */
[----:B------:R-:W-:Y:S01]  /*1ce0*/  FMUL.FTZ R67, R67, UR4 ;  /* 0x0000000443437c20 */ /* 0x000fe20008410000 */
[----:B------:R-:W-:Y:S01]  /*1cf0*/  FMUL.FTZ R57, R57, UR4 ;  /* 0x0000000439397c20 */ /* 0x000fe20008410000 */
[----:B------:R-:W-:Y:S01]  /*1d00*/  FMNMX.FTZ R6, R35, R6, !PT ;  /* 0x0000000623067209 */ /* 0x000fe20007810000 */
[----:B------:R-:W-:Y:S01]  /*1d10*/  FMUL.FTZ R70, R70, UR4 ;  /* 0x0000000446467c20 */ /* 0x000fe20008410000 */
[----:B------:R-:W-:Y:S01]  /*1d20*/  FMUL.FTZ R71, R71, UR4 ;  /* 0x0000000447477c20 */ /* 0x000fe20008410000 */
[----:B------:R-:W1:Y:S01]  /*1d30*/  MUFU.TANH R28, R28 ;  /* 0x0000001c001c7308 */ /* 0x000e620000002400 */
[----:B--2---:R-:W-:Y:S01]  /*1d40*/  FSEL R25, R25, -INF , P5 ;  /* 0xff80000019197808 */ /* 0x004fe20002800000 */
[----:B------:R-:W-:Y:S01]  /*1d50*/  FMUL.FTZ R60, R60, UR4 ;  /* 0x000000043c3c7c20 */ /* 0x000fe20008410000 */
[----:B------:R-:W-:Y:S01]  /*1d60*/  ISETP.GT.AND P5, PT, R18, 0x19, PT ;  /* 0x000000191200780c */ /* 0x000fe20003fa4270 */
[----:B------:R-:W-:Y:S01]  /*1d70*/  ULDC UR5, c[0x0][0x988] ;  /* 0x0002620000057ab9 */ /* 0x000fe20000000800 */
[----:B------:R-:W-:Y:S01]  /*1d80*/  FMUL.FTZ R61, R61, UR4 ;  /* 0x000000043d3d7c20 */ /* 0x000fe20008410000 */
[----:B------:R-:W-:Y:S01]  /*1d90*/  MOV R10, UR5 ;  /* 0x00000005000a7c02 */ /* 0x000fe20008000f00 */
[----:B------:R-:W-:Y:S01]  /*1da0*/  FMUL.FTZ R64, R64, UR4 ;  /* 0x0000000440407c20 */ /* 0x000fe20008410000 */
[----:B------:R-:W2:Y:S01]  /*1db0*/  MUFU.TANH R39, R39 ;  /* 0x0000002700277308 */ /* 0x000ea20000002400 */
[----:B0-----:R-:W-:Y:S01]  /*1dc0*/  FSEL R23, R38, -INF , P6 ;  /* 0xff80000026177808 */ /* 0x001fe20003000000 */
[----:B------:R-:W-:Y:S01]  /*1dd0*/  FMUL.FTZ R65, R65, UR4 ;  /* 0x0000000441417c20 */ /* 0x000fe20008410000 */
[----:B------:R-:W-:Y:S01]  /*1de0*/  P2R R14, PR, RZ, 0x1 ;  /* 0x00000001ff0e7803 */ /* 0x000fe20000000000 */
[----:B------:R-:W-:Y:S01]  /*1df0*/  FMUL.FTZ R68, R68, UR4 ;  /* 0x0000000444447c20 */ /* 0x000fe20008410000 */
[----:B------:R-:W-:Y:S01]  /*1e00*/  FMNMX.FTZ R6, R23, R6, !PT ;  /* 0x0000000617067209 */ /* 0x000fe20007810000 */
[----:B------:R-:W-:Y:S01]  /*1e10*/  FMUL.FTZ R69, R69, UR4 ;  /* 0x0000000445457c20 */ /* 0x000fe20008410000 */
[----:B------:R-:W-:Y:S01]  /*1e20*/  UIADD3 UR4, UR37, 0x2a840, URZ ;  /* 0x0002a84025047890 */ /* 0x000fe2000fffe03f */
[----:B------:R-:W0:Y:S01]  /*1e30*/  MUFU.TANH R29, R29 ;  /* 0x0000001d001d7308 */ /* 0x000e220000002400 */
[----:B-1----:R-:W-:Y:S01]  /*1e40*/  FSEL R15, R28, -INF , P4 ;  /* 0xff8000001c0f7808 */ /* 0x002fe20002000000 */
[--C-:B------:R-:W-:Y:S01]  /*1e50*/  IMAD.MOV.U32 R86, RZ, RZ, R87.reuse ;  /* 0x000000ffff567224 */ /* 0x100fe200078e0057 */
[----:B------:R-:W-:Y:S01]  /*1e60*/  ISETP.GT.AND P4, PT, R18, 0x20, PT ;  /* 0x000000201200780c */ /* 0x000fe20003f84270 */
[----:B------:R-:W-:Y:S01]  /*1e70*/  UPRMT UR4, UR57, 0x654, UR4 ;  /* 0x0000065439047896 */ /* 0x000fe20008000004 */
[--C-:B------:R-:W-:Y:S01]  /*1e80*/  IMAD.MOV.U32 R84, RZ, RZ, R87.reuse ;  /* 0x000000ffff547224 */ /* 0x100fe200078e0057 */
[-C--:B------:R-:W-:Y:S01]  /*1e90*/  MOV R82, R87.reuse ;  /* 0x0000005700527202 */ /* 0x080fe20000000f00 */
[--C-:B------:R-:W-:Y:S01]  /*1ea0*/  IMAD.MOV.U32 R80, RZ, RZ, R87.reuse ;  /* 0x000000ffff507224 */ /* 0x100fe200078e0057 */
[----:B------:R-:W1:Y:S01]  /*1eb0*/  MUFU.TANH R42, R42 ;  /* 0x0000002a002a7308 */ /* 0x000e620000002400 */
[----:B--2---:R-:W-:Y:S01]  /*1ec0*/  FSEL R39, R39, -INF , P5 ;  /* 0xff80000027277808 */ /* 0x004fe20002800000 */
[--C-:B------:R-:W-:Y:S01]  /*1ed0*/  IMAD.MOV.U32 R78, RZ, RZ, R87.reuse ;  /* 0x000000ffff4e7224 */ /* 0x100fe200078e0057 */
[----:B------:R-:W-:Y:S01]  /*1ee0*/  MOV R76, R87 ;  /* 0x00000057004c7202 */ /* 0x000fe20000000f00 */
[--C-:B------:R-:W-:Y:S01]  /*1ef0*/  IMAD.MOV.U32 R74, RZ, RZ, R87.reuse ;  /* 0x000000ffff4a7224 */ /* 0x100fe200078e0057 */
[----:B------:R-:W-:Y:S01]  /*1f00*/  FMNMX.FTZ R6, R39, R6, !PT ;  /* 0x0000000627067209 */ /* 0x000fe20007810000 */
[----:B------:R-:W-:Y:S01]  /*1f10*/  SYNCS.ARRIVE.TRANS64.RED.A1T0 RZ, [UR4], RZ ;  /* 0x000000ffffff79a7 */ /* 0x000fe20008100404 */
[----:B------:R-:W-:Y:S01]  /*1f20*/  IMAD.MOV.U32 R72, RZ, RZ, R87 ;  /* 0x000000ffff487224 */ /* 0x000fe200078e0057 */
[----:B------:R-:W2:Y:S01]  /*1f30*/  MUFU.TANH R32, R32 ;  /* 0x0000002000207308 */ /* 0x000ea20000002400 */
[----:B0-----:R-:W-:-:S02]  /*1f40*/  FSEL R29, R29, -INF , P3 ;  /* 0xff8000001d1d7808 */ /* 0x001fc40001800000 */
[----:B------:R-:W-:-:S05]  /*1f50*/  ISETP.GT.AND P3, PT, R18, 0x21, PT ;  /* 0x000000211200780c */ /* 0x000fca0003f64270 */
[----:B------:R-:W0:Y:S01]  /*1f60*/  MUFU.TANH R43, R43 ;  /* 0x0000002b002b7308 */ /* 0x000e220000002400 */
[----:B-1----:R-:W-:Y:S01]  /*1f70*/  FSEL R73, R42, -INF , P4 ;  /* 0xff8000002a497808 */ /* 0x002fe20002000000 */
[----:B------:R-:W-:-:S03]  /*1f80*/  IMAD.MOV.U32 R42, RZ, RZ, R87 ;  /* 0x000000ffff2a7224 */ /* 0x000fc600078e0057 */
[----:B------:R-:W-:-:S03]  /*1f90*/  FMNMX.FTZ R6, R73, R6, !PT ;  /* 0x0000000649067209 */ /* 0x000fc60007810000 */
[----:B------:R-:W1:Y:S01]  /*1fa0*/  MUFU.TANH R33, R33 ;  /* 0x0000002100217308 */ /* 0x000e620000002400 */
[----:B--2---:R-:W-:Y:S02]  /*1fb0*/  FSEL R19, R32, -INF , P2 ;  /* 0xff80000020137808 */ /* 0x004fe40001000000 */
[----:B------:R-:W-:-:S05]  /*1fc0*/  ISETP.GT.AND P2, PT, R18, 0x28, PT ;  /* 0x000000281200780c */ /* 0x000fca0003f44270 */
[----:B------:R-:W2:Y:S01]  /*1fd0*/  MUFU.TANH R46, R46 ;  /* 0x0000002e002e7308 */ /* 0x000ea20000002400 */
[----:B0-----:R-:W-:-:S04]  /*1fe0*/  FSEL R75, R43, -INF , P3 ;  /* 0xff8000002b4b7808 */ /* 0x001fc80001800000 */
[----:B------:R-:W-:-:S03]  /*1ff0*/  FMNMX.FTZ R6, R75, R6, !PT ;  /* 0x000000064b067209 */ /* 0x000fc60007810000 */
[----:B------:R-:W0:Y:S01]  /*2000*/  MUFU.TANH R36, R36 ;  /* 0x0000002400247308 */ /* 0x000e220000002400 */
[----:B-1----:R-:W-:Y:S02]  /*2010*/  FSEL R33, R33, -INF , P1 ;  /* 0xff80000021217808 */ /* 0x002fe40000800000 */
[----:B------:R-:W-:-:S05]  /*2020*/  ISETP.GT.AND P1, PT, R18, 0x29, PT ;  /* 0x000000291200780c */ /* 0x000fca0003f24270 */
[----:B------:R-:W1:Y:S01]  /*2030*/  MUFU.TANH R47, R47 ;  /* 0x0000002f002f7308 */ /* 0x000e620000002400 */
[----:B--2---:R-:W-:Y:S02]  /*2040*/  FSEL R77, R46, -INF , P2 ;  /* 0xff8000002e4d7808 */ /* 0x004fe40001000000 */
[----:B------:R-:W-:Y:S02]  /*2050*/  MOV R46, R87 ;  /* 0x00000057002e7202 */ /* 0x000fe40000000f00 */
[----:B------:R-:W-:-:S03]  /*2060*/  FMNMX.FTZ R6, R77, R6, !PT ;  /* 0x000000064d067209 */ /* 0x000fc60007810000 */
[----:B------:R-:W2:Y:S01]  /*2070*/  MUFU.TANH R37, R37 ;  /* 0x0000002500257308 */ /* 0x000ea20000002400 */
[----:B0-----:R-:W-:Y:S02]  /*2080*/  FSEL R21, R36, -INF , P6 ;  /* 0xff80000024157808 */ /* 0x001fe40003000000 */
[----:B------:R-:W-:-:S05]  /*2090*/  ISETP.GT.AND P6, PT, R18, 0x30, PT ;  /* 0x000000301200780c */ /* 0x000fca0003fc4270 */
[----:B------:R-:W0:Y:S01]  /*20a0*/  MUFU.TANH R50, R50 ;  /* 0x0000003200327308 */ /* 0x000e220000002400 */
[----:B-1----:R-:W-:-:S04]  /*20b0*/  FSEL R79, R47, -INF , P1 ;  /* 0xff8000002f4f7808 */ /* 0x002fc80000800000 */
[----:B------:R-:W-:-:S03]  /*20c0*/  FMNMX.FTZ R6, R79, R6, !PT ;  /* 0x000000064f067209 */ /* 0x000fc60007810000 */
[----:B------:R-:W1:Y:S01]  /*20d0*/  MUFU.TANH R40, R40 ;  /* 0x0000002800287308 */ /* 0x000e620000002400 */
[----:B--2---:R-:W-:Y:S02]  /*20e0*/  FSEL R37, R37, -INF , P5 ;  /* 0xff80000025257808 */ /* 0x004fe40002800000 */
[----:B------:R-:W-:-:S05]  /*20f0*/  ISETP.GT.AND P5, PT, R18, 0x31, PT ;  /* 0x000000311200780c */ /* 0x000fca0003fa4270 */
[----:B------:R-:W2:Y:S01]  /*2100*/  MUFU.TANH R51, R51 ;  /* 0x0000003300337308 */ /* 0x000ea20000002400 */
[----:B0-----:R-:W-:Y:S01]  /*2110*/  FSEL R81, R50, -INF , P6 ;  /* 0xff80000032517808 */ /* 0x001fe20003000000 */
[----:B------:R-:W-:-:S03]  /*2120*/  IMAD.MOV.U32 R50, RZ, RZ, R87 ;  /* 0x000000ffff327224 */ /* 0x000fc600078e0057 */
[----:B------:R-:W-:-:S03]  /*2130*/  FMNMX.FTZ R6, R81, R6, !PT ;  /* 0x0000000651067209 */ /* 0x000fc60007810000 */
[----:B------:R-:W0:Y:S01]  /*2140*/  MUFU.TANH R41, R41 ;  /* 0x0000002900297308 */ /* 0x000e220000002400 */
[----:B-1----:R-:W-:Y:S02]  /*2150*/  FSEL R43, R40, -INF , P4 ;  /* 0xff800000282b7808 */ /* 0x002fe40002000000 */
[----:B------:R-:W-:Y:S02]  /*2160*/  ISETP.GT.AND P4, PT, R18, 0x38, PT ;  /* 0x000000381200780c */ /* 0x000fe40003f84270 */
[----:B------:R-:W-:-:S03]  /*2170*/  MOV R40, R87 ;  /* 0x0000005700287202 */ /* 0x000fc60000000f00 */
[----:B------:R-:W1:Y:S01]  /*2180*/  MUFU.TANH R54, R54 ;  /* 0x0000003600367308 */ /* 0x000e620000002400 */
[----:B--2---:R-:W-:-:S04]  /*2190*/  FSEL R83, R51, -INF , P5 ;  /* 0xff80000033537808 */ /* 0x004fc80002800000 */
[----:B------:R-:W-:-:S03]  /*21a0*/  FMNMX.FTZ R6, R83, R6, !PT ;  /* 0x0000000653067209 */ /* 0x000fc60007810000 */
[----:B------:R-:W2:Y:S01]  /*21b0*/  MUFU.TANH R44, R44 ;  /* 0x0000002c002c7308 */ /* 0x000ea20000002400 */
[----:B0-----:R-:W-:Y:S02]  /*21c0*/  FSEL R41, R41, -INF , P3 ;  /* 0xff80000029297808 */ /* 0x001fe40001800000 */
[----:B------:R-:W-:-:S05]  /*21d0*/  ISETP.GT.AND P3, PT, R18, 0x39, PT ;  /* 0x000000391200780c */ /* 0x000fca0003f64270 */
[----:B------:R-:W0:Y:S01]  /*21e0*/  MUFU.TANH R55, R55 ;  /* 0x0000003700377308 */ /* 0x000e220000002400 */
[----:B-1----:R-:W-:Y:S01]  /*21f0*/  FSEL R85, R54, -INF , P4 ;  /* 0xff80000036557808 */ /* 0x002fe20002000000 */
[----:B------:R-:W-:-:S03]  /*2200*/  IMAD.MOV.U32 R54, RZ, RZ, R87 ;  /* 0x000000ffff367224 */ /* 0x000fc600078e0057 */
[----:B------:R-:W-:-:S03]  /*2210*/  FMNMX.FTZ R6, R85, R6, !PT ;  /* 0x0000000655067209 */ /* 0x000fc60007810000 */
[----:B------:R-:W1:Y:S01]  /*2220*/  MUFU.TANH R45, R45 ;  /* 0x0000002d002d7308 */ /* 0x000e620000002400 */
[----:B--2---:R-:W-:Y:S01]  /*2230*/  FSEL R47, R44, -INF , P2 ;  /* 0xff8000002c2f7808 */ /* 0x004fe20001000000 */
[----:B------:R-:W-:Y:S01]  /*2240*/  IMAD.MOV.U32 R44, RZ, RZ, R87 ;  /* 0x000000ffff2c7224 */ /* 0x000fe200078e0057 */
        /* <DEDUP_REMOVED lines=12> */
[----:B0-----:R-:W-:Y:S01]  /*2310*/  FSEL R51, R48, -INF , P6 ;  /* 0xff80000030337808 */ /* 0x001fe20003000000 */
[----:B------:R-:W-:Y:S01]  /*2320*/  IMAD.MOV.U32 R48, RZ, RZ, R87 ;  /* 0x000000ffff307224 */ /* 0x000fe200078e0057 */
        /* <DEDUP_REMOVED lines=35> */
[----:B------:R-:W-:Y:S01]  /*2560*/  MUFU.TANH R60, R60 ;  /* 0x0000003c003c7308 */ /* 0x000fe20000002400 */
[----:B--2---:R-:W-:Y:S02]  /*2570*/  FSEL R99, R70, -INF , P2 ;  /* 0xff80000046637808 */ /* 0x004fe40001000000 */
[----:B------:R-:W-:Y:S02]  /*2580*/  MOV R70, R87 ;  /* 0x0000005700467202 */ /* 0x000fe40000000f00 */
[----:B------:R-:W-:-:S03]  /*2590*/  FMNMX.FTZ R6, R99, R6, !PT ;  /* 0x0000000663067209 */ /* 0x000fc60007810000 */
[----:B------:R-:W1:Y:S01]  /*25a0*/  MUFU.TANH R61, R61 ;  /* 0x0000003d003d7308 */ /* 0x000e620000002400 */
[----:B0-----:R-:W-:-:S04]  /*25b0*/  FSEL R71, R71, -INF , P1 ;  /* 0xff80000047477808 */ /* 0x001fc80000800000 */
[----:B------:R-:W-:-:S03]  /*25c0*/  FMNMX.FTZ R6, R71, R6, !PT ;  /* 0x0000000647067209 */ /* 0x000fc60007810000 */
[----:B------:R-:W-:Y:S02]  /*25d0*/  MUFU.TANH R64, R64 ;  /* 0x0000004000407308 */ /* 0x000fe40000002400 */
[----:B------:R-:W0:Y:S06]  /*25e0*/  SHFL.BFLY PT, R11, R6, 0x2, 0x1f ;  /* 0x0c401f00060b7f89 */ /* 0x000e2c00000e0000 */
[----:B------:R-:W2:Y:S01]  /*25f0*/  MUFU.TANH R65, R65 ;  /* 0x0000004100417308 */ /* 0x000ea20000002400 */
[----:B-1----:R-:W-:-:S07]  /*2600*/  FSEL R61, R61, -INF , P5 ;  /* 0xff8000003d3d7808 */ /* 0x002fce0002800000 */
[----:B------:R-:W-:Y:S08]  /*2610*/  MUFU.TANH R68, R68 ;  /* 0x0000004400447308 */ /* 0x000ff00000002400 */
[----:B------:R-:W1:Y:S01]  /*2620*/  MUFU.TANH R69, R69 ;  /* 0x0000004500457308 */ /* 0x000e620000002400 */
[----:B--2---:R-:W-:Y:S02]  /*2630*/  FSEL R65, R65, -INF , P3 ;  /* 0xff80000041417808 */ /* 0x004fe40001800000 */
[----:B0-----:R-:W-:-:S02]  /*2640*/  FMNMX.FTZ R8, R6, R11, !PT ;  /* 0x0000000b06087209 */ /* 0x001fc40007810000 */
[----:B------:R-:W-:-:S03]  /*2650*/  FMNMX.FTZ R6, R7, R25, !PT ;  /* 0x0000001907067209 */ /* 0x000fc60007810000 */
[----:B------:R-:W0:Y:S01]  /*2660*/  SHFL.BFLY PT, R11, R8, 0x1, 0x1f ;  /* 0x0c201f00080b7f89 */ /* 0x000e2200000e0000 */
[----:B------:R-:W-:-:S04]  /*2670*/  FMNMX.FTZ R6, R15, R6, !PT ;  /* 0x000000060f067209 */ /* 0x000fc80007810000 */
[----:B------:R-:W-:-:S04]  /*2680*/  FMNMX.FTZ R6, R29, R6, !PT ;  /* 0x000000061d067209 */ /* 0x000fc80007810000 */
[----:B------:R-:W-:Y:S02]  /*2690*/  FMNMX.FTZ R6, R19, R6, !PT ;  /* 0x0000000613067209 */ /* 0x000fe40007810000 */
[----:B-1----:R-:W-:Y:S02]  /*26a0*/  FSEL R69, R69, -INF , P1 ;  /* 0xff80000045457808 */ /* 0x002fe40000800000 */
[----:B------:R-:W-:-:S04]  /*26b0*/  FMNMX.FTZ R6, R33, R6, !PT ;  /* 0x0000000621067209 */ /* 0x000fc80007810000 */
[----:B------:R-:W-:-:S04]  /*26c0*/  FMNMX.FTZ R6, R21, R6, !PT ;  /* 0x0000000615067209 */ /* 0x000fc80007810000 */
[----:B------:R-:W-:Y:S02]  /*26d0*/  FMNMX.FTZ R6, R37, R6, !PT ;  /* 0x0000000625067209 */ /* 0x000fe40007810000 */
[----:B0-----:R-:W-:Y:S02]  /*26e0*/  FMNMX.FTZ R11, R8, R11, !PT ;  /* 0x0000000b080b7209 */ /* 0x001fe40007810000 */
[----:B------:R-:W-:Y:S02]  /*26f0*/  FMNMX.FTZ R6, R43, R6, !PT ;  /* 0x000000062b067209 */ /* 0x000fe40007810000 */
[C---:B------:R-:W-:Y:S01]  /*2700*/  FSETP.NEU.FTZ.AND P0, PT, R11.reuse, -INF , PT ;  /* 0xff8000000b00780b */ /* 0x040fe20003f1d000 */
[----:B------:R-:W-:Y:S01]  /*2710*/  FMUL.FTZ R12, R11, R10 ;  /* 0x0000000a0b0c7220 */ /* 0x000fe20000410000 */
[----:B------:R-:W-:-:S04]  /*2720*/  FMNMX.FTZ R6, R41, R6, !PT ;  /* 0x0000000629067209 */ /* 0x000fc80007810000 */
[----:B------:R-:W-:Y:S02]  /*2730*/  FMNMX.FTZ R6, R47, R6, !PT ;  /* 0x000000062f067209 */ /* 0x000fe40007810000 */
[----:B------:R-:W-:Y:S02]  /*2740*/  FSEL R12, R12, RZ, P0 ;  /* 0x000000ff0c0c7208 */ /* 0x000fe40000000000 */
[----:B------:R-:W-:Y:S02]  /*2750*/  FMNMX.FTZ R6, R45, R6, !PT ;  /* 0x000000062d067209 */ /* 0x000fe40007810000 */
[----:B------:R-:W-:Y:S01]  /*2760*/  ISETP.NE.AND P0, PT, R14, RZ, PT ;  /* 0x000000ff0e00720c */ /* 0x000fe20003f05270 */
[--C-:B------:R-:W-:Y:S01]  /*2770*/  FFMA.FTZ R3, R3, R10, -R12.reuse ;  /* 0x0000000a03037223 */ /* 0x100fe2000001080c */
[----:B------:R-:W-:Y:S01]  /*2780*/  FMNMX.FTZ R6, R51, R6, !PT ;  /* 0x0000000633067209 */ /* 0x000fe20007810000 */
[-CC-:B------:R-:W-:Y:S01]  /*2790*/  FFMA.FTZ R9, R9, R10.reuse, -R12.reuse ;  /* 0x0000000a09097223 */ /* 0x180fe2000001080c */
[--C-:B------:R-:W-:Y:S01]  /*27a0*/  FFMA.FTZ R23, R23, R10, -R12.reuse ;  /* 0x0000000a17177223 */ /* 0x100fe2000001080c */
[----:B------:R0:W-:Y:S01]  /*27b0*/  MUFU.EX2 R137, R3 ;  /* 0x0000000300897308 */ /* 0x0001e20000000800 */
[----:B------:R-:W-:Y:S01]  /*27c0*/  FMNMX.FTZ R6, R49, R6, !PT ;  /* 0x0000000631067209 */ /* 0x000fe20007810000 */
[-CC-:B------:R-:W-:Y:S01]  /*27d0*/  FFMA.FTZ R13, R13, R10.reuse, -R12.reuse ;  /* 0x0000000a0d0d7223 */ /* 0x180fe2000001080c */
[-CC-:B------:R-:W-:Y:S01]  /*27e0*/  FFMA.FTZ R27, R27, R10.reuse, -R12.reuse ;  /* 0x0000000a1b1b7223 */ /* 0x180fe2000001080c */
[--C-:B------:R-:W-:Y:S01]  /*27f0*/  FFMA.FTZ R31, R31, R10, -R12.reuse ;  /* 0x0000000a1f1f7223 */ /* 0x100fe2000001080c */
[----:B------:R-:W-:Y:S01]  /*2800*/  FMNMX.FTZ R6, R55, R6, !PT ;  /* 0x0000000637067209 */ /* 0x000fe20007810000 */
[-CC-:B------:R-:W-:Y:S01]  /*2810*/  FFMA.FTZ R35, R35, R10.reuse, -R12.reuse ;  /* 0x0000000a23237223 */ /* 0x180fe2000001080c */
[--C-:B------:R-:W-:Y:S01]  /*2820*/  FFMA.FTZ R39, R39, R10, -R12.reuse ;  /* 0x0000000a27277223 */ /* 0x100fe2000001080c */
[----:B------:R1:W-:Y:S01]  /*2830*/  MUFU.EX2 R139, R9 ;  /* 0x00000009008b7308 */ /* 0x0003e20000000800 */
[----:B------:R-:W-:Y:S01]  /*2840*/  FMNMX.FTZ R6, R53, R6, !PT ;  /* 0x0000000635067209 */ /* 0x000fe20007810000 */
[-CC-:B------:R-:W-:Y:S01]  /*2850*/  FFMA.FTZ R73, R73, R10.reuse, -R12.reuse ;  /* 0x0000000a49497223 */ /* 0x180fe2000001080c */
[----:B0-----:R-:W-:Y:S01]  /*2860*/  FSEL R3, R60, -INF , P6 ;  /* 0xff8000003c037808 */ /* 0x001fe20003000000 */
[--C-:B------:R-:W-:Y:S01]  /*2870*/  FFMA.FTZ R75, R75, R10, -R12.reuse ;  /* 0x0000000a4b4b7223 */ /* 0x100fe2000001080c */
[----:B------:R-:W-:Y:S01]  /*2880*/  FMNMX.FTZ R6, R59, R6, !PT ;  /* 0x000000063b067209 */ /* 0x000fe20007810000 */
[-CC-:B------:R-:W-:Y:S01]  /*2890*/  FFMA.FTZ R77, R77, R10.reuse, -R12.reuse ;  /* 0x0000000a4d4d7223 */ /* 0x180fe2000001080c */
[--C-:B------:R-:W-:Y:S01]  /*28a0*/  FFMA.FTZ R79, R79, R10, -R12.reuse ;  /* 0x0000000a4f4f7223 */ /* 0x100fe2000001080c */
[----:B------:R0:W-:Y:S01]  /*28b0*/  MUFU.EX2 R143, R23 ;  /* 0x00000017008f7308 */ /* 0x0001e20000000800 */
[----:B------:R-:W-:Y:S01]  /*28c0*/  FMNMX.FTZ R6, R57, R6, !PT ;  /* 0x0000000639067209 */ /* 0x000fe20007810000 */
[-CC-:B------:R-:W-:Y:S01]  /*28d0*/  FFMA.FTZ R81, R81, R10.reuse, -R12.reuse ;  /* 0x0000000a51517223 */ /* 0x180fe2000001080c */
[----:B-1----:R-:W-:Y:S01]  /*28e0*/  FSEL R9, R64, -INF , P4 ;  /* 0xff80000040097808 */ /* 0x002fe20002000000 */
        /* <DEDUP_REMOVED lines=12> */
[----:B------:R-:W0:Y:S01]  /*29b0*/  MUFU.EX2 R14, R27 ;  /* 0x0000001b000e7308 */ /* 0x000e220000000800 */
[----:B------:R-:W-:Y:S01]  /*29c0*/  FMNMX.FTZ R6, R65, R6, !PT ;  /* 0x0000000641067209 */ /* 0x000fe20007810000 */
[-CC-:B------:R-:W-:Y:S01]  /*29d0*/  FFMA.FTZ R97, R97, R10.reuse, -R12.reuse ;  /* 0x0000000a61617223 */ /* 0x180fe2000001080c */
[-CC-:B------:R-:W-:Y:S01]  /*29e0*/  FFMA.FTZ R67, R67, R10.reuse, -R12.reuse ;  /* 0x0000000a43437223 */ /* 0x180fe2000001080c */
[--C-:B------:R-:W-:Y:S01]  /*29f0*/  FFMA.FTZ R99, R99, R10, -R12.reuse ;  /* 0x0000000a63637223 */ /* 0x100fe2000001080c */
[----:B------:R-:W-:Y:S01]  /*2a00*/  FMNMX.FTZ R6, R23, R6, !PT ;  /* 0x0000000617067209 */ /* 0x000fe20007810000 */
[----:B------:R-:W-:Y:S01]  /*2a10*/  FFMA.FTZ R12, R71, R10, -R12 ;  /* 0x0000000a470c7223 */ /* 0x000fe2000001080c */
[--C-:B------:R-:W-:Y:S01]  /*2a20*/  IMAD.MOV.U32 R71, RZ, RZ, R87.reuse ;  /* 0x000000ffff477224 */ /* 0x100fe200078e0057 */
[----:B------:R2:W-:Y:S01]  /*2a30*/  MUFU.EX2 R18, R31 ;  /* 0x0000001f00127308 */ /* 0x0005e20000000800 */
[----:B------:R-:W-:Y:S01]  /*2a40*/  FMNMX.FTZ R6, R69, R6, !PT ;  /* 0x0000000645067209 */ /* 0x000fe20007810000 */
[--C-:B------:R-:W-:Y:S01]  /*2a50*/  IMAD.MOV.U32 R68, RZ, RZ, R87.reuse ;  /* 0x000000ffff447224 */ /* 0x100fe200078e0057 */
[----:B------:R-:W-:Y:S01]  /*2a60*/  MOV R64, R87 ;  /* 0x0000005700407202 */ /* 0x000fe20000000f00 */
[----:B------:R-:W-:-:S02]  /*2a70*/  IMAD.MOV.U32 R60, RZ, RZ, R87 ;  /* 0x000000ffff3c7224 */ /* 0x000fc400078e0057 */
[----:B-1----:R-:W1:Y:S02]  /*2a80*/  SHFL.BFLY PT, R13, R6, 0x2, 0x1f ;  /* 0x0c401f00060d7f89 */ /* 0x002e6400000e0000 */
[----:B------:R3:W-:Y:S01]  /*2a90*/  MUFU.EX2 R20, R35 ;  /* 0x0000002300147308 */ /* 0x0007e20000000800 */
[----:B0-----:R-:W-:Y:S01]  /*2aa0*/  FADD.FTZ R36, R137, R14 ;  /* 0x0000000e89247221 */ /* 0x001fe20000010000 */
[----:B------:R-:W-:Y:S02]  /*2ab0*/  F2FP.F16.F32.PACK_AB R137, R14, R137 ;  /* 0x000000890e89723e */ /* 0x000fe400000000ff */
[----:B--2---:R-:W-:-:S04]  /*2ac0*/  MOV R31, R87 ;  /* 0x00000057001f7202 */ /* 0x004fc80000000f00 */
[----:B------:R0:W-:Y:S01]  /*2ad0*/  MUFU.EX2 R22, R39 ;  /* 0x0000002700167308 */ /* 0x0001e20000000800 */
[----:B---3--:R-:W-:-:S07]  /*2ae0*/  IMAD.MOV.U32 R35, RZ, RZ, R87 ;  /* 0x000000ffff237224 */ /* 0x008fce00078e0057 */
[----:B------:R-:W-:Y:S01]  /*2af0*/  MUFU.EX2 R73, R73 ;  /* 0x0000004900497308 */ /* 0x000fe20000000800 */
[----:B0-----:R-:W-:Y:S01]  /*2b00*/  IMAD.MOV.U32 R39, RZ, RZ, R87 ;  /* 0x000000ffff277224 */ /* 0x001fe200078e0057 */
[----:B-1----:R-:W-:-:S06]  /*2b10*/  FMNMX.FTZ R8, R6, R13, !PT ;  /* 0x0000000d06087209 */ /* 0x002fcc0007810000 */
[----:B------:R0:W1:Y:S01]  /*2b20*/  MUFU.EX2 R24, R75 ;  /* 0x0000004b00187308 */ /* 0x0000620000000800 */
[----:B------:R-:W2:Y:S07]  /*2b30*/  SHFL.BFLY PT, R13, R8, 0x1, 0x1f ;  /* 0x0c201f00080d7f89 */ /* 0x000eae00000e0000 */
[----:B------:R-:W-:Y:S01]  /*2b40*/  MUFU.EX2 R77, R77 ;  /* 0x0000004d004d7308 */ /* 0x000fe20000000800 */
[----:B0-----:R-:W-:-:S07]  /*2b50*/  IMAD.MOV.U32 R75, RZ, RZ, R87 ;  /* 0x000000ffff4b7224 */ /* 0x001fce00078e0057 */
[----:B------:R0:W3:Y:S01]  /*2b60*/  MUFU.EX2 R26, R79 ;  /* 0x0000004f001a7308 */ /* 0x0000e20000000800 */
[----:B-1----:R-:W-:-:S07]  /*2b70*/  F2FP.F16.F32.PACK_AB R145, R24, R73 ;  /* 0x000000491891723e */ /* 0x002fce00000000ff */
[----:B------:R-:W-:Y:S01]  /*2b80*/  MUFU.EX2 R81, R81 ;  /* 0x0000005100517308 */ /* 0x000fe20000000800 */
[----:B0-----:R-:W-:Y:S02]  /*2b90*/  MOV R79, R87 ;  /* 0x00000057004f7202 */ /* 0x001fe40000000f00 */
[----:B--2---:R-:W-:-:S04]  /*2ba0*/  FMNMX.FTZ R13, R8, R13, !PT ;  /* 0x0000000d080d7209 */ /* 0x004fc80007810000 */
[C---:B------:R-:W-:Y:S01]  /*2bb0*/  FSETP.NEU.FTZ.AND P1, PT, R13.reuse, -INF , PT ;  /* 0xff8000000d00780b */ /* 0x040fe20003f3d000 */
[----:B------:R-:W-:Y:S01]  /*2bc0*/  FMUL.FTZ R6, R13, R10 ;  /* 0x0000000a0d067220 */ /* 0x000fe20000410000 */
[----:B------:R-:W0:Y:S01]  /*2bd0*/  MUFU.EX2 R28, R83 ;  /* 0x00000053001c7308 */ /* 0x000e220000000800 */
[----:B---3--:R-:W-:-:S03]  /*2be0*/  F2FP.F16.F32.PACK_AB R147, R26, R77 ;  /* 0x0000004d1a93723e */ /* 0x008fc600000000ff */
[----:B------:R-:W-:-:S04]  /*2bf0*/  FSEL R6, R6, RZ, P1 ;  /* 0x000000ff06067208 */ /* 0x000fc80000800000 */
[----:B------:R-:W-:Y:S01]  /*2c00*/  MUFU.EX2 R85, R85 ;  /* 0x0000005500557308 */ /* 0x000fe20000000800 */
[-CC-:B------:R-:W-:Y:S01]  /*2c10*/  FFMA.FTZ R7, R7, R10.reuse, -R6.reuse ;  /* 0x0000000a07077223 */ /* 0x180fe20000010806 */
[-CC-:B------:R-:W-:Y:S01]  /*2c20*/  FFMA.FTZ R25, R25, R10.reuse, -R6.reuse ;  /* 0x0000000a19197223 */ /* 0x180fe20000010806 */
[-CC-:B------:R-:W-:Y:S01]  /*2c30*/  FFMA.FTZ R15, R15, R10.reuse, -R6.reuse ;  /* 0x0000000a0f0f7223 */ /* 0x180fe20000010806 */
[-CC-:B------:R-:W-:Y:S01]  /*2c40*/  FFMA.FTZ R29, R29, R10.reuse, -R6.reuse ;  /* 0x0000000a1d1d7223 */ /* 0x180fe20000010806 */
[-CC-:B------:R-:W-:Y:S01]  /*2c50*/  FFMA.FTZ R19, R19, R10.reuse, -R6.reuse ;  /* 0x0000000a13137223 */ /* 0x180fe20000010806 */
[-CC-:B------:R-:W-:Y:S01]  /*2c60*/  FFMA.FTZ R33, R33, R10.reuse, -R6.reuse ;  /* 0x0000000a21217223 */ /* 0x180fe20000010806 */
[-CC-:B------:R-:W-:Y:S01]  /*2c70*/  FFMA.FTZ R21, R21, R10.reuse, -R6.reuse ;  /* 0x0000000a15157223 */ /* 0x180fe20000010806 */
        /* <DEDUP_REMOVED lines=8> */
[----:B------:R1:W2:Y:S01]  /*2d00*/  MUFU.EX2 R136, R25 ;  /* 0x0000001900887308 */ /* 0x0002a20000000800 */
[-CC-:B------:R-:W-:Y:S01]  /*2d10*/  FFMA.FTZ R55, R55, R10.reuse, -R6.reuse ;  /* 0x0000000a37377223 */ /* 0x180fe20000010806 */
[-CC-:B------:R-:W-:Y:S01]  /*2d20*/  FFMA.FTZ R53, R53, R10.reuse, -R6.reuse ;  /* 0x0000000a35357223 */ /* 0x180fe20000010806 */
[-CC-:B------:R-:W-:Y:S01]  /*2d30*/  FFMA.FTZ R59, R59, R10.reuse, -R6.reuse ;  /* 0x0000000a3b3b7223 */ /* 0x180fe20000010806 */
[-CC-:B------:R-:W-:Y:S01]  /*2d40*/  FFMA.FTZ R57, R57, R10.reuse, -R6.reuse ;  /* 0x0000000a39397223 */ /* 0x180fe20000010806 */
[-CC-:B------:R-:W-:Y:S01]  /*2d50*/  FFMA.FTZ R3, R3, R10.reuse, -R6.reuse ;  /* 0x0000000a03037223 */ /* 0x180fe20000010806 */
[-CC-:B------:R-:W-:Y:S01]  /*2d60*/  FFMA.FTZ R61, R61, R10.reuse, -R6.reuse ;  /* 0x0000000a3d3d7223 */ /* 0x180fe20000010806 */
[-C--:B------:R-:W-:Y:S01]  /*2d70*/  FFMA.FTZ R9, R9, R10.reuse, -R6 ;  /* 0x0000000a09097223 */ /* 0x080fe20000010806 */
[----:B------:R-:W3:Y:S01]  /*2d80*/  MUFU.EX2 R15, R15 ;  /* 0x0000000f000f7308 */ /* 0x000ee20000000800 */
[----:B-1----:R-:W-:Y:S01]  /*2d90*/  FADD.FTZ R25, R139, R36 ;  /* 0x000000248b197221 */ /* 0x002fe20000010000 */
[-CC-:B------:R-:W-:Y:S01]  /*2da0*/  FFMA.FTZ R65, R65, R10.reuse, -R6.reuse ;  /* 0x0000000a41417223 */ /* 0x180fe20000010806 */
[-CC-:B------:R-:W-:Y:S01]  /*2db0*/  FFMA.FTZ R23, R23, R10.reuse, -R6.reuse ;  /* 0x0000000a17177223 */ /* 0x180fe20000010806 */
[----:B------:R-:W-:Y:S01]  /*2dc0*/  FFMA.FTZ R69, R69, R10, -R6 ;  /* 0x0000000a45457223 */ /* 0x000fe20000010806 */
[----:B------:R-:W-:Y:S01]  /*2dd0*/  FADD.FTZ R36, R18, R25 ;  /* 0x0000001912247221 */ /* 0x000fe20000010000 */
[----:B0-----:R-:W-:Y:S01]  /*2de0*/  F2FP.F16.F32.PACK_AB R149, R28, R81 ;  /* 0x000000511c95723e */ /* 0x001fe200000000ff */
[----:B------:R-:W-:Y:S01]  /*2df0*/  IMAD.MOV.U32 R83, RZ, RZ, R87 ;  /* 0x000000ffff537224 */ /* 0x000fe200078e0057 */
[----:B------:R0:W1:Y:S01]  /*2e00*/  MUFU.EX2 R138, R29 ;  /* 0x0000001d008a7308 */ /* 0x0000620000000800 */
[----:B------:R-:W-:Y:S01]  /*2e10*/  FADD.FTZ R25, R141, R36 ;  /* 0x000000248d197221 */ /* 0x000fe20000010000 */
[----:B--2---:R-:W-:Y:S01]  /*2e20*/  FADD.FTZ R36, R7, R136 ;  /* 0x0000008807247221 */ /* 0x004fe20000010000 */
[----:B------:R-:W-:-:S02]  /*2e30*/  F2FP.F16.F32.PACK_AB R136, R136, R7 ;  /* 0x000000078888723e */ /* 0x000fc400000000ff */
[----:B------:R-:W-:Y:S01]  /*2e40*/  FADD.FTZ R38, R20, R25 ;  /* 0x0000001914267221 */ /* 0x000fe20000010000 */
[----:B------:R-:W-:Y:S02]  /*2e50*/  F2FP.F16.F32.PACK_AB R139, R18, R139 ;  /* 0x0000008b128b723e */ /* 0x000fe400000000ff */
[----:B------:R-:W2:Y:S01]  /*2e60*/  MUFU.EX2 R19, R19 ;  /* 0x0000001300137308 */ /* 0x000ea20000000800 */
[----:B---3--:R-:W-:Y:S01]  /*2e70*/  FADD.FTZ R25, R15, R36 ;  /* 0x000000240f197221 */ /* 0x008fe20000010000 */
[----:B------:R-:W-:Y:S01]  /*2e80*/  FADD.FTZ R27, R143, R38 ;  /* 0x000000268f1b7221 */ /* 0x000fe20000010000 */
[----:B------:R-:W-:Y:S01]  /*2e90*/  F2FP.F16.F32.PACK_AB R141, R20, R141 ;  /* 0x0000008d148d723e */ /* 0x000fe200000000ff */
[----:B0-----:R-:W-:Y:S01]  /*2ea0*/  IMAD.MOV.U32 R29, RZ, RZ, R87 ;  /* 0x000000ffff1d7224 */ /* 0x001fe200078e0057 */
[C---:B------:R-:W-:Y:S01]  /*2eb0*/  F2FP.F16.F32.PACK_AB R143, R22.reuse, R143 ;  /* 0x0000008f168f723e */ /* 0x040fe200000000ff */
[----:B------:R-:W-:Y:S02]  /*2ec0*/  FADD.FTZ R38, R22, R27 ;  /* 0x0000001b16267221 */ /* 0x000fe40000010000 */
[----:B------:R0:W3:Y:S01]  /*2ed0*/  MUFU.EX2 R140, R33 ;  /* 0x00000021008c7308 */ /* 0x0000e20000000800 */
[C---:B-1----:R-:W-:Y:S01]  /*2ee0*/  FADD.FTZ R36, R138.reuse, R25 ;  /* 0x000000198a247221 */ /* 0x042fe20000010000 */
[----:B------:R-:W-:Y:S01]  /*2ef0*/  FADD.FTZ R27, R73, R38 ;  /* 0x00000026491b7221 */ /* 0x000fe20000010000 */
[----:B------:R-:W-:Y:S01]  /*2f00*/  F2FP.F16.F32.PACK_AB R138, R138, R15 ;  /* 0x0000000f8a8a723e */ /* 0x000fe200000000ff */
[----:B------:R-:W-:Y:S01]  /*2f10*/  VIADD R15, R17, 0xfffffffe ;  /* 0xfffffffe110f7836 */ /* 0x000fe20000000000 */
[----:B------:R-:W-:Y:S01]  /*2f20*/  MOV R73, R87 ;  /* 0x0000005700497202 */ /* 0x000fe20000000f00 */
[----:B------:R-:W-:Y:S01]  /*2f30*/  FADD.FTZ R38, R24, R27 ;  /* 0x0000001b18267221 */ /* 0x000fe20000010000 */
[--C-:B------:R-:W-:Y:S01]  /*2f40*/  IMAD.MOV.U32 R24, RZ, RZ, R87.reuse ;  /* 0x000000ffff187224 */ /* 0x100fe200078e0057 */
[----:B------:R-:W1:Y:S01]  /*2f50*/  MUFU.EX2 R21, R21 ;  /* 0x0000001500157308 */ /* 0x000e620000000800 */
[----:B--2---:R-:W-:Y:S01]  /*2f60*/  FADD.FTZ R25, R19, R36 ;  /* 0x0000002413197221 */ /* 0x004fe20000010000 */
[----:B------:R-:W-:Y:S01]  /*2f70*/  FADD.FTZ R27, R77, R38 ;  /* 0x000000264d1b7221 */ /* 0x000fe20000010000 */
[----:B------:R-:W-:Y:S01]  /*2f80*/  ISETP.GE.AND P1, PT, R15, R16, PT ;  /* 0x000000100f00720c */ /* 0x000fe20003f26270 */
[----:B------:R-:W-:-:S02]  /*2f90*/  IMAD.MOV.U32 R77, RZ, RZ, R87 ;  /* 0x000000ffff4d7224 */ /* 0x000fc400078e0057 */
[----:B------:R-:W-:Y:S01]  /*2fa0*/  FADD.FTZ R38, R26, R27 ;  /* 0x0000001b1a267221 */ /* 0x000fe20000010000 */
[----:B0-----:R-:W-:Y:S01]  /*2fb0*/  IMAD.MOV.U32 R33, RZ, RZ, R87 ;  /* 0x000000ffff217224 */ /* 0x001fe200078e0057 */
[----:B------:R0:W2:Y:S01]  /*2fc0*/  MUFU.EX2 R142, R37 ;  /* 0x00000025008e7308 */ /* 0x0000a20000000800 */
[C---:B---3--:R-:W-:Y:S01]  /*2fd0*/  FADD.FTZ R36, R140.reuse, R25 ;  /* 0x000000198c247221 */ /* 0x048fe20000010000 */
[----:B------:R-:W-:Y:S01]  /*2fe0*/  FADD.FTZ R27, R81, R38 ;  /* 0x00000026511b7221 */ /* 0x000fe20000010000 */
[----:B------:R-:W-:Y:S01]  /*2ff0*/  F2FP.F16.F32.PACK_AB R140, R140, R19 ;  /* 0x000000138c8c723e */ /* 0x000fe200000000ff */
[----:B------:R-:W-:Y:S02]  /*3000*/  IMAD.MOV.U32 R81, RZ, RZ, R87 ;  /* 0x000000ffff517224 */ /* 0x000fe400078e0057 */
[----:B------:R-:W-:Y:S01]  /*3010*/  FADD.FTZ R38, R28, R27 ;  /* 0x0000001b1c267221 */ /* 0x000fe20000010000 */
[-C--:B------:R-:W-:Y:S01]  /*3020*/  MOV R28, R87.reuse ;  /* 0x00000057001c7202 */ /* 0x080fe20000000f00 */
[----:B------:R-:W3:Y:S01]  /*3030*/  MUFU.EX2 R43, R43 ;  /* 0x0000002b002b7308 */ /* 0x000ee20000000800 */
[----:B-1----:R-:W-:Y:S01]  /*3040*/  FADD.FTZ R25, R21, R36 ;  /* 0x0000002415197221 */ /* 0x002fe20000010000 */
[----:B------:R-:W-:Y:S01]  /*3050*/  FADD.FTZ R27, R85, R38 ;  /* 0x00000026551b7221 */ /* 0x000fe20000010000 */
[----:B0-----:R-:W-:Y:S01]  /*3060*/  MOV R37, R87 ;  /* 0x0000005700257202 */ /* 0x001fe20000000f00 */
[----:B------:R-:W-:-:S04]  /*3070*/  IMAD.MOV.U32 R26, RZ, RZ, R87 ;  /* 0x000000ffff1a7224 */ /* 0x000fc800078e0057 */
[----:B------:R0:W1:Y:S01]  /*3080*/  MUFU.EX2 R144, R41 ;  /* 0x0000002900907308 */ /* 0x0000620000000800 */
[C---:B--2---:R-:W-:Y:S01]  /*3090*/  FADD.FTZ R36, R142.reuse, R25 ;  /* 0x000000198e247221 */ /* 0x044fe20000010000 */
[----:B------:R-:W-:-:S06]  /*30a0*/  F2FP.F16.F32.PACK_AB R142, R142, R21 ;  /* 0x000000158e8e723e */ /* 0x000fcc00000000ff */
[----:B------:R-:W2:Y:S01]  /*30b0*/  MUFU.EX2 R47, R47 ;  /* 0x0000002f002f7308 */ /* 0x000ea20000000800 */
[----:B---3--:R-:W-:Y:S01]  /*30c0*/  FADD.FTZ R25, R43, R36 ;  /* 0x000000242b197221 */ /* 0x008fe20000010000 */
[----:B0-----:R-:W-:-:S06]  /*30d0*/  IMAD.MOV.U32 R41, RZ, RZ, R87 ;  /* 0x000000ffff297224 */ /* 0x001fcc00078e0057 */
[----:B------:R0:W3:Y:S01]  /*30e0*/  MUFU.EX2 R146, R45 ;  /* 0x0000002d00927308 */ /* 0x0000e20000000800 */
[C---:B-1----:R-:W-:Y:S01]  /*30f0*/  FADD.FTZ R36, R144.reuse, R25 ;  /* 0x0000001990247221 */ /* 0x042fe20000010000 */
[----:B------:R-:W-:Y:S02]  /*3100*/  F2FP.F16.F32.PACK_AB R144, R144, R43 ;  /* 0x0000002b9090723e */ /* 0x000fe400000000ff */
[----:B------:R-:W-:-:S04]  /*3110*/  MOV R43, R87 ;  /* 0x00000057002b7202 */ /* 0x000fc80000000f00 */
[----:B------:R-:W1:Y:S01]  /*3120*/  MUFU.EX2 R51, R51 ;  /* 0x0000003300337308 */ /* 0x000e620000000800 */
[----:B--2---:R-:W-:Y:S01]  /*3130*/  FADD.FTZ R25, R47, R36 ;  /* 0x000000242f197221 */ /* 0x004fe20000010000 */
[----:B0-----:R-:W-:-:S06]  /*3140*/  IMAD.MOV.U32 R45, RZ, RZ, R87 ;  /* 0x000000ffff2d7224 */ /* 0x001fcc00078e0057 */
[----:B------:R-:W0:Y:S01]  /*3150*/  MUFU.EX2 R30, R89 ;  /* 0x00000059001e7308 */ /* 0x000e220000000800 */
[C---:B---3--:R-:W-:Y:S01]  /*3160*/  FADD.FTZ R36, R146.reuse, R25 ;  /* 0x0000001992247221 */ /* 0x048fe20000010000 */
[----:B------:R-:W-:Y:S01]  /*3170*/  F2FP.F16.F32.PACK_AB R146, R146, R47 ;  /* 0x0000002f9292723e */ /* 0x000fe200000000ff */
[----:B------:R-:W-:-:S05]  /*3180*/  IMAD.MOV.U32 R47, RZ, RZ, R87 ;  /* 0x000000ffff2f7224 */ /* 0x000fca00078e0057 */
[----:B------:R2:W3:Y:S01]  /*3190*/  MUFU.EX2 R148, R49 ;  /* 0x0000003100947308 */ /* 0x0004e20000000800 */
[----:B-1----:R-:W-:Y:S01]  /*31a0*/  FADD.FTZ R25, R51, R36 ;  /* 0x0000002433197221 */ /* 0x002fe20000010000 */
[----:B------:R-:W-:-:S06]  /*31b0*/  IMAD.MOV.U32 R36, RZ, RZ, R87 ;  /* 0x000000ffff247224 */ /* 0x000fcc00078e0057 */
[----:B------:R-:W1:Y:S01]  /*31c0*/  MUFU.EX2 R91, R91 ;  /* 0x0000005b005b7308 */ /* 0x000e620000000800 */
[C---:B0-----:R-:W-:Y:S01]  /*31d0*/  FADD.FTZ R38, R30.reuse, R27 ;  /* 0x0000001b1e267221 */ /* 0x041fe20000010000 */
[----:B------:R-:W-:Y:S01]  /*31e0*/  F2FP.F16.F32.PACK_AB R151, R30, R85 ;  /* 0x000000551e97723e */ /* 0x000fe200000000ff */
[----:B------:R-:W-:Y:S01]  /*31f0*/  IMAD.MOV.U32 R30, RZ, RZ, R87 ;  /* 0x000000ffff1e7224 */ /* 0x000fe200078e0057 */
[-C--:B------:R-:W-:Y:S02]  /*3200*/  MOV R85, R87.reuse ;  /* 0x0000005700557202 */ /* 0x080fe40000000f00 */
[----:B--2---:R-:W-:Y:S02]  /*3210*/  MOV R49, R87 ;  /* 0x0000005700317202 */ /* 0x004fe40000000f00 */
[----:B------:R-:W0:Y:S01]  /*3220*/  MUFU.EX2 R55, R55 ;  /* 0x0000003700377308 */ /* 0x000e220000000800 */
[C---:B---3--:R-:W-:Y:S01]  /*3230*/  FADD.FTZ R6, R148.reuse, R25 ;  /* 0x0000001994067221 */ /* 0x048fe20000010000 */
[----:B------:R-:W-:Y:S01]  /*3240*/  F2FP.F16.F32.PACK_AB R148, R148, R51 ;  /* 0x000000339494723e */ /* 0x000fe200000000ff */
[----:B------:R-:W-:-:S05]  /*3250*/  IMAD.MOV.U32 R51, RZ, RZ, R87 ;  /* 0x000000ffff337224 */ /* 0x000fca00078e0057 */
[----:B------:R-:W2:Y:S01]  /*3260*/  MUFU.EX2 R32, R93 ;  /* 0x0000005d00207308 */ /* 0x000ea20000000800 */
[----:B-1----:R-:W-:Y:S01]  /*3270*/  FADD.FTZ R27, R91, R38 ;  /* 0x000000265b1b7221 */ /* 0x002fe20000010000 */
[----:B------:R-:W-:-:S06]  /*3280*/  IMAD.MOV.U32 R38, RZ, RZ, R87 ;  /* 0x000000ffff267224 */ /* 0x000fcc00078e0057 */
[----:B------:R1:W3:Y:S01]  /*3290*/  MUFU.EX2 R150, R53 ;  /* 0x0000003500967308 */ /* 0x0002e20000000800 */
[----:B0-----:R-:W-:-:S07]  /*32a0*/  FADD.FTZ R25, R55, R6 ;  /* 0x0000000637197221 */ /* 0x001fce0000010000 */
[----:B------:R-:W0:Y:S01]  /*32b0*/  MUFU.EX2 R95, R95 ;  /* 0x0000005f005f7308 */ /* 0x000e220000000800 */
[C---:B--2---:R-:W-:Y:S01]  /*32c0*/  FADD.FTZ R14, R32.reuse, R27 ;  /* 0x0000001b200e7221 */ /* 0x044fe20000010000 */
[----:B------:R-:W-:Y:S01]  /*32d0*/  F2FP.F16.F32.PACK_AB R153, R32, R91 ;  /* 0x0000005b2099723e */ /* 0x000fe200000000ff */
[--C-:B-1----:R-:W-:Y:S02]  /*32e0*/  IMAD.MOV.U32 R53, RZ, RZ, R87.reuse ;  /* 0x000000ffff357224 */ /* 0x102fe400078e0057 */
[----:B------:R-:W-:-:S03]  /*32f0*/  IMAD.MOV.U32 R32, RZ, RZ, R87 ;  /* 0x000000ffff207224 */ /* 0x000fc600078e0057 */
[----:B------:R-:W1:Y:S01]  /*3300*/  MUFU.EX2 R59, R59 ;  /* 0x0000003b003b7308 */ /* 0x000e620000000800 */
[C---:B---3--:R-:W-:Y:S01]  /*3310*/  FADD.FTZ R6, R150.reuse, R25 ;  /* 0x0000001996067221 */ /* 0x048fe20000010000 */
[----:B------:R-:W-:Y:S02]  /*3320*/  F2FP.F16.F32.PACK_AB R150, R150, R55 ;  /* 0x000000379696723e */ /* 0x000fe400000000ff */
[----:B------:R-:W-:-:S04]  /*3330*/  MOV R55, R87 ;  /* 0x0000005700377202 */ /* 0x000fc80000000f00 */
[----:B------:R2:W3:Y:S01]  /*3340*/  MUFU.EX2 R34, R63 ;  /* 0x0000003f00227308 */ /* 0x0004e20000000800 */
[----:B0-----:R-:W-:-:S07]  /*3350*/  FADD.FTZ R27, R95, R14 ;  /* 0x0000000e5f1b7221 */ /* 0x001fce0000010000 */
[----:B------:R0:W4:Y:S01]  /*3360*/  MUFU.EX2 R152, R57 ;  /* 0x0000003900987308 */ /* 0x0001220000000800 */
[----:B-1----:R-:W-:Y:S01]  /*3370*/  FADD.FTZ R25, R59, R6 ;  /* 0x000000063b197221 */ /* 0x002fe20000010000 */
[----:B--2---:R-:W-:-:S06]  /*3380*/  IMAD.MOV.U32 R63, RZ, RZ, R87 ;  /* 0x000000ffff3f7224 */ /* 0x004fcc00078e0057 */
[----:B------:R-:W1:Y:S01]  /*3390*/  MUFU.EX2 R97, R97 ;  /* 0x0000006100617308 */ /* 0x000e620000000800 */
[C---:B---3--:R-:W-:Y:S01]  /*33a0*/  FADD.FTZ R14, R34.reuse, R27 ;  /* 0x0000001b220e7221 */ /* 0x048fe20000010000 */
[----:B------:R-:W-:Y:S01]  /*33b0*/  F2FP.F16.F32.PACK_AB R155, R34, R95 ;  /* 0x0000005f229b723e */ /* 0x000fe200000000ff */
[----:B0-----:R-:W-:Y:S01]  /*33c0*/  IMAD.MOV.U32 R57, RZ, RZ, R87 ;  /* 0x000000ffff397224 */ /* 0x001fe200078e0057 */
[----:B------:R-:W-:-:S04]  /*33d0*/  MOV R34, R87 ;  /* 0x0000005700227202 */ /* 0x000fc80000000f00 */
[----:B------:R-:W0:Y:S01]  /*33e0*/  MUFU.EX2 R3, R3 ;  /* 0x0000000300037308 */ /* 0x000e220000000800 */
[C---:B----4-:R-:W-:Y:S01]  /*33f0*/  FADD.FTZ R6, R152.reuse, R25 ;  /* 0x0000001998067221 */ /* 0x050fe20000010000 */
[----:B------:R-:W-:Y:S01]  /*3400*/  F2FP.F16.F32.PACK_AB R152, R152, R59 ;  /* 0x0000003b9898723e */ /* 0x000fe200000000ff */
[----:B------:R-:W-:-:S05]  /*3410*/  IMAD.MOV.U32 R59, RZ, RZ, R87 ;  /* 0x000000ffff3b7224 */ /* 0x000fca00078e0057 */
[----:B------:R2:W3:Y:S01]  /*3420*/  MUFU.EX2 R8, R67 ;  /* 0x0000004300087308 */ /* 0x0004e20000000800 */
[----:B-1----:R-:W-:-:S07]  /*3430*/  FADD.FTZ R27, R97, R14 ;  /* 0x0000000e611b7221 */ /* 0x002fce0000010000 */
[----:B------:R1:W4:Y:S01]  /*3440*/  MUFU.EX2 R154, R61 ;  /* 0x0000003d009a7308 */ /* 0x0003220000000800 */
[----:B0-----:R-:W-:Y:S01]  /*3450*/  FADD.FTZ R25, R3, R6 ;  /* 0x0000000603197221 */ /* 0x001fe20000010000 */
[----:B--2---:R-:W-:-:S06]  /*3460*/  MOV R67, R87 ;  /* 0x0000005700437202 */ /* 0x004fcc0000000f00 */
[----:B------:R-:W0:Y:S01]  /*3470*/  MUFU.EX2 R9, R9 ;  /* 0x0000000900097308 */ /* 0x000e220000000800 */
[C---:B---3--:R-:W-:Y:S01]  /*3480*/  FADD.FTZ R14, R8.reuse, R27 ;  /* 0x0000001b080e7221 */ /* 0x048fe20000010000 */
[----:B------:R-:W-:Y:S02]  /*3490*/  F2FP.F16.F32.PACK_AB R157, R8, R97 ;  /* 0x00000061089d723e */ /* 0x000fe400000000ff */
[----:B-1----:R-:W-:-:S04]  /*34a0*/  MOV R61, R87 ;  /* 0x00000057003d7202 */ /* 0x002fc80000000f00 */
[----:B------:R1:W2:Y:S01]  /*34b0*/  MUFU.EX2 R156, R65 ;  /* 0x00000041009c7308 */ /* 0x0002a20000000800 */
[C---:B----4-:R-:W-:Y:S01]  /*34c0*/  FADD.FTZ R8, R154.reuse, R25 ;  /* 0x000000199a087221 */ /* 0x050fe20000010000 */
[----:B------:R-:W-:Y:S02]  /*34d0*/  F2FP.F16.F32.PACK_AB R154, R154, R3 ;  /* 0x000000039a9a723e */ /* 0x000fe400000000ff */
[----:B------:R-:W-:-:S04]  /*34e0*/  MOV R25, R87 ;  /* 0x0000005700197202 */ /* 0x000fc80000000f00 */
[----:B------:R-:W3:Y:S01]  /*34f0*/  MUFU.EX2 R99, R99 ;  /* 0x0000006300637308 */ /* 0x000ee20000000800 */
[----:B0-----:R-:W-:Y:S01]  /*3500*/  FADD.FTZ R7, R9, R8 ;  /* 0x0000000809077221 */ /* 0x001fe20000010000 */
[----:B-1----:R-:W-:-:S06]  /*3510*/  IMAD.MOV.U32 R65, RZ, RZ, R87 ;  /* 0x000000ffff417224 */ /* 0x002fcc00078e0057 */
[----:B------:R-:W0:Y:S01]  /*3520*/  MUFU.EX2 R23, R23 ;  /* 0x0000001700177308 */ /* 0x000e220000000800 */
[C---:B--2---:R-:W-:Y:S01]  /*3530*/  FADD.FTZ R8, R156.reuse, R7 ;  /* 0x000000079c087221 */ /* 0x044fe20000010000 */
[----:B------:R-:W-:Y:S01]  /*3540*/  F2FP.F16.F32.PACK_AB R156, R156, R9 ;  /* 0x000000099c9c723e */ /* 0x000fe200000000ff */
[----:B------:R-:W-:-:S05]  /*3550*/  IMAD.MOV.U32 R9, RZ, RZ, 0x3f800000 ;  /* 0x3f800000ff097424 */ /* 0x000fca00078e00ff */
[----:B------:R-:W1:Y:S01]  /*3560*/  MUFU.EX2 R12, R12 ;  /* 0x0000000c000c7308 */ /* 0x000e620000000800 */
[----:B---3--:R-:W-:-:S07]  /*3570*/  FADD.FTZ R27, R99, R14 ;  /* 0x0000000e631b7221 */ /* 0x008fce0000010000 */
[----:B------:R2:W3:Y:S01]  /*3580*/  MUFU.EX2 R158, R69 ;  /* 0x00000045009e7308 */ /* 0x0004e20000000800 */
[----:B0-----:R-:W-:Y:S01]  /*3590*/  FADD.FTZ R7, R23, R8 ;  /* 0x0000000817077221 */ /* 0x001fe20000010000 */
[----:B------:R-:W-:Y:S01]  /*35a0*/  MOV R8, 0x3f800000 ;  /* 0x3f80000000087802 */ /* 0x000fe20000000f00 */
[C---:B-1----:R-:W-:Y:S01]  /*35b0*/  FADD.FTZ R6, R12.reuse, R27 ;  /* 0x0000001b0c067221 */ /* 0x042fe20000010000 */
[----:B------:R-:W-:Y:S01]  /*35c0*/  F2FP.F16.F32.PACK_AB R159, R12, R99 ;  /* 0x000000630c9f723e */ /* 0x000fe200000000ff */
[--C-:B--2---:R-:W-:Y:S02]  /*35d0*/  IMAD.MOV.U32 R69, RZ, RZ, R87.reuse ;  /* 0x000000ffff457224 */ /* 0x104fe400078e0057 */
[----:B------:R-:W-:Y:S02]  /*35e0*/  IMAD.MOV.U32 R27, RZ, RZ, R87 ;  /* 0x000000ffff1b7224 */ /* 0x000fe400078e0057 */
[C---:B---3--:R-:W-:Y:S01]  /*35f0*/  FADD.FTZ R3, R158.reuse, R7 ;  /* 0x000000079e037221 */ /* 0x048fe20000010000 */
[----:B------:R-:W-:Y:S01]  /*3600*/  F2FP.F16.F32.PACK_AB R158, R158, R23 ;  /* 0x000000179e9e723e */ /* 0x000fe200000000ff */
[----:B------:R-:W-:Y:S01]  /*3610*/  IMAD.MOV.U32 R7, RZ, RZ, RZ ;  /* 0x000000ffff077224 */ /* 0x000fe200078e00ff */
[----:B------:R-:W-:Y:S06]  /*3620*/  @!P1 BRA `(.L_x_18) ;  /* 0x0000002400089947 */ /* 0x000fec0003800000 */
[----:B------:R-:W-:Y:S01]  /*3630*/  IMAD.MOV.U32 R14, RZ, RZ, R11 ;  /* 0x000000ffff0e7224 */ /* 0x000fe200078e000b */
[----:B------:R-:W-:Y:S01]  /*3640*/  MOV R12, R13 ;  /* 0x0000000d000c7202 */ /* 0x000fe20000000f00 */
[----:B------:R-:W-:Y:S01]  /*3650*/  IMAD.MOV.U32 R17, RZ, RZ, RZ ;  /* 0x000000ffff117224 */ /* 0x000fe200078e00ff */
[----:B------:R-:W-:Y:S01]  /*3660*/  CS2R R86, SRZ ;  /* 0x0000000000567805 */ /* 0x000fe2000001ff00 */
[----:B------:R-:W-:Y:S01]  /*3670*/  IMAD.MOV.U32 R9, RZ, RZ, 0x3f800000 ;  /* 0x3f800000ff097424 */ /* 0x000fe200078e00ff */
        /* <DEDUP_REMOVED lines=30> */
[----:B------:R-:W-:Y:S01]  /*3860*/  CS2R R24, SRZ ;  /* 0x0000000000187805 */ /* 0x000fe2000001ff00 */
[----:B------:R-:W-:Y:S01]  /*3870*/  UMOV UR56, URZ ;  /* 0x0000003f00387c82 */ /* 0x000fe20008000000 */
[----:B------:R-:W-:-:S05]  /*3880*/  ULDC UR60, c[0x0][0x9d8] ;  /* 0x00027600003c7ab9 */ /* 0x000fca0000000800 */
.L_x_29:
[----:B------:R-:W-:-:S04]  /*3890*/  UISETP.NE.AND UP0, UPT, UR56, 0x1, UPT ;  /* 0x000000013800788c */ /* 0x000fc8000bf05270 */
[----:B------:R-:W-:-:S06]  /*38a0*/  USEL UR4, URZ, 0x1, UP0 ;  /* 0x000000013f047887 */ /* 0x000fcc0008000000 */
[----:B------:R-:W-:Y:S01]  /*38b0*/  LOP3.LUT R7, R17, UR4, RZ, 0x3c, !PT ;  /* 0x0000000411077c12 */ /* 0x000fe2000f8e3cff */
[----:B------:R-:W-:Y:S06]  /*38c0*/  @!P0 BRA `(.L_x_19) ;  /* 0x0000000000048947 */ /* 0x000fec0003800000 */
[----:B------:R-:W-:Y:S01]  /*38d0*/  BPT.TRAP 0x1 ;  /* 0x000000040000795c */ /* 0x000fe20000300000 */
.L_x_19:
[----:B------:R-:W-:Y:S01]  /*38e0*/  UIADD3 UR4, UR56, 0x1, URZ ;  /* 0x0000000138047890 */ /* 0x000fe2000fffe03f */
[----:B------:R-:W-:-:S03]  /*38f0*/  SHF.L.U32 R10, R7, 0x1f, RZ ;  /* 0x0000001f070a7819 */ /* 0x000fc600000006ff */
[----:B------:R-:W-:-:S04]  /*3900*/  UISETP.NE.AND UP0, UPT, UR4, 0x2, UPT ;  /* 0x000000020400788c */ /* 0x000fc8000bf05270 */
[----:B------:R-:W-:-:S04]  /*3910*/  USEL UR4, UR4, URZ, UP0 ;  /* 0x0000003f04047287 */ /* 0x000fc80008000000 */
[----:B------:R-:W-:Y:S02]  /*3920*/  ULEA UR59, UR4, UR37, 0x3 ;  /* 0x00000025043b7291 */ /* 0x000fe4000f8e183f */
[----:B------:R-:W-:-:S07]  /*3930*/  MOV R0, UR4 ;  /* 0x0000000400007c02 */ /* 0x000fce0008000f00 */
[----:B------:R0:W1:Y:S01]  /*3940*/  SYNCS.PHASECHK.TRANS64.TRYWAIT P1, [UR59+0x2a830], R10 ;  /* 0x02a8300aff0075a7 */ /* 0x000062000802017b */
[----:B------:R-:W-:Y:S05]  /*3950*/  @!P0 BRA `(.L_x_20) ;  /* 0x0000000000048947 */ /* 0x000fea0003800000 */
[----:B------:R-:W-:Y:S01]  /*3960*/  BPT.TRAP 0x1 ;  /* 0x000000040000795c */ /* 0x000fe20000300000 */
.L_x_20:
[----:B-1----:R-:W-:Y:S05]  /*3970*/  @P1 BRA `(.L_x_21) ;  /* 0x0000000000081947 */ /* 0x002fea0003800000 */
[----:B------:R-:W1:Y:S02]  /*3980*/  SYNCS.PHASECHK.TRANS64.TRYWAIT P1, [UR59+0x2a830], R10 ;  /* 0x02a8300aff0075a7 */ /* 0x000e64000802017b */
[----:B-1----:R-:W-:Y:S05]  /*3990*/  @!P1 BRA `(.L_x_22) ;  /* 0x00000080000c9947 */ /* 0x002fea0003800000 */
.L_x_21:
[----:B------:R-:W-:Y:S01]  /*39a0*/  R2UR UR6, R0 ;  /* 0x00000000000672ca */ /* 0x000fe200000e0000 */
[----:B------:R-:W-:Y:S01]  /*39b0*/  WARPGROUP.ARRIVE ;  /* 0x00000000000079c5 */ /* 0x000fe20000000000 */
[----:B------:R-:W-:Y:S01]  /*39c0*/  R2UR UR4, R4 ;  /* 0x00000000040472ca */ /* 0x000fe200000e0000 */
[----:B------:R-:W-:Y:S01]  /*39d0*/  UMOV UR7, 0x40000040 ;  /* 0x4000004000077882 */ /* 0x000fe20000000000 */
[----:B------:R-:W-:Y:S01]  /*39e0*/  R2UR UR5, R5 ;  /* 0x00000000050572ca */ /* 0x000fe200000e0000 */
[----:B------:R-:W-:Y:S01]  /*39f0*/  UMOV UR11, 0x40000040 ;  /* 0x40000040000b7882 */ /* 0x000fe20000000000 */
[----:B------:R-:W-:Y:S01]  /*3a00*/  UMOV UR15, 0x40000040 ;  /* 0x40000040000f7882 */ /* 0x000fe20000000000 */
[----:B------:R-:W-:Y:S01]  /*3a10*/  UMOV UR19, 0x40000040 ;  /* 0x4000004000137882 */ /* 0x000fe20000000000 */
[----:B------:R-:W-:Y:S01]  /*3a20*/  UMOV UR23, 0x40000040 ;  /* 0x4000004000177882 */ /* 0x000fe20000000000 */
[----:B------:R-:W-:Y:S01]  /*3a30*/  UMOV UR27, 0x40000040 ;  /* 0x40000040001b7882 */ /* 0x000fe20000000000 */
[----:B------:R-:W-:Y:S01]  /*3a40*/  UMOV UR31, 0x40000040 ;  /* 0x40000040001f7882 */ /* 0x000fe20000000000 */
[----:B------:R-:W-:Y:S01]  /*3a50*/  UMOV UR35, 0x40000040 ;  /* 0x4000004000237882 */ /* 0x000fe20000000000 */
[----:B------:R-:W-:Y:S01]  /*3a60*/  UMOV UR43, 0x40000040 ;  /* 0x40000040002b7882 */ /* 0x000fe20000000000 */
[----:B------:R-:W-:Y:S01]  /*3a70*/  UIMAD UR6, UR6, 0x900, UR58 ;  /* 0x00000900060678a4 */ /* 0x000fe2000f8e023a */
[-C--:B------:R-:W-:Y:S01]  /*3a80*/  FMUL.FTZ R24, R24, R8.reuse ;  /* 0x0000000818187220 */ /* 0x080fe20000410000 */
[----:B------:R-:W-:Y:S01]  /*3a90*/  UMOV UR47, 0x40000040 ;  /* 0x40000040002f7882 */ /* 0x000fe20000000000 */
[----:B------:R-:W-:Y:S01]  /*3aa0*/  UMOV UR51, 0x40000040 ;  /* 0x4000004000337882 */ /* 0x000fe20000000000 */
[----:B------:R-:W-:Y:S01]  /*3ab0*/  UIADD3 UR10, UR6, 0x2, URZ ;  /* 0x00000002060a7890 */ /* 0x000fe2000fffe03f */
[-C--:B------:R-:W-:Y:S01]  /*3ac0*/  FMUL.FTZ R25, R25, R8.reuse ;  /* 0x0000000819197220 */ /* 0x080fe20000410000 */
[----:B------:R-:W-:Y:S01]  /*3ad0*/  UIADD3 UR14, UR6, 0x4, URZ ;  /* 0x00000004060e7890 */ /* 0x000fe2000fffe03f */
[----:B------:R-:W-:Y:S01]  /*3ae0*/  FMUL.FTZ R28, R28, R8 ;  /* 0x000000081c1c7220 */ /* 0x000fe20000410000 */
[----:B------:R-:W-:-:S02]  /*3af0*/  UIADD3 UR18, UR6, 0x6, URZ ;  /* 0x0000000606127890 */ /* 0x000fc4000fffe03f */
[----:B------:R-:W-:Y:S01]  /*3b00*/  HGMMA.64x96x16.F32 R88, gdesc[UR4], RZ, !UPT, gsb0 ;  /* 0x01600000045879f0 */ /* 0x000fe2000c0008ff */
[----:B------:R-:W-:Y:S01]  /*3b10*/  UIADD3 UR22, UR6, 0x300, URZ ;  /* 0x0000030006167890 */ /* 0x000fe2000fffe03f */
[-C--:B------:R-:W-:Y:S01]  /*3b20*/  FMUL.FTZ R29, R29, R8.reuse ;  /* 0x000000081d1d7220 */ /* 0x080fe20000410000 */
        /* <DEDUP_REMOVED lines=14> */
[----:B------:R-:W-:Y:S01]  /*3c10*/  UMOV UR55, 0x40000040 ;  /* 0x4000004000377882 */ /* 0x000fe20000000000 */
[-C--:B------:R-:W-:Y:S01]  /*3c20*/  FMUL.FTZ R45, R45, R8.reuse ;  /* 0x000000082d2d7220 */ /* 0x080fe20000410000 */
        /* <DEDUP_REMOVED lines=19> */
[----:B------:R-:W-:Y:S01]  /*3d60*/  FMUL.FTZ R85, R85, R8 ;  /* 0x0000000855557220 */ /* 0x000fe20000410000 */
        /* <DEDUP_REMOVED lines=32> */
[----:B------:R-:W-:-:S02]  /*3f70*/  WARPGROUP.DEPBAR.LE gsb0, 0x0 ;  /* 0x00008000000079c5 */ /* 0x000fc40000010000 */
        /* <DEDUP_REMOVED lines=33> */
[----:B------:R-:W-:Y:S05]  /*4190*/  @!P0 BRA `(.L_x_23) ;  /* 0x0000000000048947 */ /* 0x000fea0003800000 */
[----:B------:R-:W-:Y:S01]  /*41a0*/  BPT.TRAP 0x1 ;  /* 0x000000040000795c */ /* 0x000fe20000300000 */
.L_x_23:
[----:B------:R-:W-:Y:S01]  /*41b0*/  ULEA UR5, UR56, UR37, 0x3 ;  /* 0x0000002538057291 */ /* 0x000fe2000f8e183f */
[----:B------:R-:W-:-:S08]  /*41c0*/  SHF.L.U32 R8, R17, 0x1f, RZ ;  /* 0x0000001f11087819 */ /* 0x000fd000000006ff */
[----:B------:R2:W3:Y:S01]  /*41d0*/  SYNCS.PHASECHK.TRANS64.TRYWAIT P1, [UR5+0x2a850], R8 ;  /* 0x02a85008ff0075a7 */ /* 0x0004e20008020145 */
[----:B------:R-:W-:Y:S05]  /*41e0*/  @!P0 BRA `(.L_x_24) ;  /* 0x0000000000048947 */ /* 0x000fea0003800000 */
[----:B------:R-:W-:Y:S01]  /*41f0*/  BPT.TRAP 0x1 ;  /* 0x000000040000795c */ /* 0x000fe20000300000 */
.L_x_24:
[----:B---3--:R-:W-:Y:S05]  /*4200*/  @P1 BRA `(.L_x_25) ;  /* 0x0000000000081947 */ /* 0x008fea0003800000 */
[----:B------:R-:W3:Y:S02]  /*4210*/  SYNCS.PHASECHK.TRANS64.TRYWAIT P1, [UR5+0x2a850], R8 ;  /* 0x02a85008ff0075a7 */ /* 0x000ee40008020145 */
[----:B---3--:R-:W-:Y:S05]  /*4220*/  @!P1 BRA `(.L_x_26) ;  /* 0x0000007800009947 */ /* 0x008fea0003800000 */
.L_x_25:
[----:B------:R-:W-:Y:S01]  /*4230*/  UIADD3 UR4, UR37, 0x400, URZ ;  /* 0x0000040025047890 */ /* 0x000fe2000fffe03f */
[----:B------:R-:W-:Y:S01]  /*4240*/  WARPGROUP.ARRIVE ;  /* 0x00000000000079c5 */ /* 0x000fe20000000000 */
[----:B------:R-:W-:Y:S02]  /*4250*/  UMOV UR7, 0x40000040 ;  /* 0x4000004000077882 */ /* 0x000fe40000000000 */
[----:B------:R-:W-:-:S04]  /*4260*/  USHF.R.U32.HI UR4, URZ, 0x4, UR4 ;  /* 0x000000043f047899 */ /* 0x000fc80008011604 */
[----:B------:R-:W-:-:S04]  /*4270*/  ULOP3.LUT UR4, UR4, 0x3fff, URZ, 0xc0, !UPT ;  /* 0x00003fff04047892 */ /* 0x000fc8000f8ec03f */
[----:B------:R-:W-:-:S04]  /*4280*/  ULOP3.LUT UR4, UR4, 0x3000000, URZ, 0xfc, !UPT ;  /* 0x0300000004047892 */ /* 0x000fc8000f8efc3f */
[----:B------:R-:W-:-:S04]  /*4290*/  UIMAD UR56, UR56, 0x600, UR4 ;  /* 0x00000600383878a4 */ /* 0x000fc8000f8e0204 */
[----:B------:R-:W-:-:S03]  /*42a0*/  UIADD3 UR4, UR56, 0x80, URZ ;  /* 0x0000008038047890 */ /* 0x000fc6000fffe03f */
[----:B------:R-:W-:-:S06]  /*42b0*/  UMOV UR6, UR56 ;  /* 0x0000003800067c82 */ /* 0x000fcc0008000000 */
[----:B------:R-:W-:Y:S01]  /*42c0*/  HGMMA.64x128x16.F32 R24, R136, gdesc[UR4].tnspB, R24, gsb0 ;  /* 0x41e0000488187df0 */ /* 0x000fe20008000818 */
[----:B------:R-:W-:Y:S01]  /*42d0*/  UMOV UR7, 0x40000040 ;  /* 0x4000004000077882 */ /* 0x000fe20000000000 */
[----:B------:R-:W-:Y:S01]  /*42e0*/  UMOV UR6, UR4 ;  /* 0x0000000400067c82 */ /* 0x000fe20008000000 */
[----:B------:R-:W-:Y:S01]  /*42f0*/  UIADD3 UR4, UR56, 0x100, URZ ;  /* 0x0000010038047890 */ /* 0x000fe2000fffe03f */
[----:B------:R-:W-:Y:S02]  /*4300*/  WARPGROUP.DEPBAR.LE gsb0, 0x0 ;  /* 0x00008000000079c5 */ /* 0x000fe40000010000 */
[----:B------:R-:W-:-:S06]  /*4310*/  WARPGROUP.ARRIVE ;  /* 0x00000000000079c5 */ /* 0x000fcc0000000000 */
[----:B------:R-:W-:Y:S01]  /*4320*/  HGMMA.64x128x16.F32 R24, R140, gdesc[UR4].tnspB, R24, gsb0 ;  /* 0x41e000048c187df0 */ /* 0x000fe20008000818 */
[----:B------:R-:W-:Y:S01]  /*4330*/  UMOV UR6, UR4 ;  /* 0x0000000400067c82 */ /* 0x000fe20008000000 */
[----:B------:R-:W-:Y:S01]  /*4340*/  UMOV UR7, 0x40000040 ;  /* 0x4000004000077882 */ /* 0x000fe20000000000 */
[----:B------:R-:W-:Y:S01]  /*4350*/  UIADD3 UR4, UR56, 0x180, URZ ;  /* 0x0000018038047890 */ /* 0x000fe2000fffe03f */
[----:B------:R-:W-:Y:S02]  /*4360*/  WARPGROUP.DEPBAR.LE gsb0, 0x0 ;  /* 0x00008000000079c5 */ /* 0x000fe40000010000 */
[----:B------:R-:W-:-:S06]  /*4370*/  WARPGROUP.ARRIVE ;  /* 0x00000000000079c5 */ /* 0x000fcc0000000000 */
[----:B------:R-:W-:Y:S01]  /*4380*/  HGMMA.64x128x16.F32 R24, R144, gdesc[UR4].tnspB, R24, gsb0 ;  /* 0x41e0000490187df0 */ /* 0x000fe20008000818 */
[----:B------:R-:W-:Y:S01]  /*4390*/  UMOV UR6, UR4 ;  /* 0x0000000400067c82 */ /* 0x000fe20008000000 */
[----:B------:R-:W-:Y:S01]  /*43a0*/  UMOV UR7, 0x40000040 ;  /* 0x4000004000077882 */ /* 0x000fe20000000000 */
[----:B------:R-:W-:Y:S02]  /*43b0*/  UIADD3 UR4, UR56, 0x200, URZ ;  /* 0x0000020038047890 */ /* 0x000fe4000fffe03f */
[----:B------:R-:W-:Y:S01]  /*43c0*/  UIADD3 UR56, UR56, 0x280, URZ ;  /* 0x0000028038387890 */ /* 0x000fe2000fffe03f */
[----:B------:R-:W-:Y:S02]  /*43d0*/  WARPGROUP.DEPBAR.LE gsb0, 0x0 ;  /* 0x00008000000079c5 */ /* 0x000fe40000010000 */
[----:B------:R-:W-:-:S06]  /*43e0*/  WARPGROUP.ARRIVE ;  /* 0x00000000000079c5 */ /* 0x000fcc0000000000 */
[----:B------:R-:W-:Y:S01]  /*43f0*/  HGMMA.64x128x16.F32 R24, R148, gdesc[UR4].tnspB, R24, gsb0 ;  /* 0x41e0000494187df0 */ /* 0x000fe20008000818 */
[----:B------:R-:W-:Y:S01]  /*4400*/  UMOV UR6, UR4 ;  /* 0x0000000400067c82 */ /* 0x000fe20008000000 */
[----:B------:R-:W-:Y:S01]  /*4410*/  UMOV UR7, 0x40000040 ;  /* 0x4000004000077882 */ /* 0x000fe20000000000 */
[----:B------:R-:W-:Y:S02]  /*4420*/  WARPGROUP.DEPBAR.LE gsb0, 0x0 ;  /* 0x00008000000079c5 */ /* 0x000fe40000010000 */
[----:B------:R-:W-:-:S07]  /*4430*/  WARPGROUP.ARRIVE ;  /* 0x00000000000079c5 */ /* 0x000fce0000000000 */
[----:B------:R-:W-:Y:S01]  /*4440*/  HGMMA.64x128x16.F32 R24, R152, gdesc[UR4].tnspB, R24, gsb0 ;  /* 0x41e0000498187df0 */ /* 0x000fe20008000818 */
[----:B------:R-:W-:Y:S01]  /*4450*/  UMOV UR6, UR56 ;  /* 0x0000003800067c82 */ /* 0x000fe20008000000 */
[----:B------:R-:W-:Y:S01]  /*4460*/  UMOV UR7, 0x40000040 ;  /* 0x4000004000077882 */ /* 0x000fe20000000000 */
[----:B------:R-:W-:Y:S02]  /*4470*/  WARPGROUP.DEPBAR.LE gsb0, 0x0 ;  /* 0x00008000000079c5 */ /* 0x000fe40000010000 */
[----:B------:R-:W-:-:S07]  /*4480*/  WARPGROUP.ARRIVE ;  /* 0x00000000000079c5 */ /* 0x000fce0000000000 */
[----:B------:R-:W-:Y:S03]  /*4490*/  HGMMA.64x128x16.F32 R24, R156, gdesc[UR4].tnspB, R24, gsb0 ;  /* 0x41e000049c187df0 */ /* 0x000fe60008000818 */
[----:B------:R-:W-:Y:S02]  /*44a0*/  WARPGROUP.DEPBAR.LE gsb0, 0x0 ;  /* 0x00008000000079c5 */ /* 0x000fe40000010000 */
[----:B------:R-:W-:Y:S05]  /*44b0*/  @!P0 BRA `(.L_x_27) ;  /* 0x0000000000048947 */ /* 0x000fea0003800000 */
[----:B------:R-:W-:Y:S01]  /*44c0*/  BPT.TRAP 0x1 ;  /* 0x000000040000795c */ /* 0x000fe20000300000 */
.L_x_27:
[----:B------:R-:W-:Y:S01]  /*44d0*/  FMUL.FTZ R137, R88, UR60 ;  /* 0x0000003c58897c20 */ /* 0x000fe20008410000 */
[----:B------:R-:W-:Y:S01]  /*44e0*/  FMUL.FTZ R139, R89, UR60 ;  /* 0x0000003c598b7c20 */ /* 0x000fe20008410000 */
[----:B------:R-:W-:Y:S01]  /*44f0*/  FMUL.FTZ R141, R92, UR60 ;  /* 0x0000003c5c8d7c20 */ /* 0x000fe20008410000 */
[----:B------:R-:W-:Y:S01]  /*4500*/  FMUL.FTZ R17, R90, UR60 ;  /* 0x0000003c5a117c20 */ /* 0x000fe20008410000 */
[----:B------:R-:W-:Y:S01]  /*4510*/  FMUL.FTZ R143, R93, UR60 ;  /* 0x0000003c5d8f7c20 */ /* 0x000fe20008410000 */
[----:B------:R-:W-:Y:S01]  /*4520*/  FMUL.FTZ R19, R91, UR60 ;  /* 0x0000003c5b137c20 */ /* 0x000fe20008410000 */
[----:B------:R-:W2:Y:S01]  /*4530*/  MUFU.TANH R137, R137 ;  /* 0x0000008900897308 */ /* 0x000ea20000002400 */
[----:B------:R-:W-:Y:S01]  /*4540*/  FMUL.FTZ R145, R96, UR60 ;  /* 0x0000003c60917c20 */ /* 0x000fe20008410000 */
[----:B------:R-:W-:Y:S01]  /*4550*/  FMUL.FTZ R21, R94, UR60 ;  /* 0x0000003c5e157c20 */ /* 0x000fe20008410000 */
[----:B------:R-:W-:Y:S01]  /*4560*/  FMUL.FTZ R147, R97, UR60 ;  /* 0x0000003c61937c20 */ /* 0x000fe20008410000 */
[----:B------:R-:W-:Y:S01]  /*4570*/  FMUL.FTZ R23, R95, UR60 ;  /* 0x0000003c5f177c20 */ /* 0x000fe20008410000 */
[----:B------:R-:W-:Y:S01]  /*4580*/  FMUL.FTZ R149, R100, UR60 ;  /* 0x0000003c64957c20 */ /* 0x000fe20008410000 */
[----:B------:R-:W-:Y:S01]  /*4590*/  FMUL.FTZ R89, R98, UR60 ;  /* 0x0000003c62597c20 */ /* 0x000fe20008410000 */
[----:B------:R-:W-:Y:S01]  /*45a0*/  FMUL.FTZ R101, R101, UR60 ;  /* 0x0000003c65657c20 */ /* 0x000fe20008410000 */
[----:B------:R-:W4:Y:S01]  /*45b0*/  MUFU.TANH R139, R139 ;  /* 0x0000008b008b7308 */ /* 0x000f220000002400 */
[----:B------:R-:W-:Y:S01]  /*45c0*/  FMUL.FTZ R91, R99, UR60 ;  /* 0x0000003c635b7c20 */ /* 0x000fe20008410000 */
[----:B------:R-:W-:Y:S01]  /*45d0*/  FMUL.FTZ R151, R104, UR60 ;  /* 0x0000003c68977c20 */ /* 0x000fe20008410000 */
[----:B------:R-:W-:Y:S01]  /*45e0*/  FMUL.FTZ R93, R102, UR60 ;  /* 0x0000003c665d7c20 */ /* 0x000fe20008410000 */
[----:B------:R-:W-:Y:S01]  /*45f0*/  FMUL.FTZ R153, R105, UR60 ;  /* 0x0000003c69997c20 */ /* 0x000fe20008410000 */
[----:B------:R-:W-:Y:S01]  /*4600*/  FMUL.FTZ R95, R103, UR60 ;  /* 0x0000003c675f7c20 */ /* 0x000fe20008410000 */
[----:B------:R-:W-:Y:S01]  /*4610*/  FMUL.FTZ R155, R108, UR60 ;  /* 0x0000003c6c9b7c20 */ /* 0x000fe20008410000 */
[----:B------:R-:W-:Y:S01]  /*4620*/  FMUL.FTZ R97, R106, UR60 ;  /* 0x0000003c6a617c20 */ /* 0x000fe20008410000 */
[----:B------:R-:W5:Y:S01]  /*4630*/  MUFU.TANH R141, R141 ;  /* 0x0000008d008d7308 */ /* 0x000f620000002400 */
[----:B--23--:R-:W-:Y:S01]  /*4640*/  FMNMX.FTZ R8, R137, R12, !PT ;  /* 0x0000000c89087209 */ /* 0x00cfe20007810000 */
[----:B------:R-:W-:Y:S01]  /*4650*/  FMUL.FTZ R157, R109, UR60 ;  /* 0x0000003c6d9d7c20 */ /* 0x000fe20008410000 */
[----:B------:R-:W-:Y:S01]  /*4660*/  FMUL.FTZ R99, R107, UR60 ;  /* 0x0000003c6b637c20 */ /* 0x000fe20008410000 */
[----:B------:R-:W-:Y:S01]  /*4670*/  FMUL.FTZ R105, R111, UR60 ;  /* 0x0000003c6f697c20 */ /* 0x000fe20008410000 */
[----:B------:R-:W-:Y:S01]  /*4680*/  FMUL.FTZ R111, R112, UR60 ;  /* 0x0000003c706f7c20 */ /* 0x000fe20008410000 */
[----:B------:R-:W-:Y:S01]  /*4690*/  FMUL.FTZ R103, R110, UR60 ;  /* 0x0000003c6e677c20 */ /* 0x000fe20008410000 */
[----:B------:R-:W-:Y:S01]  /*46a0*/  FMUL.FTZ R159, R113, UR60 ;  /* 0x0000003c719f7c20 */ /* 0x000fe20008410000 */
[----:B------:R-:W0:Y:S01]  /*46b0*/  MUFU.TANH R17, R17 ;  /* 0x0000001100117308 */ /* 0x000e220000002400 */
[----:B----4-:R-:W-:Y:S01]  /*46c0*/  FMNMX.FTZ R8, R139, R8, !PT ;  /* 0x000000088b087209 */ /* 0x010fe20007810000 */
[----:B------:R-:W-:Y:S01]  /*46d0*/  FMUL.FTZ R161, R116, UR60 ;  /* 0x0000003c74a17c20 */ /* 0x000fe20008410000 */
[----:B------:R-:W-:Y:S01]  /*46e0*/  FMUL.FTZ R107, R114, UR60 ;  /* 0x0000003c726b7c20 */ /* 0x000fe20008410000 */
[----:B------:R-:W-:Y:S01]  /*46f0*/  FMUL.FTZ R117, R117, UR60 ;  /* 0x0000003c75757c20 */ /* 0x000fe20008410000 */
[----:B------:R-:W-:Y:S01]  /*4700*/  FMUL.FTZ R109, R115, UR60 ;  /* 0x0000003c736d7c20 */ /* 0x000fe20008410000 */
[----:B------:R-:W-:Y:S01]  /*4710*/  FMUL.FTZ R163, R120, UR60 ;  /* 0x0000003c78a37c20 */ /* 0x000fe20008410000 */
[----:B------:R-:W-:Y:S01]  /*4720*/  FMUL.FTZ R113, R118, UR60 ;  /* 0x0000003c76717c20 */ /* 0x000fe20008410000 */
[----:B------:R-:W2:Y:S01]  /*4730*/  MUFU.TANH R143, R143 ;  /* 0x0000008f008f7308 */ /* 0x000ea20000002400 */
[----:B-----5:R-:W-:Y:S01]  /*4740*/  FMNMX.FTZ R8, R141, R8, !PT ;  /* 0x000000088d087209 */ /* 0x020fe20007810000 */
[----:B------:R-:W-:Y:S01]  /*4750*/  FMUL.FTZ R165, R121, UR60 ;  /* 0x0000003c79a57c20 */ /* 0x000fe20008410000 */
[----:B------:R-:W-:Y:S01]  /*4760*/  FMUL.FTZ R115, R119, UR60 ;  /* 0x0000003c77737c20 */ /* 0x000fe20008410000 */
[----:B------:R-:W-:Y:S01]  /*4770*/  FMUL.FTZ R167, R124, UR60 ;  /* 0x0000003c7ca77c20 */ /* 0x000fe20008410000 */
[----:B------:R-:W-:Y:S01]  /*4780*/  FMUL.FTZ R119, R122, UR60 ;  /* 0x0000003c7a777c20 */ /* 0x000fe20008410000 */
[----:B------:R-:W-:Y:S01]  /*4790*/  FMUL.FTZ R125, R125, UR60 ;  /* 0x0000003c7d7d7c20 */ /* 0x000fe20008410000 */
[----:B------:R-:W-:Y:S01]  /*47a0*/  FMUL.FTZ R121, R123, UR60 ;  /* 0x0000003c7b797c20 */ /* 0x000fe20008410000 */
[----:B------:R-:W3:Y:S01]  /*47b0*/  MUFU.TANH R19, R19 ;  /* 0x0000001300137308 */ /* 0x000ee20000002400 */
[----:B01----:R-:W-:Y:S01]  /*47c0*/  FMNMX.FTZ R10, R17, R14, !PT ;  /* 0x0000000e110a7209 */ /* 0x003fe20007810000 */
[----:B------:R-:W-:Y:S01]  /*47d0*/  FMUL.FTZ R169, R128, UR60 ;  /* 0x0000003c80a97c20 */ /* 0x000fe20008410000 */
[----:B------:R-:W-:Y:S01]  /*47e0*/  FMUL.FTZ R123, R126, UR60 ;  /* 0x0000003c7e7b7c20 */ /* 0x000fe20008410000 */
[----:B------:R-:W-:Y:S01]  /*47f0*/  FMUL.FTZ R127, R127, UR60 ;  /* 0x0000003c7f7f7c20 */ /* 0x000fe20008410000 */
[----:B------:R-:W-:Y:S01]  /*4800*/  FMUL.FTZ R132, R132, UR60 ;  /* 0x0000003c84847c20 */ /* 0x000fe20008410000 */
[----:B------:R-:W-:Y:S01]  /*4810*/  FMUL.FTZ R131, R131, UR60 ;  /* 0x0000003c83837c20 */ /* 0x000fe20008410000 */
[----:B------:R-:W-:Y:S01]  /*4820*/  FMUL.FTZ R135, R135, UR60 ;  /* 0x0000003c87877c20 */ /* 0x000fe20008410000 */
[----:B------:R-:W0:Y:S01]  /*4830*/  MUFU.TANH R145, R145 ;  /* 0x0000009100917308 */ /* 0x000e220000002400 */
[----:B--2---:R-:W-:Y:S01]  /*4840*/  FMNMX.FTZ R8, R143, R8, !PT ;  /* 0x000000088f087209 */ /* 0x004fe20007810000 */
[----:B------:R-:W-:-:S04]  /*4850*/  UIADD3 UR59, UR59, 0x2a840, URZ ;  /* 0x0002a8403b3b7890 */ /* 0x000fc8000fffe03f */
[----:B------:R-:W-:Y:S02]  /*4860*/  UPRMT UR59, UR57, 0x654, UR59 ;  /* 0x00000654393b7896 */ /* 0x000fe4000800003b */
[----:B------:R-:W1:Y:S01]  /*4870*/  MUFU.TANH R21, R21 ;  /* 0x0000001500157308 */ /* 0x000e620000002400 */
[----:B---3--:R-:W-:-:S06]  /*4880*/  FMNMX.FTZ R10, R19, R10, !PT ;  /* 0x0000000a130a7209 */ /* 0x008fcc0007810000 */
[----:B------:R-:W-:Y:S01]  /*4890*/  SYNCS.ARRIVE.TRANS64.RED.A1T0 RZ, [UR59], RZ ;  /* 0x000000ffffff79a7 */ /* 0x000fe2000810043b */
[----:B------:R-:W2:Y:S01]  /*48a0*/  MUFU.TANH R147, R147 ;  /* 0x0000009300937308 */ /* 0x000ea20000002400 */
[----:B0-----:R-:W-:-:S07]  /*48b0*/  FMNMX.FTZ R8, R145, R8, !PT ;  /* 0x0000000891087209 */ /* 0x001fce0007810000 */
[----:B------:R-:W0:Y:S01]  /*48c0*/  MUFU.TANH R23, R23 ;  /* 0x0000001700177308 */ /* 0x000e220000002400 */
[----:B-1----:R-:W-:-:S07]  /*48d0*/  FMNMX.FTZ R10, R21, R10, !PT ;  /* 0x0000000a150a7209 */ /* 0x002fce0007810000 */
[----:B------:R-:W1:Y:S01]  /*48e0*/  MUFU.TANH R149, R149 ;  /* 0x0000009500957308 */ /* 0x000e620000002400 */
[----:B--2---:R-:W-:-:S07]  /*48f0*/  FMNMX.FTZ R8, R147, R8, !PT ;  /* 0x0000000893087209 */ /* 0x004fce0007810000 */
[----:B------:R-:W2:Y:S01]  /*4900*/  MUFU.TANH R89, R89 ;  /* 0x0000005900597308 */ /* 0x000ea20000002400 */
[----:B0-----:R-:W-:-:S07]  /*4910*/  FMNMX.FTZ R10, R23, R10, !PT ;  /* 0x0000000a170a7209 */ /* 0x001fce0007810000 */
[----:B------:R-:W0:Y:S01]  /*4920*/  MUFU.TANH R101, R101 ;  /* 0x0000006500657308 */ /* 0x000e220000002400 */
[----:B-1----:R-:W-:Y:S01]  /*4930*/  FMNMX.FTZ R18, R149, R8, !PT ;  /* 0x0000000895127209 */ /* 0x002fe20007810000 */
[----:B------:R-:W-:Y:S01]  /*4940*/  FMUL.FTZ R8, R129, UR60 ;  /* 0x0000003c81087c20 */ /* 0x000fe20008410000 */
[----:B------:R-:W-:-:S05]  /*4950*/  FMUL.FTZ R129, R130, UR60 ;  /* 0x0000003c82817c20 */ /* 0x000fca0008410000 */
[----:B------:R-:W1:Y:S01]  /*4960*/  MUFU.TANH R91, R91 ;  /* 0x0000005b005b7308 */ /* 0x000e620000002400 */
[----:B--2---:R-:W-:-:S07]  /*4970*/  FMNMX.FTZ R10, R89, R10, !PT ;  /* 0x0000000a590a7209 */ /* 0x004fce0007810000 */
        /* <DEDUP_REMOVED lines=52> */
[----:B------:R1:W3:Y:S01]  /*4cc0*/  MUFU.TANH R171, R8 ;  /* 0x0000000800ab7308 */ /* 0x0002e20000002400 */
[----:B--2---:R-:W-:-:S07]  /*4cd0*/  FMNMX.FTZ R18, R169, R18, !PT ;  /* 0x00000012a9127209 */ /* 0x004fce0007810000 */
[----:B------:R-:W2:Y:S01]  /*4ce0*/  MUFU.TANH R127, R127 ;  /* 0x0000007f007f7308 */ /* 0x000ea20000002400 */
[----:B-1----:R-:W-:Y:S01]  /*4cf0*/  FMUL.FTZ R8, R133, UR60 ;  /* 0x0000003c85087c20 */ /* 0x002fe20008410000 */
[----:B------:R-:W-:Y:S01]  /*4d00*/  FMUL.FTZ R133, R134, UR60 ;  /* 0x0000003c86857c20 */ /* 0x000fe20008410000 */
[----:B0-----:R-:W-:-:S05]  /*4d10*/  FMNMX.FTZ R10, R123, R10, !PT ;  /* 0x0000000a7b0a7209 */ /* 0x001fca0007810000 */
[----:B------:R-:W0:Y:S01]  /*4d20*/  MUFU.TANH R173, R132 ;  /* 0x0000008400ad7308 */ /* 0x000e220000002400 */
[----:B---3--:R-:W-:-:S07]  /*4d30*/  FMNMX.FTZ R18, R171, R18, !PT ;  /* 0x00000012ab127209 */ /* 0x008fce0007810000 */
[----:B------:R-:W1:Y:S01]  /*4d40*/  MUFU.TANH R129, R129 ;  /* 0x0000008100817308 */ /* 0x000e620000002400 */
[----:B--2---:R-:W-:-:S07]  /*4d50*/  FMNMX.FTZ R10, R127, R10, !PT ;  /* 0x0000000a7f0a7209 */ /* 0x004fce0007810000 */
[----:B------:R-:W2:Y:S01]  /*4d60*/  MUFU.TANH R175, R8 ;  /* 0x0000000800af7308 */ /* 0x000ea20000002400 */
[----:B0-----:R-:W-:-:S07]  /*4d70*/  FMNMX.FTZ R18, R173, R18, !PT ;  /* 0x00000012ad127209 */ /* 0x001fce0007810000 */
[----:B------:R-:W0:Y:S01]  /*4d80*/  MUFU.TANH R131, R131 ;  /* 0x0000008300837308 */ /* 0x000e220000002400 */
[----:B-1----:R-:W-:-:S07]  /*4d90*/  FMNMX.FTZ R10, R129, R10, !PT ;  /* 0x0000000a810a7209 */ /* 0x002fce0007810000 */
[----:B------:R-:W1:Y:S01]  /*4da0*/  MUFU.TANH R133, R133 ;  /* 0x0000008500857308 */ /* 0x000e620000002400 */
[----:B--2---:R-:W-:-:S05]  /*4db0*/  FMNMX.FTZ R18, R175, R18, !PT ;  /* 0x00000012af127209 */ /* 0x004fca0007810000 */
[----:B------:R-:W2:Y:S02]  /*4dc0*/  SHFL.BFLY PT, R9, R18, 0x2, 0x1f ;  /* 0x0c401f0012097f89 */ /* 0x000ea400000e0000 */
[----:B------:R-:W3:Y:S01]  /*4dd0*/  MUFU.TANH R135, R135 ;  /* 0x0000008700877308 */ /* 0x000ee20000002400 */
[----:B0-----:R-:W-:-:S04]  /*4de0*/  FMNMX.FTZ R10, R131, R10, !PT ;  /* 0x0000000a830a7209 */ /* 0x001fc80007810000 */
[----:B-1----:R-:W-:-:S04]  /*4df0*/  FMNMX.FTZ R10, R133, R10, !PT ;  /* 0x0000000a850a7209 */ /* 0x002fc80007810000 */
[----:B---3--:R-:W-:Y:S02]  /*4e00*/  FMNMX.FTZ R8, R135, R10, !PT ;  /* 0x0000000a87087209 */ /* 0x008fe40007810000 */
[----:B------:R-:W0:Y:S03]  /*4e10*/  LDC R10, c[0x0][0x988] ;  /* 0x00026200ff0a7b82 */ /* 0x000e260000000800 */
[----:B------:R-:W1:Y:S01]  /*4e20*/  SHFL.BFLY PT, R11, R8, 0x2, 0x1f ;  /* 0x0c401f00080b7f89 */ /* 0x000e6200000e0000 */
[----:B--2---:R-:W-:-:S05]  /*4e30*/  FMNMX.FTZ R9, R18, R9, !PT ;  /* 0x0000000912097209 */ /* 0x004fca0007810000 */
[----:B------:R-:W2:Y:S01]  /*4e40*/  SHFL.BFLY PT, R20, R9, 0x1, 0x1f ;  /* 0x0c201f0009147f89 */ /* 0x000ea200000e0000 */
[----:B-1----:R-:W-:-:S05]  /*4e50*/  FMNMX.FTZ R22, R8, R11, !PT ;  /* 0x0000000b08167209 */ /* 0x002fca0007810000 */
[----:B------:R-:W1:Y:S01]  /*4e60*/  SHFL.BFLY PT, R11, R22, 0x1, 0x1f ;  /* 0x0c201f00160b7f89 */ /* 0x000e6200000e0000 */
[----:B--2---:R-:W-:-:S05]  /*4e70*/  FMNMX.FTZ R13, R9, R20, !PT ;  /* 0x00000014090d7209 */ /* 0x004fca0007810000 */
[C---:B------:R-:W-:Y:S01]  /*4e80*/  FADD.FTZ R177, -R13.reuse, R12 ;  /* 0x0000000c0db17221 */ /* 0x040fe20000010100 */
[----:B0-----:R-:W-:-:S03]  /*4e90*/  FMUL.FTZ R12, R13, R10 ;  /* 0x0000000a0d0c7220 */ /* 0x001fc60000410000 */
[-C--:B------:R-:W-:Y:S01]  /*4ea0*/  FMUL.FTZ R177, R177, R10.reuse ;  /* 0x0000000ab1b17220 */ /* 0x080fe20000410000 */
[-CC-:B------:R-:W-:Y:S01]  /*4eb0*/  FFMA.FTZ R138, R141, R10.reuse, -R12.reuse ;  /* 0x0000000a8d8a7223 */ /* 0x180fe2000001080c */
        /* <DEDUP_REMOVED lines=12> */
[----:B-1----:R-:W-:Y:S01]  /*4f80*/  FMNMX.FTZ R11, R22, R11, !PT ;  /* 0x0000000b160b7209 */ /* 0x002fe20007810000 */
        /* <DEDUP_REMOVED lines=10> */
[-C--:B------:R-:W-:Y:S01]  /*5030*/  FFMA.FTZ R159, R175, R10.reuse, -R12 ;  /* 0x0000000aaf9f7223 */ /* 0x080fe2000001080c */
[C---:B------:R-:W-:Y:S01]  /*5040*/  FADD.FTZ R179, -R11.reuse, R14 ;  /* 0x0000000e0bb37221 */ /* 0x040fe20000010100 */
[-C--:B------:R-:W-:Y:S01]  /*5050*/  FMUL.FTZ R12, R11, R10.reuse ;  /* 0x0000000a0b0c7220 */ /* 0x080fe20000410000 */
[----:B------:R-:W-:Y:S02]  /*5060*/  MUFU.EX2 R8, R177 ;  /* 0x000000b100087308 */ /* 0x000fe40000000800 */
[-C--:B------:R-:W-:Y:S01]  /*5070*/  FMUL.FTZ R179, R179, R10.reuse ;  /* 0x0000000ab3b37220 */ /* 0x080fe20000410000 */
        /* <DEDUP_REMOVED lines=13> */
[----:B------:R-:W0:Y:S01]  /*5150*/  MUFU.EX2 R137, R137 ;  /* 0x0000008900897308 */ /* 0x000e220000000800 */
[-CC-:B------:R-:W-:Y:S01]  /*5160*/  FFMA.FTZ R107, R107, R10.reuse, -R12.reuse ;  /* 0x0000000a6b6b7223 */ /* 0x180fe2000001080c */
[-CC-:B------:R-:W-:Y:S01]  /*5170*/  FFMA.FTZ R109, R109, R10.reuse, -R12.reuse ;  /* 0x0000000a6d6d7223 */ /* 0x180fe2000001080c */
[-CC-:B------:R-:W-:Y:S01]  /*5180*/  FFMA.FTZ R113, R113, R10.reuse, -R12.reuse ;  /* 0x0000000a71717223 */ /* 0x180fe2000001080c */
[-CC-:B------:R-:W-:Y:S01]  /*5190*/  FFMA.FTZ R115, R115, R10.reuse, -R12.reuse ;  /* 0x0000000a73737223 */ /* 0x180fe2000001080c */
[-CC-:B------:R-:W-:Y:S01]  /*51a0*/  FFMA.FTZ R119, R119, R10.reuse, -R12.reuse ;  /* 0x0000000a77777223 */ /* 0x180fe2000001080c */
[-CC-:B------:R-:W-:Y:S01]  /*51b0*/  FFMA.FTZ R121, R121, R10.reuse, -R12.reuse ;  /* 0x0000000a79797223 */ /* 0x180fe2000001080c */
[-CC-:B------:R-:W-:Y:S01]  /*51c0*/  FFMA.FTZ R123, R123, R10.reuse, -R12.reuse ;  /* 0x0000000a7b7b7223 */ /* 0x180fe2000001080c */
[----:B------:R-:W1:Y:S01]  /*51d0*/  MUFU.EX2 R18, R17 ;  /* 0x0000001100127308 */ /* 0x000e620000000800 */
[-CC-:B------:R-:W-:Y:S01]  /*51e0*/  FFMA.FTZ R127, R127, R10.reuse, -R12.reuse ;  /* 0x0000000a7f7f7223 */ /* 0x180fe2000001080c */
[-CC-:B------:R-:W-:Y:S01]  /*51f0*/  FFMA.FTZ R129, R129, R10.reuse, -R12.reuse ;  /* 0x0000000a81817223 */ /* 0x180fe2000001080c */
[-CC-:B------:R-:W-:Y:S01]  /*5200*/  FFMA.FTZ R131, R131, R10.reuse, -R12.reuse ;  /* 0x0000000a83837223 */ /* 0x180fe2000001080c */
[-CC-:B------:R-:W-:Y:S01]  /*5210*/  FFMA.FTZ R133, R133, R10.reuse, -R12.reuse ;  /* 0x0000000a85857223 */ /* 0x180fe2000001080c */
[----:B------:R-:W-:-:S03]  /*5220*/  FFMA.FTZ R12, R135, R10, -R12 ;  /* 0x0000000a870c7223 */ /* 0x000fc6000001080c */
[----:B------:R-:W2:Y:S01]  /*5230*/  MUFU.EX2 R136, R136 ;  /* 0x0000008800887308 */ /* 0x000ea20000000800 */
[----:B0-----:R-:W-:-:S07]  /*5240*/  FFMA.FTZ R3, R8, R3, R137 ;  /* 0x0000000308037223 */ /* 0x001fce0000010089 */
[----:B------:R-:W0:Y:S01]  /*5250*/  MUFU.EX2 R19, R19 ;  /* 0x0000001300137308 */ /* 0x000e220000000800 */
[----:B-1----:R-:W-:-:S07]  /*5260*/  FFMA.FTZ R6, R9, R6, R18 ;  /* 0x0000000609067223 */ /* 0x002fce0000010012 */
[----:B------:R-:W1:Y:S01]  /*5270*/  MUFU.EX2 R138, R138 ;  /* 0x0000008a008a7308 */ /* 0x000e620000000800 */
[----:B--2---:R-:W-:-:S07]  /*5280*/  FADD.FTZ R3, R136, R3 ;  /* 0x0000000388037221 */ /* 0x004fce0000010000 */
[----:B------:R-:W2:Y:S01]  /*5290*/  MUFU.EX2 R21, R21 ;  /* 0x0000001500157308 */ /* 0x000ea20000000800 */
[----:B0-----:R-:W-:-:S07]  /*52a0*/  FADD.FTZ R6, R19, R6 ;  /* 0x0000000613067221 */ /* 0x001fce0000010000 */
[----:B------:R-:W0:Y:S01]  /*52b0*/  MUFU.EX2 R139, R139 ;  /* 0x0000008b008b7308 */ /* 0x000e220000000800 */
[----:B-1----:R-:W-:-:S07]  /*52c0*/  FADD.FTZ R14, R138, R3 ;  /* 0x000000038a0e7221 */ /* 0x002fce0000010000 */
        /* <DEDUP_REMOVED lines=81> */
[----:B0-----:R-:W-:Y:S01]  /*57e0*/  FADD.FTZ R6, R133, R6 ;  /* 0x0000000685067221 */ /* 0x001fe20000010000 */
[----:B-1----:R-:W-:-:S03]  /*57f0*/  FADD.FTZ R3, R159, R14 ;  /* 0x0000000e9f037221 */ /* 0x002fc60000010000 */
[----:B--2---:R-:W-:Y:S01]  /*5800*/  FADD.FTZ R6, R12, R6 ;  /* 0x000000060c067221 */ /* 0x004fe20000010000 */
[----:B------:R-:W-:Y:S06]  /*5810*/  @!P0 BRA `(.L_x_28) ;  /* 0x0000000000048947 */ /* 0x000fec0003800000 */
[----:B------:R-:W-:Y:S01]  /*5820*/  BPT.TRAP 0x1 ;  /* 0x000000040000795c */ /* 0x000fe20000300000 */
.L_x_28:
[----:B------:R-:W-:Y:S01]  /*5830*/  UIADD3 UR4, UR5, 0x2a860, URZ ;  /* 0x0002a86005047890 */ /* 0x000fe2000fffe03f */
[C---:B------:R-:W-:Y:S01]  /*5840*/  ISETP.GT.AND P1, PT, R15.reuse, R16, PT ;  /* 0x000000100f00720c */ /* 0x040fe20003f24270 */
[----:B------:R-:W-:Y:S01]  /*5850*/  VIADD R15, R15, 0xffffffff ;  /* 0xffffffff0f0f7836 */ /* 0x000fe20000000000 */
[----:B------:R-:W-:Y:S01]  /*5860*/  R2UR UR56, R0 ;  /* 0x00000000003872ca */ /* 0x000fe200000e0000 */
[----:B------:R-:W-:Y:S01]  /*5870*/  UPRMT UR4, UR57, 0x654, UR4 ;  /* 0x0000065439047896 */ /* 0x000fe20008000004 */
[----:B------:R-:W-:Y:S01]  /*5880*/  F2FP.F16.F32.PACK_AB R158, R159, R158 ;  /* 0x0000009e9f9e723e */ /* 0x000fe200000000ff */
[----:B------:R-:W-:Y:S01]  /*5890*/  IMAD.MOV.U32 R14, RZ, RZ, R11 ;  /* 0x000000ffff0e7224 */ /* 0x000fe200078e000b */
[----:B------:R-:W-:Y:S01]  /*58a0*/  F2FP.F16.F32.PACK_AB R136, R136, R137 ;  /* 0x000000898888723e */ /* 0x000fe200000000ff */
[----:B------:R-:W-:Y:S01]  /*58b0*/  IMAD.MOV.U32 R17, RZ, RZ, R7 ;  /* 0x000000ffff117224 */ /* 0x000fe200078e0007 */
[----:B------:R-:W-:Y:S02]  /*58c0*/  F2FP.F16.F32.PACK_AB R138, R139, R138 ;  /* 0x0000008a8b8a723e */ /* 0x000fe400000000ff */
[----:B------:R-:W-:-:S02]  /*58d0*/  F2FP.F16.F32.PACK_AB R140, R141, R140 ;  /* 0x0000008c8d8c723e */ /* 0x000fc400000000ff */
[----:B------:R-:W-:Y:S01]  /*58e0*/  SYNCS.ARRIVE.TRANS64.RED.A1T0 RZ, [UR4], RZ ;  /* 0x000000ffffff79a7 */ /* 0x000fe20008100404 */
[----:B------:R-:W-:Y:S02]  /*58f0*/  F2FP.F16.F32.PACK_AB R144, R145, R144 ;  /* 0x000000909190723e */ /* 0x000fe400000000ff */
[----:B------:R-:W-:Y:S02]  /*5900*/  F2FP.F16.F32.PACK_AB R146, R147, R146 ;  /* 0x000000929392723e */ /* 0x000fe400000000ff */
[----:B------:R-:W-:Y:S02]  /*5910*/  F2FP.F16.F32.PACK_AB R152, R153, R152 ;  /* 0x000000989998723e */ /* 0x000fe400000000ff */
[----:B------:R-:W-:Y:S02]  /*5920*/  F2FP.F16.F32.PACK_AB R156, R157, R156 ;  /* 0x0000009c9d9c723e */ /* 0x000fe400000000ff */
[----:B------:R-:W-:Y:S02]  /*5930*/  F2FP.F16.F32.PACK_AB R159, R12, R133 ;  /* 0x000000850c9f723e */ /* 0x000fe400000000ff */
[----:B------:R-:W-:-:S02]  /*5940*/  F2FP.F16.F32.PACK_AB R137, R19, R18 ;  /* 0x000000121389723e */ /* 0x000fc400000000ff */
        /* <DEDUP_REMOVED lines=14> */
[----:B------:R-:W-:Y:S01]  /*5a30*/  MOV R12, R13 ;  /* 0x0000000d000c7202 */ /* 0x000fe20000000f00 */
[----:B------:R-:W-:Y:S06]  /*5a40*/  @P1 BRA `(.L_x_29) ;  /* 0xffffffdc00901947 */ /* 0x000fec000383ffff */
.L_x_18:
[----:B------:R-:W-:Y:S06]  /*5a50*/  BAR.ARV 0x8, 0x180 ;  /* 0x0206000000007b1d */ /* 0x000fec0000002000 */
        /* <DEDUP_REMOVED lines=64> */
[----:B------:R-:W-:Y:S06]  /*5e60*/  @!P0 BRA `(.L_x_30) ;  /* 0x0000000000048947 */ /* 0x000fec0003800000 */
[----:B------:R-:W-:Y:S01]  /*5e70*/  BPT.TRAP 0x1 ;  /* 0x000000040000795c */ /* 0x000fe20000300000 */
.L_x_30:
[----:B------:R-:W-:Y:S02]  /*5e80*/  R2UR UR5, R0 ;  /* 0x00000000000572ca */ /* 0x000fe400000e0000 */
[----:B------:R-:W-:-:S11]  /*5e90*/  SHF.L.U32 R7, R7, 0x1f, RZ ;  /* 0x0000001f07077819 */ /* 0x000fd600000006ff */
[----:B------:R-:W-:-:S09]  /*5ea0*/  ULEA UR5, UR5, UR37, 0x3 ;  /* 0x0000002505057291 */ /* 0x000fd2000f8e183f */
[----:B------:R0:W1:Y:S01]  /*5eb0*/  SYNCS.PHASECHK.TRANS64.TRYWAIT P1, [UR5+0x2a850], R7 ;  /* 0x02a85007ff0075a7 */ /* 0x0000620008020145 */
[----:B------:R-:W-:Y:S05]  /*5ec0*/  @!P0 BRA `(.L_x_31) ;  /* 0x0000000000048947 */ /* 0x000fea0003800000 */
[----:B------:R-:W-:Y:S01]  /*5ed0*/  BPT.TRAP 0x1 ;  /* 0x000000040000795c */ /* 0x000fe20000300000 */
.L_x_31:
[----:B-1----:R-:W-:Y:S05]  /*5ee0*/  @P1 BRA `(.L_x_32) ;  /* 0x0000000000081947 */ /* 0x002fea0003800000 */
[----:B------:R-:W1:Y:S02]  /*5ef0*/  SYNCS.PHASECHK.TRANS64.TRYWAIT P1, [UR5+0x2a850], R7 ;  /* 0x02a85007ff0075a7 */ /* 0x000e640008020145 */
[----:B-1----:R-:W-:Y:S05]  /*5f00*/  @!P1 BRA `(.L_x_33) ;  /* 0x0000005800e09947 */ /* 0x002fea0003800000 */
.L_x_32:
[----:B------:R-:W-:Y:S01]  /*5f10*/  UIADD3 UR37, UR37, 0x400, URZ ;  /* 0x0000040025257890 */ /* 0x000fe2000fffe03f */
[----:B------:R-:W-:Y:S01]  /*5f20*/  R2UR UR6, R0 ;  /* 0x00000000000672ca */ /* 0x000fe200000e0000 */
[----:B------:R-:W-:Y:S01]  /*5f30*/  WARPGROUP.ARRIVE ;  /* 0x00000000000079c5 */ /* 0x000fe20000000000 */
[----:B------:R-:W-:Y:S01]  /*5f40*/  UMOV UR7, 0x40000040 ;  /* 0x4000004000077882 */ /* 0x000fe20000000000 */
[----:B------:R-:W-:Y:S01]  /*5f50*/  USHF.R.U32.HI UR37, URZ, 0x4, UR37 ;  /* 0x000000043f257899 */ /* 0x000fe20008011625 */
[----:B------:R-:W2:Y:S01]  /*5f60*/  SHFL.BFLY PT, R0, R3, 0x2, 0x1f ;  /* 0x0c401f0003007f89 */ /* 0x000ea200000e0000 */
[----:B------:R-:W-:Y:S02]  /*5f70*/  MOV R8, RZ ;  /* 0x000000ff00087202 */ /* 0x000fe40000000f00 */
[----:B------:R-:W-:Y:S01]  /*5f80*/  ULOP3.LUT UR37, UR37, 0x3fff, URZ, 0xc0, !UPT ;  /* 0x00003fff25257892 */ /* 0x000fe2000f8ec03f */
[----:B------:R-:W1:Y:S03]  /*5f90*/  SHFL.BFLY PT, R5, R6, 0x2, 0x1f ;  /* 0x0c401f0006057f89 */ /* 0x000e6600000e0000 */
[----:B------:R-:W-:-:S04]  /*5fa0*/  ULOP3.LUT UR4, UR37, 0x3000000, URZ, 0xfc, !UPT ;  /* 0x0300000025047892 */ /* 0x000fc8000f8efc3f */
[----:B------:R-:W-:-:S07]  /*5fb0*/  UIMAD UR4, UR6, 0x600, UR4 ;  /* 0x00000600060478a4 */ /* 0x000fce000f8e0204 */
[----:B------:R-:W-:Y:S02]  /*5fc0*/  UMOV UR6, UR4 ;  /* 0x0000000400067c82 */ /* 0x000fe40008000000 */
[----:B------:R-:W-:Y:S01]  /*5fd0*/  HGMMA.64x128x16.F32 R24, R136, gdesc[UR4].tnspB, R24, gsb0 ;  /* 0x41e0000488187df0 */ /* 0x000fe20008000818 */
[----:B------:R-:W-:Y:S01]  /*5fe0*/  UIADD3 UR6, UR4, 0x80, URZ ;  /* 0x0000008004067890 */ /* 0x000fe2000fffe03f */
[----:B------:R-:W-:Y:S01]  /*5ff0*/  UMOV UR7, 0x40000040 ;  /* 0x4000004000077882 */ /* 0x000fe20000000000 */
[----:B--2---:R-:W-:Y:S01]  /*6000*/  FADD.FTZ R0, R0, R3 ;  /* 0x0000000300007221 */ /* 0x004fe20000010000 */
[----:B------:R-:W-:Y:S02]  /*6010*/  IMAD.MOV.U32 R3, RZ, RZ, -0x800000 ;  /* 0xff800000ff037424 */ /* 0x000fe400078e00ff */
[----:B-1----:R-:W-:Y:S02]  /*6020*/  FADD.FTZ R4, R5, R6 ;  /* 0x0000000605047221 */ /* 0x002fe40000010000 */
[----:B------:R-:W1:Y:S04]  /*6030*/  SHFL.BFLY PT, R5, R0, 0x1, 0x1f ;  /* 0x0c201f0000057f89 */ /* 0x000e6800000e0000 */
[----:B0-----:R-:W0:Y:S01]  /*6040*/  SHFL.BFLY PT, R7, R4, 0x1, 0x1f ;  /* 0x0c201f0004077f89 */ /* 0x001e2200000e0000 */
[----:B-1----:R-:W-:Y:S01]  /*6050*/  FADD.FTZ R12, R0, R5 ;  /* 0x00000005000c7221 */ /* 0x002fe20000010000 */
[----:B------:R-:W-:-:S02]  /*6060*/  IMAD.MOV.U32 R5, RZ, RZ, RZ ;  /* 0x000000ffff057224 */ /* 0x000fc400078e00ff */
[----:B------:R-:W-:Y:S02]  /*6070*/  IMAD.MOV.U32 R0, RZ, RZ, -0x800000 ;  /* 0xff800000ff007424 */ /* 0x000fe400078e00ff */
[----:B0-----:R-:W-:Y:S01]  /*6080*/  FADD.FTZ R14, R4, R7 ;  /* 0x00000007040e7221 */ /* 0x001fe20000010000 */
[----:B------:R-:W-:-:S04]  /*6090*/  FSETP.NE.FTZ.AND P1, PT, R12, RZ, PT ;  /* 0x000000ff0c00720b */ /* 0x000fc80003f35000 */
[----:B------:R-:W-:-:S09]  /*60a0*/  FSETP.NE.FTZ.AND P2, PT, R14, RZ, PT ;  /* 0x000000ff0e00720b */ /* 0x000fd20003f55000 */
[----:B------:R-:W0:Y:S01]  /*60b0*/  @P1 MUFU.LG2 R6, R12 ;  /* 0x0000000c00061308 */ /* 0x000e220000000c00 */
[----:B------:R-:W-:-:S03]  /*60c0*/  @P1 FMUL.FTZ R4, R10, 0.69314718246459960938 ;  /* 0x3f3172180a041820 */ /* 0x000fc60000410000 */
[----:B------:R-:W-:-:S04]  /*60d0*/  @P2 FMUL.FTZ R15, R10, 0.69314718246459960938 ;  /* 0x3f3172180a0f2820 */ /* 0x000fc80000410000 */
[----:B------:R-:W1:Y:S08]  /*60e0*/  @P2 MUFU.LG2 R9, R14 ;  /* 0x0000000e00092308 */ /* 0x000e700000000c00 */
[----:B------:R2:W3:Y:S01]  /*60f0*/  @P1 MUFU.RCP R5, R12 ;  /* 0x0000000c00051308 */ /* 0x0004e20000001000 */
[----:B0-----:R-:W-:-:S04]  /*6100*/  @P1 FMUL.FTZ R7, R6, 0.69314718246459960938 ;  /* 0x3f31721806071820 */ /* 0x001fc80000410000 */
[----:B------:R-:W-:-:S03]  /*6110*/  @P1 FFMA.FTZ R3, R4, R13, R7 ;  /* 0x0000000d04031223 */ /* 0x000fc60000010007 */
[----:B------:R2:W0:Y:S01]  /*6120*/  @P2 MUFU.RCP R8, R14 ;  /* 0x0000000e00082308 */ /* 0x0004220000001000 */
[----:B-1----:R-:W-:-:S04]  /*6130*/  @P2 FMUL.FTZ R6, R9, 0.69314718246459960938 ;  /* 0x3f31721809062820 */ /* 0x002fc80000410000 */
[----:B------:R-:W-:Y:S01]  /*6140*/  @P2 FFMA.FTZ R0, R15, R11, R6 ;  /* 0x0000000b0f002223 */ /* 0x000fe20000010006 */
[----:B------:R-:W-:Y:S02]  /*6150*/  WARPGROUP.DEPBAR.LE gsb0, 0x0 ;  /* 0x00008000000079c5 */ /* 0x000fe40000010000 */
[----:B------:R-:W-:-:S06]  /*6160*/  WARPGROUP.ARRIVE ;  /* 0x00000000000079c5 */ /* 0x000fcc0000000000 */
[----:B------:R-:W-:Y:S01]  /*6170*/  HGMMA.64x128x16.F32 R24, R140, gdesc[UR4].tnspB, R24, gsb0 ;  /* 0x41e000048c187df0 */ /* 0x000fe20008000818 */
[----:B------:R-:W-:Y:S01]  /*6180*/  UIADD3 UR6, UR4, 0x100, URZ ;  /* 0x0000010004067890 */ /* 0x000fe2000fffe03f */
[----:B------:R-:W-:Y:S01]  /*6190*/  UMOV UR7, 0x40000040 ;  /* 0x4000004000077882 */ /* 0x000fe20000000000 */
[----:B------:R-:W-:Y:S02]  /*61a0*/  WARPGROUP.DEPBAR.LE gsb0, 0x0 ;  /* 0x00008000000079c5 */ /* 0x000fe40000010000 */
[----:B------:R-:W-:-:S07]  /*61b0*/  WARPGROUP.ARRIVE ;  /* 0x00000000000079c5 */ /* 0x000fce0000000000 */
        /* <DEDUP_REMOVED lines=16> */
[----:B------:R-:W-:Y:S03]  /*62c0*/  HGMMA.64x128x16.F32 R24, R156, gdesc[UR4].tnspB, R24, gsb0 ;  /* 0x41e000049c187df0 */ /* 0x000fe60008000818 */
[----:B------:R-:W-:Y:S02]  /*62d0*/  WARPGROUP.DEPBAR.LE gsb0, 0x0 ;  /* 0x00008000000079c5 */ /* 0x000fe40000010000 */
[----:B0-23--:R-:W-:Y:S05]  /*62e0*/  @!P0 BRA `(.L_x_34) ;  /* 0x0000000000048947 */ /* 0x00dfea0003800000 */
[----:B------:R-:W-:Y:S01]  /*62f0*/  BPT.TRAP 0x1 ;  /* 0x000000040000795c */ /* 0x000fe20000300000 */
.L_x_34:
[----:B------:R-:W-:Y:S01]  /*6300*/  UIADD3 UR4, UR5, 0x2a860, URZ ;  /* 0x0002a86005047890 */ /* 0x000fe2000fffe03f */
[-C--:B------:R-:W-:Y:S01]  /*6310*/  FMUL.FTZ R24, R24, R5.reuse ;  /* 0x0000000518187220 */ /* 0x080fe20000410000 */
[-C--:B------:R-:W-:Y:S01]  /*6320*/  FMUL.FTZ R25, R25, R5.reuse ;  /* 0x0000000519197220 */ /* 0x080fe20000410000 */
[-C--:B------:R-:W-:Y:S01]  /*6330*/  FMUL.FTZ R28, R28, R5.reuse ;  /* 0x000000051c1c7220 */ /* 0x080fe20000410000 */
[----:B------:R-:W-:Y:S01]  /*6340*/  UPRMT UR4, UR57, 0x654, UR4 ;  /* 0x0000065439047896 */ /* 0x000fe20008000004 */
        /* <DEDUP_REMOVED lines=8> */
[----:B------:R-:W-:Y:S01]  /*63d0*/  SYNCS.ARRIVE.TRANS64.RED.A1T0 RZ, [UR4], RZ ;  /* 0x000000ffffff79a7 */ /* 0x000fe20008100404 */
        /* <DEDUP_REMOVED lines=21> */
[----:B------:R-:W-:Y:S01]  /*6530*/  PLOP3.LUT P0, PT, PT, PT, PT, 0x8, 0x0 ;  /* 0x000000000000781c */ /* 0x000fe20003f0e170 */
        /* <DEDUP_REMOVED lines=31> */
[----:B------:R-:W-:-:S07]  /*6730*/  FMUL.FTZ R87, R87, R8 ;  /* 0x0000000857577220 */ /* 0x000fce0000410000 */
.L_x_10:
[----:B------:R-:W-:Y:S05]  /*6740*/  @P0 BRA `(.L_x_35) ;  /* 0x0000001400340947 */ /* 0x000fea0003800000 */
[----:B------:R-:W0:Y:S01]  /*6750*/  S2R R4, SR_TID.X ;  /* 0x0000000000047919 */ /* 0x000e220000002100 */
[----:B------:R-:W1:Y:S01]  /*6760*/  LDC R16, c[0x0][0xbe8] ;  /* 0x0002fa00ff107b82 */ /* 0x000e620000000800 */
[----:B------:R-:W-:Y:S01]  /*6770*/  SHF.R.S32.HI R13, RZ, 0x1f, R2 ;  /* 0x0000001fff0d7819 */ /* 0x000fe20000011402 */
[----:B------:R-:W-:Y:S01]  /*6780*/  ULDC.64 UR4, c[0x0][0xbd0] ;  /* 0x0002f40000047ab9 */ /* 0x000fe20000000a00 */
[----:B------:R-:W2:Y:S01]  /*6790*/  S2R R10, SR_CTAID.X ;  /* 0x00000000000a7919 */ /* 0x000ea20000002500 */
[----:B------:R-:W-:Y:S01]  /*67a0*/  ULDC.64 UR6, c[0x0][0xb38] ;  /* 0x0002ce0000067ab9 */ /* 0x000fe20000000a00 */
[----:B------:R-:W-:Y:S01]  /*67b0*/  IADD3 R17, -R2, RZ, RZ ;  /* 0x000000ff02117210 */ /* 0x000fe20007ffe1ff */
[----:B------:R-:W-:Y:S02]  /*67c0*/  BSSY B0, `(.L_x_36) ;  /* 0x00000e1000007945 */ /* 0x000fe40003800000 */
[----:B------:R-:W3:Y:S08]  /*67d0*/  S2UR UR9, SR_CTAID.Z ;  /* 0x00000000000979c3 */ /* 0x000ef00000002700 */
[----:B------:R-:W4:Y:S08]  /*67e0*/  LDC.64 R18, c[0x0][0xbd8] ;  /* 0x0002f600ff127b82 */ /* 0x000f300000000a00 */
[----:B------:R-:W-:Y:S01]  /*67f0*/  BAR.SYNC.DEFER_BLOCKING 0x1, 0x100 ;  /* 0x0044000000007b1d */ /* 0x000fe20000010000 */
[----:B-1----:R-:W-:-:S07]  /*6800*/  ISETP.NE.AND P0, PT, R16, 0x1, PT ;  /* 0x000000011000780c */ /* 0x002fce0003f05270 */
[----:B------:R-:W1:Y:S01]  /*6810*/  S2UR UR8, SR_CTAID.Y ;  /* 0x00000000000879c3 */ /* 0x000e620000002600 */
[----:B0-----:R-:W-:-:S07]  /*6820*/  IADD3 R7, R4, -0x80, RZ ;  /* 0xffffff8004077810 */ /* 0x001fce0007ffe0ff */
[----:B------:R-:W1:Y:S01]  /*6830*/  LDC R22, c[0x0][0xc50] ;  /* 0x00031400ff167b82 */ /* 0x000e620000000800 */
[----:B------:R-:W-:-:S04]  /*6840*/  SHF.R.S32.HI R6, RZ, 0x1f, R7 ;  /* 0x0000001fff067819 */ /* 0x000fc80000011407 */
[CC--:B------:R-:W-:Y:S02]  /*6850*/  LEA.HI R8, R6.reuse, R7.reuse, RZ, 0x7 ;  /* 0x0000000706087211 */ /* 0x0c0fe400078f38ff */
[----:B------:R-:W-:Y:S01]  /*6860*/  LEA.HI R6, R6, R7, RZ, 0x2 ;  /* 0x0000000706067211 */ /* 0x000fe200078f10ff */
[----:B------:R-:W0:Y:S01]  /*6870*/  @P0 LDC R14, c[0x0][0xbec] ;  /* 0x0002fb00ff0e0b82 */ /* 0x000e220000000800 */
[----:B------:R-:W-:Y:S02]  /*6880*/  LOP3.LUT R4, R8, 0xffffff80, RZ, 0xc0, !PT ;  /* 0xffffff8008047812 */ /* 0x000fe400078ec0ff */
[----:B------:R-:W-:Y:S02]  /*6890*/  LOP3.LUT R6, R6, 0xfffffffc, RZ, 0xc0, !PT ;  /* 0xfffffffc06067812 */ /* 0x000fe400078ec0ff */
[----:B------:R-:W-:Y:S01]  /*68a0*/  SHF.R.S32.HI R9, RZ, 0x7, R8 ;  /* 0x00000007ff097819 */ /* 0x000fe20000011408 */
[C---:B------:R-:W-:Y:S02]  /*68b0*/  IMAD.IADD R23, R7.reuse, 0x1, -R4 ;  /* 0x0000000107177824 */ /* 0x040fe400078e0a04 */
[----:B------:R-:W-:Y:S01]  /*68c0*/  IMAD.IADD R7, R7, 0x1, -R6 ;  /* 0x0000000107077824 */ /* 0x000fe200078e0a06 */
[----:B------:R-:W5:Y:S02]  /*68d0*/  LDC.64 R20, c[0x0][0xb40] ;  /* 0x0002d000ff147b82 */ /* 0x000f640000000a00 */
[----:B------:R-:W-:-:S04]  /*68e0*/  SHF.R.S32.HI R12, RZ, 0x1f, R23 ;  /* 0x0000001fff0c7819 */ /* 0x000fc80000011417 */
[----:B------:R-:W-:Y:S02]  /*68f0*/  LEA.HI R88, R12, R23, RZ, 0x2 ;  /* 0x000000170c587211 */ /* 0x000fe400078f10ff */
[----:B------:R-:W5:Y:S02]  /*6900*/  @P0 LDC R90, c[0x0][0xbec] ;  /* 0x0002fb00ff5a0b82 */ /* 0x000f640000000800 */
[--C-:B------:R-:W-:Y:S02]  /*6910*/  SHF.R.S32.HI R4, RZ, 0x2, R88.reuse ;  /* 0x00000002ff047819 */ /* 0x100fe40000011458 */
[----:B------:R-:W-:Y:S02]  /*6920*/  SHF.R.S32.HI R5, RZ, 0x1f, R88 ;  /* 0x0000001fff057819 */ /* 0x000fe40000011458 */
[----:B------:R-:W-:Y:S02]  /*6930*/  LOP3.LUT R88, R88, 0x7ffffffc, RZ, 0xc0, !PT ;  /* 0x7ffffffc58587812 */ /* 0x000fe400078ec0ff */
[----:B------:R-:W-:Y:S01]  /*6940*/  LEA.HI R5, R5, R4, RZ, 0x3 ;  /* 0x0000000405057211 */ /* 0x000fe200078f18ff */
[----:B------:R-:W5:Y:S03]  /*6950*/  @P0 LDC R15, c[0x0][0xbf0] ;  /* 0x0002fc00ff0f0b82 */ /* 0x000f660000000800 */
[----:B------:R-:W-:-:S04]  /*6960*/  LOP3.LUT R5, R5, 0xfffffff8, RZ, 0xc0, !PT ;  /* 0xfffffff805057812 */ /* 0x000fc800078ec0ff */
[----:B------:R-:W-:Y:S01]  /*6970*/  IADD3 R6, R4, -R5, RZ ;  /* 0x8000000504067210 */ /* 0x000fe20007ffe0ff */
[----:B------:R-:W5:Y:S01]  /*6980*/  @P0 LDC R89, c[0x0][0xbf0] ;  /* 0x0002fc00ff590b82 */ /* 0x000f620000000800 */
[----:B------:R-:W-:Y:S02]  /*6990*/  LEA.HI R4, R8, R9, RZ, 0x1 ;  /* 0x0000000908047211 */ /* 0x000fe400078f08ff */
[----:B------:R-:W-:Y:S02]  /*69a0*/  LEA.HI R5, R12, R23, RZ, 0x5 ;  /* 0x000000170c057211 */ /* 0x000fe400078f28ff */
[----:B------:R-:W-:Y:S02]  /*69b0*/  LOP3.LUT R4, R4, 0x3fffffe, RZ, 0xc0, !PT ;  /* 0x03fffffe04047812 */ /* 0x000fe400078ec0ff */
[----:B------:R-:W-:Y:S02]  /*69c0*/  LEA.HI R8, R7, R7, RZ, 0x1 ;  /* 0x0000000707087211 */ /* 0x000fe400078f08ff */
[----:B------:R-:W-:Y:S01]  /*69d0*/  SHF.R.S32.HI R5, RZ, 0x5, R5 ;  /* 0x00000005ff057819 */ /* 0x000fe20000011405 */
[----:B------:R-:W-:Y:S01]  /*69e0*/  IMAD.IADD R4, R9, 0x1, -R4 ;  /* 0x0000000109047824 */ /* 0x000fe200078e0a04 */
[----:B------:R-:W-:-:S03]  /*69f0*/  LOP3.LUT R8, R8, 0x1ffffffe, RZ, 0xc0, !PT ;  /* 0x1ffffffe08087812 */ /* 0x000fc600078ec0ff */
[----:B------:R-:W-:Y:S01]  /*6a00*/  IMAD R5, R5, 0x10, R6 ;  /* 0x0000001005057824 */ /* 0x000fe200078e0206 */
[----:B------:R-:W-:Y:S01]  /*6a10*/  IADD3 R9, R7, -R8, RZ ;  /* 0x8000000807097210 */ /* 0x000fe20007ffe0ff */
[----:B------:R-:W-:Y:S02]  /*6a20*/  IMAD R7, R13, UR4, RZ ;  /* 0x000000040d077c24 */ /* 0x000fe4000f8e02ff */
[----:B------:R-:W-:Y:S02]  /*6a30*/  IMAD R8, R4, 0x40, R5 ;  /* 0x0000004004087824 */ /* 0x000fe400078e0205 */
[C---:B------:R-:W-:Y:S01]  /*6a40*/  IMAD.WIDE.U32 R4, R2.reuse, UR4, RZ ;  /* 0x0000000402047c25 */ /* 0x040fe2000f8e00ff */
[----:B---3--:R-:W-:Y:S02]  /*6a50*/  USHF.R.S32.HI UR4, URZ, 0x1f, UR9 ;  /* 0x0000001f3f047899 */ /* 0x008fe40008011409 */
[----:B------:R-:W-:Y:S01]  /*6a60*/  LEA R9, R9, R8, 0x3 ;  /* 0x0000000809097211 */ /* 0x000fe200078e18ff */
[----:B------:R-:W-:-:S02]  /*6a70*/  IMAD R11, R2, UR5, R7 ;  /* 0x00000005020b7c24 */ /* 0x000fc4000f8e0207 */
[----:B------:R-:W-:Y:S02]  /*6a80*/  IMAD R13, R13, UR6, RZ ;  /* 0x000000060d0d7c24 */ /* 0x000fe4000f8e02ff */
[----:B----4-:R-:W-:Y:S02]  /*6a90*/  IMAD R12, R18, UR4, RZ ;  /* 0x00000004120c7c24 */ /* 0x010fe4000f8e02ff */
[----:B------:R-:W-:Y:S02]  /*6aa0*/  IMAD.IADD R5, R5, 0x1, R11 ;  /* 0x0000000105057824 */ /* 0x000fe400078e020b */
[----:B------:R-:W-:Y:S02]  /*6ab0*/  IMAD R11, R2, UR7, R13 ;  /* 0x00000007020b7c24 */ /* 0x000fe4000f8e020d */
[----:B------:R-:W-:Y:S02]  /*6ac0*/  IMAD R13, R19, UR9, R12 ;  /* 0x00000009130d7c24 */ /* 0x000fe4000f8e020c */
[----:B--2---:R-:W-:-:S02]  /*6ad0*/  IMAD R9, R10, 0x80, R9 ;  /* 0x000000800a097824 */ /* 0x004fc400078e0209 */
[----:B-1----:R-:W-:Y:S02]  /*6ae0*/  IMAD R19, R22, R17, UR8 ;  /* 0x0000000816137e24 */ /* 0x002fe4000f8e0211 */
[----:B------:R-:W-:Y:S01]  /*6af0*/  IMAD.WIDE.U32 R6, R2, UR6, RZ ;  /* 0x0000000602067c25 */ /* 0x000fe2000f8e00ff */
[----:B------:R-:W-:-:S03]  /*6b00*/  ULDC.64 UR6, c[0x0][0xb48] ;  /* 0x0002d20000067ab9 */ /* 0x000fc60000000a00 */
[----:B------:R-:W-:-:S04]  /*6b10*/  IMAD.WIDE.U32 R4, R18, UR9, R4 ;  /* 0x0000000912047c25 */ /* 0x000fc8000f8e0004 */
[----:B0-----:R-:W-:Y:S01]  /*6b20*/  @P0 IMAD.HI.U32 R2, R9, R14, RZ ;  /* 0x0000000e09020227 */ /* 0x001fe200078e00ff */
[----:B------:R-:W-:-:S03]  /*6b30*/  SHF.R.S32.HI R14, RZ, 0x1f, R19 ;  /* 0x0000001fff0e7819 */ /* 0x000fc60000011413 */
[----:B------:R-:W-:Y:S02]  /*6b40*/  IMAD.IADD R7, R7, 0x1, R11 ;  /* 0x0000000107077824 */ /* 0x000fe400078e020b */
[----:B------:R-:W-:Y:S01]  /*6b50*/  IMAD.IADD R5, R5, 0x1, R13 ;  /* 0x0000000105057824 */ /* 0x000fe200078e020d */
[----:B------:R-:W-:Y:S01]  /*6b60*/  MOV R13, R9 ;  /* 0x00000009000d7202 */ /* 0x000fe20000000f00 */
[----:B-----5:R-:W-:Y:S01]  /*6b70*/  IMAD R12, R20, UR4, RZ ;  /* 0x00000004140c7c24 */ /* 0x020fe2000f8e02ff */
[----:B------:R-:W-:Y:S01]  /*6b80*/  ULDC.64 UR4, c[0x0][0xbe0] ;  /* 0x0002f80000047ab9 */ /* 0x000fe20000000a00 */
[----:B------:R-:W-:-:S04]  /*6b90*/  @P0 IMAD.HI.U32 R90, R9, R90, RZ ;  /* 0x0000005a095a0227 */ /* 0x000fc800078e00ff */
[----:B------:R-:W-:Y:S01]  /*6ba0*/  IMAD.MOV.U32 R11, RZ, RZ, R9 ;  /* 0x000000ffff0b7224 */ /* 0x000fe200078e0009 */
[----:B------:R-:W-:Y:S01]  /*6bb0*/  @P0 SHF.R.U32.HI R11, RZ, R15, R2 ;  /* 0x0000000fff0b0219 */ /* 0x000fe20000011602 */
[----:B------:R-:W-:Y:S01]  /*6bc0*/  IMAD R15, R21, UR9, R12 ;  /* 0x00000009150f7c24 */ /* 0x000fe2000f8e020c */
[----:B------:R-:W-:Y:S01]  /*6bd0*/  @P0 SHF.R.U32.HI R13, RZ, R89, R90 ;  /* 0x00000059ff0d0219 */ /* 0x000fe2000001165a */
[----:B------:R-:W-:Y:S01]  /*6be0*/  IMAD.WIDE.U32 R6, R20, UR9, R6 ;  /* 0x0000000914067c25 */ /* 0x000fe2000f8e0006 */
[----:B------:R-:W-:-:S03]  /*6bf0*/  ULDC.64 UR8, c[0x0][0xb28] ;  /* 0x0002ca0000087ab9 */ /* 0x000fc60000000a00 */
[----:B------:R-:W-:Y:S02]  /*6c00*/  IMAD R2, R14, UR4, RZ ;  /* 0x000000040e027c24 */ /* 0x000fe4000f8e02ff */
[----:B------:R-:W-:-:S04]  /*6c10*/  IMAD.WIDE.U32 R4, R19, UR4, R4 ;  /* 0x0000000413047c25 */ /* 0x000fc8000f8e0004 */
[----:B------:R-:W-:Y:S01]  /*6c20*/  IMAD.IADD R7, R7, 0x1, R15 ;  /* 0x0000000107077824 */ /* 0x000fe200078e020f */
[----:B------:R-:W-:Y:S01]  /*6c30*/  SHF.R.S32.HI R15, RZ, 0x1f, R11 ;  /* 0x0000001fff0f7819 */ /* 0x000fe2000001140b */
[----:B------:R-:W-:Y:S01]  /*6c40*/  IMAD R14, R14, UR6, RZ ;  /* 0x000000060e0e7c24 */ /* 0x000fe2000f8e02ff */
[----:B------:R-:W-:Y:S01]  /*6c50*/  IADD3 R4, P0, R11, R4, RZ ;  /* 0x000000040b047210 */ /* 0x000fe20007f1e0ff */
[C---:B------:R-:W-:Y:S01]  /*6c60*/  IMAD R12, R19.reuse, UR5, R2 ;  /* 0x00000005130c7c24 */ /* 0x040fe2000f8e0202 */
[----:B------:R-:W-:Y:S01]  /*6c70*/  SHF.R.S32.HI R2, RZ, 0x1f, R13 ;  /* 0x0000001fff027819 */ /* 0x000fe2000001140d */
[----:B------:R-:W-:Y:S01]  /*6c80*/  IMAD.MOV R11, RZ, RZ, -R11 ;  /* 0x000000ffff0b7224 */ /* 0x000fe200078e0a0b */
[----:B------:R-:W-:Y:S01]  /*6c90*/  ULDC.64 UR4, c[0x0][0xb30] ;  /* 0x0002cc0000047ab9 */ /* 0x000fe20000000a00 */
[----:B------:R-:W-:Y:S01]  /*6ca0*/  IMAD R17, R19, UR7, R14 ;  /* 0x0000000713117c24 */ /* 0x000fe2000f8e020e */
[----:B------:R-:W-:Y:S01]  /*6cb0*/  IADD3 R14, -R13, RZ, RZ ;  /* 0x000000ff0d0e7210 */ /* 0x000fe20007ffe1ff */
[----:B------:R-:W-:Y:S01]  /*6cc0*/  IMAD R2, R2, UR4, RZ ;  /* 0x0000000402027c24 */ /* 0x000fe2000f8e02ff */
[----:B------:R-:W-:Y:S01]  /*6cd0*/  IADD3.X R5, R15, R5, R12, P0, !PT ;  /* 0x000000050f057210 */ /* 0x000fe200007fe40c */
[----:B------:R-:W-:-:S02]  /*6ce0*/  IMAD R11, R16, R11, R9 ;  /* 0x0000000b100b7224 */ /* 0x000fc400078e0209 */
[----:B------:R-:W-:Y:S01]  /*6cf0*/  IMAD.WIDE.U32 R6, R19, UR6, R6 ;  /* 0x0000000613067c25 */ /* 0x000fe2000f8e0006 */
[----:B------:R-:W-:-:S03]  /*6d00*/  ULDC.64 UR6, c[0x0][0xbc8] ;  /* 0x0002f20000067ab9 */ /* 0x000fc60000000a00 */
[----:B------:R-:W-:Y:S02]  /*6d10*/  IMAD R9, R16, R14, R9 ;  /* 0x0000000e10097224 */ /* 0x000fe400078e0209 */
[----:B------:R-:W-:Y:S01]  /*6d20*/  IMAD R15, R13, UR5, R2 ;  /* 0x000000050d0f7c24 */ /* 0x000fe2000f8e0202 */
[----:B------:R-:W-:Y:S01]  /*6d30*/  SHF.R.S32.HI R2, RZ, 0x1f, R11 ;  /* 0x0000001fff027819 */ /* 0x000fe2000001140b */
[----:B------:R-:W-:Y:S01]  /*6d40*/  IMAD.IADD R7, R7, 0x1, R17 ;  /* 0x0000000107077824 */ /* 0x000fe200078e0211 */
[----:B------:R-:W-:Y:S01]  /*6d50*/  SHF.R.S32.HI R12, RZ, 0x1f, R9 ;  /* 0x0000001fff0c7819 */ /* 0x000fe20000011409 */
[----:B------:R-:W0:Y:S01]  /*6d60*/  S2UR UR5, SR_CgaCtaId ;  /* 0x00000000000579c3 */ /* 0x000e220000008800 */
[----:B------:R-:W-:-:S04]  /*6d70*/  IMAD.WIDE.U32 R4, R11, UR6, R4 ;  /* 0x000000060b047c25 */ /* 0x000fc8000f8e0004 */
[----:B------:R-:W-:Y:S01]  /*6d80*/  IMAD.WIDE.U32 R6, R13, UR4, R6 ;  /* 0x000000040d067c25 */ /* 0x000fe2000f8e0006 */
[----:B------:R-:W-:-:S03]  /*6d90*/  UMOV UR4, 0x400 ;  /* 0x0000040000047882 */ /* 0x000fc60000000000 */
[----:B------:R-:W-:Y:S02]  /*6da0*/  IMAD R2, R2, UR6, RZ ;  /* 0x0000000602027c24 */ /* 0x000fe4000f8e02ff */
[----:B------:R-:W-:Y:S02]  /*6db0*/  IMAD.IADD R7, R7, 0x1, R15 ;  /* 0x0000000107077824 */ /* 0x000fe400078e020f */
[----:B------:R-:W-:Y:S02]  /*6dc0*/  IMAD R12, R12, UR8, RZ ;  /* 0x000000080c0c7c24 */ /* 0x000fe4000f8e02ff */
[----:B------:R-:W-:Y:S01]  /*6dd0*/  IMAD R13, R11, UR7, R2 ;  /* 0x000000070b0d7c24 */ /* 0x000fe2000f8e0202 */
[----:B------:R-:W-:Y:S01]  /*6de0*/  ULDC.64 UR6, c[0x0][0xba8] ;  /* 0x0002ea0000067ab9 */ /* 0x000fe20000000a00 */
[C---:B------:R-:W-:Y:S01]  /*6df0*/  IMAD R11, R9.reuse, UR9, R12 ;  /* 0x00000009090b7c24 */ /* 0x040fe2000f8e020c */
[----:B------:R-:W-:Y:S01]  /*6e00*/  LEA R2, P0, R4, UR6, 0x2 ;  /* 0x0000000604027c11 */ /* 0x000fe2000f8010ff */
[----:B------:R-:W-:Y:S01]  /*6e10*/  IMAD.WIDE.U32 R6, R9, UR8, R6 ;  /* 0x0000000809067c25 */ /* 0x000fe2000f8e0006 */
[----:B------:R-:W-:Y:S01]  /*6e20*/  IADD3 R9, R5, R13, RZ ;  /* 0x0000000d05097210 */ /* 0x000fe20007ffe0ff */
[----:B------:R-:W-:Y:S01]  /*6e30*/  ULDC.64 UR8, c[0x0][0xb00] ;  /* 0x0002c00000087ab9 */ /* 0x000fe20000000a00 */
[----:B------:R-:W-:Y:S01]  /*6e40*/  ULDC UR6, c[0x0][0xa88] ;  /* 0x0002a20000067ab9 */ /* 0x000fe20000000800 */
[----:B------:R-:W-:Y:S01]  /*6e50*/  IMAD.IADD R5, R7, 0x1, R11 ;  /* 0x0000000107057824 */ /* 0x000fe200078e020b */
[----:B------:R-:W-:Y:S01]  /*6e60*/  LEA R20, P1, R6, UR8, 0x2 ;  /* 0x0000000806147c11 */ /* 0x000fe2000f8210ff */
[----:B------:R-:W-:Y:S01]  /*6e70*/  IMAD R8, R10, 0x80, R8 ;  /* 0x000000800a087824 */ /* 0x000fe200078e0208 */
[----:B------:R-:W-:Y:S01]  /*6e80*/  LEA.HI.X R9, R4, UR7, R9, 0x2, P0 ;  /* 0x0000000704097c11 */ /* 0x000fe200080f1409 */
[----:B0-----:R-:W-:Y:S01]  /*6e90*/  ULEA UR4, UR5, UR4, 0x18 ;  /* 0x0000000405047291 */ /* 0x001fe2000f8ec03f */
[----:B------:R-:W-:Y:S01]  /*6ea0*/  LEA.HI.X R22, R6, UR9, R5, 0x2, P1 ;  /* 0x0000000906167c11 */ /* 0x000fe200088f1405 */
[----:B------:R-:W-:Y:S01]  /*6eb0*/  SHFL.IDX PT, R4, R2, RZ, 0x1c1f ;  /* 0x001c1fff02047589 */ /* 0x000fe200000e0000 */
[----:B------:R-:W-:Y:S01]  /*6ec0*/  IMAD R17, R16, UR6, RZ ;  /* 0x0000000610117c24 */ /* 0x000fe2000f8e02ff */
[C---:B------:R-:W-:Y:S01]  /*6ed0*/  LOP3.LUT P0, RZ, R23.reuse, 0x3, RZ, 0xc0, !PT ;  /* 0x0000000317ff7812 */ /* 0x040fe2000780c0ff */
[----:B------:R-:W-:Y:S01]  /*6ee0*/  UIADD3 UR4, UR4, 0x2a820, URZ ;  /* 0x0002a82004047890 */ /* 0x000fe2000fffe03f */
[----:B------:R-:W0:Y:S01]  /*6ef0*/  SHFL.IDX PT, R5, R9, RZ, 0x1c1f ;  /* 0x001c1fff09057589 */ /* 0x000e2200000e0000 */
[C---:B------:R-:W-:Y:S01]  /*6f00*/  IADD3 R16, R8.reuse, 0x8, RZ ;  /* 0x0000000808107810 */ /* 0x040fe20007ffe0ff */
[----:B------:R-:W-:Y:S01]  /*6f10*/  IMAD.IADD R19, R23, 0x1, -R88 ;  /* 0x0000000117137824 */ /* 0x000fe200078e0a58 */
[-C--:B------:R-:W-:Y:S01]  /*6f20*/  ISETP.GE.OR P1, PT, R8, R17.reuse, P0 ;  /* 0x000000110800720c */ /* 0x080fe20000726670 */
[----:B------:R-:W-:Y:S01]  /*6f30*/  SHFL.IDX PT, R6, R2, 0x1, 0x1c1f ;  /* 0x003c1f0002067f89 */ /* 0x000fe200000e0000 */
[-C--:B------:R-:W-:Y:S01]  /*6f40*/  ISETP.GE.OR P0, PT, R16, R17.reuse, P0 ;  /* 0x000000111000720c */ /* 0x080fe20000706670 */
[----:B------:R-:W-:Y:S01]  /*6f50*/  UPRMT UR4, URZ, 0x654, UR4 ;  /* 0x000006543f047896 */ /* 0x000fe20008000004 */
[----:B------:R-:W-:Y:S01]  /*6f60*/  ISETP.GE.AND P2, PT, R8, R17, PT ;  /* 0x000000110800720c */ /* 0x000fe20003f46270 */
[----:B------:R-:W1:Y:S01]  /*6f70*/  SHFL.IDX PT, R7, R9, 0x1, 0x1c1f ;  /* 0x003c1f0009077f89 */ /* 0x000e6200000e0000 */
[----:B------:R-:W-:-:S03]  /*6f80*/  IMAD.SHL.U32 R19, R19, 0x2, RZ ;  /* 0x0000000213137824 */ /* 0x000fc600078e00ff */
[----:B------:R2:W3:Y:S03]  /*6f90*/  SHFL.IDX PT, R14, R20, RZ, 0x1c1f ;  /* 0x001c1fff140e7589 */ /* 0x0004e600000e0000 */
[----:B------:R-:W-:Y:S01]  /*6fa0*/  SYNCS.ARRIVE.TRANS64.RED.A1T0 RZ, [UR4], RZ ;  /* 0x000000ffffff79a7 */ /* 0x000fe20008100404 */
[----:B------:R2:W4:Y:S04]  /*6fb0*/  SHFL.IDX PT, R15, R22, RZ, 0x1c1f ;  /* 0x001c1fff160f7589 */ /* 0x00052800000e0000 */
[----:B0-----:R2:W-:Y:S04]  /*6fc0*/  @!P1 ST.E desc[UR38][R4.64], R3 ;  /* 0x0000000304009985 */ /* 0x0015e8000c101926 */
[----:B-1----:R2:W-:Y:S01]  /*6fd0*/  @!P0 ST.E desc[UR38][R6.64], R0 ;  /* 0x0000000006008985 */ /* 0x0025e2000c101926 */
[----:B------:R-:W-:Y:S05]  /*6fe0*/  @P2 BRA `(.L_x_37) ;  /* 0x0000000400782947 */ /* 0x000fea0003800000 */
[C---:B--2---:R-:W-:Y:S01]  /*6ff0*/  IADD3 R0, R19.reuse, 0x8, RZ ;  /* 0x0000000813007810 */ /* 0x044fe20007ffe0ff */
[----:B------:R-:W-:Y:S01]  /*7000*/  ULDC UR4, c[0x0][0xac8] ;  /* 0x0002b20000047ab9 */ /* 0x000fe20000000800 */
[C---:B------:R-:W-:Y:S01]  /*7010*/  VIADD R6, R19.reuse, 0x10 ;  /* 0x0000001013067836 */ /* 0x040fe20000000000 */
[C---:B------:R-:W-:Y:S01]  /*7020*/  ISETP.GE.AND P2, PT, R19.reuse, UR4, PT ;  /* 0x0000000413007c0c */ /* 0x040fe2000bf46270 */
[C---:B------:R-:W-:Y:S01]  /*7030*/  VIADD R7, R19.reuse, 0x18 ;  /* 0x0000001813077836 */ /* 0x040fe20000000000 */
[----:B------:R-:W-:Y:S01]  /*7040*/  ISETP.GE.AND P3, PT, R0, UR4, PT ;  /* 0x0000000400007c0c */ /* 0x000fe2000bf66270 */
[C---:B------:R-:W-:Y:S01]  /*7050*/  VIADD R8, R19.reuse, 0x28 ;  /* 0x0000002813087836 */ /* 0x040fe20000000000 */
[----:B------:R-:W-:Y:S01]  /*7060*/  ISETP.GE.AND P0, PT, R6, UR4, PT ;  /* 0x0000000406007c0c */ /* 0x000fe2000bf06270 */
[----:B------:R-:W-:Y:S01]  /*7070*/  VIADD R9, R19, 0x30 ;  /* 0x0000003013097836 */ /* 0x000fe20000000000 */
[----:B------:R-:W-:Y:S01]  /*7080*/  ISETP.GE.AND P1, PT, R7, UR4, PT ;  /* 0x0000000407007c0c */ /* 0x000fe2000bf26270 */
[C---:B------:R-:W-:Y:S01]  /*7090*/  VIADD R11, R19.reuse, 0x40 ;  /* 0x00000040130b7836 */ /* 0x040fe20000000000 */
[C---:B------:R-:W-:Y:S01]  /*70a0*/  IADD3 R10, R19.reuse, 0x38, RZ ;  /* 0x00000038130a7810 */ /* 0x040fe20007ffe0ff */
[----:B------:R-:W-:Y:S01]  /*70b0*/  VIADD R18, R19, 0x60 ;  /* 0x0000006013127836 */ /* 0x000fe20000000000 */
[----:B------:R-:W-:-:S02]  /*70c0*/  ISETP.GE.AND P4, PT, R9, UR4, PT ;  /* 0x0000000409007c0c */ /* 0x000fc4000bf86270 */
[----:B------:R-:W-:Y:S01]  /*70d0*/  ISETP.GE.AND P5, PT, R10, UR4, PT ;  /* 0x000000040a007c0c */ /* 0x000fe2000bfa6270 */
[----:B---34-:R-:W-:Y:S01]  /*70e0*/  @!P2 IMAD.WIDE R2, R19, 0x4, R14 ;  /* 0x000000041302a825 */ /* 0x018fe200078e020e */
[----:B------:R-:W-:Y:S02]  /*70f0*/  ISETP.GE.AND P6, PT, R11, UR4, PT ;  /* 0x000000040b007c0c */ /* 0x000fe4000bfc6270 */
[----:B------:R-:W-:Y:S02]  /*7100*/  @!P3 LEA.HI R0, R0, R0, RZ, 0x1 ;  /* 0x000000000000b211 */ /* 0x000fe400078f08ff */
[----:B------:R0:W-:Y:S01]  /*7110*/  @!P2 ST.E.64 desc[UR38][R2.64], R24 ;  /* 0x000000180200a985 */ /* 0x0001e2000c101b26 */
[----:B------:R-:W-:Y:S02]  /*7120*/  @!P0 LEA.HI R6, R6, R6, RZ, 0x1 ;  /* 0x0000000606068211 */ /* 0x000fe400078f08ff */
[----:B------:R-:W-:Y:S02]  /*7130*/  @!P3 LOP3.LUT R5, R0, 0xfffffffe, RZ, 0xc0, !PT ;  /* 0xfffffffe0005b812 */ /* 0x000fe400078ec0ff */
[----:B------:R-:W-:-:S02]  /*7140*/  IADD3 R0, R19, 0x20, RZ ;  /* 0x0000002013007810 */ /* 0x000fc40007ffe0ff */
[----:B------:R-:W-:Y:S01]  /*7150*/  @!P1 LEA.HI R7, R7, R7, RZ, 0x1 ;  /* 0x0000000707079211 */ /* 0x000fe200078f08ff */
[----:B------:R-:W-:Y:S01]  /*7160*/  @!P3 IMAD.WIDE R4, R5, 0x4, R14 ;  /* 0x000000040504b825 */ /* 0x000fe200078e020e */
[----:B------:R-:W-:Y:S02]  /*7170*/  ISETP.GE.AND P2, PT, R0, UR4, PT ;  /* 0x0000000400007c0c */ /* 0x000fe4000bf46270 */
[----:B------:R-:W-:Y:S02]  /*7180*/  @!P5 LEA.HI R10, R10, R10, RZ, 0x1 ;  /* 0x0000000a0a0ad211 */ /* 0x000fe400078f08ff */
[----:B------:R1:W-:Y:S01]  /*7190*/  @!P3 ST.E.64 desc[UR38][R4.64], R28 ;  /* 0x0000001c0400b985 */ /* 0x0003e2000c101b26 */
[----:B------:R-:W-:Y:S02]  /*71a0*/  ISETP.GE.AND P3, PT, R8, UR4, PT ;  /* 0x0000000408007c0c */ /* 0x000fe4000bf66270 */
[----:B0-----:R-:W-:Y:S02]  /*71b0*/  @!P0 LOP3.LUT R3, R6, 0xfffffffe, RZ, 0xc0, !PT ;  /* 0xfffffffe06038812 */ /* 0x001fe400078ec0ff */
[----:B------:R-:W-:-:S02]  /*71c0*/  @!P4 LEA.HI R6, R9, R9, RZ, 0x1 ;  /* 0x000000090906c211 */ /* 0x000fc400078f08ff */
[----:B------:R-:W-:Y:S01]  /*71d0*/  @!P5 LOP3.LUT R13, R10, 0xfffffffe, RZ, 0xc0, !PT ;  /* 0xfffffffe0a0dd812 */ /* 0x000fe200078ec0ff */
[----:B------:R-:W-:Y:S01]  /*71e0*/  @!P0 IMAD.WIDE R2, R3, 0x4, R14 ;  /* 0x0000000403028825 */ /* 0x000fe200078e020e */
[----:B------:R-:W-:Y:S02]  /*71f0*/  @!P2 LEA.HI R0, R0, R0, RZ, 0x1 ;  /* 0x000000000000a211 */ /* 0x000fe400078f08ff */
[----:B------:R-:W-:Y:S02]  /*7200*/  IADD3 R12, R19, 0x50, RZ ;  /* 0x00000050130c7810 */ /* 0x000fe40007ffe0ff */
[----:B------:R0:W-:Y:S01]  /*7210*/  @!P0 ST.E.64 desc[UR38][R2.64], R32 ;  /* 0x0000002002008985 */ /* 0x0001e2000c101b26 */
[----:B------:R-:W-:Y:S02]  /*7220*/  @!P3 LEA.HI R8, R8, R8, RZ, 0x1 ;  /* 0x000000080808b211 */ /* 0x000fe400078f08ff */
[----:B-1----:R-:W-:Y:S02]  /*7230*/  @!P1 LOP3.LUT R5, R7, 0xfffffffe, RZ, 0xc0, !PT ;  /* 0xfffffffe07059812 */ /* 0x002fe400078ec0ff */
[----:B------:R-:W-:-:S02]  /*7240*/  @!P2 LOP3.LUT R7, R0, 0xfffffffe, RZ, 0xc0, !PT ;  /* 0xfffffffe0007a812 */ /* 0x000fc400078ec0ff */
[----:B------:R-:W-:Y:S01]  /*7250*/  @!P3 LOP3.LUT R9, R8, 0xfffffffe, RZ, 0xc0, !PT ;  /* 0xfffffffe0809b812 */ /* 0x000fe200078ec0ff */
[--C-:B------:R-:W-:Y:S01]  /*7260*/  @!P1 IMAD.WIDE R4, R5, 0x4, R14.reuse ;  /* 0x0000000405049825 */ /* 0x100fe200078e020e */
[----:B------:R-:W-:Y:S02]  /*7270*/  @!P6 LEA.HI R0, R11, R11, RZ, 0x1 ;  /* 0x0000000b0b00e211 */ /* 0x000fe400078f08ff */
[----:B------:R-:W-:Y:S01]  /*7280*/  @!P4 LOP3.LUT R11, R6, 0xfffffffe, RZ, 0xc0, !PT ;  /* 0xfffffffe060bc812 */ /* 0x000fe200078ec0ff */
[--C-:B------:R-:W-:Y:S01]  /*7290*/  @!P2 IMAD.WIDE R6, R7, 0x4, R14.reuse ;  /* 0x000000040706a825 */ /* 0x100fe200078e020e */
[----:B------:R-:W-:Y:S01]  /*72a0*/  @!P6 LOP3.LUT R21, R0, 0xfffffffe, RZ, 0xc0, !PT ;  /* 0xfffffffe0015e812 */ /* 0x000fe200078ec0ff */
[----:B------:R1:W-:Y:S01]  /*72b0*/  @!P1 ST.E.64 desc[UR38][R4.64], R36 ;  /* 0x0000002404009985 */ /* 0x0003e2000c101b26 */
[----:B------:R-:W-:Y:S01]  /*72c0*/  ISETP.GE.AND P1, PT, R12, UR4, PT ;  /* 0x000000040c007c0c */ /* 0x000fe2000bf26270 */
[----:B0-----:R-:W-:Y:S02]  /*72d0*/  @!P3 IMAD.WIDE R2, R9, 0x4, R14 ;  /* 0x000000040902b825 */ /* 0x001fe400078e020e */
[----:B------:R0:W-:Y:S02]  /*72e0*/  @!P2 ST.E.64 desc[UR38][R6.64], R40 ;  /* 0x000000280600a985 */ /* 0x0001e4000c101b26 */
[----:B------:R-:W-:-:S02]  /*72f0*/  VIADD R0, R19, 0x48 ;  /* 0x0000004813007836 */ /* 0x000fc40000000000 */
[--C-:B------:R-:W-:Y:S01]  /*7300*/  @!P5 IMAD.WIDE R8, R13, 0x4, R14.reuse ;  /* 0x000000040d08d825 */ /* 0x100fe200078e020e */
[----:B------:R2:W-:Y:S01]  /*7310*/  @!P3 ST.E.64 desc[UR38][R2.64], R44 ;  /* 0x0000002c0200b985 */ /* 0x0005e2000c101b26 */
[----:B------:R-:W-:Y:S02]  /*7320*/  ISETP.GE.AND P3, PT, R18, UR4, PT ;  /* 0x0000000412007c0c */ /* 0x000fe4000bf66270 */
[----:B------:R-:W-:Y:S01]  /*7330*/  VIADD R13, R19, 0x58 ;  /* 0x00000058130d7836 */ /* 0x000fe20000000000 */
[----:B------:R-:W-:Y:S01]  /*7340*/  ISETP.GE.AND P0, PT, R0, UR4, PT ;  /* 0x0000000400007c0c */ /* 0x000fe2000bf06270 */
[--C-:B-1----:R-:W-:Y:S01]  /*7350*/  @!P4 IMAD.WIDE R4, R11, 0x4, R14.reuse ;  /* 0x000000040b04c825 */ /* 0x102fe200078e020e */
[----:B------:R-:W-:Y:S02]  /*7360*/  @!P1 LEA.HI R12, R12, R12, RZ, 0x1 ;  /* 0x0000000c0c0c9211 */ /* 0x000fe400078f08ff */
[----:B------:R-:W-:Y:S01]  /*7370*/  ISETP.GE.AND P2, PT, R13, UR4, PT ;  /* 0x000000040d007c0c */ /* 0x000fe2000bf46270 */
[----:B------:R-:W-:Y:S01]  /*7380*/  @!P6 IMAD.WIDE R10, R21, 0x4, R14 ;  /* 0x00000004150ae825 */ /* 0x000fe200078e020e */
[----:B------:R1:W-:Y:S01]  /*7390*/  @!P4 ST.E.64 desc[UR38][R4.64], R48 ;  /* 0x000000300400c985 */ /* 0x0003e2000c101b26 */
[----:B0-----:R-:W-:-:S02]  /*73a0*/  IADD3 R6, R19, 0x68, RZ ;  /* 0x0000006813067810 */ /* 0x001fc40007ffe0ff */
[C---:B------:R-:W-:Y:S01]  /*73b0*/  VIADD R7, R19.reuse, 0x70 ;  /* 0x0000007013077836 */ /* 0x040fe20000000000 */
[----:B------:R0:W-:Y:S01]  /*73c0*/  @!P5 ST.E.64 desc[UR38][R8.64], R52 ;  /* 0x000000340800d985 */ /* 0x0001e2000c101b26 */
[----:B--2---:R-:W-:Y:S01]  /*73d0*/  VIADD R3, R19, 0x78 ;  /* 0x0000007813037836 */ /* 0x004fe20000000000 */
[----:B------:R-:W-:Y:S02]  /*73e0*/  ISETP.GE.AND P4, PT, R6, UR4, PT ;  /* 0x0000000406007c0c */ /* 0x000fe4000bf86270 */
[----:B------:R2:W-:Y:S01]  /*73f0*/  @!P6 ST.E.64 desc[UR38][R10.64], R56 ;  /* 0x000000380a00e985 */ /* 0x0005e2000c101b26 */
[----:B------:R-:W-:Y:S02]  /*7400*/  ISETP.GE.AND P5, PT, R7, UR4, PT ;  /* 0x0000000407007c0c */ /* 0x000fe4000bfa6270 */
[----:B------:R-:W-:Y:S02]  /*7410*/  ISETP.GE.AND P6, PT, R3, UR4, PT ;  /* 0x0000000403007c0c */ /* 0x000fe4000bfc6270 */
[----:B------:R-:W-:-:S02]  /*7420*/  @!P0 LEA.HI R0, R0, R0, RZ, 0x1 ;  /* 0x0000000000008211 */ /* 0x000fc400078f08ff */
[----:B------:R-:W-:Y:S02]  /*7430*/  @!P2 LEA.HI R13, R13, R13, RZ, 0x1 ;  /* 0x0000000d0d0da211 */ /* 0x000fe400078f08ff */
[----:B------:R-:W-:Y:S02]  /*7440*/  @!P3 LEA.HI R18, R18, R18, RZ, 0x1 ;  /* 0x000000121212b211 */ /* 0x000fe400078f08ff */
[----:B------:R-:W-:Y:S02]  /*7450*/  @!P4 LEA.HI R6, R6, R6, RZ, 0x1 ;  /* 0x000000060606c211 */ /* 0x000fe400078f08ff */
[----:B-1----:R-:W-:Y:S02]  /*7460*/  @!P1 LOP3.LUT R5, R12, 0xfffffffe, RZ, 0xc0, !PT ;  /* 0xfffffffe0c059812 */ /* 0x002fe400078ec0ff */
[----:B------:R-:W-:Y:S02]  /*7470*/  @!P5 LEA.HI R2, R7, R7, RZ, 0x1 ;  /* 0x000000070702d211 */ /* 0x000fe400078f08ff */
[----:B------:R-:W-:-:S02]  /*7480*/  @!P6 LEA.HI R4, R3, R3, RZ, 0x1 ;  /* 0x000000030304e211 */ /* 0x000fc400078f08ff */
[----:B------:R-:W-:Y:S02]  /*7490*/  @!P0 LOP3.LUT R3, R0, 0xfffffffe, RZ, 0xc0, !PT ;  /* 0xfffffffe00038812 */ /* 0x000fe400078ec0ff */
[----:B------:R-:W-:Y:S02]  /*74a0*/  @!P2 LOP3.LUT R7, R13, 0xfffffffe, RZ, 0xc0, !PT ;  /* 0xfffffffe0d07a812 */ /* 0x000fe400078ec0ff */
[----:B0-----:R-:W-:Y:S02]  /*74b0*/  @!P3 LOP3.LUT R9, R18, 0xfffffffe, RZ, 0xc0, !PT ;  /* 0xfffffffe1209b812 */ /* 0x001fe400078ec0ff */
[----:B--2---:R-:W-:Y:S01]  /*74c0*/  @!P4 LOP3.LUT R11, R6, 0xfffffffe, RZ, 0xc0, !PT ;  /* 0xfffffffe060bc812 */ /* 0x004fe200078ec0ff */
[--C-:B------:R-:W-:Y:S01]  /*74d0*/  @!P2 IMAD.WIDE R6, R7, 0x4, R14.reuse ;  /* 0x000000040706a825 */ /* 0x100fe200078e020e */
[----:B------:R-:W-:Y:S02]  /*74e0*/  @!P5 LOP3.LUT R13, R2, 0xfffffffe, RZ, 0xc0, !PT ;  /* 0xfffffffe020dd812 */ /* 0x000fe400078ec0ff */
[----:B------:R-:W-:Y:S01]  /*74f0*/  @!P6 LOP3.LUT R21, R4, 0xfffffffe, RZ, 0xc0, !PT ;  /* 0xfffffffe0415e812 */ /* 0x000fe200078ec0ff */
[----:B------:R-:W-:-:S04]  /*7500*/  @!P0 IMAD.WIDE R2, R3, 0x4, R14 ;  /* 0x0000000403028825 */ /* 0x000fc800078e020e */
[--C-:B------:R-:W-:Y:S01]  /*7510*/  @!P1 IMAD.WIDE R4, R5, 0x4, R14.reuse ;  /* 0x0000000405049825 */ /* 0x100fe200078e020e */
[----:B------:R0:W-:Y:S03]  /*7520*/  @!P0 ST.E.64 desc[UR38][R2.64], R60 ;  /* 0x0000003c02008985 */ /* 0x0001e6000c101b26 */
[--C-:B------:R-:W-:Y:S01]  /*7530*/  @!P3 IMAD.WIDE R8, R9, 0x4, R14.reuse ;  /* 0x000000040908b825 */ /* 0x100fe200078e020e */
[----:B------:R0:W-:Y:S03]  /*7540*/  @!P1 ST.E.64 desc[UR38][R4.64], R64 ;  /* 0x0000004004009985 */ /* 0x0001e6000c101b26 */
[--C-:B------:R-:W-:Y:S01]  /*7550*/  @!P4 IMAD.WIDE R10, R11, 0x4, R14.reuse ;  /* 0x000000040b0ac825 */ /* 0x100fe200078e020e */
[----:B------:R0:W-:Y:S03]  /*7560*/  @!P2 ST.E.64 desc[UR38][R6.64], R68 ;  /* 0x000000440600a985 */ /* 0x0001e6000c101b26 */
[--C-:B------:R-:W-:Y:S01]  /*7570*/  @!P5 IMAD.WIDE R12, R13, 0x4, R14.reuse ;  /* 0x000000040d0cd825 */ /* 0x100fe200078e020e */
[----:B------:R0:W-:Y:S03]  /*7580*/  @!P3 ST.E.64 desc[UR38][R8.64], R72 ;  /* 0x000000480800b985 */ /* 0x0001e6000c101b26 */
[----:B------:R-:W-:Y:S01]  /*7590*/  @!P6 IMAD.WIDE R14, R21, 0x4, R14 ;  /* 0x00000004150ee825 */ /* 0x000fe200078e020e */
[----:B------:R0:W-:Y:S04]  /*75a0*/  @!P4 ST.E.64 desc[UR38][R10.64], R76 ;  /* 0x0000004c0a00c985 */ /* 0x0001e8000c101b26 */
[----:B------:R0:W-:Y:S04]  /*75b0*/  @!P5 ST.E.64 desc[UR38][R12.64], R80 ;  /* 0x000000500c00d985 */ /* 0x0001e8000c101b26 */
[----:B------:R0:W-:Y:S02]  /*75c0*/  @!P6 ST.E.64 desc[UR38][R14.64], R84 ;  /* 0x000000540e00e985 */ /* 0x0001e4000c101b26 */
.L_x_37:
[----:B------:R-:W-:Y:S05]  /*75d0*/  BSYNC B0 ;  /* 0x0000000000007941 */ /* 0x000fea0003800000 */
.L_x_36:
[----:B------:R-:W-:Y:S01]  /*75e0*/  ISETP.GE.AND P0, PT, R16, R17, PT ;  /* 0x000000111000720c */ /* 0x000fe20003f06270 */
[----:B0-----:R0:W1:Y:S04]  /*75f0*/  SHFL.IDX PT, R13, R22, 0x1, 0x1c1f ;  /* 0x003c1f00160d7f89 */ /* 0x00106800000e0000 */
[----:B------:R0:W0:Y:S08]  /*7600*/  SHFL.IDX PT, R12, R20, 0x1, 0x1c1f ;  /* 0x003c1f00140c7f89 */ /* 0x00003000000e0000 */
[----:B------:R-:W-:Y:S05]  /*7610*/  @P0 BRA `(.L_x_8) ;  /* 0x0000004000b40947 */ /* 0x000fea0003800000 */
[----:B------:R-:W-:Y:S01]  /*7620*/  ULDC UR4, c[0x0][0xac8] ;  /* 0x0002b20000047ab9 */ /* 0x000fe20000000800 */
[C---:B--2---:R-:W-:Y:S01]  /*7630*/  IADD3 R0, R19.reuse, 0x8, RZ ;  /* 0x0000000813007810 */ /* 0x044fe20007ffe0ff */
[C---:B------:R-:W-:Y:S01]  /*7640*/  VIADD R4, R19.reuse, 0x10 ;  /* 0x0000001013047836 */ /* 0x040fe20000000000 */
[C---:B------:R-:W-:Y:S01]  /*7650*/  ISETP.GE.AND P0, PT, R19.reuse, UR4, PT ;  /* 0x0000000413007c0c */ /* 0x040fe2000bf06270 */
[C---:B------:R-:W-:Y:S01]  /*7660*/  VIADD R6, R19.reuse, 0x18 ;  /* 0x0000001813067836 */ /* 0x040fe20000000000 */
[----:B------:R-:W-:Y:S01]  /*7670*/  ISETP.GE.AND P5, PT, R0, UR4, PT ;  /* 0x0000000400007c0c */ /* 0x000fe2000bfa6270 */
[C---:B------:R-:W-:Y:S01]  /*7680*/  VIADD R9, R19.reuse, 0x28 ;  /* 0x0000002813097836 */ /* 0x040fe20000000000 */
[----:B------:R-:W-:Y:S01]  /*7690*/  ISETP.GE.AND P6, PT, R4, UR4, PT ;  /* 0x0000000404007c0c */ /* 0x000fe2000bfc6270 */
[C---:B------:R-:W-:Y:S01]  /*76a0*/  VIADD R10, R19.reuse, 0x30 ;  /* 0x00000030130a7836 */ /* 0x040fe20000000000 */
[C---:B------:R-:W-:Y:S01]  /*76b0*/  IADD3 R8, R19.reuse, 0x20, RZ ;  /* 0x0000002013087810 */ /* 0x040fe20007ffe0ff */
[C---:B------:R-:W-:Y:S01]  /*76c0*/  VIADD R16, R19.reuse, 0x40 ;  /* 0x0000004013107836 */ /* 0x040fe20000000000 */
[C---:B------:R-:W-:Y:S01]  /*76d0*/  IADD3 R11, R19.reuse, 0x38, RZ ;  /* 0x00000038130b7810 */ /* 0x040fe20007ffe0ff */
[C---:B------:R-:W-:Y:S01]  /*76e0*/  VIADD R18, R19.reuse, 0x48 ;  /* 0x0000004813127836 */ /* 0x040fe20000000000 */
[----:B------:R-:W-:Y:S01]  /*76f0*/  ISETP.GE.AND P4, PT, R8, UR4, PT ;  /* 0x0000000408007c0c */ /* 0x000fe2000bf86270 */
[----:B0-----:R-:W-:Y:S01]  /*7700*/  VIADD R20, R19, 0x70 ;  /* 0x0000007013147836 */ /* 0x001fe20000000000 */
[----:B------:R-:W-:Y:S01]  /*7710*/  ISETP.GE.AND P3, PT, R9, UR4, PT ;  /* 0x0000000409007c0c */ /* 0x000fe2000bf66270 */
[----:B-1----:R-:W-:Y:S01]  /*7720*/  @!P0 IMAD.WIDE R2, R19, 0x4, R12 ;  /* 0x0000000413028825 */ /* 0x002fe200078e020c */
[----:B------:R-:W-:-:S02]  /*7730*/  ISETP.GE.AND P2, PT, R10, UR4, PT ;  /* 0x000000040a007c0c */ /* 0x000fc4000bf46270 */
[----:B------:R-:W-:Y:S02]  /*7740*/  ISETP.GE.AND P1, PT, R11, UR4, PT ;  /* 0x000000040b007c0c */ /* 0x000fe4000bf26270 */
[----:B------:R0:W-:Y:S01]  /*7750*/  @!P0 ST.E.64 desc[UR38][R2.64], R26 ;  /* 0x0000001a02008985 */ /* 0x0001e2000c101b26 */
[----:B------:R-:W-:Y:S02]  /*7760*/  ISETP.GE.AND P0, PT, R6, UR4, PT ;  /* 0x0000000406007c0c */ /* 0x000fe4000bf06270 */
[----:B------:R-:W-:Y:S02]  /*7770*/  @!P5 LEA.HI R0, R0, R0, RZ, 0x1 ;  /* 0x000000000000d211 */ /* 0x000fe400078f08ff */
[----:B------:R-:W-:Y:S02]  /*7780*/  @!P6 LEA.HI R4, R4, R4, RZ, 0x1 ;  /* 0x000000040404e211 */ /* 0x000fe400078f08ff */
[----:B------:R-:W-:Y:S02]  /*7790*/  @!P5 LOP3.LUT R5, R0, 0xfffffffe, RZ, 0xc0, !PT ;  /* 0xfffffffe0005d812 */ /* 0x000fe400078ec0ff */
[----:B------:R-:W-:-:S02]  /*77a0*/  @!P6 LOP3.LUT R7, R4, 0xfffffffe, RZ, 0xc0, !PT ;  /* 0xfffffffe0407e812 */ /* 0x000fc400078ec0ff */
[----:B------:R-:W-:Y:S02]  /*77b0*/  @!P4 LEA.HI R8, R8, R8, RZ, 0x1 ;  /* 0x000000080808c211 */ /* 0x000fe400078f08ff */
[----:B------:R-:W-:Y:S01]  /*77c0*/  @!P3 LEA.HI R0, R9, R9, RZ, 0x1 ;  /* 0x000000090900b211 */ /* 0x000fe200078f08ff */
[--C-:B0-----:R-:W-:Y:S01]  /*77d0*/  @!P5 IMAD.WIDE R2, R5, 0x4, R12.reuse ;  /* 0x000000040502d825 */ /* 0x101fe200078e020c */
[----:B------:R-:W-:Y:S02]  /*77e0*/  @!P0 LEA.HI R6, R6, R6, RZ, 0x1 ;  /* 0x0000000606068211 */ /* 0x000fe400078f08ff */
[----:B------:R-:W-:Y:S01]  /*77f0*/  @!P2 LEA.HI R10, R10, R10, RZ, 0x1 ;  /* 0x0000000a0a0aa211 */ /* 0x000fe200078f08ff */
[----:B------:R-:W-:Y:S01]  /*7800*/  @!P6 IMAD.WIDE R4, R7, 0x4, R12 ;  /* 0x000000040704e825 */ /* 0x000fe200078e020c */
[----:B---3--:R-:W-:Y:S01]  /*7810*/  @!P1 LEA.HI R14, R11, R11, RZ, 0x1 ;  /* 0x0000000b0b0e9211 */ /* 0x008fe200078f08ff */
[----:B------:R0:W-:Y:S01]  /*7820*/  @!P5 ST.E.64 desc[UR38][R2.64], R30 ;  /* 0x0000001e0200d985 */ /* 0x0001e2000c101b26 */
[----:B------:R-:W-:-:S02]  /*7830*/  @!P0 LOP3.LUT R7, R6, 0xfffffffe, RZ, 0xc0, !PT ;  /* 0xfffffffe06078812 */ /* 0x000fc400078ec0ff */
[----:B------:R-:W-:Y:S01]  /*7840*/  @!P4 LOP3.LUT R9, R8, 0xfffffffe, RZ, 0xc0, !PT ;  /* 0xfffffffe0809c812 */ /* 0x000fe200078ec0ff */
[----:B------:R1:W-:Y:S01]  /*7850*/  @!P6 ST.E.64 desc[UR38][R4.64], R34 ;  /* 0x000000220400e985 */ /* 0x0003e2000c101b26 */
[----:B------:R-:W-:Y:S02]  /*7860*/  @!P3 LOP3.LUT R11, R0, 0xfffffffe, RZ, 0xc0, !PT ;  /* 0xfffffffe000bb812 */ /* 0x000fe400078ec0ff */
[----:B----4-:R-:W-:Y:S02]  /*7870*/  @!P2 LOP3.LUT R15, R10, 0xfffffffe, RZ, 0xc0, !PT ;  /* 0xfffffffe0a0fa812 */ /* 0x010fe400078ec0ff */
[----:B------:R-:W-:Y:S01]  /*7880*/  @!P1 LOP3.LUT R17, R14, 0xfffffffe, RZ, 0xc0, !PT ;  /* 0xfffffffe0e119812 */ /* 0x000fe200078ec0ff */
[----:B------:R-:W-:Y:S01]  /*7890*/  VIADD R14, R19, 0x58 ;  /* 0x00000058130e7836 */ /* 0x000fe20000000000 */
[----:B------:R-:W-:Y:S02]  /*78a0*/  ISETP.GE.AND P5, PT, R16, UR4, PT ;  /* 0x0000000410007c0c */ /* 0x000fe4000bfa6270 */
[----:B------:R-:W-:Y:S01]  /*78b0*/  ISETP.GE.AND P6, PT, R18, UR4, PT ;  /* 0x0000000412007c0c */ /* 0x000fe2000bfc6270 */
[----:B0-----:R-:W-:Y:S01]  /*78c0*/  @!P0 IMAD.WIDE R2, R7, 0x4, R12 ;  /* 0x0000000407028825 */ /* 0x001fe200078e020c */
[----:B------:R-:W-:-:S03]  /*78d0*/  IADD3 R0, R19, 0x50, RZ ;  /* 0x0000005013007810 */ /* 0x000fc60007ffe0ff */
[--C-:B-1----:R-:W-:Y:S01]  /*78e0*/  @!P4 IMAD.WIDE R4, R9, 0x4, R12.reuse ;  /* 0x000000040904c825 */ /* 0x102fe200078e020c */
[----:B------:R0:W-:Y:S01]  /*78f0*/  @!P0 ST.E.64 desc[UR38][R2.64], R38 ;  /* 0x0000002602008985 */ /* 0x0001e2000c101b26 */
[----:B------:R-:W-:Y:S02]  /*7900*/  ISETP.GE.AND P0, PT, R0, UR4, PT ;  /* 0x0000000400007c0c */ /* 0x000fe4000bf06270 */
[--C-:B------:R-:W-:Y:S01]  /*7910*/  @!P3 IMAD.WIDE R6, R11, 0x4, R12.reuse ;  /* 0x000000040b06b825 */ /* 0x100fe200078e020c */
[----:B------:R1:W-:Y:S01]  /*7920*/  @!P4 ST.E.64 desc[UR38][R4.64], R42 ;  /* 0x0000002a0400c985 */ /* 0x0003e2000c101b26 */
[----:B------:R-:W-:Y:S02]  /*7930*/  ISETP.GE.AND P4, PT, R20, UR4, PT ;  /* 0x0000000414007c0c */ /* 0x000fe4000bf86270 */
[----:B------:R-:W-:Y:S01]  /*7940*/  @!P2 IMAD.WIDE R8, R15, 0x4, R12 ;  /* 0x000000040f08a825 */ /* 0x000fe200078e020c */
[----:B------:R2:W-:Y:S01]  /*7950*/  @!P3 ST.E.64 desc[UR38][R6.64], R46 ;  /* 0x0000002e0600b985 */ /* 0x0005e2000c101b26 */
[----:B------:R-:W-:-:S02]  /*7960*/  @!P5 LEA.HI R16, R16, R16, RZ, 0x1 ;  /* 0x000000101010d211 */ /* 0x000fc400078f08ff */
[----:B------:R-:W-:Y:S01]  /*7970*/  @!P1 IMAD.WIDE R10, R17, 0x4, R12 ;  /* 0x00000004110a9825 */ /* 0x000fe200078e020c */
[----:B------:R3:W-:Y:S01]  /*7980*/  @!P2 ST.E.64 desc[UR38][R8.64], R50 ;  /* 0x000000320800a985 */ /* 0x0007e2000c101b26 */
[C---:B------:R-:W-:Y:S02]  /*7990*/  IADD3 R17, R19.reuse, 0x68, RZ ;  /* 0x0000006813117810 */ /* 0x040fe40007ffe0ff */
[C---:B------:R-:W-:Y:S01]  /*79a0*/  VIADD R15, R19.reuse, 0x60 ;  /* 0x00000060130f7836 */ /* 0x040fe20000000000 */
[----:B------:R4:W-:Y:S01]  /*79b0*/  @!P1 ST.E.64 desc[UR38][R10.64], R54 ;  /* 0x000000360a009985 */ /* 0x0009e2000c101b26 */
[----:B------:R-:W-:Y:S01]  /*79c0*/  ISETP.GE.AND P1, PT, R14, UR4, PT ;  /* 0x000000040e007c0c */ /* 0x000fe2000bf26270 */
[----:B------:R-:W-:Y:S01]  /*79d0*/  VIADD R19, R19, 0x78 ;  /* 0x0000007813137836 */ /* 0x000fe20000000000 */
[----:B------:R-:W-:Y:S02]  /*79e0*/  ISETP.GE.AND P3, PT, R17, UR4, PT ;  /* 0x0000000411007c0c */ /* 0x000fe4000bf66270 */
[----:B------:R-:W-:-:S02]  /*79f0*/  ISETP.GE.AND P2, PT, R15, UR4, PT ;  /* 0x000000040f007c0c */ /* 0x000fc4000bf46270 */
[----:B------:R-:W-:Y:S02]  /*7a00*/  @!P6 LEA.HI R18, R18, R18, RZ, 0x1 ;  /* 0x000000121212e211 */ /* 0x000fe400078f08ff */
[----:B0-----:R-:W-:Y:S02]  /*7a10*/  @!P5 LOP3.LUT R3, R16, 0xfffffffe, RZ, 0xc0, !PT ;  /* 0xfffffffe1003d812 */ /* 0x001fe400078ec0ff */
[----:B-1----:R-:W-:Y:S02]  /*7a20*/  @!P6 LOP3.LUT R5, R18, 0xfffffffe, RZ, 0xc0, !PT ;  /* 0xfffffffe1205e812 */ /* 0x002fe400078ec0ff */
[----:B------:R-:W-:Y:S01]  /*7a30*/  @!P0 LEA.HI R0, R0, R0, RZ, 0x1 ;  /* 0x0000000000008211 */ /* 0x000fe200078f08ff */
[--C-:B------:R-:W-:Y:S01]  /*7a40*/  @!P5 IMAD.WIDE R2, R3, 0x4, R12.reuse ;  /* 0x000000040302d825 */ /* 0x100fe200078e020c */
[----:B------:R-:W-:Y:S02]  /*7a50*/  @!P1 LEA.HI R14, R14, R14, RZ, 0x1 ;  /* 0x0000000e0e0e9211 */ /* 0x000fe400078f08ff */
[----:B------:R-:W-:Y:S01]  /*7a60*/  @!P3 LEA.HI R17, R17, R17, RZ, 0x1 ;  /* 0x000000111111b211 */ /* 0x000fe200078f08ff */
[----:B------:R-:W-:Y:S01]  /*7a70*/  @!P6 IMAD.WIDE R4, R5, 0x4, R12 ;  /* 0x000000040504e825 */ /* 0x000fe200078e020c */
[----:B------:R-:W-:Y:S01]  /*7a80*/  @!P2 LEA.HI R15, R15, R15, RZ, 0x1 ;  /* 0x0000000f0f0fa211 */ /* 0x000fe200078f08ff */
[----:B------:R0:W-:Y:S01]  /*7a90*/  @!P5 ST.E.64 desc[UR38][R2.64], R58 ;  /* 0x0000003a0200d985 */ /* 0x0001e2000c101b26 */
[----:B------:R-:W-:-:S02]  /*7aa0*/  @!P4 LEA.HI R20, R20, R20, RZ, 0x1 ;  /* 0x000000141414c211 */ /* 0x000fc400078f08ff */
[----:B--2---:R-:W-:Y:S01]  /*7ab0*/  @!P0 LOP3.LUT R7, R0, 0xfffffffe, RZ, 0xc0, !PT ;  /* 0xfffffffe00078812 */ /* 0x004fe200078ec0ff */
[----:B------:R1:W-:Y:S01]  /*7ac0*/  @!P6 ST.E.64 desc[UR38][R4.64], R62 ;  /* 0x0000003e0400e985 */ /* 0x0003e2000c101b26 */
[----:B---3--:R-:W-:Y:S02]  /*7ad0*/  @!P1 LOP3.LUT R9, R14, 0xfffffffe, RZ, 0xc0, !PT ;  /* 0xfffffffe0e099812 */ /* 0x008fe400078ec0ff */
[----:B------:R-:W-:Y:S02]  /*7ae0*/  @!P2 LOP3.LUT R15, R15, 0xfffffffe, RZ, 0xc0, !PT ;  /* 0xfffffffe0f0fa812 */ /* 0x000fe400078ec0ff */
[----:B------:R-:W-:Y:S02]  /*7af0*/  @!P3 LOP3.LUT R17, R17, 0xfffffffe, RZ, 0xc0, !PT ;  /* 0xfffffffe1111b812 */ /* 0x000fe400078ec0ff */
[----:B----4-:R-:W-:Y:S01]  /*7b00*/  @!P4 LOP3.LUT R11, R20, 0xfffffffe, RZ, 0xc0, !PT ;  /* 0xfffffffe140bc812 */ /* 0x010fe200078ec0ff */
[----:B0-----:R-:W-:-:S04]  /*7b10*/  @!P0 IMAD.WIDE R2, R7, 0x4, R12 ;  /* 0x0000000407028825 */ /* 0x001fc800078e020c */
[--C-:B-1----:R-:W-:Y:S01]  /*7b20*/  @!P1 IMAD.WIDE R4, R9, 0x4, R12.reuse ;  /* 0x0000000409049825 */ /* 0x102fe200078e020c */
[----:B------:R0:W-:Y:S01]  /*7b30*/  @!P0 ST.E.64 desc[UR38][R2.64], R66 ;  /* 0x0000004202008985 */ /* 0x0001e2000c101b26 */
[----:B------:R-:W-:Y:S02]  /*7b40*/  ISETP.GE.AND P0, PT, R19, UR4, PT ;  /* 0x0000000413007c0c */ /* 0x000fe4000bf06270 */
[--C-:B------:R-:W-:Y:S01]  /*7b50*/  @!P2 IMAD.WIDE R6, R15, 0x4, R12.reuse ;  /* 0x000000040f06a825 */ /* 0x100fe200078e020c */
[----:B------:R0:W-:Y:S03]  /*7b60*/  @!P1 ST.E.64 desc[UR38][R4.64], R70 ;  /* 0x0000004604009985 */ /* 0x0001e6000c101b26 */
[--C-:B------:R-:W-:Y:S01]  /*7b70*/  @!P3 IMAD.WIDE R8, R17, 0x4, R12.reuse ;  /* 0x000000041108b825 */ /* 0x100fe200078e020c */
[----:B------:R0:W-:Y:S03]  /*7b80*/  @!P2 ST.E.64 desc[UR38][R6.64], R74 ;  /* 0x0000004a0600a985 */ /* 0x0001e6000c101b26 */
[----:B------:R-:W-:Y:S01]  /*7b90*/  @!P4 IMAD.WIDE R10, R11, 0x4, R12 ;  /* 0x000000040b0ac825 */ /* 0x000fe200078e020c */
[----:B------:R0:W-:Y:S04]  /*7ba0*/  @!P3 ST.E.64 desc[UR38][R8.64], R78 ;  /* 0x0000004e0800b985 */ /* 0x0001e8000c101b26 */
[----:B------:R0:W-:Y:S01]  /*7bb0*/  @!P4 ST.E.64 desc[UR38][R10.64], R82 ;  /* 0x000000520a00c985 */ /* 0x0001e2000c101b26 */
[----:B------:R-:W-:Y:S05]  /*7bc0*/  @P0 BRA `(.L_x_8) ;  /* 0x0000003c00480947 */ /* 0x000fea0003800000 */
[----:B------:R-:W-:-:S04]  /*7bd0*/  LEA.HI R19, R19, R19, RZ, 0x1 ;  /* 0x0000001313137211 */ /* 0x000fc800078f08ff */
[----:B0-----:R-:W-:-:S05]  /*7be0*/  LOP3.LUT R3, R19, 0xfffffffe, RZ, 0xc0, !PT ;  /* 0xfffffffe13037812 */ /* 0x001fca00078ec0ff */
[----:B------:R-:W-:-:S05]  /*7bf0*/  IMAD.WIDE R2, R3, 0x4, R12 ;  /* 0x0000000403027825 */ /* 0x000fca00078e020c */
[----:B------:R0:W-:Y:S01]  /*7c00*/  ST.E.64 desc[UR38][R2.64], R86 ;  /* 0x0000005602007985 */ /* 0x0001e2000c101b26 */
[----:B------:R-:W-:Y:S05]  /*7c10*/  BRA `(.L_x_8) ;  /* 0x0000003c00347947 */ /* 0x000fea0003800000 */
.L_x_35:
[----:B------:R-:W0:Y:S02]  /*7c20*/  S2R R0, SR_TID.X ;  /* 0x0000000000007919 */ /* 0x000e240000002100 */
[----:B0-----:R-:W-:-:S04]  /*7c30*/  IADD3 R3, R0, -0x80, RZ ;  /* 0xffffff8000037810 */ /* 0x001fc80007ffe0ff */
[----:B------:R-:W-:-:S13]  /*7c40*/  ISETP.GT.AND P0, PT, R3, 0x7f, PT ;  /* 0x0000007f0300780c */ /* 0x000fda0003f04270 */
[----:B------:R-:W-:Y:S05]  /*7c50*/  @P0 BRA `(.L_x_8) ;  /* 0x0000003c00240947 */ /* 0x000fea0003800000 */
[----:B------:R-:W0:Y:S01]  /*7c60*/  S2R R3, SR_CTAID.X ;  /* 0x0000000000037919 */ /* 0x000e220000002500 */
[----:B------:R-:W1:Y:S01]  /*7c70*/  LDC R8, c[0x0][0xbe8] ;  /* 0x0002fa00ff087b82 */ /* 0x000e620000000800 */
[----:B------:R-:W-:Y:S01]  /*7c80*/  ULDC UR4, c[0x0][0xa88] ;  /* 0x0002a20000047ab9 */ /* 0x000fe20000000800 */
[----:B0-----:R-:W-:Y:S02]  /*7c90*/  IMAD R0, R3, 0x80, R0 ;  /* 0x0000008003007824 */ /* 0x001fe400078e0200 */
[----:B-1----:R-:W-:Y:S02]  /*7ca0*/  IMAD R3, R8, UR4, RZ ;  /* 0x0000000408037c24 */ /* 0x002fe4000f8e02ff */
[----:B------:R-:W-:-:S05]  /*7cb0*/  VIADD R0, R0, 0xffffff80 ;  /* 0xffffff8000007836 */ /* 0x000fca0000000000 */
[----:B------:R-:W-:-:S13]  /*7cc0*/  ISETP.GE.AND P0, PT, R0, R3, PT ;  /* 0x000000030000720c */ /* 0x000fda0003f06270 */
[----:B------:R-:W-:Y:S05]  /*7cd0*/  @P0 BRA `(.L_x_8) ;  /* 0x0000003c00040947 */ /* 0x000fea0003800000 */
[----:B------:R-:W-:Y:S01]  /*7ce0*/  ISETP.NE.AND P0, PT, R8, 0x1, PT ;  /* 0x000000010800780c */ /* 0x000fe20003f05270 */
[----:B------:R-:W0:Y:S01]  /*7cf0*/  S2UR UR4, SR_CTAID.Z ;  /* 0x00000000000479c3 */ /* 0x000e220000002700 */
[----:B------:R-:W-:Y:S01]  /*7d00*/  SHF.R.S32.HI R3, RZ, 0x1f, R2 ;  /* 0x0000001fff037819 */ /* 0x000fe20000011402 */
[----:B------:R-:W-:Y:S01]  /*7d10*/  ULDC.64 UR6, c[0x0][0xbd0] ;  /* 0x0002f40000067ab9 */ /* 0x000fe20000000a00 */
[C---:B------:R-:W-:Y:S01]  /*7d20*/  IADD3 R7, -R2.reuse, RZ, RZ ;  /* 0x000000ff02077210 */ /* 0x040fe20007ffe1ff */
[----:B------:R-:W-:-:S04]  /*7d30*/  IMAD.WIDE.U32 R4, R2, UR6, RZ ;  /* 0x0000000602047c25 */ /* 0x000fc8000f8e00ff */
[----:B------:R-:W1:Y:S01]  /*7d40*/  LDC.64 R12, c[0x0][0xbd8] ;  /* 0x0002f600ff0c7b82 */ /* 0x000e620000000a00 */
[----:B------:R-:W-:-:S04]  /*7d50*/  IMAD R3, R3, UR6, RZ ;  /* 0x0000000603037c24 */ /* 0x000fc8000f8e02ff */
[----:B------:R-:W-:Y:S01]  /*7d60*/  IMAD R3, R2, UR7, R3 ;  /* 0x0000000702037c24 */ /* 0x000fe2000f8e0203 */
[----:B------:R-:W-:Y:S02]  /*7d70*/  MOV R2, R4 ;  /* 0x0000000400027202 */ /* 0x000fe40000000f00 */
[----:B------:R-:W2:Y:S01]  /*7d80*/  @P0 LDC R9, c[0x0][0xbec] ;  /* 0x0002fb00ff090b82 */ /* 0x000ea20000000800 */
[----:B------:R-:W-:Y:S02]  /*7d90*/  IMAD.IADD R3, R5, 0x1, R3 ;  /* 0x0000000105037824 */ /* 0x000fe400078e0203 */
[----:B------:R-:W-:-:S05]  /*7da0*/  IMAD.MOV.U32 R5, RZ, RZ, R0 ;  /* 0x000000ffff057224 */ /* 0x000fca00078e0000 */
[----:B------:R-:W3:Y:S01]  /*7db0*/  S2UR UR8, SR_CTAID.Y ;  /* 0x00000000000879c3 */ /* 0x000ee20000002600 */
[----:B0-----:R-:W-:-:S07]  /*7dc0*/  USHF.R.S32.HI UR5, URZ, 0x1f, UR4 ;  /* 0x0000001f3f057899 */ /* 0x001fce0008011404 */
[----:B------:R-:W3:Y:S01]  /*7dd0*/  LDC R10, c[0x0][0xc50] ;  /* 0x00031400ff0a7b82 */ /* 0x000ee20000000800 */
[C---:B-1----:R-:W-:Y:S02]  /*7de0*/  IMAD R14, R12.reuse, UR5, RZ ;  /* 0x000000050c0e7c24 */ /* 0x042fe4000f8e02ff */
[----:B------:R-:W-:-:S04]  /*7df0*/  IMAD.WIDE.U32 R2, R12, UR4, R2 ;  /* 0x000000040c027c25 */ /* 0x000fc8000f8e0002 */
[----:B------:R-:W-:Y:S01]  /*7e00*/  IMAD R13, R13, UR4, R14 ;  /* 0x000000040d0d7c24 */ /* 0x000fe2000f8e020e */
[----:B------:R-:W0:Y:S01]  /*7e10*/  @P0 LDC R11, c[0x0][0xbf0] ;  /* 0x0002fc00ff0b0b82 */ /* 0x000e220000000800 */
[----:B--2---:R-:W-:Y:S01]  /*7e20*/  @P0 IMAD.HI.U32 R6, R0, R9, RZ ;  /* 0x0000000900060227 */ /* 0x004fe200078e00ff */
[----:B------:R-:W-:-:S03]  /*7e30*/  ULDC.64 UR4, c[0x0][0xbe0] ;  /* 0x0002f80000047ab9 */ /* 0x000fc60000000a00 */
[----:B------:R-:W-:Y:S02]  /*7e40*/  IMAD.IADD R3, R13, 0x1, R3 ;  /* 0x000000010d037824 */ /* 0x000fe400078e0203 */
[----:B---3--:R-:W-:-:S04]  /*7e50*/  IMAD R9, R10, R7, UR8 ;  /* 0x000000080a097e24 */ /* 0x008fc8000f8e0207 */
[----:B------:R-:W-:Y:S01]  /*7e60*/  IMAD.WIDE.U32 R2, R9, UR4, R2 ;  /* 0x0000000409027c25 */ /* 0x000fe2000f8e0002 */
[----:B------:R-:W-:Y:S02]  /*7e70*/  SHF.R.S32.HI R4, RZ, 0x1f, R9 ;  /* 0x0000001fff047819 */ /* 0x000fe40000011409 */
[----:B0-----:R-:W-:-:S03]  /*7e80*/  @P0 SHF.R.U32.HI R5, RZ, R11, R6 ;  /* 0x0000000bff050219 */ /* 0x001fc60000011606 */
[----:B------:R-:W-:Y:S01]  /*7e90*/  IMAD R4, R4, UR4, RZ ;  /* 0x0000000404047c24 */ /* 0x000fe2000f8e02ff */
[----:B------:R-:W-:Y:S01]  /*7ea0*/  IADD3 R2, P0, R5, R2, RZ ;  /* 0x0000000205027210 */ /* 0x000fe20007f1e0ff */
[--C-:B------:R-:W-:Y:S02]  /*7eb0*/  IMAD.MOV R7, RZ, RZ, -R5.reuse ;  /* 0x000000ffff077224 */ /* 0x100fe400078e0a05 */
[----:B------:R-:W-:Y:S01]  /*7ec0*/  IMAD R4, R9, UR5, R4 ;  /* 0x0000000509047c24 */ /* 0x000fe2000f8e0204 */
[----:B------:R-:W-:Y:S01]  /*7ed0*/  SHF.R.S32.HI R9, RZ, 0x1f, R5 ;  /* 0x0000001fff097819 */ /* 0x000fe20000011405 */
[----:B------:R-:W-:Y:S01]  /*7ee0*/  IMAD R7, R8, R7, R0 ;  /* 0x0000000708077224 */ /* 0x000fe200078e0200 */
[----:B------:R-:W-:Y:S02]  /*7ef0*/  ULDC.64 UR4, c[0x0][0xbc8] ;  /* 0x0002f20000047ab9 */ /* 0x000fe40000000a00 */
[----:B------:R-:W-:Y:S02]  /*7f00*/  IADD3.X R3, R9, R3, R4, P0, !PT ;  /* 0x0000000309037210 */ /* 0x000fe400007fe404 */
[----:B------:R-:W-:Y:S01]  /*7f10*/  SHF.R.S32.HI R0, RZ, 0x1f, R7 ;  /* 0x0000001fff007819 */ /* 0x000fe20000011407 */
[----:B------:R-:W-:-:S04]  /*7f20*/  IMAD.WIDE.U32 R2, R7, UR4, R2 ;  /* 0x0000000407027c25 */ /* 0x000fc8000f8e0002 */
[----:B------:R-:W-:-:S04]  /*7f30*/  IMAD R0, R0, UR4, RZ ;  /* 0x0000000400007c24 */ /* 0x000fc8000f8e02ff */
[----:B------:R-:W-:Y:S01]  /*7f40*/  IMAD R5, R7, UR5, R0 ;  /* 0x0000000507057c24 */ /* 0x000fe2000f8e0200 */
[----:B------:R-:W-:Y:S02]  /*7f50*/  ULDC.64 UR4, c[0x0][0xba8] ;  /* 0x0002ea0000047ab9 */ /* 0x000fe40000000a00 */
[----:B------:R-:W-:Y:S02]  /*7f60*/  LEA R4, P0, R2, UR4, 0x2 ;  /* 0x0000000402047c11 */ /* 0x000fe4000f8010ff */
[----:B------:R-:W-:-:S04]  /*7f70*/  IADD3 R3, R3, R5, RZ ;  /* 0x0000000503037210 */ /* 0x000fc80007ffe0ff */
[----:B------:R-:W-:Y:S01]  /*7f80*/  LEA.HI.X R5, R2, UR5, R3, 0x2, P0 ;  /* 0x0000000502057c11 */ /* 0x000fe200080f1403 */
[----:B------:R-:W-:-:S05]  /*7f90*/  IMAD.MOV.U32 R3, RZ, RZ, -0x800000 ;  /* 0xff800000ff037424 */ /* 0x000fca00078e00ff */
[----:B------:R0:W-:Y:S01]  /*7fa0*/  STG.E desc[UR38][R4.64], R3 ;  /* 0x0000000304007986 */ /* 0x0001e2000c101926 */
[----:B------:R-:W-:Y:S05]  /*7fb0*/  BRA `(.L_x_8) ;  /* 0x00000038004c7947 */ /* 0x000fea0003800000 */
.L_x_6:
[----:B------:R-:W-:-:S08]  /*7fc0*/  NOP ;  /* 0x0000000000007918 */ /* 0x000fd00000000000 */
[----:B------:R-:W0:-:S00]  /*7fd0*/  USETMAXREG.DEALLOC.CTAPOOL 0x28 ;  /* 0x00000028000079c8 */ /* 0x000e0000080e0500 */
[----:B0-----:R-:W-:Y:S01]  /*7fe0*/  LOP3.LUT R17, R0, 0x3, RZ, 0xc0, !PT ;  /* 0x0000000300117812 */ /* 0x001fe200078ec0ff */
[----:B------:R-:W0:Y:S05]  /*7ff0*/  S2R R27, SR_CTAID.Z ;  /* 0x00000000001b7919 */ /* 0x000e2a0000002700 */
[----:B------:R-:W1:Y:S01]  /*8000*/  S2UR UR6, SR_CTAID.Y ;  /* 0x00000000000679c3 */ /* 0x000e620000002600 */
[----:B------:R-:W2:Y:S02]  /*8010*/  SHFL.IDX PT, R0, R17, RZ, 0x1f ;  /* 0x00001fff11007589 */ /* 0x000ea400000e0000 */
[----:B--2---:R-:W-:-:S13]  /*8020*/  ISETP.NE.AND P0, PT, R0, RZ, PT ;  /* 0x000000ff0000720c */ /* 0x004fda0003f05270 */
[----:B01----:R-:W-:Y:S05]  /*8030*/  @!P0 BRA `(.L_x_38) ;  /* 0x0000000000288947 */ /* 0x003fea0003800000 */
[----:B------:R-:W-:Y:S01]  /*8040*/  ULDC UR7, c[0x0][0xc50] ;  /* 0x0003140000077ab9 */ /* 0x000fe20000000800 */
[----:B------:R-:W-:Y:S01]  /*8050*/  UMOV UR42, UR6 ;  /* 0x00000006002a7c82 */ /* 0x000fe20008000000 */
[----:B------:R-:W-:-:S06]  /*8060*/  UISETP.NE.AND UP0, UPT, UR7, 0x1, UPT ;  /* 0x000000010700788c */ /* 0x000fcc000bf05270 */
[----:B------:R-:W-:-:S13]  /*8070*/  PLOP3.LUT P0, PT, PT, PT, UP0, 0x80, 0x0 ;  /* 0x000000000000781c */ /* 0x000fda0003f0f008 */
[----:B------:R-:W-:Y:S05]  /*8080*/  @!P0 BRA `(.L_x_39) ;  /* 0x0000000000308947 */ /* 0x000fea0003800000 */
[----:B------:R-:W-:Y:S01]  /*8090*/  ULDC UR4, c[0x0][0xc54] ;  /* 0x0003150000047ab9 */ /* 0x000fe20000000800 */
[----:B------:R-:W-:Y:S01]  /*80a0*/  ULDC UR42, c[0x0][0xc58] ;  /* 0x00031600002a7ab9 */ /* 0x000fe20000000800 */
[----:B------:R-:W-:-:S04]  /*80b0*/  UIMAD.WIDE.U32 UR4, UR6, UR4, URZ ;  /* 0x00000004060472a5 */ /* 0x000fc8000f8e003f */
[----:B------:R-:W-:Y:S01]  /*80c0*/  USHF.R.U32.HI UR42, URZ, UR42, UR5 ;  /* 0x0000002a3f2a7299 */ /* 0x000fe20008011605 */
[----:B------:R-:W-:Y:S11]  /*80d0*/  BRA `(.L_x_39) ;  /* 0x00000000001c7947 */ /* 0x000ff60003800000 */
.L_x_38:
[----:B------:R-:W-:Y:S01]  /*80e0*/  ULDC UR7, c[0x0][0xc50] ;  /* 0x0003140000077ab9 */ /* 0x000fe20000000800 */
[----:B------:R-:W-:Y:S01]  /*80f0*/  UMOV UR42, UR6 ;  /* 0x00000006002a7c82 */ /* 0x000fe20008000000 */
[----:B------:R-:W-:-:S11]  /*8100*/  UISETP.NE.AND UP0, UPT, UR7, 0x1, UPT ;  /* 0x000000010700788c */ /* 0x000fd6000bf05270 */
[----:B------:R-:W-:Y:S01]  /*8110*/  @UP0 ULDC UR4, c[0x0][0xc54] ;  /* 0x0003150000040ab9 */ /* 0x000fe20000000800 */
[----:B------:R-:W-:Y:S01]  /*8120*/  @UP0 ULDC UR8, c[0x0][0xc58] ;  /* 0x0003160000080ab9 */ /* 0x000fe20000000800 */
[----:B------:R-:W-:-:S04]  /*8130*/  UIMAD.WIDE.U32 UR4, UR6, UR4, URZ ;  /* 0x00000004060472a5 */ /* 0x000fc8000f8e003f */
[----:B------:R-:W-:-:S12]  /*8140*/  @UP0 USHF.R.U32.HI UR42, URZ, UR8, UR5 ;  /* 0x000000083f2a0299 */ /* 0x000fd80008011605 */
.L_x_39:
[----:B------:R-:W-:Y:S01]  /*8150*/  ISETP.GE.AND P0, PT, R27, RZ, PT ;  /* 0x000000ff1b00720c */ /* 0x000fe20003f06270 */
[----:B------:R-:W-:Y:S01]  /*8160*/  UIADD3 UR4, -UR42, URZ, URZ ;  /* 0x0000003f2a047290 */ /* 0x000fe2000fffe13f */
[----:B------:R-:W-:Y:S01]  /*8170*/  IMAD.MOV.U32 R0, RZ, RZ, 0x1 ;  /* 0x00000001ff007424 */ /* 0x000fe200078e00ff */
[----:B------:R-:W-:Y:S01]  /*8180*/  MOV R2, RZ ;  /* 0x000000ff00027202 */ /* 0x000fe20000000f00 */
[----:B------:R-:W-:Y:S01]  /*8190*/  IMAD.MOV.U32 R8, RZ, RZ, 0x1 ;  /* 0x00000001ff087424 */ /* 0x000fe200078e00ff */
[----:B------:R-:W-:-:S08]  /*81a0*/  UIMAD UR6, UR7, UR4, UR6 ;  /* 0x00000004070672a4 */ /* 0x000fd0000f8e0206 */
[----:B------:R-:W-:Y:S05]  /*81b0*/  @!P0 BRA `(.L_x_40) ;  /* 0x00000034000c8947 */ /* 0x000fea0003800000 */
[----:B------:R-:W0:Y:S01]  /*81c0*/  LDC.64 R2, c[0x0][0xa28] ;  /* 0x00028a00ff027b82 */ /* 0x000e220000000a00 */
[----:B------:R-:W-:Y:S01]  /*81d0*/  ULDC.64 UR4, c[0x0][0x418] ;  /* 0x0001060000047ab9 */ /* 0x000fe20000000a00 */
[----:B------:R-:W-:Y:S01]  /*81e0*/  ULDC UR43, c[0x0][0x2f0] ;  /* 0x0000bc00002b7ab9 */ /* 0x000fe20000000800 */
[----:B------:R-:W-:Y:S01]  /*81f0*/  IMAD.MOV.U32 R18, RZ, RZ, RZ ;  /* 0x000000ffff127224 */ /* 0x000fe200078e00ff */
[----:B0-----:R-:W-:-:S04]  /*8200*/  ISETP.NE.U32.AND P0, PT, R2, RZ, PT ;  /* 0x000000ff0200720c */ /* 0x001fc80003f05070 */
[----:B------:R-:W-:Y:S01]  /*8210*/  ISETP.NE.AND.EX P0, PT, R3, RZ, PT, P0 ;  /* 0x000000ff0300720c */ /* 0x000fe20003f05300 */
[----:B------:R-:W-:-:S03]  /*8220*/  UISETP.NE.U32.AND UP0, UPT, UR4, URZ, UPT ;  /* 0x0000003f0400728c */ /* 0x000fc6000bf05070 */
[----:B------:R-:W-:-:S09]  /*8230*/  ULDC UR4, c[0x0][0x424] ;  /* 0x0001090000047ab9 */ /* 0x000fd20000000800 */
[----:B------:R-:W0:Y:S01]  /*8240*/  @P0 LDC.64 R2, c[0x0][0xa28] ;  /* 0x00028a00ff020b82 */ /* 0x000e220000000a00 */
[----:B------:R-:W-:-:S04]  /*8250*/  UISETP.NE.AND.EX UP0, UPT, UR5, URZ, UPT, UP0 ;  /* 0x0000003f0500728c */ /* 0x000fc8000bf05300 */
[----:B------:R-:W-:-:S04]  /*8260*/  USEL UR4, UR4, 0x1, UP0 ;  /* 0x0000000104047887 */ /* 0x000fc80008000000 */
[----:B------:R-:W-:Y:S01]  /*8270*/  UIMAD UR43, UR4, UR43, URZ ;  /* 0x0000002b042b72a4 */ /* 0x000fe2000f8e023f */
[----:B------:R-:W1:Y:S03]  /*8280*/  S2R R24, SR_CTAID.X ;  /* 0x0000000000187919 */ /* 0x000e660000002500 */
[----:B------:R-:W-:Y:S02]  /*8290*/  UISETP.GE.AND UP0, UPT, UR43, 0x1, UPT ;  /* 0x000000012b00788c */ /* 0x000fe4000bf06270 */
[----:B------:R-:W-:Y:S01]  /*82a0*/  UIADD3 UR4, UR43, 0x5f, URZ ;  /* 0x0000005f2b047890 */ /* 0x000fe2000fffe03f */
[----:B0-----:R-:W-:-:S05]  /*82b0*/  @P0 IMAD.WIDE R2, R27, 0x4, R2 ;  /* 0x000000041b020825 */ /* 0x001fca00078e0202 */
[----:B------:R0:W5:Y:S01]  /*82c0*/  @P0 LDG.E R18, desc[UR38][R2.64] ;  /* 0x0000002602120981 */ /* 0x000162000c1e1900 */
[----:B------:R-:W-:Y:S01]  /*82d0*/  PLOP3.LUT P0, PT, PT, PT, UP0, 0x80, 0x0 ;  /* 0x000000000000781c */ /* 0x000fe20003f0f008 */
[----:B------:R-:W-:Y:S02]  /*82e0*/  UIMAD.WIDE UR4, UR4, 0x2aaaaaab, URZ ;  /* 0x2aaaaaab040478a5 */ /* 0x000fe4000f8e023f */
[----:B------:R-:W-:Y:S02]  /*82f0*/  ULOP3.LUT UR47, UR6, 0xffff, URZ, 0xc0, !UPT ;  /* 0x0000ffff062f7892 */ /* 0x000fe4000f8ec03f */
[----:B------:R-:W-:Y:S01]  /*8300*/  USHF.R.U32.HI UR44, URZ, 0x1f, UR5 ;  /* 0x0000001f3f2c7899 */ /* 0x000fe20008011605 */
[----:B------:R-:W-:-:S03]  /*8310*/  UMOV UR37, URZ ;  /* 0x0000003f00257c82 */ /* 0x000fc60008000000 */
[----:B------:R-:W-:-:S04]  /*8320*/  ULEA.HI.SX32 UR44, UR5, UR44, 0x1c ;  /* 0x0000002c052c7291 */ /* 0x000fc8000f8fe23f */
[----:B01----:R-:W-:Y:S08]  /*8330*/  @!P0 BRA `(.L_x_41) ;  /* 0x0000000000848947 */ /* 0x003ff00003800000 */
[----:B------:R-:W-:Y:S01]  /*8340*/  USHF.R.U32.HI UR6, URZ, 0x10, UR6 ;  /* 0x000000103f067899 */ /* 0x000fe20008011606 */
[----:B------:R-:W-:-:S03]  /*8350*/  UMOV UR4, URZ ;  /* 0x0000003f00047c82 */ /* 0x000fc60008000000 */
[----:B------:R-:W-:-:S11]  /*8360*/  UISETP.NE.AND UP0, UPT, UR6, URZ, UPT ;  /* 0x0000003f0600728c */ /* 0x000fd6000bf05270 */
[----:B------:R-:W-:Y:S02]  /*8370*/  @!UP0 ULDC UR6, c[0x0][0x9f0] ;  /* 0x00027c0000068ab9 */ /* 0x000fe40000000800 */
[----:B------:R-:W-:Y:S01]  /*8380*/  IABS R2, UR6 ;  /* 0x0000000600027c13 */ /* 0x000fe20008000000 */
[----:B------:R-:W-:Y:S02]  /*8390*/  UIADD3 UR7, UR44, -0x1, UR6 ;  /* 0xffffffff2c077890 */ /* 0x000fe4000fffe006 */
[----:B------:R-:W-:Y:S02]  /*83a0*/  IABS R5, UR6 ;  /* 0x0000000600057c13 */ /* 0x000fe40008000000 */
[----:B------:R-:W-:Y:S02]  /*83b0*/  R2UR UR10, R2 ;  /* 0x00000000020a72ca */ /* 0x000fe400000e0000 */
[----:B------:R-:W-:Y:S01]  /*83c0*/  IABS R4, UR7 ;  /* 0x0000000700047c13 */ /* 0x000fe20008000000 */
[----:B------:R-:W-:-:S03]  /*83d0*/  ULOP3.LUT UR7, UR7, UR6, URZ, 0x3c, !UPT ;  /* 0x0000000607077292 */ /* 0x000fc6000f8e3c3f */
[----:B------:R-:W-:-:S07]  /*83e0*/  R2UR UR9, R4 ;  /* 0x00000000040972ca */ /* 0x000fce00000e0000 */
[----:B------:R-:W0:Y:S08]  /*83f0*/  I2F.RP R2, UR10 ;  /* 0x0000000a00027d06 */ /* 0x000e300008209400 */
[----:B0-----:R-:W0:Y:S02]  /*8400*/  MUFU.RCP R2, R2 ;  /* 0x0000000200027308 */ /* 0x001e240000001000 */
[----:B0-----:R-:W-:Y:S01]  /*8410*/  IADD3 R3, R2, 0xffffffe, RZ ;  /* 0x0ffffffe02037810 */ /* 0x001fe20007ffe0ff */
[----:B------:R-:W-:-:S05]  /*8420*/  IMAD.MOV R2, RZ, RZ, -R5 ;  /* 0x000000ffff027224 */ /* 0x000fca00078e0a05 */
[----:B------:R-:W0:Y:S02]  /*8430*/  F2I.FTZ.U32.TRUNC.NTZ R3, R3 ;  /* 0x0000000300037305 */ /* 0x000e24000021f000 */
[----:B0-----:R-:W-:-:S13]  /*8440*/  R2UR UR5, R3 ;  /* 0x00000000030572ca */ /* 0x001fda00000e0000 */
[----:B------:R-:W-:-:S04]  /*8450*/  UIADD3 UR8, URZ, -UR5, URZ ;  /* 0x800000053f087290 */ /* 0x000fc8000fffe03f */
[----:B------:R-:W-:-:S04]  /*8460*/  UIMAD UR8, UR8, UR10, URZ ;  /* 0x0000000a080872a4 */ /* 0x000fc8000f8e023f */
[----:B------:R-:W-:-:S03]  /*8470*/  UIMAD.WIDE.U32 UR4, UR5, UR8, UR4 ;  /* 0x00000008050472a5 */ /* 0x000fc6000f8e0004 */
[----:B------:R-:W-:Y:S01]  /*8480*/  R2UR UR8, R2 ;  /* 0x00000000020872ca */ /* 0x000fe200000e0000 */
[----:B------:R-:W-:-:S12]  /*8490*/  UIMAD.WIDE.U32 UR4, UR5, UR9, URZ ;  /* 0x00000009050472a5 */ /* 0x000fd8000f8e003f */
[----:B------:R-:W-:-:S04]  /*84a0*/  UIMAD UR4, UR5, UR8, UR9 ;  /* 0x00000008050472a4 */ /* 0x000fc8000f8e0209 */
[----:B------:R-:W-:-:S11]  /*84b0*/  UISETP.GT.U32.AND UP0, UPT, UR10, UR4, UPT ;  /* 0x000000040a00728c */ /* 0x000fd6000bf04070 */
[----:B------:R-:W-:Y:S02]  /*84c0*/  @!UP0 UIADD3 UR4, UR4, -UR10, URZ ;  /* 0x8000000a04048290 */ /* 0x000fe4000fffe03f */
[----:B------:R-:W-:Y:S02]  /*84d0*/  @!UP0 UIADD3 UR5, UR5, 0x1, URZ ;  /* 0x0000000105058890 */ /* 0x000fe4000fffe03f */
[----:B------:R-:W-:Y:S02]  /*84e0*/  UISETP.GE.U32.AND UP1, UPT, UR4, UR10, UPT ;  /* 0x0000000a0400728c */ /* 0x000fe4000bf26070 */
[----:B------:R-:W-:-:S09]  /*84f0*/  UISETP.GE.AND UP0, UPT, UR7, URZ, UPT ;  /* 0x0000003f0700728c */ /* 0x000fd2000bf06270 */
[----:B------:R-:W-:Y:S02]  /*8500*/  @UP1 UIADD3 UR5, UR5, 0x1, URZ ;  /* 0x0000000105051890 */ /* 0x000fe4000fffe03f */
[----:B------:R-:W-:Y:S02]  /*8510*/  UISETP.NE.AND UP1, UPT, UR6, URZ, UPT ;  /* 0x0000003f0600728c */ /* 0x000fe4000bf25270 */
[----:B------:R-:W-:-:S09]  /*8520*/  @!UP0 UIADD3 UR5, -UR5, URZ, URZ ;  /* 0x0000003f05058290 */ /* 0x000fd2000fffe13f */
[----:B------:R-:W-:-:S07]  /*8530*/  @!UP1 ULOP3.LUT UR5, URZ, UR6, URZ, 0x33, !UPT ;  /* 0x000000063f059292 */ /* 0x000fce000f8e333f */
[----:B------:R-:W-:-:S05]  /*8540*/  UMOV UR37, UR5 ;  /* 0x0000000500257c82 */ /* 0x000fca0008000000 */
.L_x_41:
[----:B------:R-:W-:Y:S02]  /*8550*/  UIMAD UR48, UR47, UR37, URZ ;  /* 0x000000252f3072a4 */ /* 0x000fe4000f8e023f */
[----:B------:R-:W-:Y:S02]  /*8560*/  IMAD.U32 R3, RZ, RZ, UR37 ;  /* 0x00000025ff037e24 */ /* 0x000fe4000f8e00ff */
[----:B------:R-:W-:Y:S02]  /*8570*/  IMAD.MOV.U32 R8, RZ, RZ, 0x1 ;  /* 0x00000001ff087424 */ /* 0x000fe400078e00ff */
[----:B------:R-:W-:-:S04]  /*8580*/  MOV R2, UR48 ;  /* 0x0000003000027c02 */ /* 0x000fc80008000f00 */
[----:B------:R-:W-:-:S04]  /*8590*/  VIADDMNMX R2, R2, R3, UR44, PT ;  /* 0x0000002c02027e46 */ /* 0x000fc8000b800103 */
[----:B------:R-:W-:Y:S01]  /*85a0*/  R2UR UR49, R2 ;  /* 0x00000000023172ca */ /* 0x000fe200000e0000 */
[----:B------:R-:W-:-:S12]  /*85b0*/  IMAD.MOV.U32 R2, RZ, RZ, RZ ;  /* 0x000000ffff027224 */ /* 0x000fd800078e00ff */
[----:B------:R-:W-:-:S06]  /*85c0*/  UISETP.GT.AND UP0, UPT, UR49, UR48, UPT ;  /* 0x000000303100728c */ /* 0x000fcc000bf04270 */
[----:B------:R-:W-:-:S13]  /*85d0*/  PLOP3.LUT P0, PT, PT, PT, UP0, 0x80, 0x0 ;  /* 0x000000000000781c */ /* 0x000fda0003f0f008 */
[----:B------:R-:W-:Y:S05]  /*85e0*/  @!P0 BRA `(.L_x_40) ;  /* 0x0000003000008947 */ /* 0x000fea0003800000 */
[----:B------:R-:W0:Y:S01]  /*85f0*/  S2UR UR4, SR_CgaCtaId ;  /* 0x00000000000479c3 */ /* 0x000e220000008800 */
[----:B------:R-:W-:Y:S02]  /*8600*/  UMOV UR45, 0x400 ;  /* 0x00000400002d7882 */ /* 0x000fe40000000000 */
[----:B0-----:R-:W-:-:S04]  /*8610*/  ULEA UR45, UR4, UR45, 0x18 ;  /* 0x0000002d042d7291 */ /* 0x001fc8000f8ec03f */
[----:B------:R-:W-:-:S04]  /*8620*/  UIADD3 UR4, UR45, 0x18400, URZ ;  /* 0x000184002d047890 */ /* 0x000fc8000fffe03f */
[----:B------:R-:W-:-:S06]  /*8630*/  ULOP3.LUT UP0, URZ, UR4, 0x3ff, URZ, 0xc0, !UPT ;  /* 0x000003ff043f7892 */ /* 0x000fcc000f80c03f */
[----:B------:R-:W-:-:S13]  /*8640*/  PLOP3.LUT P0, PT, PT, PT, UP0, 0x80, 0x0 ;  /* 0x000000000000781c */ /* 0x000fda0003f0f008 */
[----:B------:R-:W-:Y:S05]  /*8650*/  @!P0 BRA `(.L_x_42) ;  /* 0x0000000000408947 */ /* 0x000fea0003800000 */
[----:B------:R-:W-:Y:S01]  /*8660*/  MOV R2, 0x0 ;  /* 0x0000000000027802 */ /* 0x000fe20000000f00 */
[----:B------:R-:W-:Y:S01]  /*8670*/  ULDC.64 UR4, c[0x4][0x90] ;  /* 0x0100240000047ab9 */ /* 0x000fe20000000a00 */
[----:B------:R-:W-:Y:S01]  /*8680*/  ULDC.64 UR6, c[0x4][0x98] ;  /* 0x0100260000067ab9 */ /* 0x000fe20000000a00 */
[----:B------:R-:W-:Y:S01]  /*8690*/  MOV R4, UR4 ;  /* 0x0000000400047c02 */ /* 0x000fe20008000f00 */
[----:B------:R-:W-:Y:S01]  /*86a0*/  IMAD.U32 R5, RZ, RZ, UR5 ;  /* 0x00000005ff057e24 */ /* 0x000fe2000f8e00ff */
[----:B------:R-:W-:Y:S01]  /*86b0*/  ULDC.64 UR4, c[0x4][0x8] ;  /* 0x0100020000047ab9 */ /* 0x000fe20000000a00 */
[----:B------:R-:W0:Y:S01]  /*86c0*/  LDC.64 R2, c[0x4][R2] ;  /* 0x0100000002027b82 */ /* 0x000e220000000a00 */
[----:B------:R-:W-:Y:S01]  /*86d0*/  IMAD.U32 R6, RZ, RZ, UR6 ;  /* 0x00000006ff067e24 */ /* 0x000fe2000f8e00ff */
[----:B------:R-:W-:Y:S01]  /*86e0*/  MOV R7, UR7 ;  /* 0x0000000700077c02 */ /* 0x000fe20008000f00 */
[----:B------:R-:W-:Y:S01]  /*86f0*/  IMAD.U32 R10, RZ, RZ, UR4 ;  /* 0x00000004ff0a7e24 */ /* 0x000fe2000f8e00ff */
[----:B------:R-:W-:Y:S01]  /*8700*/  MOV R8, 0x70 ;  /* 0x0000007000087802 */ /* 0x000fe20000000f00 */
[----:B------:R-:W-:-:S02]  /*8710*/  IMAD.U32 R11, RZ, RZ, UR5 ;  /* 0x00000005ff0b7e24 */ /* 0x000fc4000f8e00ff */
[----:B------:R-:W-:Y:S02]  /*8720*/  IMAD.MOV.U32 R12, RZ, RZ, 0x1 ;  /* 0x00000001ff0c7424 */ /* 0x000fe400078e00ff */
[----:B------:R-:W-:-:S07]  /*8730*/  IMAD.MOV.U32 R13, RZ, RZ, RZ ;  /* 0x000000ffff0d7224 */ /* 0x000fce00078e00ff */
[----:B------:R-:W-:-:S07]  /*8740*/  LEPC R20, `(.L_x_42) ;  /* 0x000000001014794e */ /* 0x000fce0000000000 */
[----:B0----5:R-:W-:Y:S05]  /*8750*/  CALL.ABS.NOINC R2 ;  /* 0x0000000002007343 */ /* 0x021fea0003c00000 */
.L_x_42:
        /* <DEDUP_REMOVED lines=19> */
[----:B-1---5:R-:W-:Y:S05]  /*8890*/  CALL.ABS.NOINC R2 ;  /* 0x0000000002007343 */ /* 0x022fea0003c00000 */
.L_x_44:
[----:B------:R0:W1:Y:S01]  /*88a0*/  LDC.64 R2, c[0x4][R16] ;  /* 0x0100000010027b82 */ /* 0x0000620000000a00 */
[----:B------:R-:W-:Y:S01]  /*88b0*/  ULDC.64 UR4, c[0x4][0x90] ;  /* 0x0100240000047ab9 */ /* 0x000fe20000000a00 */
[----:B------:R-:W-:Y:S01]  /*88c0*/  ULDC.64 UR6, c[0x4][0x98] ;  /* 0x0100260000067ab9 */ /* 0x000fe20000000a00 */
[----:B------:R-:W-:Y:S01]  /*88d0*/  MOV R4, UR4 ;  /* 0x0000000400047c02 */ /* 0x000fe20008000f00 */
        /* <DEDUP_REMOVED lines=11> */
.L_x_43:
[----:B------:R-:W0:Y:S01]  /*8990*/  LDC.64 R2, c[0x0][0x9f8] ;  /* 0x00027e00ff027b82 */ /* 0x000e220000000a00 */
[----:B------:R-:W-:Y:S01]  /*89a0*/  IMAD.SHL.U32 R6, R25, 0x8, RZ ;  /* 0x0000000819067824 */ /* 0x000fe200078e00ff */
[----:B------:R-:W-:Y:S01]  /*89b0*/  MOV R32, R27 ;  /* 0x0000001b00207202 */ /* 0x000fe20000000f00 */
[----:B------:R-:W-:Y:S01]  /*89c0*/  ULDC UR4, c[0x0][0x2f4] ;  /* 0x0000bd0000047ab9 */ /* 0x000fe20000000800 */
[----:B------:R-:W-:-:S04]  /*89d0*/  ULDC UR5, c[0x0][0x320] ;  /* 0x0000c80000057ab9 */ /* 0x000fc80000000800 */
[----:B------:R-:W1:Y:S01]  /*89e0*/  LDC R16, c[0x0][0x430] ;  /* 0x00010c00ff107b82 */ /* 0x000e620000000800 */
[----:B0-----:R-:W-:-:S04]  /*89f0*/  ISETP.NE.U32.AND P0, PT, R2, RZ, PT ;  /* 0x000000ff0200720c */ /* 0x001fc80003f05070 */
[----:B------:R-:W-:-:S13]  /*8a00*/  ISETP.NE.AND.EX P0, PT, R3, RZ, PT, P0 ;  /* 0x000000ff0300720c */ /* 0x000fda0003f05300 */
[----:B------:R-:W0:Y:S01]  /*8a10*/  @P0 LDC.64 R2, c[0x0][0x9f8] ;  /* 0x00027e00ff020b82 */ /* 0x000e220000000a00 */
[----:B------:R-:W-:-:S04]  /*8a20*/  LOP3.LUT R30, R6, 0x38, RZ, 0xc0, !PT ;  /* 0x00000038061e7812 */ /* 0x000fc800078ec0ff */
[----:B------:R-:W-:Y:S02]  /*8a30*/  LOP3.LUT R19, R30, 0x40, RZ, 0xfc, !PT ;  /* 0x000000401e137812 */ /* 0x000fe400078efcff */
[----:B------:R-:W-:Y:S02]  /*8a40*/  LOP3.LUT R22, R22, 0xfffffffb, RZ, 0xc0, !PT ;  /* 0xfffffffb16167812 */ /* 0x000fe400078ec0ff */
[----:B------:R-:W-:Y:S01]  /*8a50*/  ISETP.GE.AND P2, PT, R19, UR4, PT ;  /* 0x0000000413007c0c */ /* 0x000fe2000bf46270 */
[----:B0-----:R-:W-:-:S05]  /*8a60*/  @P0 IMAD.WIDE R2, R27, 0x4, R2 ;  /* 0x000000041b020825 */ /* 0x001fca00078e0202 */
[----:B------:R0:W5:Y:S01]  /*8a70*/  @P0 LDG.E R32, desc[UR38][R2.64] ;  /* 0x0000002602200981 */ /* 0x000162000c1e1900 */
[C---:B------:R-:W-:Y:S01]  /*8a80*/  ISETP.GE.AND P0, PT, R30.reuse, UR4, PT ;  /* 0x000000041e007c0c */ /* 0x040fe2000bf06270 */
[----:B------:R-:W-:Y:S01]  /*8a90*/  IMAD.SHL.U32 R26, R25, 0x10, RZ ;  /* 0x00000010191a7824 */ /* 0x000fe200078e00ff */
[C---:B------:R-:W-:Y:S01]  /*8aa0*/  LOP3.LUT R23, R30.reuse, 0x80, RZ, 0xfc, !PT ;  /* 0x000000801e177812 */ /* 0x040fe200078efcff */
[----:B------:R-:W-:Y:S01]  /*8ab0*/  UMOV UR6, 0xffffffff ;  /* 0xffffffff00067882 */ /* 0x000fe20000000000 */
[----:B------:R-:W-:Y:S02]  /*8ac0*/  ISETP.GE.AND P3, PT, R30, UR5, PT ;  /* 0x000000051e007c0c */ /* 0x000fe4000bf66270 */
[----:B------:R-:W-:Y:S02]  /*8ad0*/  ISETP.GE.AND P1, PT, R23, UR4, PT ;  /* 0x0000000417007c0c */ /* 0x000fe4000bf26270 */
[----:B------:R-:W-:Y:S02]  /*8ae0*/  LOP3.LUT R10, R25, 0x7f, RZ, 0xc0, !PT ;  /* 0x0000007f190a7812 */ /* 0x000fe400078ec0ff */
[----:B------:R-:W-:-:S03]  /*8af0*/  LOP3.LUT R26, R26, 0x70, RZ, 0xc0, !PT ;  /* 0x000000701a1a7812 */ /* 0x000fc600078ec0ff */
[----:B------:R-:W-:Y:S02]  /*8b00*/  @P0 LOP3.LUT R22, R22, 0x4, RZ, 0xfc, !PT ;  /* 0x0000000416160812 */ /* 0x000fe400078efcff */
[----:B------:R-:W-:Y:S02]  /*8b10*/  ISETP.GE.AND P0, PT, R19, UR5, PT ;  /* 0x0000000513007c0c */ /* 0x000fe4000bf06270 */
[----:B------:R-:W-:-:S04]  /*8b20*/  LOP3.LUT R22, R22, 0xfffffffd, RZ, 0xc0, !PT ;  /* 0xfffffffd16167812 */ /* 0x000fc800078ec0ff */
[----:B------:R-:W-:-:S04]  /*8b30*/  @P2 LOP3.LUT R22, R22, 0x2, RZ, 0xfc, !PT ;  /* 0x0000000216162812 */ /* 0x000fc800078efcff */
[----:B------:R-:W-:-:S04]  /*8b40*/  LOP3.LUT R22, R22, 0xfffffffe, RZ, 0xc0, !PT ;  /* 0xfffffffe16167812 */ /* 0x000fc800078ec0ff */
[----:B------:R-:W-:Y:S01]  /*8b50*/  @P1 LOP3.LUT R22, R22, 0x1, RZ, 0xfc, !PT ;  /* 0x0000000116161812 */ /* 0x000fe200078efcff */
[----:B01----:R-:W-:Y:S06]  /*8b60*/  BRA.DIV UR6, `(.L_x_45) ;  /* 0x0000002e06e07947 */ /* 0x003fec000b800000 */
.L_x_87:
[----:B------:R-:W-:Y:S01]  /*8b70*/  UIADD3 UR4, UR49, -0x1, URZ ;  /* 0xffffffff31047890 */ /* 0x000fe2000fffe03f */
[----:B------:R-:W-:Y:S02]  /*8b80*/  SHF.R.U32.HI R37, RZ, 0x3, R10 ;  /* 0x00000003ff257819 */ /* 0x000fe4000001160a */
[----:B------:R-:W-:Y:S02]  /*8b90*/  ISETP.NE.AND P2, PT, R16, 0x1, PT ;  /* 0x000000011000780c */ /* 0x000fe40003f45270 */
[----:B------:R-:W-:Y:S02]  /*8ba0*/  LOP3.LUT R33, R26, R37, RZ, 0xfc, !PT ;  /* 0x000000251a217212 */ /* 0x000fe400078efcff */
[----:B------:R-:W-:Y:S02]  /*8bb0*/  MOV R0, UR4 ;  /* 0x0000000400007c02 */ /* 0x000fe40008000f00 */
[----:B-----5:R-:W-:Y:S02]  /*8bc0*/  SHF.R.S32.HI R34, RZ, 0x1f, R32 ;  /* 0x0000001fff227819 */ /* 0x020fe40000011420 */
[----:B------:R-:W-:Y:S01]  /*8bd0*/  LOP3.LUT R22, R22, 0xffffffdf, RZ, 0xc0, !PT ;  /* 0xffffffdf16167812 */ /* 0x000fe200078ec0ff */
[----:B------:R-:W-:-:S04]  /*8be0*/  IMAD R7, R0, 0x60, R33 ;  /* 0x0000006000077824 */ /* 0x000fc800078e0221 */
[----:B------:R-:W0:Y:S01]  /*8bf0*/  @P2 LDC R0, c[0x0][0x434] ;  /* 0x00010d00ff002b82 */ /* 0x000e220000000800 */
[C---:B------:R-:W-:Y:S01]  /*8c00*/  ISETP.GE.AND P1, PT, R7.reuse, UR43, PT ;  /* 0x0000002b07007c0c */ /* 0x040fe2000bf26270 */
[----:B------:R-:W-:Y:S01]  /*8c10*/  IMAD.IADD R7, R7, 0x1, R18 ;  /* 0x0000000107077824 */ /* 0x000fe200078e0212 */
[----:B------:R-:W-:Y:S02]  /*8c20*/  @P2 LOP3.LUT R22, R22, 0x20, RZ, 0xfc, !PT ;  /* 0x0000002016162812 */ /* 0x000fe400078efcff */
[----:B------:R-:W-:Y:S01]  /*8c30*/  ISETP.GT.U32.OR P1, PT, R33, 0x5f, P1 ;  /* 0x0000005f2100780c */ /* 0x000fe20000f24470 */
[----:B------:R-:W-:Y:S02]  /*8c40*/  IMAD.MOV.U32 R11, RZ, RZ, R7 ;  /* 0x000000ffff0b7224 */ /* 0x000fe400078e0007 */
[----:B------:R-:W1:Y:S10]  /*8c50*/  @P2 LDC R3, c[0x0][0x438] ;  /* 0x00010e00ff032b82 */ /* 0x000e740000000800 */
[----:B------:R-:W2:Y:S01]  /*8c60*/  @!P1 LDC.64 R8, c[0x0][0x428] ;  /* 0x00010a00ff089b82 */ /* 0x000ea20000000a00 */
[----:B0-----:R-:W-:-:S07]  /*8c70*/  @P2 IMAD.HI.U32 R0, R7, R0, RZ ;  /* 0x0000000007002227 */ /* 0x001fce00078e00ff */
[----:B------:R-:W0:Y:S01]  /*8c80*/  @!P1 LDC.64 R4, c[0x0][0x418] ;  /* 0x00010600ff049b82 */ /* 0x000e220000000a00 */
[----:B-1----:R-:W-:-:S04]  /*8c90*/  @P2 SHF.R.U32.HI R11, RZ, R3, R0 ;  /* 0x00000003ff0b2219 */ /* 0x002fc80000011600 */
[----:B------:R-:W-:Y:S02]  /*8ca0*/  @!P1 SHF.R.S32.HI R3, RZ, 0x1f, R11 ;  /* 0x0000001fff039819 */ /* 0x000fe4000001140b */
[----:B------:R-:W-:Y:S01]  /*8cb0*/  @!P1 MOV R2, R11 ;  /* 0x0000000b00029202 */ /* 0x000fe20000000f00 */
[----:B--2---:R-:W-:-:S04]  /*8cc0*/  @!P1 IMAD R0, R34, R8, RZ ;  /* 0x0000000822009224 */ /* 0x004fc800078e02ff */
[----:B------:R-:W-:-:S04]  /*8cd0*/  @!P1 IMAD.WIDE.U32 R2, R32, R8, R2 ;  /* 0x0000000820029225 */ /* 0x000fc800078e0002 */
[----:B------:R-:W-:Y:S01]  /*8ce0*/  @!P1 IMAD R9, R32, R9, R0 ;  /* 0x0000000920099224 */ /* 0x000fe200078e0200 */
[----:B0-----:R-:W-:-:S03]  /*8cf0*/  @!P1 LEA R4, P2, R2, R4, 0x2 ;  /* 0x0000000402049211 */ /* 0x001fc600078410ff */
[----:B------:R-:W-:-:S05]  /*8d00*/  @!P1 IMAD.IADD R0, R3, 0x1, R9 ;  /* 0x0000000103009824 */ /* 0x000fca00078e0209 */
[----:B------:R-:W-:Y:S01]  /*8d10*/  @!P1 LEA.HI.X R5, R2, R5, R0, 0x2, P2 ;  /* 0x0000000502059211 */ /* 0x000fe200010f1400 */
[----:B------:R-:W-:-:S06]  /*8d20*/  IMAD.MOV.U32 R0, RZ, RZ, RZ ;  /* 0x000000ffff007224 */ /* 0x000fcc00078e00ff */
[----:B------:R0:W5:Y:S01]  /*8d30*/  @!P1 LDG.E R0, desc[UR38][R4.64] ;  /* 0x0000002604009981 */ /* 0x000162000c1e1900 */
[----:B------:R-:W-:Y:S01]  /*8d40*/  ULOP3.LUT UR5, UR36, 0x2, URZ, 0xfc, !UPT ;  /* 0x0000000224057892 */ /* 0x000fe2000f8efc3f */
[----:B------:R-:W-:Y:S01]  /*8d50*/  IADD3 R2, -R11, RZ, RZ ;  /* 0x000000ff0b027210 */ /* 0x000fe20007ffe1ff */
[----:B------:R-:W-:Y:S01]  /*8d60*/  IMAD.U32 R28, RZ, RZ, UR4 ;  /* 0x00000004ff1c7e24 */ /* 0x000fe2000f8e00ff */
[----:B------:R-:W-:Y:S02]  /*8d70*/  LOP3.LUT R22, R22, 0xffffffef, RZ, 0xc0, !PT ;  /* 0xffffffef16167812 */ /* 0x000fe400078ec0ff */
[----:B------:R-:W-:Y:S01]  /*8d80*/  SEL R29, RZ, 0x1, P3 ;  /* 0x00000001ff1d7807 */ /* 0x000fe20001800000 */
[----:B------:R-:W-:Y:S01]  /*8d90*/  IMAD.U32 R36, RZ, RZ, UR5 ;  /* 0x00000005ff247e24 */ /* 0x000fe2000f8e00ff */
[----:B------:R-:W-:Y:S01]  /*8da0*/  LOP3.LUT R22, R22, 0xfffffff7, RZ, 0xc0, !PT ;  /* 0xfffffff716167812 */ /* 0x000fe200078ec0ff */
[----:B------:R-:W-:Y:S01]  /*8db0*/  IMAD R7, R16, R2, R7 ;  /* 0x0000000210077224 */ /* 0x000fe200078e0207 */
[----:B------:R-:W-:-:S02]  /*8dc0*/  SEL R2, RZ, 0xffffffff, P0 ;  /* 0xffffffffff027807 */ /* 0x000fc40000000000 */
[----:B------:R-:W-:Y:S02]  /*8dd0*/  ISETP.GT.U32.AND P0, PT, R33, 0x5f, PT ;  /* 0x0000005f2100780c */ /* 0x000fe40003f04070 */
[----:B------:R-:W-:Y:S01]  /*8de0*/  ISETP.NE.AND P4, PT, R36, 0x3, PT ;  /* 0x000000032400780c */ /* 0x000fe20003f85270 */
[----:B------:R-:W-:Y:S01]  /*8df0*/  IMAD.SHL.U32 R2, R2, 0x2, RZ ;  /* 0x0000000202027824 */ /* 0x000fe200078e00ff */
[----:B------:R-:W-:-:S04]  /*8e00*/  MOV R31, UR42 ;  /* 0x0000002a001f7c02 */ /* 0x000fc80008000f00 */
[----:B------:R-:W-:Y:S02]  /*8e10*/  LOP3.LUT R29, R2, 0x2, R29, 0xe2, !PT ;  /* 0x00000002021d7812 */ /* 0x000fe400078ee21d */
[----:B------:R-:W-:-:S03]  /*8e20*/  SHF.R.S32.HI R31, RZ, 0x1f, R31 ;  /* 0x0000001fff1f7819 */ /* 0x000fc6000001141f */
[----:B------:R-:W-:-:S04]  /*8e30*/  @P0 LOP3.LUT R22, R22, 0x8, RZ, 0xfc, !PT ;  /* 0x0000000816160812 */ /* 0x000fc800078efcff */
[----:B------:R-:W-:Y:S01]  /*8e40*/  @P4 LOP3.LUT R22, R22, 0x10, RZ, 0xfc, !PT ;  /* 0x0000001016164812 */ /* 0x000fe200078efcff */
[----:B0-----:R-:W-:Y:S06]  /*8e50*/  @!P4 BRA `(.L_x_46) ;  /* 0x000000000004c947 */ /* 0x001fec0003800000 */
[----:B------:R-:W-:Y:S01]  /*8e60*/  BPT.TRAP 0x1 ;  /* 0x000000040000795c */ /* 0x000fe20000300000 */
.L_x_46:
[----:B------:R-:W-:Y:S01]  /*8e70*/  SHF.R.S32.HI R5, RZ, 0x1f, R7 ;  /* 0x0000001fff057819 */ /* 0x000fe20000011407 */
[----:B------:R-:W-:Y:S01]  /*8e80*/  ULDC.64 UR4, c[0x0][0x328] ;  /* 0x0000ca0000047ab9 */ /* 0x000fe20000000a00 */
[----:B-----5:R-:W-:Y:S02]  /*8e90*/  SHF.R.S32.HI R4, RZ, 0x1f, R0 ;  /* 0x0000001fff047819 */ /* 0x020fe40000011400 */
[----:B------:R-:W-:Y:S01]  /*8ea0*/  R2UR UR6, R31 ;  /* 0x000000001f0672ca */ /* 0x000fe200000e0000 */
[----:B------:R-:W-:-:S04]  /*8eb0*/  IMAD R2, R5, UR4, RZ ;  /* 0x0000000405027c24 */ /* 0x000fc8000f8e02ff */
[C---:B------:R-:W-:Y:S02]  /*8ec0*/  IMAD R9, R7.reuse, UR5, R2 ;  /* 0x0000000507097c24 */ /* 0x040fe4000f8e0202 */
[----:B------:R-:W-:Y:S01]  /*8ed0*/  IMAD.WIDE.U32 R2, R7, UR4, RZ ;  /* 0x0000000407027c25 */ /* 0x000fe2000f8e00ff */
[----:B------:R-:W-:-:S03]  /*8ee0*/  ULDC.64 UR4, c[0x0][0x338] ;  /* 0x0000ce0000047ab9 */ /* 0x000fc60000000a00 */
[----:B------:R-:W-:Y:S02]  /*8ef0*/  IMAD.IADD R3, R3, 0x1, R9 ;  /* 0x0000000103037824 */ /* 0x000fe400078e0209 */
[----:B------:R-:W-:Y:S02]  /*8f00*/  IMAD R9, R4, UR4, RZ ;  /* 0x0000000404097c24 */ /* 0x000fe4000f8e02ff */
[----:B------:R-:W-:-:S04]  /*8f10*/  IMAD.WIDE.U32 R2, R0, UR4, R2 ;  /* 0x0000000400027c25 */ /* 0x000fc8000f8e0002 */
[----:B------:R-:W-:Y:S01]  /*8f20*/  IMAD R9, R0, UR5, R9 ;  /* 0x0000000500097c24 */ /* 0x000fe2000f8e0209 */
[----:B------:R-:W-:-:S04]  /*8f30*/  ULDC.64 UR4, c[0x0][0x330] ;  /* 0x0000cc0000047ab9 */ /* 0x000fc80000000a00 */
[----:B------:R-:W-:Y:S01]  /*8f40*/  IADD3 R3, R3, R9, RZ ;  /* 0x0000000903037210 */ /* 0x000fe20007ffe0ff */
[----:B------:R-:W-:Y:S01]  /*8f50*/  IMAD.U32 R9, RZ, RZ, UR4 ;  /* 0x00000004ff097e24 */ /* 0x000fe2000f8e00ff */
[----:B------:R-:W-:-:S03]  /*8f60*/  UIMAD UR4, UR6, UR4, URZ ;  /* 0x00000004060472a4 */ /* 0x000fc6000f8e023f */
[----:B------:R-:W-:Y:S01]  /*8f70*/  IMAD.WIDE.U32 R2, R9, UR42, R2 ;  /* 0x0000002a09027c25 */ /* 0x000fe2000f8e0002 */
[----:B------:R-:W-:Y:S01]  /*8f80*/  UIMAD UR4, UR42, UR5, UR4 ;  /* 0x000000052a0472a4 */ /* 0x000fe2000f8e0204 */
[----:B------:R-:W-:Y:S02]  /*8f90*/  ULDC.64 UR6, c[0x0][0x318] ;  /* 0x0000c60000067ab9 */ /* 0x000fe40000000a00 */
[----:B------:R-:W-:-:S03]  /*8fa0*/  LEA R16, P0, R2, UR6, 0x1 ;  /* 0x0000000602107c11 */ /* 0x000fc6000f8008ff */
[----:B------:R-:W-:-:S05]  /*8fb0*/  VIADD R17, R3, UR4 ;  /* 0x0000000403117c36 */ /* 0x000fca0008000000 */
[----:B------:R-:W-:Y:S02]  /*8fc0*/  LEA.HI.X R17, R2, UR7, R17, 0x1, P0 ;  /* 0x0000000702117c11 */ /* 0x000fe400080f0c11 */
[----:B------:R-:W-:-:S04]  /*8fd0*/  MOV R2, 0x1 ;  /* 0x0000000100027802 */ /* 0x000fc80000000f00 */
[----:B------:R-:W-:-:S04]  /*8fe0*/  SHF.L.U32 R2, R2, 0x1f, RZ ;  /* 0x0000001f02027819 */ /* 0x000fc800000006ff */
[----:B------:R-:W0:Y:S02]  /*8ff0*/  SYNCS.PHASECHK.TRANS64.TRYWAIT P0, [UR45+0x2a840], R2 ;  /* 0x02a84002ff0075a7 */ /* 0x000e24000800016d */
[----:B0-----:R-:W-:Y:S05]  /*9000*/  @!P0 BRA `(.L_x_47) ;  /* 0x0000002800d88947 */ /* 0x001fea0003800000 */
.L_x_88:
[----:B------:R-:W-:Y:S01]  /*9010*/  ULDC.64 UR4, c[0x0][0x300] ;  /* 0x0000c00000047ab9 */ /* 0x000fe20000000a00 */
[----:B------:R-:W-:Y:S01]  /*9020*/  R2UR UR6, R31 ;  /* 0x000000001f0672ca */ /* 0x000fe200000e0000 */
[----:B0-----:R-:W-:Y:S01]  /*9030*/  IMAD R2, R5, UR4, RZ ;  /* 0x0000000405027c24 */ /* 0x001fe2000f8e02ff */
[C---:B------:R-:W-:Y:S02]  /*9040*/  LOP3.LUT P3, RZ, R22.reuse, 0x4, RZ, 0xc0, !PT ;  /* 0x0000000416ff7812 */ /* 0x040fe4000786c0ff */
[C---:B------:R-:W-:Y:S01]  /*9050*/  LOP3.LUT P2, RZ, R22.reuse, 0x2, RZ, 0xc0, !PT ;  /* 0x0000000216ff7812 */ /* 0x040fe2000784c0ff */
[C---:B------:R-:W-:Y:S01]  /*9060*/  IMAD R5, R7.reuse, UR5, R2 ;  /* 0x0000000507057c24 */ /* 0x040fe2000f8e0202 */
[----:B------:R-:W-:Y:S01]  /*9070*/  LOP3.LUT P1, RZ, R22, 0x1, RZ, 0xc0, !PT ;  /* 0x0000000116ff7812 */ /* 0x000fe2000782c0ff */
[----:B------:R-:W-:Y:S01]  /*9080*/  IMAD.WIDE.U32 R2, R7, UR4, RZ ;  /* 0x0000000407027c25 */ /* 0x000fe2000f8e00ff */
[----:B------:R-:W-:-:S03]  /*9090*/  ULDC.64 UR4, c[0x0][0x310] ;  /* 0x0000c40000047ab9 */ /* 0x000fc60000000a00 */
[----:B------:R-:W-:Y:S02]  /*90a0*/  IMAD.IADD R3, R3, 0x1, R5 ;  /* 0x0000000103037824 */ /* 0x000fe400078e0205 */
[----:B------:R-:W-:Y:S02]  /*90b0*/  IMAD R5, R4, UR4, RZ ;  /* 0x0000000404057c24 */ /* 0x000fe4000f8e02ff */
[----:B------:R-:W-:-:S04]  /*90c0*/  IMAD.WIDE.U32 R2, R0, UR4, R2 ;  /* 0x0000000400027c25 */ /* 0x000fc8000f8e0002 */
[----:B------:R-:W-:Y:S01]  /*90d0*/  IMAD R5, R0, UR5, R5 ;  /* 0x0000000500057c24 */ /* 0x000fe2000f8e0205 */
[----:B------:R-:W-:-:S03]  /*90e0*/  ULDC.64 UR4, c[0x0][0x308] ;  /* 0x0000c20000047ab9 */ /* 0x000fc60000000a00 */
[----:B------:R-:W-:Y:S01]  /*90f0*/  IMAD.IADD R3, R3, 0x1, R5 ;  /* 0x0000000103037824 */ /* 0x000fe200078e0205 */
[----:B------:R-:W-:Y:S01]  /*9100*/  MOV R5, UR4 ;  /* 0x0000000400057c02 */ /* 0x000fe20008000f00 */
[----:B------:R-:W-:-:S03]  /*9110*/  UIMAD UR4, UR6, UR4, URZ ;  /* 0x00000004060472a4 */ /* 0x000fc6000f8e023f */
[----:B------:R-:W-:Y:S01]  /*9120*/  ULDC.64 UR6, c[0x0][0x2e8] ;  /* 0x0000ba0000067ab9 */ /* 0x000fe20000000a00 */
[----:B------:R-:W-:Y:S02]  /*9130*/  UIMAD UR4, UR42, UR5, UR4 ;  /* 0x000000052a0472a4 */ /* 0x000fe4000f8e0204 */
[----:B------:R-:W-:-:S04]  /*9140*/  IMAD.WIDE.U32 R2, R5, UR42, R2 ;  /* 0x0000002a05027c25 */ /* 0x000fc8000f8e0002 */
[----:B------:R-:W-:Y:S01]  /*9150*/  VIADD R7, R3, UR4 ;  /* 0x0000000403077c36 */ /* 0x000fe20008000000 */
[C---:B------:R-:W-:Y:S01]  /*9160*/  LEA R0, P0, R2.reuse, UR6, 0x1 ;  /* 0x0000000602007c11 */ /* 0x040fe2000f8008ff */
[----:B------:R-:W-:Y:S01]  /*9170*/  IMAD.MOV.U32 R3, RZ, RZ, -0x60 ;  /* 0xffffffa0ff037424 */ /* 0x000fe200078e00ff */
[----:B------:R-:W-:Y:S02]  /*9180*/  UMOV UR4, 0xffffffff ;  /* 0xffffffff00047882 */ /* 0x000fe40000000000 */
[----:B------:R-:W-:Y:S01]  /*9190*/  LEA.HI.X R7, R2, UR7, R7, 0x1, P0 ;  /* 0x0000000702077c11 */ /* 0x000fe200080f0c07 */
[----:B------:R-:W-:Y:S01]  /*91a0*/  IMAD R4, R28, R3, UR43 ;  /* 0x0000002b1c047e24 */ /* 0x000fe2000f8e0203 */
[----:B------:R-:W-:-:S04]  /*91b0*/  LOP3.LUT R3, R6, 0x1c0, RZ, 0xc0, !PT ;  /* 0x000001c006037812 */ /* 0x000fc800078ec0ff */
[----:B------:R-:W-:Y:S02]  /*91c0*/  LOP3.LUT R2, R3, 0x38, R6, 0xf8, !PT ;  /* 0x0000003803027812 */ /* 0x000fe400078ef806 */
[----:B------:R-:W-:Y:S02]  /*91d0*/  IADD3 R6, -R37, R4, RZ ;  /* 0x0000000425067210 */ /* 0x000fe40007ffe1ff */
[----:B------:R-:W-:Y:S01]  /*91e0*/  LOP3.LUT R2, R2, 0x38, R25, 0x78, !PT ;  /* 0x0000003802027812 */ /* 0x000fe200078e7819 */
[----:B------:R-:W-:Y:S01]  /*91f0*/  IMAD.SHL.U32 R25, R10, 0x8, RZ ;  /* 0x000000080a197824 */ /* 0x000fe200078e00ff */
[----:B------:R-:W-:-:S04]  /*9200*/  ISETP.GE.AND P0, PT, R6, 0x1, PT ;  /* 0x000000010600780c */ /* 0x000fc80003f06270 */
[----:B------:R-:W-:Y:S01]  /*9210*/  LOP3.LUT R25, R2, 0x200, R25, 0xf8, !PT ;  /* 0x0000020002197812 */ /* 0x000fe200078ef819 */
[----:B------:R-:W-:Y:S08]  /*9220*/  BRA.DIV UR4, `(.L_x_48) ;  /* 0x0000002a04687947 */ /* 0x000ff0000b800000 */
[----:B------:R-:W-:Y:S01]  /*9230*/  SHFL.IDX PT, R3, R7, RZ, 0x181f ;  /* 0x00181fff07037589 */ /* 0x000fe200000e0000 */
[----:B------:R-:W-:-:S03]  /*9240*/  @P0 LEA R9, R25, UR45, 0x1 ;  /* 0x0000002d19090c11 */ /* 0x000fc6000f8e08ff */
[----:B------:R-:W0:Y:S04]  /*9250*/  SHFL.IDX PT, R2, R0, RZ, 0x181f ;  /* 0x00181fff00027589 */ /* 0x000e2800000e0000 */
[----:B------:R-:W-:Y:S04]  /*9260*/  SHFL.IDX PT, R5, R7, 0x1, 0x181f ;  /* 0x00381f0007057f89 */ /* 0x000fe800000e0000 */
[----:B------:R-:W-:Y:S04]  /*9270*/  SHFL.IDX PT, R4, R0, 0x1, 0x181f ;  /* 0x00381f0000047f89 */ /* 0x000fe800000e0000 */
[----:B------:R-:W1:Y:S04]  /*9280*/  SHFL.IDX PT, R8, R7, 0x2, 0x181f ;  /* 0x00581f0007087f89 */ /* 0x000e6800000e0000 */
[----:B------:R-:W2:Y:S04]  /*9290*/  SHFL.IDX PT, R14, R0, 0x2, 0x181f ;  /* 0x00581f00000e7f89 */ /* 0x000ea800000e0000 */
[----:B------:R-:W3:Y:S01]  /*92a0*/  SHFL.IDX PT, R10, R0, 0x3, 0x181f ;  /* 0x00781f00000a7f89 */ /* 0x000ee200000e0000 */
[----:B0-----:R-:W-:-:S05]  /*92b0*/  @P0 IMAD.WIDE.U32 R2, R30, 0x2, R2 ;  /* 0x000000021e020825 */ /* 0x001fca00078e0002 */
[----:B------:R-:W-:Y:S04]  /*92c0*/  @P0 LDGSTS.E.BYPASS.LTC128B.128 [R9+0x18400], desc[UR38][R2.64], !P3 ;  /* 0x1840000002090fae */ /* 0x000fe8000d901d66 */
[----:B------:R-:W-:Y:S04]  /*92d0*/  @P0 LDGSTS.E.BYPASS.LTC128B.128 [R9+0x1b400], desc[UR38][R2.64+0x80], !P2 ;  /* 0x1b40008002090fae */ /* 0x000fe8000d101d66 */
[----:B------:R0:W-:Y:S01]  /*92e0*/  @P0 LDGSTS.E.BYPASS.LTC128B.128 [R9+0x1e400], desc[UR38][R2.64+0x100], !P1 ;  /* 0x1e40010002090fae */ /* 0x0001e2000c901d66 */
[----:B------:R-:W-:-:S03]  /*92f0*/  ISETP.GE.AND P0, PT, R6, 0x11, PT ;  /* 0x000000110600780c */ /* 0x000fc60003f06270 */
[----:B0-----:R-:W0:Y:S01]  /*9300*/  SHFL.IDX PT, R9, R7, 0x3, 0x181f ;  /* 0x00781f0007097f89 */ /* 0x001e2200000e0000 */
[----:B-1----:R-:W-:-:S09]  /*9310*/  MOV R3, R8 ;  /* 0x0000000800037202 */ /* 0x002fd20000000f00 */
[----:B------:R-:W-:Y:S01]  /*9320*/  @P0 IMAD.WIDE.U32 R4, R30, 0x2, R4 ;  /* 0x000000021e040825 */ /* 0x000fe200078e0004 */
[----:B------:R-:W-:Y:S01]  /*9330*/  @P0 LEA R21, R25, UR45, 0x1 ;  /* 0x0000002d19150c11 */ /* 0x000fe2000f8e08ff */
[----:B------:R-:W-:Y:S02]  /*9340*/  SHFL.IDX PT, R8, R7, 0x4, 0x181f ;  /* 0x00981f0007087f89 */ /* 0x000fe400000e0000 */
[----:B--2---:R-:W-:Y:S02]  /*9350*/  IMAD.MOV.U32 R2, RZ, RZ, R14 ;  /* 0x000000ffff027224 */ /* 0x004fe400078e000e */
[----:B------:R-:W-:Y:S04]  /*9360*/  @P0 LDGSTS.E.BYPASS.LTC128B.128 [R21+0x18c00], desc[UR38][R4.64], !P3 ;  /* 0x18c0000004150fae */ /* 0x000fe8000d901d66 */
[----:B------:R-:W-:Y:S04]  /*9370*/  @P0 LDGSTS.E.BYPASS.LTC128B.128 [R21+0x1bc00], desc[UR38][R4.64+0x80], !P2 ;  /* 0x1bc0008004150fae */ /* 0x000fe8000d101d66 */
[----:B------:R3:W-:Y:S01]  /*9380*/  @P0 LDGSTS.E.BYPASS.LTC128B.128 [R21+0x1ec00], desc[UR38][R4.64+0x100], !P1 ;  /* 0x1ec0010004150fae */ /* 0x0007e2000c901d66 */
[----:B------:R-:W-:-:S03]  /*9390*/  ISETP.GE.AND P0, PT, R6, 0x21, PT ;  /* 0x000000210600780c */ /* 0x000fc60003f06270 */
[----:B------:R-:W1:Y:S04]  /*93a0*/  SHFL.IDX PT, R14, R0, 0x4, 0x181f ;  /* 0x00981f00000e7f89 */ /* 0x000e6800000e0000 */
[----:B------:R-:W2:Y:S01]  /*93b0*/  SHFL.IDX PT, R7, R7, 0x5, 0x181f ;  /* 0x00b81f0007077f89 */ /* 0x000ea200000e0000 */
[----:B---3--:R-:W-:-:S05]  /*93c0*/  IMAD.MOV.U32 R4, RZ, RZ, R10 ;  /* 0x000000ffff047224 */ /* 0x008fca00078e000a */
[----:B------:R-:W-:Y:S01]  /*93d0*/  @P0 IMAD.WIDE.U32 R2, R30, 0x2, R2 ;  /* 0x000000021e020825 */ /* 0x000fe200078e0002 */
[----:B------:R-:W-:-:S03]  /*93e0*/  @P0 LEA R35, R25, UR45, 0x1 ;  /* 0x0000002d19230c11 */ /* 0x000fc6000f8e08ff */
[----:B0-----:R-:W-:Y:S02]  /*93f0*/  IMAD.MOV.U32 R5, RZ, RZ, R9 ;  /* 0x000000ffff057224 */ /* 0x001fe400078e0009 */
[----:B------:R-:W-:Y:S04]  /*9400*/  @P0 LDGSTS.E.BYPASS.LTC128B.128 [R35+0x19400], desc[UR38][R2.64], !P3 ;  /* 0x1940000002230fae */ /* 0x000fe8000d901d66 */
[----:B------:R-:W-:Y:S04]  /*9410*/  @P0 LDGSTS.E.BYPASS.LTC128B.128 [R35+0x1c400], desc[UR38][R2.64+0x80], !P2 ;  /* 0x1c40008002230fae */ /* 0x000fe8000d101d66 */
[----:B------:R1:W-:Y:S01]  /*9420*/  @P0 LDGSTS.E.BYPASS.LTC128B.128 [R35+0x1f400], desc[UR38][R2.64+0x100], !P1 ;  /* 0x1f40010002230fae */ /* 0x0003e2000c901d66 */
[----:B------:R-:W-:-:S02]  /*9430*/  ISETP.GE.AND P0, PT, R6, 0x31, PT ;  /* 0x000000310600780c */ /* 0x000fc40003f06270 */
[----:B-1----:R-:W-:Y:S01]  /*9440*/  MOV R2, R14 ;  /* 0x0000000e00027202 */ /* 0x002fe20000000f00 */
[----:B------:R-:W-:-:S10]  /*9450*/  IMAD.MOV.U32 R3, RZ, RZ, R8 ;  /* 0x000000ffff037224 */ /* 0x000fd400078e0008 */
[----:B------:R-:W-:Y:S01]  /*9460*/  @P0 LEA R9, R25, UR45, 0x1 ;  /* 0x0000002d19090c11 */ /* 0x000fe2000f8e08ff */
[----:B------:R-:W-:Y:S01]  /*9470*/  @P0 IMAD.WIDE.U32 R4, R30, 0x2, R4 ;  /* 0x000000021e040825 */ /* 0x000fe200078e0004 */
[----:B------:R0:W1:Y:S04]  /*9480*/  SHFL.IDX PT, R14, R0, 0x5, 0x181f ;  /* 0x00b81f00000e7f89 */ /* 0x00006800000e0000 */
[----:B------:R0:W-:Y:S04]  /*9490*/  @P0 LDGSTS.E.BYPASS.LTC128B.128 [R9+0x19c00], desc[UR38][R4.64], !P3 ;  /* 0x19c0000004090fae */ /* 0x0001e8000d901d66 */
[----:B------:R0:W-:Y:S04]  /*94a0*/  @P0 LDGSTS.E.BYPASS.LTC128B.128 [R9+0x1cc00], desc[UR38][R4.64+0x80], !P2 ;  /* 0x1cc0008004090fae */ /* 0x0001e8000d101d66 */
[----:B------:R0:W-:Y:S01]  /*94b0*/  @P0 LDGSTS.E.BYPASS.LTC128B.128 [R9+0x1fc00], desc[UR38][R4.64+0x100], !P1 ;  /* 0x1fc0010004090fae */ /* 0x0001e2000c901d66 */
[----:B------:R-:W-:-:S13]  /*94c0*/  ISETP.GE.AND P0, PT, R6, 0x41, PT ;  /* 0x000000410600780c */ /* 0x000fda0003f06270 */
[----:B------:R-:W-:Y:S01]  /*94d0*/  @P0 IMAD.WIDE.U32 R2, R30, 0x2, R2 ;  /* 0x000000021e020825 */ /* 0x000fe200078e0002 */
[----:B------:R-:W-:-:S05]  /*94e0*/  @P0 LEA R21, R25, UR45, 0x1 ;  /* 0x0000002d19150c11 */ /* 0x000fca000f8e08ff */
[----:B------:R0:W-:Y:S04]  /*94f0*/  @P0 LDGSTS.E.BYPASS.LTC128B.128 [R21+0x1a400], desc[UR38][R2.64], !P3 ;  /* 0x1a40000002150fae */ /* 0x0001e8000d901d66 */
[----:B------:R0:W-:Y:S04]  /*9500*/  @P0 LDGSTS.E.BYPASS.LTC128B.128 [R21+0x1d400], desc[UR38][R2.64+0x80], !P2 ;  /* 0x1d40008002150fae */ /* 0x0001e8000d101d66 */
[----:B-12---:R0:W-:Y:S02]  /*9510*/  @P0 LDGSTS.E.BYPASS.LTC128B.128 [R21+0x20400], desc[UR38][R2.64+0x100], !P1 ;  /* 0x2040010002150fae */ /* 0x0061e4000c901d66 */
.L_x_102:
[----:B------:R-:W-:Y:S01]  /*9520*/  ISETP.GE.AND P0, PT, R6, 0x51, PT ;  /* 0x000000510600780c */ /* 0x000fe20003f06270 */
[----:B0-----:R-:W-:Y:S01]  /*9530*/  IMAD.MOV.U32 R2, RZ, RZ, R14 ;  /* 0x000000ffff027224 */ /* 0x001fe200078e000e */
[----:B------:R-:W-:-:S11]  /*9540*/  MOV R3, R7 ;  /* 0x0000000700037202 */ /* 0x000fd60000000f00 */
[----:B------:R-:W-:Y:S01]  /*9550*/  @P0 IMAD.WIDE.U32 R2, R30, 0x2, R2 ;  /* 0x000000021e020825 */ /* 0x000fe200078e0002 */
[----:B------:R-:W-:-:S05]  /*9560*/  @P0 LEA R5, R25, UR45, 0x1 ;  /* 0x0000002d19050c11 */ /* 0x000fca000f8e08ff */
[----:B------:R-:W-:Y:S01]  /*9570*/  @!PT LDS RZ, [RZ] ;  /* 0x00000000fffff984 */ /* 0x000fe20000000800 */
[----:B------:R-:W-:Y:S01]  /*9580*/  @!PT LDS RZ, [RZ] ;  /* 0x00000000fffff984 */ /* 0x000fe20000000800 */
[----:B------:R-:W-:Y:S01]  /*9590*/  @!PT LDS RZ, [RZ] ;  /* 0x00000000fffff984 */ /* 0x000fe20000000800 */
[----:B------:R0:W-:Y:S04]  /*95a0*/  @P0 LDGSTS.E.BYPASS.LTC128B.128 [R5+0x1ac00], desc[UR38][R2.64], !P3 ;  /* 0x1ac0000002050fae */ /* 0x0001e8000d901d66 */
[----:B------:R0:W-:Y:S04]  /*95b0*/  @P0 LDGSTS.E.BYPASS.LTC128B.128 [R5+0x1dc00], desc[UR38][R2.64+0x80], !P2 ;  /* 0x1dc0008002050fae */ /* 0x0001e8000d101d66 */
[----:B------:R0:W-:Y:S01]  /*95c0*/  @P0 LDGSTS.E.BYPASS.LTC128B.128 [R5+0x20c00], desc[UR38][R2.64+0x100], !P1 ;  /* 0x20c0010002050fae */ /* 0x0001e2000c901d66 */
[----:B------:R-:W-:Y:S01]  /*95d0*/  NOP ;  /* 0x0000000000007918 */ /* 0x000fe20000000000 */
[----:B------:R-:W-:Y:S02]  /*95e0*/  SYNCS.ARRIVE.TRANS64.RED.A0T1 RZ, [UR45+0x2a830], RZ ;  /* 0x02a830ffffff79a7 */ /* 0x000fe4000820042d */
[----:B------:R-:W-:Y:S01]  /*95f0*/  ARRIVES.LDGSTSBAR.64.TRANSCNT [UR45+0x2a830] ;  /* 0x02a83000ff0079b0 */ /* 0x000fe20008000aad */
[----:B------:R-:W-:Y:S01]  /*9600*/  NOP ;  /* 0x0000000000007918 */ /* 0x000fe20000000000 */
[----:B------:R-:W-:-:S13]  /*9610*/  ISETP.NE.AND P1, PT, R36, 0x3, PT ;  /* 0x000000032400780c */ /* 0x000fda0003f25270 */
[----:B0-----:R-:W-:Y:S05]  /*9620*/  @!P1 BRA `(.L_x_49) ;  /* 0x0000000000049947 */ /* 0x001fea0003800000 */
[----:B------:R-:W-:Y:S01]  /*9630*/  BPT.TRAP 0x1 ;  /* 0x000000040000795c */ /* 0x000fe20000300000 */
.L_x_49:
[----:B------:R-:W-:Y:S01]  /*9640*/  SYNCS.ARRIVE.TRANS64.A1T0 RZ, [UR45+0x2a830], RZ ;  /* 0x02a830ffffff79a7 */ /* 0x000fe2000810002d */
[----:B------:R-:W-:Y:S05]  /*9650*/  WARPSYNC.ALL ;  /* 0x0000000000007948 */ /* 0x000fea0003800000 */
[----:B------:R-:W-:Y:S01]  /*9660*/  UIADD3 UR5, UR45, 0xc400, URZ ;  /* 0x0000c4002d057890 */ /* 0x000fe2000fffe03f */
[----:B------:R-:W-:Y:S01]  /*9670*/  R2UR UR4, R31 ;  /* 0x000000001f0472ca */ /* 0x000fe200000e0000 */
[----:B------:R-:W-:Y:S01]  /*9680*/  ULDC.64 UR6, c[0x0][0x2d8] ;  /* 0x0000b60000067ab9 */ /* 0x000fe20000000a00 */
[----:B------:R-:W-:Y:S01]  /*9690*/  SHF.R.S32.HI R35, RZ, 0x1f, R27 ;  /* 0x0000001fff237819 */ /* 0x000fe2000001141b */
[----:B------:R-:W-:Y:S02]  /*96a0*/  ULOP3.LUT UP0, URZ, UR5, 0x3ff, URZ, 0xc0, !UPT ;  /* 0x000003ff053f7892 */ /* 0x000fe4000f80c03f */
[----:B------:R-:W-:Y:S01]  /*96b0*/  UIMAD.WIDE.U32 UR40, UR42, UR6, URZ ;  /* 0x000000062a2872a5 */ /* 0x000fe2000f8e003f */
[----:B------:R-:W-:Y:S03]  /*96c0*/  BAR.SYNC.DEFER_BLOCKING 0x8, 0x180 ;  /* 0x0206000000007b1d */ /* 0x000fe60000010000 */
[----:B------:R-:W-:-:S04]  /*96d0*/  PLOP3.LUT P0, PT, PT, PT, UP0, 0x80, 0x0 ;  /* 0x000000000000781c */ /* 0x000fc80003f0f008 */
[----:B------:R-:W-:-:S04]  /*96e0*/  UIMAD UR4, UR4, UR6, URZ ;  /* 0x00000006040472a4 */ /* 0x000fc8000f8e023f */
[----:B------:R-:W-:-:S04]  /*96f0*/  UIMAD UR4, UR42, UR7, UR4 ;  /* 0x000000072a0472a4 */ /* 0x000fc8000f8e0204 */
[----:B------:R-:W-:Y:S01]  /*9700*/  UIADD3 UR46, UR41, UR4, URZ ;  /* 0x00000004292e7290 */ /* 0x000fe2000fffe03f */
[----:B------:R-:W-:Y:S11]  /*9710*/  @!P0 BRA `(.L_x_50) ;  /* 0x0000000000408947 */ /* 0x000ff60003800000 */
[----:B------:R-:W-:Y:S01]  /*9720*/  MOV R2, 0x0 ;  /* 0x0000000000027802 */ /* 0x000fe20000000f00 */
[----:B------:R-:W-:Y:S01]  /*9730*/  ULDC.64 UR6, c[0x4][0x90] ;  /* 0x0100240000067ab9 */ /* 0x000fe20000000a00 */
[----:B------:R-:W-:Y:S01]  /*9740*/  ULDC.64 UR8, c[0x4][0x98] ;  /* 0x0100260000087ab9 */ /* 0x000fe20000000a00 */
[----:B------:R-:W-:Y:S01]  /*9750*/  ULDC.64 UR4, c[0x4][0x20] ;  /* 0x0100080000047ab9 */ /* 0x000fe20000000a00 */
[----:B------:R-:W-:Y:S01]  /*9760*/  IMAD.U32 R4, RZ, RZ, UR6 ;  /* 0x00000006ff047e24 */ /* 0x000fe2000f8e00ff */
[----:B------:R-:W-:Y:S01]  /*9770*/  MOV R6, UR8 ;  /* 0x0000000800067c02 */ /* 0x000fe20008000f00 */
[----:B------:R-:W0:Y:S01]  /*9780*/  LDC.64 R2, c[0x4][R2] ;  /* 0x0100000002027b82 */ /* 0x000e220000000a00 */
[----:B------:R-:W-:Y:S01]  /*9790*/  IMAD.U32 R5, RZ, RZ, UR7 ;  /* 0x00000007ff057e24 */ /* 0x000fe2000f8e00ff */
[----:B------:R-:W-:Y:S01]  /*97a0*/  MOV R11, UR5 ;  /* 0x00000005000b7c02 */ /* 0x000fe20008000f00 */
[----:B------:R-:W-:Y:S01]  /*97b0*/  IMAD.U32 R7, RZ, RZ, UR9 ;  /* 0x00000009ff077e24 */ /* 0x000fe2000f8e00ff */
[----:B------:R-:W-:Y:S01]  /*97c0*/  MOV R13, RZ ;  /* 0x000000ff000d7202 */ /* 0x000fe20000000f00 */
[----:B------:R-:W-:-:S02]  /*97d0*/  IMAD.U32 R10, RZ, RZ, UR4 ;  /* 0x00000004ff0a7e24 */ /* 0x000fc4000f8e00ff */
[----:B------:R-:W-:Y:S02]  /*97e0*/  IMAD.MOV.U32 R8, RZ, RZ, 0x70 ;  /* 0x00000070ff087424 */ /* 0x000fe400078e00ff */
[----:B------:R-:W-:-:S07]  /*97f0*/  IMAD.MOV.U32 R12, RZ, RZ, 0x1 ;  /* 0x00000001ff0c7424 */ /* 0x000fce00078e00ff */
[----:B------:R-:W-:-:S07]  /*9800*/  LEPC R20, `(.L_x_50) ;  /* 0x000000001014794e */ /* 0x000fce0000000000 */
[----:B0-----:R-:W-:Y:S05]  /*9810*/  CALL.ABS.NOINC R2 ;  /* 0x0000000002007343 */ /* 0x001fea0003c00000 */
.L_x_50:
[----:B------:R-:W0:Y:S01]  /*9820*/  LDC R6, c[0x0][0x448] ;  /* 0x00011200ff067b82 */ /* 0x000e220000000800 */
[----:B------:R-:W-:Y:S01]  /*9830*/  ULDC.64 UR4, c[0x0][0x2e0] ;  /* 0x0000b80000047ab9 */ /* 0x000fe20000000a00 */
[----:B------:R-:W-:Y:S01]  /*9840*/  IMAD R7, R24, 0x80, R33 ;  /* 0x0000008018077824 */ /* 0x000fe200078e0221 */
[----:B------:R-:W-:Y:S01]  /*9850*/  MOV R4, UR40 ;  /* 0x0000002800047c02 */ /* 0x000fe20008000f00 */
[----:B------:R-:W-:Y:S02]  /*9860*/  IMAD R0, R35, UR4, RZ ;  /* 0x0000000423007c24 */ /* 0x000fe4000f8e02ff */
[----:B------:R-:W-:Y:S01]  /*9870*/  IMAD.U32 R5, RZ, RZ, UR41 ;  /* 0x00000029ff057e24 */ /* 0x000fe2000f8e00ff */
[----:B------:R-:W-:Y:S01]  /*9880*/  MOV R5, R7 ;  /* 0x0000000700057202 */ /* 0x000fe20000000f00 */
[----:B------:R-:W-:Y:S02]  /*9890*/  IMAD R9, R27, UR5, R0 ;  /* 0x000000051b097c24 */ /* 0x000fe4000f8e0200 */
[----:B------:R-:W-:-:S02]  /*98a0*/  IMAD.U32 R3, RZ, RZ, UR46 ;  /* 0x0000002eff037e24 */ /* 0x000fc4000f8e00ff */
[----:B------:R-:W-:-:S04]  /*98b0*/  IMAD.MOV.U32 R2, RZ, RZ, R4 ;  /* 0x000000ffff027224 */ /* 0x000fc800078e0004 */
[----:B------:R-:W-:Y:S01]  /*98c0*/  IMAD.WIDE.U32 R2, R27, UR4, R2 ;  /* 0x000000041b027c25 */ /* 0x000fe2000f8e0002 */
[----:B------:R-:W-:-:S03]  /*98d0*/  ULDC.64 UR4, c[0x0][0x2d0] ;  /* 0x0000b40000047ab9 */ /* 0x000fc60000000a00 */
[----:B------:R-:W-:Y:S01]  /*98e0*/  IMAD.IADD R3, R3, 0x1, R9 ;  /* 0x0000000103037824 */ /* 0x000fe200078e0209 */
[----:B0-----:R-:W-:-:S13]  /*98f0*/  ISETP.NE.AND P0, PT, R6, 0x1, PT ;  /* 0x000000010600780c */ /* 0x001fda0003f05270 */
[----:B------:R-:W0:Y:S08]  /*9900*/  @P0 LDC R8, c[0x0][0x44c] ;  /* 0x00011300ff080b82 */ /* 0x000e300000000800 */
[----:B------:R-:W1:Y:S01]  /*9910*/  @P0 LDC R11, c[0x0][0x450] ;  /* 0x00011400ff0b0b82 */ /* 0x000e620000000800 */
[----:B0-----:R-:W-:-:S05]  /*9920*/  @P0 IMAD.HI.U32 R0, R7, R8, RZ ;  /* 0x0000000807000227 */ /* 0x001fca00078e00ff */
[----:B-1----:R-:W-:-:S05]  /*9930*/  @P0 SHF.R.U32.HI R5, RZ, R11, R0 ;  /* 0x0000000bff050219 */ /* 0x002fca0000011600 */
[----:B------:R-:W-:Y:S02]  /*9940*/  IMAD.MOV R0, RZ, RZ, -R5 ;  /* 0x000000ffff007224 */ /* 0x000fe400078e0a05 */
[----:B------:R-:W-:-:S04]  /*9950*/  IMAD.WIDE.U32 R2, R5, UR4, R2 ;  /* 0x0000000405027c25 */ /* 0x000fc8000f8e0002 */
[----:B------:R-:W-:Y:S01]  /*9960*/  IMAD R7, R6, R0, R7 ;  /* 0x0000000006077224 */ /* 0x000fe200078e0207 */
[----:B------:R-:W-:-:S05]  /*9970*/  SHF.R.S32.HI R0, RZ, 0x1f, R5 ;  /* 0x0000001fff007819 */ /* 0x000fca0000011405 */
[----:B------:R-:W-:-:S04]  /*9980*/  IMAD R0, R0, UR4, RZ ;  /* 0x0000000400007c24 */ /* 0x000fc8000f8e02ff */
[----:B------:R-:W-:Y:S01]  /*9990*/  IMAD R5, R5, UR5, R0 ;  /* 0x0000000505057c24 */ /* 0x000fe2000f8e0200 */
[----:B------:R-:W-:Y:S01]  /*99a0*/  SHF.R.S32.HI R0, RZ, 0x1f, R7 ;  /* 0x0000001fff007819 */ /* 0x000fe20000011407 */
[----:B------:R-:W-:-:S03]  /*99b0*/  ULDC.64 UR4, c[0x0][0x2c8] ;  /* 0x0000b20000047ab9 */ /* 0x000fc60000000a00 */
[----:B------:R-:W-:Y:S01]  /*99c0*/  IADD3 R3, R3, R5, RZ ;  /* 0x0000000503037210 */ /* 0x000fe20007ffe0ff */
[----:B------:R-:W-:-:S04]  /*99d0*/  IMAD R0, R0, UR4, RZ ;  /* 0x0000000400007c24 */ /* 0x000fc8000f8e02ff */
[C---:B------:R-:W-:Y:S02]  /*99e0*/  IMAD R5, R7.reuse, UR5, R0 ;  /* 0x0000000507057c24 */ /* 0x040fe4000f8e0200 */
[----:B------:R-:W-:Y:S01]  /*99f0*/  IMAD.WIDE.U32 R2, R7, UR4, R2 ;  /* 0x0000000407027c25 */ /* 0x000fe2000f8e0002 */
[----:B------:R-:W-:-:S03]  /*9a00*/  ULDC.64 UR4, c[0x0][0x280] ;  /* 0x0000a00000047ab9 */ /* 0x000fc60000000a00 */
[----:B------:R-:W-:Y:S01]  /*9a10*/  IMAD.IADD R3, R3, 0x1, R5 ;  /* 0x0000000103037824 */ /* 0x000fe200078e0205 */
[C---:B------:R-:W-:Y:S01]  /*9a20*/  LEA R0, P0, R2.reuse, UR4, 0x1 ;  /* 0x0000000402007c11 */ /* 0x040fe2000f8008ff */
[----:B------:R-:W-:Y:S02]  /*9a30*/  ULDC UR4, c[0x0][0x2b8] ;  /* 0x0000ae0000047ab9 */ /* 0x000fe40000000800 */
[----:B------:R-:W-:Y:S02]  /*9a40*/  ISETP.GE.AND P2, PT, R19, UR4, PT ;  /* 0x0000000413007c0c */ /* 0x000fe4000bf46270 */
[----:B------:R-:W-:Y:S01]  /*9a50*/  LEA.HI.X R8, R2, UR5, R3, 0x1, P0 ;  /* 0x0000000502087c11 */ /* 0x000fe200080f0c03 */
[----:B------:R-:W-:Y:S01]  /*9a60*/  UMOV UR5, 0xffffffff ;  /* 0xffffffff00057882 */ /* 0x000fe20000000000 */
[----:B------:R-:W-:Y:S02]  /*9a70*/  ISETP.GE.AND P0, PT, R23, UR4, PT ;  /* 0x0000000417007c0c */ /* 0x000fe4000bf06270 */
[----:B------:R-:W-:Y:S01]  /*9a80*/  ISETP.GE.AND P3, PT, R30, UR4, PT ;  /* 0x000000041e007c0c */ /* 0x000fe2000bf66270 */
[----:B------:R-:W-:-:S12]  /*9a90*/  BRA.DIV UR5, `(.L_x_51) ;  /* 0x0000002a05307947 */ /* 0x000fd8000b800000 */
[----:B------:R-:W-:Y:S01]  /*9aa0*/  SHFL.IDX PT, R3, R8, RZ, 0x181f ;  /* 0x00181fff08037589 */ /* 0x000fe200000e0000 */
[----:B------:R-:W-:Y:S01]  /*9ab0*/  ULDC UR4, c[0x0][0x288] ;  /* 0x0000a20000047ab9 */ /* 0x000fe20000000800 */
[----:B------:R-:W-:Y:S02]  /*9ac0*/  IMAD R7, R24, 0x80, R37 ;  /* 0x0000008018077824 */ /* 0x000fe400078e0225 */
[----:B------:R-:W0:Y:S01]  /*9ad0*/  SHFL.IDX PT, R2, R0, RZ, 0x181f ;  /* 0x00181fff00027589 */ /* 0x000e2200000e0000 */
[----:B------:R-:W-:Y:S02]  /*9ae0*/  IMAD R6, R6, UR4, RZ ;  /* 0x0000000406067c24 */ /* 0x000fe4000f8e02ff */
[C---:B------:R-:W-:Y:S01]  /*9af0*/  IADD3 R11, R7.reuse, 0x10, RZ ;  /* 0x00000010070b7810 */ /* 0x040fe20007ffe0ff */
[----:B------:R-:W-:Y:S02]  /*9b00*/  SHFL.IDX PT, R5, R8, 0x1, 0x181f ;  /* 0x00381f0008057f89 */ /* 0x000fe400000e0000 */
[----:B------:R-:W-:-:S02]  /*9b10*/  ISETP.GE.AND P1, PT, R7, R6, PT ;  /* 0x000000060700720c */ /* 0x000fc40003f26270 */
[----:B------:R-:W1:Y:S04]  /*9b20*/  SHFL.IDX PT, R4, R0, 0x1, 0x181f ;  /* 0x00381f0000047f89 */ /* 0x000e6800000e0000 */
[----:B------:R-:W-:Y:S07]  /*9b30*/  SHFL.IDX PT, R14, R0, 0x7, 0x181f ;  /* 0x00f81f00000e7f89 */ /* 0x000fee00000e0000 */
[----:B------:R-:W-:Y:S01]  /*9b40*/  @!P1 LEA R9, R25, UR45, 0x1 ;  /* 0x0000002d19099c11 */ /* 0x000fe2000f8e08ff */
[----:B0-----:R-:W-:-:S05]  /*9b50*/  @!P1 IMAD.WIDE.U32 R2, R30, 0x2, R2 ;  /* 0x000000021e029825 */ /* 0x001fca00078e0002 */
[----:B------:R-:W-:Y:S04]  /*9b60*/  @!P1 LDGSTS.E.BYPASS.LTC128B.128 [R9+0xc400], desc[UR38][R2.64], !P3 ;  /* 0x0c40000002099fae */ /* 0x000fe8000d901d66 */
[----:B------:R-:W-:Y:S04]  /*9b70*/  @!P1 LDGSTS.E.BYPASS.LTC128B.128 [R9+0x10400], desc[UR38][R2.64+0x80], !P2 ;  /* 0x1040008002099fae */ /* 0x000fe8000d101d66 */
[----:B------:R0:W-:Y:S01]  /*9b80*/  @!P1 LDGSTS.E.BYPASS.LTC128B.128 [R9+0x14400], desc[UR38][R2.64+0x100], !P0 ;  /* 0x1440010002099fae */ /* 0x0001e2000c101d66 */
[----:B------:R-:W-:Y:S01]  /*9b90*/  ISETP.GE.AND P1, PT, R11, R6, PT ;  /* 0x000000060b00720c */ /* 0x000fe20003f26270 */
[----:B------:R-:W-:-:S02]  /*9ba0*/  VIADD R11, R7, 0x30 ;  /* 0x00000030070b7836 */ /* 0x000fc40000000000 */
[----:B0-----:R-:W-:Y:S01]  /*9bb0*/  SHFL.IDX PT, R3, R8, 0x2, 0x181f ;  /* 0x00581f0008037f89 */ /* 0x001fe200000e0000 */
[----:B------:R-:W-:-:S09]  /*9bc0*/  VIADD R9, R7, 0x20 ;  /* 0x0000002007097836 */ /* 0x000fd20000000000 */
[----:B------:R-:W-:Y:S01]  /*9bd0*/  @!P1 LEA R19, R25, UR45, 0x1 ;  /* 0x0000002d19139c11 */ /* 0x000fe2000f8e08ff */
[----:B-1----:R-:W-:Y:S01]  /*9be0*/  @!P1 IMAD.WIDE.U32 R4, R30, 0x2, R4 ;  /* 0x000000021e049825 */ /* 0x002fe200078e0004 */
[----:B------:R-:W0:Y:S04]  /*9bf0*/  SHFL.IDX PT, R2, R0, 0x2, 0x181f ;  /* 0x00581f0000027f89 */ /* 0x000e2800000e0000 */
[----:B------:R-:W-:Y:S04]  /*9c00*/  @!P1 LDGSTS.E.BYPASS.LTC128B.128 [R19+0xcc00], desc[UR38][R4.64], !P3 ;  /* 0x0cc0000004139fae */ /* 0x000fe8000d901d66 */
[----:B------:R-:W-:Y:S04]  /*9c10*/  @!P1 LDGSTS.E.BYPASS.LTC128B.128 [R19+0x10c00], desc[UR38][R4.64+0x80], !P2 ;  /* 0x10c0008004139fae */ /* 0x000fe8000d101d66 */
[----:B------:R1:W-:Y:S01]  /*9c20*/  @!P1 LDGSTS.E.BYPASS.LTC128B.128 [R19+0x14c00], desc[UR38][R4.64+0x100], !P0 ;  /* 0x14c0010004139fae */ /* 0x0003e2000c101d66 */
[----:B------:R-:W-:-:S03]  /*9c30*/  ISETP.GE.AND P1, PT, R9, R6, PT ;  /* 0x000000060900720c */ /* 0x000fc60003f26270 */
[----:B-1----:R-:W-:Y:S10]  /*9c40*/  SHFL.IDX PT, R5, R8, 0x3, 0x181f ;  /* 0x00781f0008057f89 */ /* 0x002ff400000e0000 */
[----:B0-----:R-:W-:Y:S01]  /*9c50*/  @!P1 IMAD.WIDE.U32 R2, R30, 0x2, R2 ;  /* 0x000000021e029825 */ /* 0x001fe200078e0002 */
[----:B------:R-:W-:Y:S01]  /*9c60*/  @!P1 LEA R9, R25, UR45, 0x1 ;  /* 0x0000002d19099c11 */ /* 0x000fe2000f8e08ff */
[----:B------:R-:W0:Y:S04]  /*9c70*/  SHFL.IDX PT, R4, R0, 0x3, 0x181f ;  /* 0x00781f0000047f89 */ /* 0x000e2800000e0000 */
[----:B------:R-:W-:Y:S04]  /*9c80*/  @!P1 LDGSTS.E.BYPASS.LTC128B.128 [R9+0xd400], desc[UR38][R2.64], !P3 ;  /* 0x0d40000002099fae */ /* 0x000fe8000d901d66 */
[----:B------:R-:W-:Y:S04]  /*9c90*/  @!P1 LDGSTS.E.BYPASS.LTC128B.128 [R9+0x11400], desc[UR38][R2.64+0x80], !P2 ;  /* 0x1140008002099fae */ /* 0x000fe8000d101d66 */
[----:B------:R1:W-:Y:S01]  /*9ca0*/  @!P1 LDGSTS.E.BYPASS.LTC128B.128 [R9+0x15400], desc[UR38][R2.64+0x100], !P0 ;  /* 0x1540010002099fae */ /* 0x0003e2000c101d66 */
[----:B------:R-:W-:Y:S01]  /*9cb0*/  ISETP.GE.AND P1, PT, R11, R6, PT ;  /* 0x000000060b00720c */ /* 0x000fe20003f26270 */
[----:B------:R-:W-:-:S02]  /*9cc0*/  VIADD R11, R7, 0x50 ;  /* 0x00000050070b7836 */ /* 0x000fc40000000000 */
[----:B-1----:R-:W-:Y:S01]  /*9cd0*/  SHFL.IDX PT, R3, R8, 0x4, 0x181f ;  /* 0x00981f0008037f89 */ /* 0x002fe200000e0000 */
[----:B------:R-:W-:-:S09]  /*9ce0*/  IADD3 R9, R7, 0x40, RZ ;  /* 0x0000004007097810 */ /* 0x000fd20007ffe0ff */
[----:B0-----:R-:W-:Y:S01]  /*9cf0*/  @!P1 IMAD.WIDE.U32 R4, R30, 0x2, R4 ;  /* 0x000000021e049825 */ /* 0x001fe200078e0004 */
[----:B------:R-:W-:Y:S01]  /*9d00*/  @!P1 LEA R19, R25, UR45, 0x1 ;  /* 0x0000002d19139c11 */ /* 0x000fe2000f8e08ff */
        /* <DEDUP_REMOVED lines=12> */
[----:B------:R-:W-:-:S03]  /*9dd0*/  ISETP.GE.AND P1, PT, R11, R6, PT ;  /* 0x000000060b00720c */ /* 0x000fc60003f26270 */
[----:B-1----:R-:W-:Y:S01]  /*9de0*/  SHFL.IDX PT, R3, R8, 0x6, 0x181f ;  /* 0x00d81f0008037f89 */ /* 0x002fe200000e0000 */
[----:B------:R-:W-:-:S09]  /*9df0*/  VIADD R9, R7, 0x60 ;  /* 0x0000006007097836 */ /* 0x000fd20000000000 */
[----:B------:R-:W-:Y:S01]  /*9e00*/  @!P1 LEA R19, R25, UR45, 0x1 ;  /* 0x0000002d19139c11 */ /* 0x000fe2000f8e08ff */
[----:B0-----:R-:W-:Y:S01]  /*9e10*/  @!P1 IMAD.WIDE.U32 R4, R30, 0x2, R4 ;  /* 0x000000021e049825 */ /* 0x001fe200078e0004 */
[----:B------:R-:W0:Y:S04]  /*9e20*/  SHFL.IDX PT, R2, R0, 0x6, 0x181f ;  /* 0x00d81f0000027f89 */ /* 0x000e2800000e0000 */
[----:B------:R-:W-:Y:S04]  /*9e30*/  @!P1 LDGSTS.E.BYPASS.LTC128B.128 [R19+0xec00], desc[UR38][R4.64], !P3 ;  /* 0x0ec0000004139fae */ /* 0x000fe8000d901d66 */
[----:B------:R-:W-:Y:S04]  /*9e40*/  @!P1 LDGSTS.E.BYPASS.LTC128B.128 [R19+0x12c00], desc[UR38][R4.64+0x80], !P2 ;  /* 0x12c0008004139fae */ /* 0x000fe8000d101d66 */
[----:B------:R1:W-:Y:S01]  /*9e50*/  @!P1 LDGSTS.E.BYPASS.LTC128B.128 [R19+0x16c00], desc[UR38][R4.64+0x100], !P0 ;  /* 0x16c0010004139fae */ /* 0x0003e2000c101d66 */
[----:B------:R-:W-:-:S03]  /*9e60*/  ISETP.GE.AND P1, PT, R9, R6, PT ;  /* 0x000000060900720c */ /* 0x000fc60003f26270 */
[----:B-1----:R1:W2:Y:S10]  /*9e70*/  SHFL.IDX PT, R4, R8, 0x7, 0x181f ;  /* 0x00f81f0008047f89 */ /* 0x0022b400000e0000 */
[----:B0-----:R-:W-:Y:S01]  /*9e80*/  @!P1 IMAD.WIDE.U32 R2, R30, 0x2, R2 ;  /* 0x000000021e029825 */ /* 0x001fe200078e0002 */
[----:B------:R-:W-:-:S05]  /*9e90*/  @!P1 LEA R9, R25, UR45, 0x1 ;  /* 0x0000002d19099c11 */ /* 0x000fca000f8e08ff */
[----:B------:R1:W-:Y:S04]  /*9ea0*/  @!P1 LDGSTS.E.BYPASS.LTC128B.128 [R9+0xf400], desc[UR38][R2.64], !P3 ;  /* 0x0f40000002099fae */ /* 0x0003e8000d901d66 */
[----:B------:R1:W-:Y:S04]  /*9eb0*/  @!P1 LDGSTS.E.BYPASS.LTC128B.128 [R9+0x13400], desc[UR38][R2.64+0x80], !P2 ;  /* 0x1340008002099fae */ /* 0x0003e8000d101d66 */
[----:B------:R1:W-:Y:S02]  /*9ec0*/  @!P1 LDGSTS.E.BYPASS.LTC128B.128 [R9+0x17400], desc[UR38][R2.64+0x100], !P0 ;  /* 0x1740010002099fae */ /* 0x0003e4000c101d66 */
.L_x_119:
[----:B------:R-:W-:Y:S01]  /*9ed0*/  IADD3 R7, R7, 0x70, RZ ;  /* 0x0000007007077810 */ /* 0x000fe20007ffe0ff */
[----:B------:R-:W-:Y:S01]  /*9ee0*/  BSSY B0, `(.L_x_52) ;  /* 0x000000d000007945 */ /* 0x000fe20003800000 */
[----:B-1----:R-:W-:Y:S02]  /*9ef0*/  IMAD.MOV.U32 R2, RZ, RZ, R14 ;  /* 0x000000ffff027224 */ /* 0x002fe400078e000e */
[----:B------:R-:W-:Y:S01]  /*9f00*/  ISETP.GE.AND P1, PT, R7, R6, PT ;  /* 0x000000060700720c */ /* 0x000fe20003f26270 */
[----:B--2---:R-:W-:-:S12]  /*9f10*/  IMAD.MOV.U32 R3, RZ, RZ, R4 ;  /* 0x000000ffff037224 */ /* 0x004fd800078e0004 */
[----:B------:R-:W-:Y:S05]  /*9f20*/  @P1 BRA `(.L_x_53) ;  /* 0x0000000000201947 */ /* 0x000fea0003800000 */
[----:B------:R-:W-:Y:S01]  /*9f30*/  IMAD.WIDE.U32 R2, R30, 0x2, R2 ;  /* 0x000000021e027825 */ /* 0x000fe200078e0002 */
[----:B------:R-:W-:-:S05]  /*9f40*/  LEA R5, R25, UR45, 0x1 ;  /* 0x0000002d19057c11 */ /* 0x000fca000f8e08ff */
[----:B------:R-:W-:Y:S01]  /*9f50*/  @!PT LDS RZ, [RZ] ;  /* 0x00000000fffff984 */ /* 0x000fe20000000800 */
[----:B------:R-:W-:Y:S01]  /*9f60*/  @!PT LDS RZ, [RZ] ;  /* 0x00000000fffff984 */ /* 0x000fe20000000800 */
[----:B------:R-:W-:Y:S01]  /*9f70*/  @!PT LDS RZ, [RZ] ;  /* 0x00000000fffff984 */ /* 0x000fe20000000800 */
[----:B------:R0:W-:Y:S04]  /*9f80*/  LDGSTS.E.BYPASS.LTC128B.128 [R5+0xfc00], desc[UR38][R2.64], !P3 ;  /* 0x0fc0000002057fae */ /* 0x0001e8000d901d66 */
[----:B------:R0:W-:Y:S04]  /*9f90*/  LDGSTS.E.BYPASS.LTC128B.128 [R5+0x13c00], desc[UR38][R2.64+0x80], !P2 ;  /* 0x13c0008002057fae */ /* 0x0001e8000d101d66 */
[----:B------:R0:W-:Y:S02]  /*9fa0*/  LDGSTS.E.BYPASS.LTC128B.128 [R5+0x17c00], desc[UR38][R2.64+0x100], !P0 ;  /* 0x17c0010002057fae */ /* 0x0001e4000c101d66 */
.L_x_53:
[----:B------:R-:W-:Y:S05]  /*9fb0*/  BSYNC B0 ;  /* 0x0000000000007941 */ /* 0x000fea0003800000 */
.L_x_52:
[----:B------:R-:W-:Y:S01]  /*9fc0*/  NOP ;  /* 0x0000000000007918 */ /* 0x000fe20000000000 */
[----:B------:R-:W-:Y:S01]  /*9fd0*/  SYNCS.ARRIVE.TRANS64.RED.A0T1 RZ, [UR45+0x2a800], RZ ;  /* 0x02a800ffffff79a7 */ /* 0x000fe2000820042d */
[----:B------:R-:W-:Y:S01]  /*9fe0*/  MOV R0, 0x1 ;  /* 0x0000000100007802 */ /* 0x000fe20000000f00 */
[----:B------:R-:W-:Y:S03]  /*9ff0*/  ARRIVES.LDGSTSBAR.64.TRANSCNT [UR45+0x2a800] ;  /* 0x02a80000ff0079b0 */ /* 0x000fe60008000aad */
[----:B------:R-:W-:Y:S01]  /*a000*/  SHF.L.U32 R0, R0, 0x1f, RZ ;  /* 0x0000001f00007819 */ /* 0x000fe200000006ff */
[----:B------:R-:W-:Y:S01]  /*a010*/  NOP ;  /* 0x0000000000007918 */ /* 0x000fe20000000000 */
[----:B------:R-:W-:Y:S02]  /*a020*/  SYNCS.ARRIVE.TRANS64.A1T0 RZ, [UR45+0x2a800], RZ ;  /* 0x02a800ffffff79a7 */ /* 0x000fe4000810002d */
[----:B------:R-:W1:Y:S02]  /*a030*/  SYNCS.PHASECHK.TRANS64.TRYWAIT P0, [UR45+0x2a820], R0 ;  /* 0x02a82000ff0075a7 */ /* 0x000e64000800016d */
[----:B-1----:R-:W-:Y:S05]  /*a040*/  @!P0 BRA `(.L_x_54) ;  /* 0x0000002c004c8947 */ /* 0x002fea0003800000 */
.L_x_120:
[----:B------:R-:W-:Y:S01]  /*a050*/  UIADD3 UR4, UR49, -0x2, URZ ;  /* 0xfffffffe31047890 */ /* 0x000fe2000fffe03f */
[----:B------:R-:W-:Y:S02]  /*a060*/  IMAD.MOV.U32 R24, RZ, RZ, 0x1 ;  /* 0x00000001ff187424 */ /* 0x000fe400078e00ff */
[----:B------:R-:W-:Y:S01]  /*a070*/  IMAD.MOV.U32 R21, RZ, RZ, RZ ;  /* 0x000000ffff157224 */ /* 0x000fe200078e00ff */
[----:B------:R-:W-:-:S06]  /*a080*/  UISETP.GE.AND UP0, UPT, UR4, UR48, UPT ;  /* 0x000000300400728c */ /* 0x000fcc000bf06270 */
[----:B------:R-:W-:-:S13]  /*a090*/  PLOP3.LUT P0, PT, PT, PT, UP0, 0x80, 0x0 ;  /* 0x000000000000781c */ /* 0x000fda0003f0f008 */
[----:B------:R-:W-:Y:S05]  /*a0a0*/  @!P0 BRA `(.L_x_55) ;  /* 0x0000000c00dc8947 */ /* 0x000fea0003800000 */
[----:B------:R-:W-:Y:S01]  /*a0b0*/  UIADD3 UR4, UR47, 0x1, URZ ;  /* 0x000000012f047890 */ /* 0x000fe2000fffe03f */
[----:B0-----:R-:W-:Y:S01]  /*a0c0*/  LOP3.LUT R3, RZ, UR44, RZ, 0x33, !PT ;  /* 0x0000002cff037c12 */ /* 0x001fe2000f8e33ff */
[----:B------:R-:W-:Y:S01]  /*a0d0*/  BSSY B0, `(.L_x_55) ;  /* 0x00000f4000007945 */ /* 0x000fe20003800000 */
[----:B------:R-:W-:Y:S01]  /*a0e0*/  IADD3 R18, R26, R18, R37 ;  /* 0x000000121a127210 */ /* 0x000fe20007ffe025 */
[----:B------:R-:W-:Y:S01]  /*a0f0*/  UIMAD UR4, UR4, UR37, URZ ;  /* 0x00000025040472a4 */ /* 0x000fe2000f8e023f */
[----:B------:R-:W-:Y:S01]  /*a100*/  IADD3 R5, -R37, UR43, RZ ;  /* 0x0000002b25057c10 */ /* 0x000fe2000fffe1ff */
[----:B------:R-:W-:Y:S01]  /*a110*/  IMAD.SHL.U32 R35, R30, 0x2, RZ ;  /* 0x000000021e237824 */ /* 0x000fe200078e00ff */
[----:B------:R-:W-:Y:S01]  /*a120*/  IADD3 R9, R18, -0x120, RZ ;  /* 0xfffffee012097810 */ /* 0x000fe20007ffe0ff */
[----:B------:R-:W-:Y:S01]  /*a130*/  IMAD.MOV.U32 R23, RZ, RZ, 0x1 ;  /* 0x00000001ff177424 */ /* 0x000fe200078e00ff */
[----:B------:R-:W-:Y:S02]  /*a140*/  MOV R10, RZ ;  /* 0x000000ff000a7202 */ /* 0x000fe40000000f00 */
[----:B------:R-:W-:-:S04]  /*a150*/  LOP3.LUT R0, RZ, UR4, RZ, 0x33, !PT ;  /* 0x00000004ff007c12 */ /* 0x000fc8000f8e33ff */
[----:B------:R-:W-:-:S04]  /*a160*/  VIMNMX R0, R0, R3, !PT ;  /* 0x0000000300007248 */ /* 0x000fc80007fe0100 */
[C---:B------:R-:W-:Y:S01]  /*a170*/  IADD3 R28, -R0.reuse, -0x2, RZ ;  /* 0xfffffffe001c7810 */ /* 0x040fe20007ffe1ff */
[C---:B------:R-:W-:Y:S02]  /*a180*/  IMAD R5, R0.reuse, 0x60, R5 ;  /* 0x0000006000057824 */ /* 0x040fe400078e0205 */
[----:B------:R-:W-:Y:S02]  /*a190*/  IMAD R9, R0, -0x60, R9 ;  /* 0xffffffa000097824 */ /* 0x000fe400078e0209 */
[----:B------:R-:W-:-:S07]  /*a1a0*/  VIADD R0, R5, 0xc0 ;  /* 0x000000c005007836 */ /* 0x000fce0000000000 */
.L_x_68:
[----:B------:R-:W0:Y:S01]  /*a1b0*/  LDC R2, c[0x0][0x430] ;  /* 0x00010c00ff027b82 */ /* 0x000e220000000800 */
[----:B------:R-:W-:Y:S01]  /*a1c0*/  ISETP.GT.U32.AND P1, PT, R33, 0x5f, PT ;  /* 0x0000005f2100780c */ /* 0x000fe20003f24070 */
[----:B------:R-:W-:-:S12]  /*a1d0*/  IMAD.MOV.U32 R11, RZ, RZ, R9 ;  /* 0x000000ffff0b7224 */ /* 0x000fd800078e0009 */
[----:B------:R-:W1:Y:S08]  /*a1e0*/  @!P1 LDC.64 R6, c[0x0][0x428] ;  /* 0x00010a00ff069b82 */ /* 0x000e700000000a00 */
[----:B------:R-:W2:Y:S01]  /*a1f0*/  @!P1 LDC.64 R4, c[0x0][0x418] ;  /* 0x00010600ff049b82 */ /* 0x000ea20000000a00 */
[----:B0-----:R-:W-:-:S13]  /*a200*/  ISETP.NE.AND P0, PT, R2, 0x1, PT ;  /* 0x000000010200780c */ /* 0x001fda0003f05270 */
[----:B------:R-:W0:Y:S08]  /*a210*/  @P0 LDC R2, c[0x0][0x434] ;  /* 0x00010d00ff020b82 */ /* 0x000e300000000800 */
[----:B------:R-:W3:Y:S01]  /*a220*/  @P0 LDC R3, c[0x0][0x438] ;  /* 0x00010e00ff030b82 */ /* 0x000ee20000000800 */
[----:B0-----:R-:W-:-:S05]  /*a230*/  @P0 IMAD.HI.U32 R2, R9, R2, RZ ;  /* 0x0000000209020227 */ /* 0x001fca00078e00ff */
[----:B---3--:R-:W-:Y:S01]  /*a240*/  @P0 SHF.R.U32.HI R11, RZ, R3, R2 ;  /* 0x00000003ff0b0219 */ /* 0x008fe20000011602 */
[----:B-1----:R-:W-:-:S03]  /*a250*/  @!P1 IMAD R2, R34, R6, RZ ;  /* 0x0000000622029224 */ /* 0x002fc600078e02ff */
[----:B------:R-:W-:Y:S01]  /*a260*/  @!P1 SHF.R.S32.HI R3, RZ, 0x1f, R11 ;  /* 0x0000001fff039819 */ /* 0x000fe2000001140b */
[----:B------:R-:W-:Y:S01]  /*a270*/  @!P1 IMAD R7, R32, R7, R2 ;  /* 0x0000000720079224 */ /* 0x000fe200078e0202 */
[----:B------:R-:W-:-:S05]  /*a280*/  @!P1 MOV R2, R11 ;  /* 0x0000000b00029202 */ /* 0x000fca0000000f00 */
[----:B------:R-:W-:-:S04]  /*a290*/  @!P1 IMAD.WIDE.U32 R2, R32, R6, R2 ;  /* 0x0000000620029225 */ /* 0x000fc800078e0002 */
[----:B------:R-:W-:Y:S01]  /*a2a0*/  @!P1 IMAD.IADD R3, R7, 0x1, R3 ;  /* 0x0000000107039824 */ /* 0x000fe200078e0203 */
[----:B--2---:R-:W-:Y:S01]  /*a2b0*/  @!P1 LEA R4, P0, R2, R4, 0x2 ;  /* 0x0000000402049211 */ /* 0x004fe200078010ff */
[----:B------:R-:W-:-:S03]  /*a2c0*/  IMAD.MOV.U32 R6, RZ, RZ, RZ ;  /* 0x000000ffff067224 */ /* 0x000fc600078e00ff */
[----:B------:R-:W-:-:S05]  /*a2d0*/  @!P1 LEA.HI.X R5, R2, R5, R3, 0x2, P0 ;  /* 0x0000000502059211 */ /* 0x000fca00000f1403 */
[----:B------:R0:W5:Y:S01]  /*a2e0*/  @!P1 LDG.E R6, desc[UR38][R4.64] ;  /* 0x0000002604069981 */ /* 0x000162000c1e1900 */
[----:B------:R-:W-:Y:S02]  /*a2f0*/  ISETP.NE.AND P1, PT, R36, 0x3, PT ;  /* 0x000000032400780c */ /* 0x000fe40003f25270 */
[----:B------:R-:W-:-:S04]  /*a300*/  IADD3 R21, R10, 0x1, RZ ;  /* 0x000000010a157810 */ /* 0x000fc80007ffe0ff */
[----:B------:R-:W-:-:S04]  /*a310*/  ISETP.NE.AND P0, PT, R21, 0x2, PT ;  /* 0x000000021500780c */ /* 0x000fc80003f05270 */
[----:B------:R-:W-:Y:S02]  /*a320*/  SEL R24, RZ, 0x1, P0 ;  /* 0x00000001ff187807 */ /* 0x000fe40000000000 */
[----:B------:R-:W-:Y:S02]  /*a330*/  SEL R21, R21, RZ, P0 ;  /* 0x000000ff15157207 */ /* 0x000fe40000000000 */
[----:B------:R-:W-:Y:S01]  /*a340*/  LOP3.LUT R24, R23, R24, RZ, 0x3c, !PT ;  /* 0x0000001817187212 */ /* 0x000fe200078e3cff */
[----:B0-----:R-:W-:Y:S06]  /*a350*/  @!P1 BRA `(.L_x_56) ;  /* 0x0000000000049947 */ /* 0x001fec0003800000 */
[----:B------:R-:W-:Y:S01]  /*a360*/  BPT.TRAP 0x1 ;  /* 0x000000040000795c */ /* 0x000fe20000300000 */
.L_x_56:
[----:B------:R-:W-:Y:S01]  /*a370*/  LEA R8, R21, UR45, 0x3 ;  /* 0x0000002d15087c11 */ /* 0x000fe2000f8e18ff */
[----:B------:R-:W-:Y:S01]  /*a380*/  BSSY B1, `(.L_x_57) ;  /* 0x0000004000017945 */ /* 0x000fe20003800000 */
[----:B------:R-:W-:-:S04]  /*a390*/  SHF.L.U32 R3, R24, 0x1f, RZ ;  /* 0x0000001f18037819 */ /* 0x000fc800000006ff */
[----:B------:R-:W0:Y:S02]  /*a3a0*/  SYNCS.PHASECHK.TRANS64.TRYWAIT P0, [R8+URZ+0x2a840], R3 ;  /* 0x02a84003080075a7 */ /* 0x000e24000800017f */
[----:B0-----:R-:W-:Y:S05]  /*a3b0*/  @!P0 BRA `(.L_x_58) ;  /* 0x0000002800888947 */ /* 0x001fea0003800000 */
.L_x_121:
[----:B------:R-:W-:Y:S05]  /*a3c0*/  BSYNC B1 ;  /* 0x0000000000017941 */ /* 0x000fea0003800000 */
.L_x_57:
[----:B------:R-:W-:Y:S01]  /*a3d0*/  ULDC UR4, c[0x0][0x430] ;  /* 0x00010c0000047ab9 */ /* 0x000fe20000000800 */
[----:B-----5:R-:W-:Y:S01]  /*a3e0*/  SHF.R.S32.HI R27, RZ, 0x1f, R6 ;  /* 0x0000001fff1b7819 */ /* 0x020fe20000011406 */
[----:B------:R-:W-:Y:S01]  /*a3f0*/  UIADD3 UR4, -UR4, URZ, URZ ;  /* 0x0000003f04047290 */ /* 0x000fe2000fffe13f */
[----:B------:R-:W-:Y:S01]  /*a400*/  R2UR UR6, R31 ;  /* 0x000000001f0672ca */ /* 0x000fe200000e0000 */
[----:B------:R-:W-:Y:S01]  /*a410*/  IMAD R19, R21, 0x4800, R25 ;  /* 0x0000480015137824 */ /* 0x000fe200078e0219 */
[C---:B------:R-:W-:Y:S02]  /*a420*/  LOP3.LUT P3, RZ, R22.reuse, 0x4, RZ, 0xc0, !PT ;  /* 0x0000000416ff7812 */ /* 0x040fe4000786c0ff */
[C---:B------:R-:W-:Y:S01]  /*a430*/  LOP3.LUT P2, RZ, R22.reuse, 0x2, RZ, 0xc0, !PT ;  /* 0x0000000216ff7812 */ /* 0x040fe2000784c0ff */
[----:B------:R-:W-:Y:S01]  /*a440*/  IMAD R7, R11, UR4, R9 ;  /* 0x000000040b077c24 */ /* 0x000fe2000f8e0209 */
[----:B------:R-:W-:Y:S01]  /*a450*/  ULDC.64 UR4, c[0x0][0x300] ;  /* 0x0000c00000047ab9 */ /* 0x000fe20000000a00 */
[----:B------:R-:W-:-:S03]  /*a460*/  LOP3.LUT P1, RZ, R22, 0x1, RZ, 0xc0, !PT ;  /* 0x0000000116ff7812 */ /* 0x000fc6000782c0ff */
[----:B------:R-:W-:-:S05]  /*a470*/  SHF.R.S32.HI R26, RZ, 0x1f, R7 ;  /* 0x0000001fff1a7819 */ /* 0x000fca0000011407 */
[----:B------:R-:W-:-:S04]  /*a480*/  IMAD R2, R26, UR4, RZ ;  /* 0x000000041a027c24 */ /* 0x000fc8000f8e02ff */
[C---:B------:R-:W-:Y:S02]  /*a490*/  IMAD R5, R7.reuse, UR5, R2 ;  /* 0x0000000507057c24 */ /* 0x040fe4000f8e0202 */
[----:B0-----:R-:W-:Y:S01]  /*a4a0*/  IMAD.WIDE.U32 R2, R7, UR4, RZ ;  /* 0x0000000407027c25 */ /* 0x001fe2000f8e00ff */
        /* <DEDUP_REMOVED lines=13> */
[----:B------:R-:W-:Y:S01]  /*a580*/  LEA R18, P0, R2, UR6, 0x1 ;  /* 0x0000000602127c11 */ /* 0x000fe2000f8008ff */
[----:B------:R-:W-:-:S03]  /*a590*/  UMOV UR4, 0xffffffff ;  /* 0xffffffff00047882 */ /* 0x000fc60000000000 */
[----:B------:R-:W-:Y:S01]  /*a5a0*/  LEA.HI.X R20, R2, UR7, R3, 0x1, P0 ;  /* 0x0000000702147c11 */ /* 0x000fe200080f0c03 */
[----:B------:R-:W-:Y:S08]  /*a5b0*/  BRA.DIV UR4, `(.L_x_59) ;  /* 0x0000002a041c7947 */ /* 0x000ff0000b800000 */
[----:B------:R-:W0:Y:S01]  /*a5c0*/  SHFL.IDX PT, R14, R18, RZ, 0x181f ;  /* 0x00181fff120e7589 */ /* 0x000e2200000e0000 */
[----:B------:R-:W-:-:S03]  /*a5d0*/  LEA R19, R19, UR45, 0x1 ;  /* 0x0000002d13137c11 */ /* 0x000fc6000f8e08ff */
[----:B------:R-:W1:Y:S04]  /*a5e0*/  SHFL.IDX PT, R3, R20, RZ, 0x181f ;  /* 0x00181fff14037589 */ /* 0x000e6800000e0000 */
[----:B------:R-:W-:Y:S04]  /*a5f0*/  SHFL.IDX PT, R4, R20, 0x1, 0x181f ;  /* 0x00381f0014047f89 */ /* 0x000fe800000e0000 */
[----:B------:R-:W-:Y:S04]  /*a600*/  SHFL.IDX PT, R12, R18, 0x2, 0x181f ;  /* 0x00581f00120c7f89 */ /* 0x000fe800000e0000 */
[----:B------:R-:W-:Y:S01]  /*a610*/  SHFL.IDX PT, R5, R20, 0x2, 0x181f ;  /* 0x00581f0014057f89 */ /* 0x000fe200000e0000 */
[----:B0-----:R-:W-:-:S03]  /*a620*/  IADD3 R2, P0, R14, R35, RZ ;  /* 0x000000230e027210 */ /* 0x001fc60007f1e0ff */
[----:B------:R-:W0:Y:S02]  /*a630*/  SHFL.IDX PT, R14, R18, 0x1, 0x181f ;  /* 0x00381f00120e7f89 */ /* 0x000e2400000e0000 */
[----:B-1----:R-:W-:-:S05]  /*a640*/  IMAD.X R3, RZ, RZ, R3, P0 ;  /* 0x000000ffff037224 */ /* 0x002fca00000e0603 */
[----:B------:R-:W-:Y:S04]  /*a650*/  LDGSTS.E.BYPASS.LTC128B.128 [R19+0x18400], desc[UR38][R2.64], !P3 ;  /* 0x1840000002137fae */ /* 0x000fe8000d901d66 */
[----:B------:R-:W-:Y:S04]  /*a660*/  LDGSTS.E.BYPASS.LTC128B.128 [R19+0x1b400], desc[UR38][R2.64+0x80], !P2 ;  /* 0x1b40008002137fae */ /* 0x000fe8000d101d66 */
[----:B------:R0:W-:Y:S02]  /*a670*/  LDGSTS.E.BYPASS.LTC128B.128 [R19+0x1e400], desc[UR38][R2.64+0x100], !P1 ;  /* 0x1e40010002137fae */ /* 0x0001e4000c901d66 */
[----:B0-----:R-:W-:-:S02]  /*a680*/  IADD3 R2, P0, R14, R35, RZ ;  /* 0x000000230e027210 */ /* 0x001fc40007f1e0ff */
[----:B------:R-:W0:Y:S02]  /*a690*/  SHFL.IDX PT, R14, R18, 0x3, 0x181f ;  /* 0x00781f00120e7f89 */ /* 0x000e2400000e0000 */
[----:B------:R-:W-:Y:S02]  /*a6a0*/  IADD3.X R3, RZ, R4, RZ, P0, !PT ;  /* 0x00000004ff037210 */ /* 0x000fe400007fe4ff */
[-C--:B------:R-:W-:Y:S02]  /*a6b0*/  IADD3 R4, P0, R12, R35.reuse, RZ ;  /* 0x000000230c047210 */ /* 0x080fe40007f1e0ff */
[----:B------:R-:W-:Y:S03]  /*a6c0*/  SHFL.IDX PT, R12, R18, 0x4, 0x181f ;  /* 0x00981f00120c7f89 */ /* 0x000fe600000e0000 */
[----:B------:R-:W-:Y:S01]  /*a6d0*/  IMAD.X R5, RZ, RZ, R5, P0 ;  /* 0x000000ffff057224 */ /* 0x000fe200000e0605 */
[----:B------:R-:W-:Y:S04]  /*a6e0*/  LDGSTS.E.BYPASS.LTC128B.128 [R19+0x18c00], desc[UR38][R2.64], !P3 ;  /* 0x18c0000002137fae */ /* 0x000fe8000d901d66 */
[----:B------:R-:W-:Y:S04]  /*a6f0*/  LDGSTS.E.BYPASS.LTC128B.128 [R19+0x1bc00], desc[UR38][R2.64+0x80], !P2 ;  /* 0x1bc0008002137fae */ /* 0x000fe8000d101d66 */
[----:B------:R1:W-:Y:S04]  /*a700*/  LDGSTS.E.BYPASS.LTC128B.128 [R19+0x1ec00], desc[UR38][R2.64+0x100], !P1 ;  /* 0x1ec0010002137fae */ /* 0x0003e8000c901d66 */
[----:B------:R-:W-:Y:S04]  /*a710*/  LDGSTS.E.BYPASS.LTC128B.128 [R19+0x19400], desc[UR38][R4.64], !P3 ;  /* 0x1940000004137fae */ /* 0x000fe8000d901d66 */
[----:B------:R-:W-:Y:S04]  /*a720*/  LDGSTS.E.BYPASS.LTC128B.128 [R19+0x1c400], desc[UR38][R4.64+0x80], !P2 ;  /* 0x1c40008004137fae */ /* 0x000fe8000d101d66 */
[----:B-1----:R-:W1:Y:S01]  /*a730*/  SHFL.IDX PT, R3, R20, 0x3, 0x181f ;  /* 0x00781f0014037f89 */ /* 0x002e6200000e0000 */
[----:B0-----:R-:W-:-:S03]  /*a740*/  IADD3 R2, P0, R14, R35, RZ ;  /* 0x000000230e027210 */ /* 0x001fc60007f1e0ff */
[----:B------:R0:W-:Y:S04]  /*a750*/  LDGSTS.E.BYPASS.LTC128B.128 [R19+0x1f400], desc[UR38][R4.64+0x100], !P1 ;  /* 0x1f40010004137fae */ /* 0x0001e8000c901d66 */
[----:B------:R-:W-:Y:S04]  /*a760*/  SHFL.IDX PT, R14, R18, 0x5, 0x181f ;  /* 0x00b81f00120e7f89 */ /* 0x000fe800000e0000 */
[----:B0-----:R-:W0:Y:S04]  /*a770*/  SHFL.IDX PT, R4, R20, 0x4, 0x181f ;  /* 0x00981f0014047f89 */ /* 0x001e2800000e0000 */
[----:B------:R-:W2:Y:S01]  /*a780*/  SHFL.IDX PT, R20, R20, 0x5, 0x181f ;  /* 0x00b81f0014147f89 */ /* 0x000ea200000e0000 */
[----:B-1----:R-:W-:-:S05]  /*a790*/  IMAD.X R3, RZ, RZ, R3, P0 ;  /* 0x000000ffff037224 */ /* 0x002fca00000e0603 */
[----:B------:R-:W-:Y:S04]  /*a7a0*/  LDGSTS.E.BYPASS.LTC128B.128 [R19+0x19c00], desc[UR38][R2.64], !P3 ;  /* 0x19c0000002137fae */ /* 0x000fe8000d901d66 */
[----:B------:R-:W-:Y:S04]  /*a7b0*/  LDGSTS.E.BYPASS.LTC128B.128 [R19+0x1cc00], desc[UR38][R2.64+0x80], !P2 ;  /* 0x1cc0008002137fae */ /* 0x000fe8000d101d66 */
[----:B------:R1:W-:Y:S02]  /*a7c0*/  LDGSTS.E.BYPASS.LTC128B.128 [R19+0x1fc00], desc[UR38][R2.64+0x100], !P1 ;  /* 0x1fc0010002137fae */ /* 0x0003e4000c901d66 */
[----:B-1----:R-:W-:-:S04]  /*a7d0*/  IADD3 R2, P0, R12, R35, RZ ;  /* 0x000000230c027210 */ /* 0x002fc80007f1e0ff */
[----:B0-----:R-:W-:-:S05]  /*a7e0*/  IADD3.X R3, RZ, R4, RZ, P0, !PT ;  /* 0x00000004ff037210 */ /* 0x001fca00007fe4ff */
[----:B------:R0:W-:Y:S04]  /*a7f0*/  LDGSTS.E.BYPASS.LTC128B.128 [R19+0x1a400], desc[UR38][R2.64], !P3 ;  /* 0x1a40000002137fae */ /* 0x0001e8000d901d66 */
[----:B------:R0:W-:Y:S04]  /*a800*/  LDGSTS.E.BYPASS.LTC128B.128 [R19+0x1d400], desc[UR38][R2.64+0x80], !P2 ;  /* 0x1d40008002137fae */ /* 0x0001e8000d101d66 */
[----:B--2---:R0:W-:Y:S02]  /*a810*/  LDGSTS.E.BYPASS.LTC128B.128 [R19+0x20400], desc[UR38][R2.64+0x100], !P1 ;  /* 0x2040010002137fae */ /* 0x0041e4000c901d66 */
.L_x_135:
[----:B0-----:R-:W-:-:S05]  /*a820*/  IADD3 R2, P0, R14, R35, RZ ;  /* 0x000000230e027210 */ /* 0x001fca0007f1e0ff */
[----:B------:R-:W-:Y:S01]  /*a830*/  IMAD.X R3, RZ, RZ, R20, P0 ;  /* 0x000000ffff037224 */ /* 0x000fe200000e0614 */
[----:B------:R-:W-:-:S04]  /*a840*/  PLOP3.LUT P0, PT, PT, PT, PT, 0x80, 0x0 ;  /* 0x000000000000781c */ /* 0x000fc80003f0f070 */
[----:B------:R-:W-:Y:S01]  /*a850*/  @!PT LDS RZ, [RZ] ;  /* 0x00000000fffff984 */ /* 0x000fe20000000800 */
[----:B------:R-:W-:Y:S01]  /*a860*/  @!PT LDS RZ, [RZ] ;  /* 0x00000000fffff984 */ /* 0x000fe20000000800 */
[----:B------:R-:W-:Y:S01]  /*a870*/  @!PT LDS RZ, [RZ] ;  /* 0x00000000fffff984 */ /* 0x000fe20000000800 */
[----:B------:R0:W-:Y:S04]  /*a880*/  LDGSTS.E.BYPASS.LTC128B.128 [R19+0x1ac00], desc[UR38][R2.64], !P3 ;  /* 0x1ac0000002137fae */ /* 0x0001e8000d901d66 */
[----:B------:R0:W-:Y:S04]  /*a890*/  LDGSTS.E.BYPASS.LTC128B.128 [R19+0x1dc00], desc[UR38][R2.64+0x80], !P2 ;  /* 0x1dc0008002137fae */ /* 0x0001e8000d101d66 */
[----:B------:R0:W-:Y:S01]  /*a8a0*/  LDGSTS.E.BYPASS.LTC128B.128 [R19+0x20c00], desc[UR38][R2.64+0x100], !P1 ;  /* 0x20c0010002137fae */ /* 0x0001e2000c901d66 */
[----:B------:R-:W-:Y:S01]  /*a8b0*/  NOP ;  /* 0x0000000000007918 */ /* 0x000fe20000000000 */
.L_x_60:
[----:B------:R-:W-:Y:S02]  /*a8c0*/  PLOP3.LUT P1, PT, P1, P0, PT, 0xa2, 0x0 ;  /* 0x000000000000781c */ /* 0x000fe40000f21472 */
[----:B------:R-:W-:-:S08]  /*a8d0*/  @P0 R2UR P1, UR4, R8 ;  /* 0x00000000080402ca */ /* 0x000fd00000020000 */
[----:B------:R-:W-:-:S05]  /*a8e0*/  @P0 PLOP3.LUT P0, PT, P1, PT, PT, 0x80, 0x0 ;  /* 0x000000000000081c */ /* 0x000fca0000f0f070 */
[----:B------:R-:W-:Y:S01]  /*a8f0*/  @!P1 SYNCS.ARRIVE.TRANS64.RED.A0T1 RZ, [UR4+0x2a830], RZ ;  /* 0x02a830ffffff99a7 */ /* 0x000fe20008200404 */
[----:B------:R-:W-:Y:S07]  /*a900*/  @!P1 ARRIVES.LDGSTSBAR.64.TRANSCNT [UR4+0x2a830] ;  /* 0x02a83000ff0099b0 */ /* 0x000fee0008000a84 */
[----:B------:R-:W-:Y:S05]  /*a910*/  @P0 BRA.U.ANY `(.L_x_60) ;  /* 0xfffffffd00e80947 */ /* 0x000fea000393ffff */
[----:B------:R-:W-:Y:S01]  /*a920*/  NOP ;  /* 0x0000000000007918 */ /* 0x000fe20000000000 */
[----:B------:R-:W-:-:S13]  /*a930*/  ISETP.NE.AND P2, PT, R36, 0x3, PT ;  /* 0x000000032400780c */ /* 0x000fda0003f45270 */
[----:B------:R-:W-:Y:S05]  /*a940*/  @!P2 BRA `(.L_x_61) ;  /* 0x000000000004a947 */ /* 0x000fea0003800000 */
[----:B------:R-:W-:Y:S01]  /*a950*/  BPT.TRAP 0x1 ;  /* 0x000000040000795c */ /* 0x000fe20000300000 */
.L_x_61:
[----:B------:R1:W-:Y:S01]  /*a960*/  SYNCS.ARRIVE.TRANS64.A1T0 RZ, [R8+URZ+0x2a830], RZ ;  /* 0x02a830ff08ff79a7 */ /* 0x0003e2000810003f */
[----:B------:R-:W-:Y:S05]  /*a970*/  @!P2 BRA `(.L_x_62) ;  /* 0x000000000004a947 */ /* 0x000fea0003800000 */
[----:B------:R-:W-:Y:S01]  /*a980*/  BPT.TRAP 0x1 ;  /* 0x000000040000795c */ /* 0x000fe20000300000 */
.L_x_62:
[----:B0-----:R-:W-:Y:S01]  /*a990*/  SHF.L.U32 R3, R23, 0x1f, RZ ;  /* 0x0000001f17037819 */ /* 0x001fe200000006ff */
[----:B------:R-:W-:Y:S01]  /*a9a0*/  BSSY B1, `(.L_x_63) ;  /* 0x0000004000017945 */ /* 0x000fe20003800000 */
[----:B------:R-:W-:-:S04]  /*a9b0*/  LEA R4, R10, UR45, 0x3 ;  /* 0x0000002d0a047c11 */ /* 0x000fc8000f8e18ff */
[----:B------:R-:W0:Y:S02]  /*a9c0*/  SYNCS.PHASECHK.TRANS64.TRYWAIT P0, [R4+URZ+0x2a860], R3 ;  /* 0x02a86003040075a7 */ /* 0x000e24000800017f */
[----:B0-----:R-:W-:Y:S05]  /*a9d0*/  @!P0 BRA `(.L_x_64) ;  /* 0x0000002800d08947 */ /* 0x001fea0003800000 */
.L_x_136:
[----:B------:R-:W-:Y:S05]  /*a9e0*/  BSYNC B1 ;  /* 0x0000000000017941 */ /* 0x000fea0003800000 */
.L_x_63:
[----:B------:R-:W-:Y:S01]  /*a9f0*/  UMOV UR4, 0xffffffff ;  /* 0xffffffff00047882 */ /* 0x000fe20000000000 */
[----:B------:R-:W-:Y:S01]  /*aa00*/  LOP3.LUT P0, RZ, R29, 0x2, RZ, 0xc0, !PT ;  /* 0x000000021dff7812 */ /* 0x000fe2000780c0ff */
[----:B------:R-:W-:Y:S01]  /*aa10*/  IMAD R5, R10, 0x3000, R25 ;  /* 0x000030000a057824 */ /* 0x000fe200078e0219 */
[----:B------:R-:W-:Y:S11]  /*aa20*/  BRA.DIV UR4, `(.L_x_65) ;  /* 0x0000002a04d07947 */ /* 0x000ff6000b800000 */
[----:B------:R-:W2:Y:S01]  /*aa30*/  SHFL.IDX PT, R14, R16, RZ, 0x181f ;  /* 0x00181fff100e7589 */ /* 0x000ea200000e0000 */
[----:B------:R-:W-:-:S03]  /*aa40*/  LEA R5, R5, UR45, 0x1 ;  /* 0x0000002d05057c11 */ /* 0x000fc6000f8e08ff */
[----:B0-----:R-:W0:Y:S04]  /*aa50*/  SHFL.IDX PT, R3, R17, RZ, 0x181f ;  /* 0x00181fff11037589 */ /* 0x001e2800000e0000 */
[----:B-1----:R-:W-:Y:S01]  /*aa60*/  SHFL.IDX PT, R8, R17, 0x1, 0x181f ;  /* 0x00381f0011087f89 */ /* 0x002fe200000e0000 */
[----:B--2---:R-:W-:-:S03]  /*aa70*/  IADD3 R2, P1, R14, R35, RZ ;  /* 0x000000230e027210 */ /* 0x004fc60007f3e0ff */
[----:B------:R-:W1:Y:S02]  /*aa80*/  SHFL.IDX PT, R14, R16, 0x1, 0x181f ;  /* 0x00381f00100e7f89 */ /* 0x000e6400000e0000 */
[----:B0-----:R-:W-:Y:S01]  /*aa90*/  IMAD.X R3, RZ, RZ, R3, P1 ;  /* 0x000000ffff037224 */ /* 0x001fe200008e0603 */
[----:B------:R-:W-:-:S04]  /*aaa0*/  LOP3.LUT P1, RZ, R29, 0x1, RZ, 0xc0, !PT ;  /* 0x000000011dff7812 */ /* 0x000fc8000782c0ff */
[----:B------:R-:W-:-:S13]  /*aab0*/  ISETP.LT.OR P2, PT, R0, 0x1, !P1 ;  /* 0x000000010000780c */ /* 0x000fda0004f41670 */
[----:B------:R-:W-:Y:S01]  /*aac0*/  LDGSTS.E.BYPASS.LTC128B.128 [R5+0x400], desc[UR38][R2.64], !P2 ;  /* 0x0040000002057fae */ /* 0x000fe2000d101d66 */
[----:B------:R-:W-:-:S13]  /*aad0*/  ISETP.LT.OR P2, PT, R0, 0x1, !P0 ;  /* 0x000000010000780c */ /* 0x000fda0004741670 */
[----:B------:R1:W-:Y:S02]  /*aae0*/  LDGSTS.E.BYPASS.LTC128B.128 [R5+0x3400], desc[UR38][R2.64+0x80], !P2 ;  /* 0x0340008002057fae */ /* 0x0003e4000d101d66 */
[----:B-1----:R-:W-:Y:S02]  /*aaf0*/  IADD3 R2, P2, R14, R35, RZ ;  /* 0x000000230e027210 */ /* 0x002fe40007f5e0ff */
[----:B------:R-:W0:Y:S02]  /*ab00*/  SHFL.IDX PT, R14, R16, 0x2, 0x181f ;  /* 0x00581f00100e7f89 */ /* 0x000e2400000e0000 */
[----:B------:R-:W-:Y:S02]  /*ab10*/  IADD3.X R3, RZ, R8, RZ, P2, !PT ;  /* 0x00000008ff037210 */ /* 0x000fe400017fe4ff */
[----:B------:R-:W-:Y:S01]  /*ab20*/  ISETP.LT.OR P2, PT, R0, 0x11, !P1 ;  /* 0x000000110000780c */ /* 0x000fe20004f41670 */
[----:B------:R-:W1:-:S12]  /*ab30*/  SHFL.IDX PT, R8, R17, 0x2, 0x181f ;  /* 0x00581f0011087f89 */ /* 0x000e5800000e0000 */
[----:B------:R-:W-:Y:S01]  /*ab40*/  LDGSTS.E.BYPASS.LTC128B.128 [R5+0xc00], desc[UR38][R2.64], !P2 ;  /* 0x00c0000002057fae */ /* 0x000fe2000d101d66 */
[----:B------:R-:W-:-:S13]  /*ab50*/  ISETP.LT.OR P2, PT, R0, 0x11, !P0 ;  /* 0x000000110000780c */ /* 0x000fda0004741670 */
[----:B------:R0:W-:Y:S02]  /*ab60*/  LDGSTS.E.BYPASS.LTC128B.128 [R5+0x3c00], desc[UR38][R2.64+0x80], !P2 ;  /* 0x03c0008002057fae */ /* 0x0001e4000d101d66 */
[----:B0-----:R-:W-:Y:S02]  /*ab70*/  IADD3 R2, P2, R14, R35, RZ ;  /* 0x000000230e027210 */ /* 0x001fe40007f5e0ff */
[----:B------:R-:W0:Y:S03]  /*ab80*/  SHFL.IDX PT, R14, R16, 0x3, 0x181f ;  /* 0x00781f00100e7f89 */ /* 0x000e2600000e0000 */
[----:B-1----:R-:W-:Y:S01]  /*ab90*/  IMAD.X R3, RZ, RZ, R8, P2 ;  /* 0x000000ffff037224 */ /* 0x002fe200010e0608 */
        /* <DEDUP_REMOVED lines=14> */
[----:B------:R0:W2:Y:S02]  /*ac80*/  SHFL.IDX PT, R14, R16, 0x5, 0x181f ;  /* 0x00b81f00100e7f89 */ /* 0x0000a400000e0000 */
[----:B-1----:R-:W-:Y:S02]  /*ac90*/  IADD3.X R3, RZ, R8, RZ, P2, !PT ;  /* 0x00000008ff037210 */ /* 0x002fe400017fe4ff */
[----:B------:R-:W-:Y:S01]  /*aca0*/  ISETP.LT.OR P2, PT, R0, 0x41, !P1 ;  /* 0x000000410000780c */ /* 0x000fe20004f41670 */
[----:B------:R0:W1:-:S12]  /*acb0*/  SHFL.IDX PT, R8, R17, 0x5, 0x181f ;  /* 0x00b81f0011087f89 */ /* 0x00005800000e0000 */
[----:B------:R0:W-:Y:S01]  /*acc0*/  LDGSTS.E.BYPASS.LTC128B.128 [R5+0x2400], desc[UR38][R2.64], !P2 ;  /* 0x0240000002057fae */ /* 0x0001e2000d101d66 */
[----:B------:R-:W-:-:S13]  /*acd0*/  ISETP.LT.OR P2, PT, R0, 0x41, !P0 ;  /* 0x000000410000780c */ /* 0x000fda0004741670 */
[----:B-12---:R0:W-:Y:S02]  /*ace0*/  LDGSTS.E.BYPASS.LTC128B.128 [R5+0x5400], desc[UR38][R2.64+0x80], !P2 ;  /* 0x0540008002057fae */ /* 0x0061e4000d101d66 */
.L_x_150:
[C---:B------:R-:W-:Y:S01]  /*acf0*/  ISETP.LT.OR P1, PT, R0.reuse, 0x51, !P1 ;  /* 0x000000510000780c */ /* 0x040fe20004f21670 */
[----:B------:R-:W-:Y:S01]  /*ad00*/  ULDC.64 UR4, c[0x0][0x328] ;  /* 0x0000ca0000047ab9 */ /* 0x000fe20000000a00 */
[----:B------:R-:W-:Y:S01]  /*ad10*/  ISETP.LT.OR P0, PT, R0, 0x51, !P0 ;  /* 0x000000510000780c */ /* 0x000fe20004701670 */
[----:B------:R-:W-:Y:S01]  /*ad20*/  IMAD R26, R26, UR4, RZ ;  /* 0x000000041a1a7c24 */ /* 0x000fe2000f8e02ff */
[----:B01----:R-:W-:-:S03]  /*ad30*/  IADD3 R2, P2, R14, R35, RZ ;  /* 0x000000230e027210 */ /* 0x003fc60007f5e0ff */
[----:B------:R-:W-:Y:S02]  /*ad40*/  IMAD R11, R7, UR5, R26 ;  /* 0x00000005070b7c24 */ /* 0x000fe4000f8e021a */
[----:B------:R-:W-:-:S05]  /*ad50*/  IMAD.X R3, RZ, RZ, R8, P2 ;  /* 0x000000ffff037224 */ /* 0x000fca00010e0608 */
[----:B------:R-:W-:Y:S01]  /*ad60*/  @!PT LDS RZ, [RZ] ;  /* 0x00000000fffff984 */ /* 0x000fe20000000800 */
[----:B------:R-:W-:Y:S01]  /*ad70*/  @!PT LDS RZ, [RZ] ;  /* 0x00000000fffff984 */ /* 0x000fe20000000800 */
[----:B------:R-:W-:Y:S01]  /*ad80*/  @!PT LDS RZ, [RZ] ;  /* 0x00000000fffff984 */ /* 0x000fe20000000800 */
[----:B------:R-:W-:Y:S04]  /*ad90*/  LDGSTS.E.BYPASS.LTC128B.128 [R5+0x2c00], desc[UR38][R2.64], !P1 ;  /* 0x02c0000002057fae */ /* 0x000fe8000c901d66 */
[----:B------:R0:W-:Y:S01]  /*ada0*/  LDGSTS.E.BYPASS.LTC128B.128 [R5+0x5c00], desc[UR38][R2.64+0x80], !P0 ;  /* 0x05c0008002057fae */ /* 0x0001e2000c101d66 */
[----:B------:R-:W-:Y:S01]  /*adb0*/  PLOP3.LUT P0, PT, PT, PT, PT, 0x80, 0x0 ;  /* 0x000000000000781c */ /* 0x000fe20003f0f070 */
[----:B------:R-:W-:Y:S01]  /*adc0*/  NOP ;  /* 0x0000000000007918 */ /* 0x000fe20000000000 */
[----:B0-----:R-:W-:Y:S01]  /*add0*/  IMAD.WIDE.U32 R2, R7, UR4, RZ ;  /* 0x0000000407027c25 */ /* 0x001fe2000f8e00ff */
[----:B------:R-:W-:-:S03]  /*ade0*/  ULDC.64 UR4, c[0x0][0x338] ;  /* 0x0000ce0000047ab9 */ /* 0x000fc60000000a00 */
[----:B------:R-:W-:Y:S02]  /*adf0*/  IMAD.IADD R3, R3, 0x1, R11 ;  /* 0x0000000103037824 */ /* 0x000fe400078e020b */
[----:B------:R-:W-:Y:S02]  /*ae00*/  IMAD R27, R27, UR4, RZ ;  /* 0x000000041b1b7c24 */ /* 0x000fe4000f8e02ff */
[----:B------:R-:W-:-:S04]  /*ae10*/  IMAD.WIDE.U32 R2, R6, UR4, R2 ;  /* 0x0000000406027c25 */ /* 0x000fc8000f8e0002 */
[----:B------:R-:W-:-:S05]  /*ae20*/  IMAD R27, R6, UR5, R27 ;  /* 0x00000005061b7c24 */ /* 0x000fca000f8e021b */
[----:B------:R-:W-:-:S07]  /*ae30*/  IADD3 R27, R3, R27, RZ ;  /* 0x0000001b031b7210 */ /* 0x000fce0007ffe0ff */
.L_x_66:
        /* <DEDUP_REMOVED lines=10> */
.L_x_67:
[----:B------:R-:W-:Y:S01]  /*aee0*/  R2UR UR4, R31 ;  /* 0x000000001f0472ca */ /* 0x000fe200000e0000 */
[----:B------:R-:W-:Y:S01]  /*aef0*/  ULDC.64 UR6, c[0x0][0x330] ;  /* 0x0000cc0000067ab9 */ /* 0x000fe20000000a00 */
[----:B------:R-:W-:Y:S01]  /*af00*/  IMAD.MOV.U32 R3, RZ, RZ, R27 ;  /* 0x000000ffff037224 */ /* 0x000fe200078e001b */
[----:B------:R0:W-:Y:S01]  /*af10*/  SYNCS.ARRIVE.TRANS64.A1T0 RZ, [R4+URZ+0x2a850], RZ ;  /* 0x02a850ff04ff79a7 */ /* 0x0001e2000810003f */
[----:B------:R-:W-:Y:S01]  /*af20*/  IMAD.U32 R5, RZ, RZ, UR6 ;  /* 0x00000006ff057e24 */ /* 0x000fe2000f8e00ff */
[----:B------:R-:W-:Y:S01]  /*af30*/  IADD3 R9, R9, -0x60, RZ ;  /* 0xffffffa009097810 */ /* 0x000fe20007ffe0ff */
[----:B------:R-:W-:Y:S02]  /*af40*/  VIADD R28, R28, 0xffffffff ;  /* 0xffffffff1c1c7836 */ /* 0x000fe40000000000 */
[----:B------:R-:W-:-:S04]  /*af50*/  IMAD.WIDE.U32 R2, R5, UR42, R2 ;  /* 0x0000002a05027c25 */ /* 0x000fc8000f8e0002 */
[----:B------:R-:W-:Y:S01]  /*af60*/  VIADD R0, R0, 0x60 ;  /* 0x0000006000007836 */ /* 0x000fe20000000000 */
[----:B------:R-:W-:Y:S01]  /*af70*/  UIMAD UR4, UR4, UR6, URZ ;  /* 0x00000006040472a4 */ /* 0x000fe2000f8e023f */
[----:B------:R-:W-:Y:S02]  /*af80*/  IMAD.MOV.U32 R10, RZ, RZ, R21 ;  /* 0x000000ffff0a7224 */ /* 0x000fe400078e0015 */
[----:B------:R-:W-:Y:S01]  /*af90*/  IMAD.MOV.U32 R23, RZ, RZ, R24 ;  /* 0x000000ffff177224 */ /* 0x000fe200078e0018 */
[----:B------:R-:W-:-:S03]  /*afa0*/  UIMAD UR4, UR42, UR7, UR4 ;  /* 0x000000072a0472a4 */ /* 0x000fc6000f8e0204 */
[----:B------:R-:W-:Y:S02]  /*afb0*/  ULDC.64 UR6, c[0x0][0x318] ;  /* 0x0000c60000067ab9 */ /* 0x000fe40000000a00 */
[----:B------:R-:W-:Y:S02]  /*afc0*/  LEA R16, P0, R2, UR6, 0x1 ;  /* 0x0000000602107c11 */ /* 0x000fe4000f8008ff */
[----:B------:R-:W-:-:S04]  /*afd0*/  IADD3 R17, R3, UR4, RZ ;  /* 0x0000000403117c10 */ /* 0x000fc8000fffe0ff */
[----:B------:R-:W-:Y:S02]  /*afe0*/  LEA.HI.X R17, R2, UR7, R17, 0x1, P0 ;  /* 0x0000000702117c11 */ /* 0x000fe400080f0c11 */
[----:B------:R-:W-:-:S13]  /*aff0*/  ISETP.GT.AND P0, PT, R28, UR48, PT ;  /* 0x000000301c007c0c */ /* 0x000fda000bf04270 */
[----:B0-----:R-:W-:Y:S05]  /*b000*/  @P0 BRA `(.L_x_68) ;  /* 0xfffffff000680947 */ /* 0x001fea000383ffff */
[----:B------:R-:W-:Y:S05]  /*b010*/  BSYNC B0 ;  /* 0x0000000000007941 */ /* 0x000fea0003800000 */
.L_x_55:
[----:B------:R-:W-:-:S13]  /*b020*/  ISETP.NE.AND P0, PT, R36, 0x3, PT ;  /* 0x000000032400780c */ /* 0x000fda0003f05270 */
[----:B------:R-:W-:Y:S05]  /*b030*/  @!P0 BRA `(.L_x_69) ;  /* 0x0000000000048947 */ /* 0x000fea0003800000 */
[----:B------:R-:W-:Y:S01]  /*b040*/  BPT.TRAP 0x1 ;  /* 0x000000040000795c */ /* 0x000fe20000300000 */
.L_x_69:
[C---:B0-----:R-:W-:Y:S01]  /*b050*/  LEA R0, R21.reuse, UR45, 0x3 ;  /* 0x0000002d15007c11 */ /* 0x041fe2000f8e18ff */
[----:B------:R-:W-:Y:S01]  /*b060*/  BSSY B0, `(.L_x_70) ;  /* 0x0000008000007945 */ /* 0x000fe20003800000 */
[----:B------:R-:W-:Y:S01]  /*b070*/  SHF.L.U32 R3, R24, 0x1f, RZ ;  /* 0x0000001f18037819 */ /* 0x000fe200000006ff */
[----:B------:R-:W-:Y:S01]  /*b080*/  IMAD R25, R21, 0x3000, R25 ;  /* 0x0000300015197824 */ /* 0x000fe200078e0219 */
[----:B------:R-:W-:Y:S02]  /*b090*/  MOV R5, 0xffffffa0 ;  /* 0xffffffa000057802 */ /* 0x000fe40000000f00 */
[----:B------:R-:W0:Y:S03]  /*b0a0*/  SYNCS.PHASECHK.TRANS64.TRYWAIT P0, [R0+URZ+0x2a860], R3 ;  /* 0x02a86003000075a7 */ /* 0x000e26000800017f */
[----:B------:R-:W-:-:S04]  /*b0b0*/  IMAD R28, R28, R5, UR43 ;  /* 0x0000002b1c1c7e24 */ /* 0x000fc8000f8e0205 */
[----:B------:R-:W-:Y:S01]  /*b0c0*/  IMAD.IADD R5, R28, 0x1, -R37 ;  /* 0x000000011c057824 */ /* 0x000fe200078e0a25 */
[----:B0-----:R-:W-:Y:S06]  /*b0d0*/  @!P0 BRA `(.L_x_71) ;  /* 0x0000002c002c8947 */ /* 0x001fec0003800000 */
.L_x_151:
[----:B------:R-:W-:Y:S05]  /*b0e0*/  BSYNC B0 ;  /* 0x0000000000007941 */ /* 0x000fea0003800000 */
.L_x_70:
[----:B------:R-:W-:-:S03]  /*b0f0*/  UMOV UR4, 0xffffffff ;  /* 0xffffffff00047882 */ /* 0x000fc60000000000 */
[----:B------:R-:W-:Y:S05]  /*b100*/  BRA.DIV UR4, `(.L_x_72) ;  /* 0x0000002e04347947 */ /* 0x000fea000b800000 */
[----:B0-----:R-:W-:Y:S01]  /*b110*/  SHFL.IDX PT, R3, R17, RZ, 0x181f ;  /* 0x00181fff11037589 */ /* 0x001fe200000e0000 */
[C---:B------:R-:W-:Y:S02]  /*b120*/  LOP3.LUT R4, R29.reuse, 0x1, RZ, 0xc0, !PT ;  /* 0x000000011d047812 */ /* 0x040fe400078ec0ff */
[----:B------:R-:W-:Y:S01]  /*b130*/  LOP3.LUT P0, RZ, R29, 0x2, RZ, 0xc0, !PT ;  /* 0x000000021dff7812 */ /* 0x000fe2000780c0ff */
[----:B------:R-:W0:Y:S01]  /*b140*/  SHFL.IDX PT, R2, R16, RZ, 0x181f ;  /* 0x00181fff10027589 */ /* 0x000e2200000e0000 */
[----:B------:R-:W-:Y:S02]  /*b150*/  ISETP.NE.U32.AND P1, PT, R4, 0x1, PT ;  /* 0x000000010400780c */ /* 0x000fe40003f25070 */
[C---:B------:R-:W-:Y:S01]  /*b160*/  ISETP.LT.OR P3, PT, R5.reuse, 0x1, !P0 ;  /* 0x000000010500780c */ /* 0x040fe20004761670 */
[----:B------:R-:W1:Y:S01]  /*b170*/  SHFL.IDX PT, R6, R17, 0x1, 0x181f ;  /* 0x00381f0011067f89 */ /* 0x000e6200000e0000 */
[----:B------:R-:W-:Y:S02]  /*b180*/  ISETP.LT.OR P2, PT, R5, 0x1, P1 ;  /* 0x000000010500780c */ /* 0x000fe40000f41670 */
[----:B------:R-:W-:Y:S01]  /*b190*/  LEA R4, R25, UR45, 0x1 ;  /* 0x0000002d19047c11 */ /* 0x000fe2000f8e08ff */
[----:B------:R-:W2:Y:S01]  /*b1a0*/  SHFL.IDX PT, R14, R16, 0x1, 0x181f ;  /* 0x00381f00100e7f89 */ /* 0x000ea200000e0000 */
[----:B------:R-:W-:-:S02]  /*b1b0*/  ISETP.LT.OR P4, PT, R5, 0x11, P1 ;  /* 0x000000110500780c */ /* 0x000fc40000f81670 */
[----:B------:R-:W-:Y:S01]  /*b1c0*/  ISETP.LT.OR P5, PT, R5, 0x11, !P0 ;  /* 0x000000110500780c */ /* 0x000fe200047a1670 */
[----:B------:R-:W-:Y:S04]  /*b1d0*/  SHFL.IDX PT, R8, R17, 0x2, 0x181f ;  /* 0x00581f0011087f89 */ /* 0x000fe800000e0000 */
[----:B------:R-:W3:Y:S04]  /*b1e0*/  SHFL.IDX PT, R9, R16, 0x2, 0x181f ;  /* 0x00581f0010097f89 */ /* 0x000ee800000e0000 */
[----:B------:R-:W4:Y:S01]  /*b1f0*/  SHFL.IDX PT, R19, R16, 0x3, 0x181f ;  /* 0x00781f0010137f89 */ /* 0x000f2200000e0000 */
[----:B0-----:R-:W-:-:S03]  /*b200*/  IMAD.WIDE.U32 R2, R30, 0x2, R2 ;  /* 0x000000021e027825 */ /* 0x001fc600078e0002 */
[----:B------:R-:W0:Y:S04]  /*b210*/  SHFL.IDX PT, R10, R17, 0x3, 0x181f ;  /* 0x00781f00110a7f89 */ /* 0x000e2800000e0000 */
[----:B------:R-:W-:Y:S01]  /*b220*/  LDGSTS.E.BYPASS.LTC128B.128 [R4+0x400], desc[UR38][R2.64], !P2 ;  /* 0x0040000002047fae */ /* 0x000fe2000d101d66 */
[----:B------:R-:W-:-:S03]  /*b230*/  ISETP.LT.OR P2, PT, R5, 0x21, P1 ;  /* 0x000000210500780c */ /* 0x000fc60000f41670 */
[----:B------:R-:W5:Y:S04]  /*b240*/  SHFL.IDX PT, R18, R17, 0x4, 0x181f ;  /* 0x00981f0011127f89 */ /* 0x000f6800000e0000 */
[----:B------:R1:W-:Y:S01]  /*b250*/  LDGSTS.E.BYPASS.LTC128B.128 [R4+0x3400], desc[UR38][R2.64+0x80], !P3 ;  /* 0x0340008002047fae */ /* 0x0003e2000d901d66 */
[----:B------:R-:W-:-:S03]  /*b260*/  ISETP.LT.OR P3, PT, R5, 0x21, !P0 ;  /* 0x000000210500780c */ /* 0x000fc60004761670 */
[----:B------:R-:W5:Y:S04]  /*b270*/  SHFL.IDX PT, R23, R16, 0x4, 0x181f ;  /* 0x00981f0010177f89 */ /* 0x000f6800000e0000 */
[----:B------:R-:W0:Y:S01]  /*b280*/  SHFL.IDX PT, R17, R17, 0x5, 0x181f ;  /* 0x00b81f0011117f89 */ /* 0x000e2200000e0000 */
[----:B-1----:R-:W-:Y:S01]  /*b290*/  MOV R3, R6 ;  /* 0x0000000600037202 */ /* 0x002fe20000000f00 */
[----:B--2---:R-:W-:Y:S02]  /*b2a0*/  IMAD.MOV.U32 R2, RZ, RZ, R14 ;  /* 0x000000ffff027224 */ /* 0x004fe400078e000e */
[----:B------:R1:W2:Y:S02]  /*b2b0*/  SHFL.IDX PT, R14, R16, 0x5, 0x181f ;  /* 0x00b81f00100e7f89 */ /* 0x0002a400000e0000 */
[----:B------:R-:W-:-:S04]  /*b2c0*/  IMAD.WIDE.U32 R6, R30, 0x2, R2 ;  /* 0x000000021e067825 */ /* 0x000fc800078e0002 */
[----:B---3--:R-:W-:Y:S01]  /*b2d0*/  IMAD.MOV.U32 R2, RZ, RZ, R9 ;  /* 0x000000ffff027224 */ /* 0x008fe200078e0009 */
[----:B------:R-:W-:Y:S01]  /*b2e0*/  LDGSTS.E.BYPASS.LTC128B.128 [R4+0xc00], desc[UR38][R6.64], !P4 ;  /* 0x00c0000006047fae */ /* 0x000fe2000e101d66 */
[----:B------:R-:W-:Y:S01]  /*b2f0*/  IMAD.MOV.U32 R3, RZ, RZ, R8 ;  /* 0x000000ffff037224 */ /* 0x000fe200078e0008 */
[C---:B------:R-:W-:Y:S01]  /*b300*/  ISETP.LT.OR P4, PT, R5.reuse, 0x31, P1 ;  /* 0x000000310500780c */ /* 0x040fe20000f81670 */
[----:B------:R-:W-:Y:S01]  /*b310*/  IMAD.MOV.U32 R8, RZ, RZ, RZ ;  /* 0x000000ffff087224 */ /* 0x000fe200078e00ff */
[----:B------:R-:W-:Y:S01]  /*b320*/  LDGSTS.E.BYPASS.LTC128B.128 [R4+0x3c00], desc[UR38][R6.64+0x80], !P5 ;  /* 0x03c0008006047fae */ /* 0x000fe2000e901d66 */
[----:B------:R-:W-:Y:S01]  /*b330*/  IMAD.WIDE.U32 R2, R30, 0x2, R2 ;  /* 0x000000021e027825 */ /* 0x000fe200078e0002 */
[----:B------:R-:W-:-:S04]  /*b340*/  ISETP.LT.OR P5, PT, R5, 0x31, !P0 ;  /* 0x000000310500780c */ /* 0x000fc800047a1670 */
[----:B------:R-:W-:Y:S01]  /*b350*/  LDGSTS.E.BYPASS.LTC128B.128 [R4+0x1400], desc[UR38][R2.64], !P2 ;  /* 0x0140000002047fae */ /* 0x000fe2000d101d66 */
[----:B------:R-:W-:-:S03]  /*b360*/  ISETP.LT.OR P2, PT, R5, 0x41, P1 ;  /* 0x000000410500780c */ /* 0x000fc60000f41670 */
[----:B------:R4:W-:Y:S01]  /*b370*/  LDGSTS.E.BYPASS.LTC128B.128 [R4+0x4400], desc[UR38][R2.64+0x80], !P3 ;  /* 0x0440008002047fae */ /* 0x0009e2000d901d66 */
[----:B------:R-:W-:Y:S02]  /*b380*/  ISETP.LT.OR P3, PT, R5, 0x41, !P0 ;  /* 0x000000410500780c */ /* 0x000fe40004761670 */
[----:B----4-:R-:W-:Y:S01]  /*b390*/  MOV R2, R19 ;  /* 0x0000001300027202 */ /* 0x010fe20000000f00 */
[----:B0-----:R-:W-:-:S04]  /*b3a0*/  IMAD.MOV.U32 R3, RZ, RZ, R10 ;  /* 0x000000ffff037224 */ /* 0x001fc800078e000a */
[----:B------:R-:W-:Y:S01]  /*b3b0*/  IMAD.WIDE.U32 R6, R30, 0x2, R2 ;  /* 0x000000021e067825 */ /* 0x000fe200078e0002 */
[----:B-----5:R-:W-:-:S03]  /*b3c0*/  MOV R3, R18 ;  /* 0x0000001200037202 */ /* 0x020fc60000000f00 */
[----:B------:R-:W-:Y:S01]  /*b3d0*/  IMAD.MOV.U32 R2, RZ, RZ, R23 ;  /* 0x000000ffff027224 */ /* 0x000fe200078e0017 */
[----:B------:R1:W-:Y:S03]  /*b3e0*/  LDGSTS.E.BYPASS.LTC128B.128 [R4+0x1c00], desc[UR38][R6.64], !P4 ;  /* 0x01c0000006047fae */ /* 0x0003e6000e101d66 */
[----:B------:R-:W-:Y:S01]  /*b3f0*/  IMAD.WIDE.U32 R2, R30, 0x2, R2 ;  /* 0x000000021e027825 */ /* 0x000fe200078e0002 */
[----:B------:R1:W-:Y:S04]  /*b400*/  LDGSTS.E.BYPASS.LTC128B.128 [R4+0x4c00], desc[UR38][R6.64+0x80], !P5 ;  /* 0x04c0008006047fae */ /* 0x0003e8000e901d66 */
[----:B------:R1:W-:Y:S04]  /*b410*/  LDGSTS.E.BYPASS.LTC128B.128 [R4+0x2400], desc[UR38][R2.64], !P2 ;  /* 0x0240000002047fae */ /* 0x0003e8000d101d66 */
[----:B--2---:R1:W-:Y:S02]  /*b420*/  LDGSTS.E.BYPASS.LTC128B.128 [R4+0x5400], desc[UR38][R2.64+0x80], !P3 ;  /* 0x0540008002047fae */ /* 0x0043e4000d901d66 */
.L_x_165:
[C---:B------:R-:W-:Y:S01]  /*b430*/  ISETP.LT.OR P1, PT, R5.reuse, 0x51, P1 ;  /* 0x000000510500780c */ /* 0x040fe20000f21670 */
[----:B-1----:R-:W-:Y:S01]  /*b440*/  IMAD.MOV.U32 R2, RZ, RZ, R14 ;  /* 0x000000ffff027224 */ /* 0x002fe200078e000e */
[----:B------:R-:W-:Y:S02]  /*b450*/  ISETP.LT.OR P0, PT, R5, 0x51, !P0 ;  /* 0x000000510500780c */ /* 0x000fe40004701670 */
[----:B------:R-:W-:-:S03]  /*b460*/  MOV R3, R17 ;  /* 0x0000001100037202 */ /* 0x000fc60000000f00 */
[----:B------:R-:W-:-:S06]  /*b470*/  IMAD.WIDE.U32 R2, R30, 0x2, R2 ;  /* 0x000000021e027825 */ /* 0x000fcc00078e0002 */
[----:B------:R-:W-:Y:S01]  /*b480*/  @!PT LDS RZ, [RZ] ;  /* 0x00000000fffff984 */ /* 0x000fe20000000800 */
[----:B------:R-:W-:Y:S01]  /*b490*/  @!PT LDS RZ, [RZ] ;  /* 0x00000000fffff984 */ /* 0x000fe20000000800 */
[----:B------:R-:W-:Y:S01]  /*b4a0*/  @!PT LDS RZ, [RZ] ;  /* 0x00000000fffff984 */ /* 0x000fe20000000800 */
[----:B------:R0:W-:Y:S04]  /*b4b0*/  LDGSTS.E.BYPASS.LTC128B.128 [R4+0x2c00], desc[UR38][R2.64], !P1 ;  /* 0x02c0000002047fae */ /* 0x0001e8000c901d66 */
[----:B------:R0:W-:Y:S01]  /*b4c0*/  LDGSTS.E.BYPASS.LTC128B.128 [R4+0x5c00], desc[UR38][R2.64+0x80], !P0 ;  /* 0x05c0008002047fae */ /* 0x0001e2000c101d66 */
[----:B------:R-:W-:Y:S01]  /*b4d0*/  PLOP3.LUT P0, PT, PT, PT, PT, 0x80, 0x0 ;  /* 0x000000000000781c */ /* 0x000fe20003f0f070 */
[----:B------:R-:W-:-:S12]  /*b4e0*/  NOP ;  /* 0x0000000000007918 */ /* 0x000fd80000000000 */
.L_x_73:
        /* <DEDUP_REMOVED lines=10> */
.L_x_74:
[----:B0-----:R-:W-:Y:S01]  /*b590*/  VIADD R2, R21, 0x1 ;  /* 0x0000000115027836 */ /* 0x001fe20000000000 */
[----:B------:R0:W-:Y:S04]  /*b5a0*/  SYNCS.ARRIVE.TRANS64.A1T0 RZ, [R0+URZ+0x2a850], RZ ;  /* 0x02a850ff00ff79a7 */ /* 0x0001e8000810003f */
[----:B------:R-:W-:-:S04]  /*b5b0*/  ISETP.NE.AND P0, PT, R2, 0x2, PT ;  /* 0x000000020200780c */ /* 0x000fc80003f05270 */
[----:B------:R-:W-:Y:S02]  /*b5c0*/  SEL R3, RZ, 0x1, P0 ;  /* 0x00000001ff037807 */ /* 0x000fe40000000000 */
[----:B------:R-:W-:Y:S02]  /*b5d0*/  SEL R2, R2, RZ, P0 ;  /* 0x000000ff02027207 */ /* 0x000fe40000000000 */
[----:B0-----:R-:W-:-:S07]  /*b5e0*/  LOP3.LUT R0, R24, R3, RZ, 0x3c, !PT ;  /* 0x0000000318007212 */ /* 0x001fce00078e3cff */
.L_x_40:
[----:B------:R-:W0:Y:S01]  /*b5f0*/  S2R R4, SR_CgaCtaId ;  /* 0x0000000000047919 */ /* 0x000e220000008800 */
[----:B------:R-:W-:Y:S02]  /*b600*/  MOV R3, 0x400 ;  /* 0x0000040000037802 */ /* 0x000fe40000000f00 */
[----:B------:R-:W-:Y:S02]  /*b610*/  SHF.L.U32 R8, R8, 0x1f, RZ ;  /* 0x0000001f08087819 */ /* 0x000fe400000006ff */
[----:B0-----:R-:W-:-:S04]  /*b620*/  LEA R7, R4, R3, 0x18 ;  /* 0x0000000304077211 */ /* 0x001fc800078ec0ff */
[----:B------:R-:W0:Y:S02]  /*b630*/  SYNCS.PHASECHK.TRANS64.TRYWAIT P0, [R7+URZ+0x2a820], R8 ;  /* 0x02a82008070075a7 */ /* 0x000e24000800017f */
[----:B0-----:R-:W-:Y:S05]  /*b640*/  @!P0 BRA `(.L_x_75) ;  /* 0x0000002c00d88947 */ /* 0x001fea0003800000 */
.L_x_166:
[----:B------:R-:W-:-:S03]  /*b650*/  UMOV UR4, 0xffffffff ;  /* 0xffffffff00047882 */ /* 0x000fc60000000000 */
[----:B------:R-:W-:Y:S05]  /*b660*/  BRA.DIV UR4, `(.L_x_76) ;  /* 0x0000002e04e47947 */ /* 0x000fea000b800000 */
[----:B------:R-:W1:Y:S02]  /*b670*/  S2R R3, SR_TID.X ;  /* 0x0000000000037919 */ /* 0x000e640000002100 */
[----:B-1----:R-:W-:-:S04]  /*b680*/  SHF.R.U32.HI R3, RZ, 0x5, R3 ;  /* 0x00000005ff037819 */ /* 0x002fc80000011603 */
[----:B------:R-:W-:-:S05]  /*b690*/  LOP3.LUT R3, R3, 0x3, RZ, 0xc0, !PT ;  /* 0x0000000303037812 */ /* 0x000fca00078ec0ff */
[----:B------:R1:W2:Y:S02]  /*b6a0*/  SHFL.IDX PT, R14, R3, RZ, 0x1f ;  /* 0x00001fff030e7589 */ /* 0x0002a400000e0000 */
.L_x_169:
[----:B--2---:R-:W-:-:S13]  /*b6b0*/  ISETP.NE.AND P0, PT, R14, RZ, PT ;  /* 0x000000ff0e00720c */ /* 0x004fda0003f05270 */
[----:B------:R-:W-:Y:S05]  /*b6c0*/  @P0 BRA `(.L_x_8) ;  /* 0x0000000000880947 */ /* 0x000fea0003800000 */
[----:B------:R-:W-:-:S03]  /*b6d0*/  UMOV UR4, 0xffffffff ;  /* 0xffffffff00047882 */ /* 0x000fc60000000000 */
[----:B------:R-:W-:Y:S05]  /*b6e0*/  BRA.DIV UR4, `(.L_x_77) ;  /* 0x0000002e04f87947 */ /* 0x000fea000b800000 */
[----:B------:R-:W-:-:S13]  /*b6f0*/  ELECT P6, URZ, PT ;  /* 0x00000000003f782f */ /* 0x000fda00038c0000 */
.L_x_172:
[----:B------:R-:W-:Y:S05]  /*b700*/  @!P6 BRA `(.L_x_8) ;  /* 0x000000000078e947 */ /* 0x000fea0003800000 */
[----:B------:R-:W-:-:S06]  /*b710*/  ULOP3.LUT UR4, UR36, 0x2, URZ, 0xfc, !UPT ;  /* 0x0000000224047892 */ /* 0x000fcc000f8efc3f */
[----:B-1----:R-:W-:-:S05]  /*b720*/  IMAD.U32 R3, RZ, RZ, UR4 ;  /* 0x00000004ff037e24 */ /* 0x002fca000f8e00ff */
[----:B------:R-:W-:-:S13]  /*b730*/  ISETP.NE.AND P0, PT, R3, 0x3, PT ;  /* 0x000000030300780c */ /* 0x000fda0003f05270 */
[----:B------:R-:W-:Y:S05]  /*b740*/  @!P0 BRA `(.L_x_78) ;  /* 0x0000000000048947 */ /* 0x000fea0003800000 */
[----:B------:R-:W-:Y:S01]  /*b750*/  BPT.TRAP 0x1 ;  /* 0x000000040000795c */ /* 0x000fe20000300000 */
.L_x_78:
[C---:B------:R-:W-:Y:S01]  /*b760*/  LEA R5, R2.reuse, R7, 0x3 ;  /* 0x0000000702057211 */ /* 0x040fe200078e18ff */
[----:B------:R-:W-:Y:S01]  /*b770*/  VIADD R2, R2, 0x1 ;  /* 0x0000000102027836 */ /* 0x000fe20000000000 */
[----:B------:R-:W-:-:S04]  /*b780*/  SHF.L.U32 R4, R0, 0x1f, RZ ;  /* 0x0000001f00047819 */ /* 0x000fc800000006ff */
[----:B------:R-:W1:Y:S01]  /*b790*/  SYNCS.PHASECHK.TRANS64.TRYWAIT P1, [R5+URZ+0x2a840], R4 ;  /* 0x02a84004050075a7 */ /* 0x000e62000802017f */
[----:B------:R-:W-:-:S04]  /*b7a0*/  ISETP.NE.AND P2, PT, R2, 0x2, PT ;  /* 0x000000020200780c */ /* 0x000fc80003f45270 */
[----:B------:R-:W-:Y:S01]  /*b7b0*/  SEL R3, RZ, 0x1, P2 ;  /* 0x00000001ff037807 */ /* 0x000fe20001000000 */
[----:B-1----:R-:W-:Y:S08]  /*b7c0*/  @!P1 BRA `(.L_x_79) ;  /* 0x0000002c00e09947 */ /* 0x002ff00003800000 */
.L_x_173:
[----:B------:R-:W-:Y:S02]  /*b7d0*/  SEL R2, R2, RZ, P2 ;  /* 0x000000ff02027207 */ /* 0x000fe40001000000 */
[----:B------:R-:W-:Y:S01]  /*b7e0*/  LOP3.LUT R0, R0, R3, RZ, 0x3c, !PT ;  /* 0x0000000300007212 */ /* 0x000fe200078e3cff */
[----:B------:R-:W-:Y:S06]  /*b7f0*/  @!P0 BRA `(.L_x_80) ;  /* 0x0000000000048947 */ /* 0x000fec0003800000 */
[----:B------:R-:W-:Y:S01]  /*b800*/  BPT.TRAP 0x1 ;  /* 0x000000040000795c */ /* 0x000fe20000300000 */
.L_x_80:
[----:B------:R-:W-:Y:S01]  /*b810*/  IMAD R3, R2, 0x8, R7 ;  /* 0x0000000802037824 */ /* 0x000fe200078e0207 */
[----:B------:R-:W-:-:S04]  /*b820*/  SHF.L.U32 R0, R0, 0x1f, RZ ;  /* 0x0000001f00007819 */ /* 0x000fc800000006ff */
[----:B------:R-:W2:Y:S02]  /*b830*/  SYNCS.PHASECHK.TRANS64.TRYWAIT P1, [R3+URZ+0x2a840], R0 ;  /* 0x02a84000030075a7 */ /* 0x000ea4000802017f */
[----:B--2---:R-:W-:Y:S05]  /*b840*/  @!P1 BRA `(.L_x_81) ;  /* 0x0000002c00d49947 */ /* 0x004fea0003800000 */
.L_x_174:
[----:B------:R-:W-:Y:S05]  /*b850*/  @!P0 BRA `(.L_x_82) ;  /* 0x0000000000048947 */ /* 0x000fea0003800000 */
[----:B------:R-:W-:Y:S01]  /*b860*/  BPT.TRAP 0x1 ;  /* 0x000000040000795c */ /* 0x000fe20000300000 */
.L_x_82:
[----:B------:R-:W3:Y:S02]  /*b870*/  SYNCS.PHASECHK.TRANS64.TRYWAIT P1, [R5+URZ+0x2a860], R4 ;  /* 0x02a86004050075a7 */ /* 0x000ee4000802017f */
[----:B---3--:R-:W-:Y:S05]  /*b880*/  @!P1 BRA `(.L_x_83) ;  /* 0x0000002c00d89947 */ /* 0x008fea0003800000 */
.L_x_175:
[----:B------:R-:W-:Y:S05]  /*b890*/  @!P0 BRA `(.L_x_84) ;  /* 0x0000000000048947 */ /* 0x000fea0003800000 */
[----:B------:R-:W-:Y:S01]  /*b8a0*/  BPT.TRAP 0x1 ;  /* 0x000000040000795c */ /* 0x000fe20000300000 */
.L_x_84:
[----:B----4-:R4:W0:Y:S02]  /*b8b0*/  SYNCS.PHASECHK.TRANS64.TRYWAIT P0, [R3+URZ+0x2a860], R0 ;  /* 0x02a86000030075a7 */ /* 0x010824000800017f */
[----:B0-----:R-:W-:Y:S05]  /*b8c0*/  @!P0 NANOSLEEP.SYNCS 0x989680 ;  /* 0x009896800000895d */ /* 0x001fea0003900000 */
[----:B------:R-:W0:Y:S02]  /*b8d0*/  @!P0 SYNCS.PHASECHK.TRANS64 P0, [R3+URZ+0x2a860], R0 ;  /* 0x02a86000030085a7 */ /* 0x000e24000800007f */
[----:B0-----:R-:W-:Y:S05]  /*b8e0*/  @!P0 BRA `(.L_x_84) ;  /* 0xfffffffc00f08947 */ /* 0x001fea000383ffff */
.L_x_8:
[----:B------:R-:W-:Y:S05]  /*b8f0*/  BSYNC B6 ;  /* 0x0000000000067941 */ /* 0x000fea0003800000 */
.L_x_5:
[----:B------:R-:W-:Y:S05]  /*b900*/  EXIT ;  /* 0x000000000000794d */ /* 0x000fea0003800000 */
.L_x_12:
[----:B0-----:R-:W-:-:S04]  /*b910*/  MOV R0, UR37 ;  /* 0x0000002500007c02 */ /* 0x001fc80008000f00 */
[----:B------:R0:W1:Y:S03]  /*b920*/  SYNCS.PHASECHK.TRANS64.TRYWAIT P0, [R0+URZ+0x2a800], R3 ;  /* 0x02a80003000075a7 */ /* 0x000066000800017f */
[----:B-1----:R-:W-:Y:S05]  /*b930*/  @!P0 NANOSLEEP.SYNCS 0x989680 ;  /* 0x009896800000895d */ /* 0x002fea0003900000 */
[----:B------:R-:W1:Y:S02]  /*b940*/  @!P0 SYNCS.PHASECHK.TRANS64 P0, [R0+URZ+0x2a800], R3 ;  /* 0x02a80003000085a7 */ /* 0x000e64000800007f */
[----:B-1----:R-:W-:Y:S05]  /*b950*/  @!P0 BRA `(.L_x_12) ;  /* 0xfffffffc00ec8947 */ /* 0x002fea000383ffff */
[----:B------:R-:W-:Y:S05]  /*b960*/  BRA `(.L_x_85) ;  /* 0xffffff5400fc7947 */ /* 0x000fea000383ffff */
.L_x_16:
[----:B-1----:R-:W-:-:S04]  /*b970*/  IMAD.U32 R4, RZ, RZ, UR37 ;  /* 0x00000025ff047e24 */ /* 0x002fc8000f8e00ff */
[----:B------:R1:W2:Y:S03]  /*b980*/  SYNCS.PHASECHK.TRANS64.TRYWAIT P1, [R4+URZ+0x2a830], R3 ;  /* 0x02a83003040075a7 */ /* 0x0002a6000802017f */
[----:B--2---:R-:W-:Y:S05]  /*b990*/  @!P1 NANOSLEEP.SYNCS 0x989680 ;  /* 0x009896800000995d */ /* 0x004fea0003900000 */
[----:B------:R-:W2:Y:S02]  /*b9a0*/  @!P1 SYNCS.PHASECHK.TRANS64 P1, [R4+URZ+0x2a830], R3 ;  /* 0x02a83003040095a7 */ /* 0x000ea4000802007f */
[----:B--2---:R-:W-:Y:S05]  /*b9b0*/  @!P1 BRA `(.L_x_16) ;  /* 0xfffffffc00ec9947 */ /* 0x004fea000383ffff */
[----:B------:R-:W-:Y:S05]  /*b9c0*/  BRA `(.L_x_15) ;  /* 0xffffff5800187947 */ /* 0x000fea000383ffff */
.L_x_22:
[----:B-1----:R-:W-:-:S04]  /*b9d0*/  IMAD.U32 R11, RZ, RZ, UR59 ;  /* 0x0000003bff0b7e24 */ /* 0x002fc8000f8e00ff */
[----:B------:R1:W2:Y:S03]  /*b9e0*/  SYNCS.PHASECHK.TRANS64.TRYWAIT P1, [R11+URZ+0x2a830], R10 ;  /* 0x02a8300a0b0075a7 */ /* 0x0002a6000802017f */
[----:B--2---:R-:W-:Y:S05]  /*b9f0*/  @!P1 NANOSLEEP.SYNCS 0x989680 ;  /* 0x009896800000995d */ /* 0x004fea0003900000 */
[----:B------:R-:W2:Y:S02]  /*ba00*/  @!P1 SYNCS.PHASECHK.TRANS64 P1, [R11+URZ+0x2a830], R10 ;  /* 0x02a8300a0b0095a7 */ /* 0x000ea4000802007f */
[----:B--2---:R-:W-:Y:S05]  /*ba10*/  @!P1 BRA `(.L_x_22) ;  /* 0xfffffffc00ec9947 */ /* 0x004fea000383ffff */
[----:B------:R-:W-:Y:S05]  /*ba20*/  BRA `(.L_x_21) ;  /* 0xffffff7c00dc7947 */ /* 0x000fea000383ffff */
.L_x_26:
[----:B---3--:R-:W-:-:S04]  /*ba30*/  MOV R9, UR5 ;  /* 0x0000000500097c02 */ /* 0x008fc80008000f00 */
[----:B------:R3:W4:Y:S03]  /*ba40*/  SYNCS.PHASECHK.TRANS64.TRYWAIT P1, [R9+URZ+0x2a850], R8 ;  /* 0x02a85008090075a7 */ /* 0x000726000802017f */
[----:B----4-:R-:W-:Y:S05]  /*ba50*/  @!P1 NANOSLEEP.SYNCS 0x989680 ;  /* 0x009896800000995d */ /* 0x010fea0003900000 */
[----:B------:R-:W4:Y:S02]  /*ba60*/  @!P1 SYNCS.PHASECHK.TRANS64 P1, [R9+URZ+0x2a850], R8 ;  /* 0x02a85008090095a7 */ /* 0x000f24000802007f */
[----:B----4-:R-:W-:Y:S05]  /*ba70*/  @!P1 BRA `(.L_x_26) ;  /* 0xfffffffc00ec9947 */ /* 0x010fea000383ffff */
[----:B------:R-:W-:Y:S05]  /*ba80*/  BRA `(.L_x_25) ;  /* 0xffffff8400e87947 */ /* 0x000fea000383ffff */
.L_x_33:
[----:B-1----:R-:W-:-:S04]  /*ba90*/  IMAD.U32 R4, RZ, RZ, UR5 ;  /* 0x00000005ff047e24 */ /* 0x002fc8000f8e00ff */
[----:B------:R1:W2:Y:S03]  /*baa0*/  SYNCS.PHASECHK.TRANS64.TRYWAIT P1, [R4+URZ+0x2a850], R7 ;  /* 0x02a85007040075a7 */ /* 0x0002a6000802017f */
[----:B--2---:R-:W-:Y:S05]  /*bab0*/  @!P1 NANOSLEEP.SYNCS 0x989680 ;  /* 0x009896800000995d */ /* 0x004fea0003900000 */
[----:B------:R-:W2:Y:S02]  /*bac0*/  @!P1 SYNCS.PHASECHK.TRANS64 P1, [R4+URZ+0x2a850], R7 ;  /* 0x02a85007040095a7 */ /* 0x000ea4000802007f */
[----:B--2---:R-:W-:Y:S05]  /*bad0*/  @!P1 BRA `(.L_x_33) ;  /* 0xfffffffc00ec9947 */ /* 0x004fea000383ffff */
[----:B------:R-:W-:Y:S05]  /*bae0*/  BRA `(.L_x_32) ;  /* 0xffffffa400087947 */ /* 0x000fea000383ffff */
.L_x_45:
[----:B------:R-:W-:Y:S01]  /*baf0*/  IMAD.MOV.U32 R13, RZ, RZ, R17 ;  /* 0x000000ffff0d7224 */ /* 0x000fe200078e0011 */
[----:B------:R-:W-:Y:S01]  /*bb00*/  MOV R12, RZ ;  /* 0x000000ff000c7202 */ /* 0x000fe20000000f00 */
[----:B------:R-:W-:Y:S02]  /*bb10*/  IMAD.MOV.U32 R11, RZ, RZ, 0x1f ;  /* 0x0000001fff0b7424 */ /* 0x000fe400078e00ff */
[----:B------:R-:W-:-:S07]  /*bb20*/  IMAD.MOV.U32 R15, RZ, RZ, -0x1 ;  /* 0xffffffffff0f7424 */ /* 0x000fce00078e00ff */
[----:B-----5:R-:W-:Y:S05]  /*bb30*/  WARPSYNC.COLLECTIVE R15, `(.L_x_86) ;  /* 0x000000000f087348 */ /* 0x020fea0003c00000 */
[----:B------:R0:W1:Y:S02]  /*bb40*/  SHFL.IDX P6, R14, R13, R12, R11 ;  /* 0x0000000c0d0e7389 */ /* 0x00006400000c000b */
[----:B01---5:R-:W-:Y:S01]  /*bb50*/  ENDCOLLECTIVE ;  /* 0x000000000000791b */ /* 0x023fe20003800000 */
.L_x_86:
[----:B------:R-:W-:Y:S05]  /*bb60*/  BRA `(.L_x_87) ;  /* 0xffffffd000007947 */ /* 0x000fea000383ffff */
.L_x_47:
[----:B0-----:R-:W-:-:S04]  /*bb70*/  MOV R3, UR45 ;  /* 0x0000002d00037c02 */ /* 0x001fc80008000f00 */
[----:B------:R0:W1:Y:S03]  /*bb80*/  SYNCS.PHASECHK.TRANS64.TRYWAIT P0, [R3+URZ+0x2a840], R2 ;  /* 0x02a84002030075a7 */ /* 0x000066000800017f */
[----:B-1----:R-:W-:Y:S05]  /*bb90*/  @!P0 NANOSLEEP.SYNCS 0x989680 ;  /* 0x009896800000895d */ /* 0x002fea0003900000 */
[----:B------:R-:W1:Y:S02]  /*bba0*/  @!P0 SYNCS.PHASECHK.TRANS64 P0, [R3+URZ+0x2a840], R2 ;  /* 0x02a84002030085a7 */ /* 0x000e64000800007f */
[----:B-1----:R-:W-:Y:S05]  /*bbb0*/  @!P0 BRA `(.L_x_47) ;  /* 0xfffffffc00ec8947 */ /* 0x002fea000383ffff */
[----:B------:R-:W-:Y:S05]  /*bbc0*/  BRA `(.L_x_88) ;  /* 0xffffffd400107947 */ /* 0x000fea000383ffff */
.L_x_48:
[----:B------:R-:W-:Y:S01]  /*bbd0*/  BSSY B0, `(.L_x_89) ;  /* 0x0000008000007945 */ /* 0x000fe20003800000 */
[----:B------:R-:W-:Y:S01]  /*bbe0*/  IMAD.MOV.U32 R13, RZ, RZ, R7 ;  /* 0x000000ffff0d7224 */ /* 0x000fe200078e0007 */
[----:B------:R-:W-:Y:S01]  /*bbf0*/  MOV R11, 0x181f ;  /* 0x0000181f000b7802 */ /* 0x000fe20000000f00 */
[----:B------:R-:W-:Y:S02]  /*bc00*/  IMAD.MOV.U32 R12, RZ, RZ, RZ ;  /* 0x000000ffff0c7224 */ /* 0x000fe400078e00ff */
[----:B------:R-:W-:-:S07]  /*bc10*/  IMAD.MOV.U32 R15, RZ, RZ, -0x1 ;  /* 0xffffffffff0f7424 */ /* 0x000fce00078e00ff */
[----:B------:R-:W-:Y:S05]  /*bc20*/  WARPSYNC.COLLECTIVE R15, `(.L_x_90) ;  /* 0x000000000f087348 */ /* 0x000fea0003c00000 */
[----:B------:R0:W1:Y:S02]  /*bc30*/  SHFL.IDX P6, R14, R13, R12, R11 ;  /* 0x0000000c0d0e7389 */ /* 0x00006400000c000b */
[----:B01----:R-:W-:Y:S01]  /*bc40*/  ENDCOLLECTIVE ;  /* 0x000000000000791b */ /* 0x003fe20003800000 */
.L_x_90:
[----:B------:R-:W-:Y:S05]  /*bc50*/  BSYNC B0 ;  /* 0x0000000000007941 */ /* 0x000fea0003800000 */
.L_x_89:
[----:B------:R-:W-:Y:S01]  /*bc60*/  MOV R13, R0 ;  /* 0x00000000000d7202 */ /* 0x000fe20000000f00 */
[----:B------:R-:W-:Y:S01]  /*bc70*/  IMAD.MOV.U32 R12, RZ, RZ, RZ ;  /* 0x000000ffff0c7224 */ /* 0x000fe200078e00ff */
[----:B------:R-:W-:Y:S01]  /*bc80*/  MOV R11, 0x181f ;  /* 0x0000181f000b7802 */ /* 0x000fe20000000f00 */
[----:B------:R-:W-:Y:S01]  /*bc90*/  IMAD.MOV.U32 R15, RZ, RZ, -0x1 ;  /* 0xffffffffff0f7424 */ /* 0x000fe200078e00ff */
[----:B------:R-:W-:Y:S01]  /*bca0*/  @P0 LEA R9, R25, UR45, 0x1 ;  /* 0x0000002d19090c11 */ /* 0x000fe2000f8e08ff */
[----:B------:R-:W-:-:S07]  /*bcb0*/  IMAD.MOV.U32 R3, RZ, RZ, R14 ;  /* 0x000000ffff037224 */ /* 0x000fce00078e000e */
[----:B------:R-:W-:Y:S05]  /*bcc0*/  WARPSYNC.COLLECTIVE R15, `(.L_x_91) ;  /* 0x000000000f087348 */ /* 0x000fea0003c00000 */
[----:B------:R0:W1:Y:S02]  /*bcd0*/  SHFL.IDX P6, R14, R13, R12, R11 ;  /* 0x0000000c0d0e7389 */ /* 0x00006400000c000b */
[----:B01----:R-:W-:Y:S01]  /*bce0*/  ENDCOLLECTIVE ;  /* 0x000000000000791b */ /* 0x003fe20003800000 */
.L_x_91:
[----:B------:R-:W-:Y:S01]  /*bcf0*/  IMAD.MOV.U32 R13, RZ, RZ, R7 ;  /* 0x000000ffff0d7224 */ /* 0x000fe200078e0007 */
[----:B------:R-:W-:Y:S02]  /*bd00*/  MOV R12, 0x1 ;  /* 0x00000001000c7802 */ /* 0x000fe40000000f00 */
[----:B------:R-:W-:-:S07]  /*bd10*/  MOV R2, R14 ;  /* 0x0000000e00027202 */ /* 0x000fce0000000f00 */
[----:B------:R-:W-:Y:S05]  /*bd20*/  WARPSYNC.COLLECTIVE R15, `(.L_x_92) ;  /* 0x000000000f087348 */ /* 0x000fea0003c00000 */
[----:B------:R0:W1:Y:S02]  /*bd30*/  SHFL.IDX P6, R14, R13, R12, R11 ;  /* 0x0000000c0d0e7389 */ /* 0x00006400000c000b */
[----:B01----:R-:W-:Y:S01]  /*bd40*/  ENDCOLLECTIVE ;  /* 0x000000000000791b */ /* 0x003fe20003800000 */
.L_x_92:
[----:B------:R-:W-:-:S05]  /*bd50*/  @P0 IMAD.WIDE.U32 R2, R30, 0x2, R2 ;  /* 0x000000021e020825 */ /* 0x000fca00078e0002 */
[----:B------:R-:W-:Y:S01]  /*bd60*/  @!PT LDS RZ, [RZ] ;  /* 0x00000000fffff984 */ /* 0x000fe20000000800 */
[----:B------:R-:W-:Y:S01]  /*bd70*/  @!PT LDS RZ, [RZ] ;  /* 0x00000000fffff984 */ /* 0x000fe20000000800 */
[----:B------:R-:W-:Y:S01]  /*bd80*/  @!PT LDS RZ, [RZ] ;  /* 0x00000000fffff984 */ /* 0x000fe20000000800 */
[----:B------:R0:W-:Y:S04]  /*bd90*/  @P0 LDGSTS.E.BYPASS.LTC128B.128 [R9+0x18400], desc[UR38][R2.64], !P3 ;  /* 0x1840000002090fae */ /* 0x0001e8000d901d66 */
[----:B------:R0:W-:Y:S01]  /*bda0*/  @P0 LDGSTS.E.BYPASS.LTC128B.128 [R9+0x1b400], desc[UR38][R2.64+0x80], !P2 ;  /* 0x1b40008002090fae */ /* 0x0001e2000d101d66 */
[----:B------:R-:W-:-:S03]  /*bdb0*/  MOV R13, R0 ;  /* 0x00000000000d7202 */ /* 0x000fc60000000f00 */
[----:B------:R0:W-:Y:S01]  /*bdc0*/  @P0 LDGSTS.E.BYPASS.LTC128B.128 [R9+0x1e400], desc[UR38][R2.64+0x100], !P1 ;  /* 0x1e40010002090fae */ /* 0x0001e2000c901d66 */
[----:B------:R-:W-:Y:S01]  /*bdd0*/  ISETP.GE.AND P0, PT, R6, 0x11, PT ;  /* 0x000000110600780c */ /* 0x000fe20003f06270 */
[----:B------:R-:W-:-:S12]  /*bde0*/  IMAD.MOV.U32 R5, RZ, RZ, R14 ;  /* 0x000000ffff057224 */ /* 0x000fd800078e000e */
[----:B0-----:R-:W-:Y:S05]  /*bdf0*/  WARPSYNC.COLLECTIVE R15, `(.L_x_93) ;  /* 0x000000000f087348 */ /* 0x001fea0003c00000 */
[----:B------:R1:W2:Y:S02]  /*be00*/  SHFL.IDX P6, R14, R13, R12, R11 ;  /* 0x0000000c0d0e7389 */ /* 0x0002a400000c000b */
[----:B012---:R-:W-:Y:S01]  /*be10*/  ENDCOLLECTIVE ;  /* 0x000000000000791b */ /* 0x007fe20003800000 */
.L_x_93:
[----:B------:R-:W-:Y:S02]  /*be20*/  @P0 LEA R21, R25, UR45, 0x1 ;  /* 0x0000002d19150c11 */ /* 0x000fe4000f8e08ff */
[----:B------:R-:W-:Y:S01]  /*be30*/  MOV R13, R7 ;  /* 0x00000007000d7202 */ /* 0x000fe20000000f00 */
[----:B------:R-:W-:Y:S02]  /*be40*/  IMAD.MOV.U32 R12, RZ, RZ, 0x2 ;  /* 0x00000002ff0c7424 */ /* 0x000fe400078e00ff */
[----:B------:R-:W-:-:S07]  /*be50*/  IMAD.MOV.U32 R4, RZ, RZ, R14 ;  /* 0x000000ffff047224 */ /* 0x000fce00078e000e */
[----:B------:R-:W-:Y:S05]  /*be60*/  WARPSYNC.COLLECTIVE R15, `(.L_x_94) ;  /* 0x000000000f087348 */ /* 0x000fea0003c00000 */
[----:B------:R0:W1:Y:S02]  /*be70*/  SHFL.IDX P6, R14, R13, R12, R11 ;  /* 0x0000000c0d0e7389 */ /* 0x00006400000c000b */
[----:B01----:R-:W-:Y:S01]  /*be80*/  ENDCOLLECTIVE ;  /* 0x000000000000791b */ /* 0x003fe20003800000 */
.L_x_94:
[----:B------:R-:W-:-:S05]  /*be90*/  @P0 IMAD.WIDE.U32 R4, R30, 0x2, R4 ;  /* 0x000000021e040825 */ /* 0x000fca00078e0004 */
[----:B------:R-:W-:Y:S01]  /*bea0*/  @!PT LDS RZ, [RZ] ;  /* 0x00000000fffff984 */ /* 0x000fe20000000800 */
[----:B------:R-:W-:Y:S01]  /*beb0*/  @!PT LDS RZ, [RZ] ;  /* 0x00000000fffff984 */ /* 0x000fe20000000800 */
[----:B------:R-:W-:Y:S01]  /*bec0*/  @!PT LDS RZ, [RZ] ;  /* 0x00000000fffff984 */ /* 0x000fe20000000800 */
[----:B------:R0:W-:Y:S04]  /*bed0*/  @P0 LDGSTS.E.BYPASS.LTC128B.128 [R21+0x18c00], desc[UR38][R4.64], !P3 ;  /* 0x18c0000004150fae */ /* 0x0001e8000d901d66 */
[----:B------:R0:W-:Y:S01]  /*bee0*/  @P0 LDGSTS.E.BYPASS.LTC128B.128 [R21+0x1bc00], desc[UR38][R4.64+0x80], !P2 ;  /* 0x1bc0008004150fae */ /* 0x0001e2000d101d66 */
[----:B------:R-:W-:-:S03]  /*bef0*/  IMAD.MOV.U32 R13, RZ, RZ, R0 ;  /* 0x000000ffff0d7224 */ /* 0x000fc600078e0000 */
[----:B------:R0:W-:Y:S01]  /*bf00*/  @P0 LDGSTS.E.BYPASS.LTC128B.128 [R21+0x1ec00], desc[UR38][R4.64+0x100], !P1 ;  /* 0x1ec0010004150fae */ /* 0x0001e2000c901d66 */
[----:B------:R-:W-:Y:S02]  /*bf10*/  ISETP.GE.AND P0, PT, R6, 0x21, PT ;  /* 0x000000210600780c */ /* 0x000fe40003f06270 */
[----:B------:R-:W-:-:S11]  /*bf20*/  MOV R8, R14 ;  /* 0x0000000e00087202 */ /* 0x000fd60000000f00 */
[----:B0-----:R-:W-:Y:S05]  /*bf30*/  WARPSYNC.COLLECTIVE R15, `(.L_x_95) ;  /* 0x000000000f087348 */ /* 0x001fea0003c00000 */
[----:B------:R1:W2:Y:S02]  /*bf40*/  SHFL.IDX P6, R14, R13, R12, R11 ;  /* 0x0000000c0d0e7389 */ /* 0x0002a400000c000b */
[----:B012---:R-:W-:Y:S01]  /*bf50*/  ENDCOLLECTIVE ;  /* 0x000000000000791b */ /* 0x007fe20003800000 */
.L_x_95:
[----:B------:R-:W-:Y:S01]  /*bf60*/  IMAD.MOV.U32 R3, RZ, RZ, R8 ;  /* 0x000000ffff037224 */ /* 0x000fe200078e0008 */
[----:B------:R-:W-:Y:S02]  /*bf70*/  @P0 LEA R35, R25, UR45, 0x1 ;  /* 0x0000002d19230c11 */ /* 0x000fe4000f8e08ff */
[----:B------:R-:W-:Y:S01]  /*bf80*/  MOV R13, R7 ;  /* 0x00000007000d7202 */ /* 0x000fe20000000f00 */
[----:B------:R-:W-:Y:S01]  /*bf90*/  IMAD.MOV.U32 R12, RZ, RZ, 0x3 ;  /* 0x00000003ff0c7424 */ /* 0x000fe200078e00ff */
[----:B------:R-:W-:-:S07]  /*bfa0*/  MOV R2, R14 ;  /* 0x0000000e00027202 */ /* 0x000fce0000000f00 */
[----:B------:R-:W-:Y:S05]  /*bfb0*/  WARPSYNC.COLLECTIVE R15, `(.L_x_96) ;  /* 0x000000000f087348 */ /* 0x000fea0003c00000 */
[----:B------:R0:W1:Y:S02]  /*bfc0*/  SHFL.IDX P6, R14, R13, R12, R11 ;  /* 0x0000000c0d0e7389 */ /* 0x00006400000c000b */
[----:B01----:R-:W-:Y:S01]  /*bfd0*/  ENDCOLLECTIVE ;  /* 0x000000000000791b */ /* 0x003fe20003800000 */
.L_x_96:
        /* <DEDUP_REMOVED lines=13> */
.L_x_97:
[----:B------:R-:W-:Y:S02]  /*c0b0*/  MOV R5, R9 ;  /* 0x0000000900057202 */ /* 0x000fe40000000f00 */
[----:B------:R-:W-:Y:S01]  /*c0c0*/  @P0 LEA R9, R25, UR45, 0x1 ;  /* 0x0000002d19090c11 */ /* 0x000fe2000f8e08ff */
[----:B------:R-:W-:Y:S01]  /*c0d0*/  IMAD.MOV.U32 R13, RZ, RZ, R7 ;  /* 0x000000ffff0d7224 */ /* 0x000fe200078e0007 */
[----:B------:R-:W-:Y:S02]  /*c0e0*/  MOV R12, 0x4 ;  /* 0x00000004000c7802 */ /* 0x000fe40000000f00 */
[----:B------:R-:W-:-:S07]  /*c0f0*/  MOV R10, R14 ;  /* 0x0000000e000a7202 */ /* 0x000fce0000000f00 */
[----:B------:R-:W-:Y:S05]  /*c100*/  WARPSYNC.COLLECTIVE R15, `(.L_x_98) ;  /* 0x000000000f087348 */ /* 0x000fea0003c00000 */
[----:B------:R0:W1:Y:S02]  /*c110*/  SHFL.IDX P6, R14, R13, R12, R11 ;  /* 0x0000000c0d0e7389 */ /* 0x00006400000c000b */
[----:B01----:R-:W-:Y:S01]  /*c120*/  ENDCOLLECTIVE ;  /* 0x000000000000791b */ /* 0x003fe20003800000 */
.L_x_98:
[----:B------:R-:W-:-:S04]  /*c130*/  IMAD.MOV.U32 R4, RZ, RZ, R10 ;  /* 0x000000ffff047224 */ /* 0x000fc800078e000a */
[----:B------:R-:W-:-:S05]  /*c140*/  @P0 IMAD.WIDE.U32 R4, R30, 0x2, R4 ;  /* 0x000000021e040825 */ /* 0x000fca00078e0004 */
[----:B------:R-:W-:Y:S01]  /*c150*/  @!PT LDS RZ, [RZ] ;  /* 0x00000000fffff984 */ /* 0x000fe20000000800 */
[----:B------:R-:W-:Y:S01]  /*c160*/  @!PT LDS RZ, [RZ] ;  /* 0x00000000fffff984 */ /* 0x000fe20000000800 */
[----:B------:R-:W-:Y:S01]  /*c170*/  @!PT LDS RZ, [RZ] ;  /* 0x00000000fffff984 */ /* 0x000fe20000000800 */
[----:B------:R0:W-:Y:S01]  /*c180*/  @P0 LDGSTS.E.BYPASS.LTC128B.128 [R9+0x19c00], desc[UR38][R4.64], !P3 ;  /* 0x19c0000004090fae */ /* 0x0001e2000d901d66 */
[----:B------:R-:W-:-:S03]  /*c190*/  MOV R13, R0 ;  /* 0x00000000000d7202 */ /* 0x000fc60000000f00 */
[----:B------:R0:W-:Y:S04]  /*c1a0*/  @P0 LDGSTS.E.BYPASS.LTC128B.128 [R9+0x1cc00], desc[UR38][R4.64+0x80], !P2 ;  /* 0x1cc0008004090fae */ /* 0x0001e8000d101d66 */
[----:B------:R0:W-:Y:S01]  /*c1b0*/  @P0 LDGSTS.E.BYPASS.LTC128B.128 [R9+0x1fc00], desc[UR38][R4.64+0x100], !P1 ;  /* 0x1fc0010004090fae */ /* 0x0001e2000c901d66 */
[----:B------:R-:W-:Y:S01]  /*c1c0*/  ISETP.GE.AND P0, PT, R6, 0x41, PT ;  /* 0x000000410600780c */ /* 0x000fe20003f06270 */
[----:B------:R-:W-:-:S12]  /*c1d0*/  IMAD.MOV.U32 R8, RZ, RZ, R14 ;  /* 0x000000ffff087224 */ /* 0x000fd800078e000e */
[----:B0-----:R-:W-:Y:S05]  /*c1e0*/  WARPSYNC.COLLECTIVE R15, `(.L_x_99) ;  /* 0x000000000f087348 */ /* 0x001fea0003c00000 */
[----:B------:R1:W2:Y:S02]  /*c1f0*/  SHFL.IDX P6, R14, R13, R12, R11 ;  /* 0x0000000c0d0e7389 */ /* 0x0002a400000c000b */
[----:B012---:R-:W-:Y:S01]  /*c200*/  ENDCOLLECTIVE ;  /* 0x000000000000791b */ /* 0x007fe20003800000 */
.L_x_99:
[----:B------:R-:W-:Y:S02]  /*c210*/  MOV R3, R8 ;  /* 0x0000000800037202 */ /* 0x000fe40000000f00 */
[----:B------:R-:W-:Y:S01]  /*c220*/  @P0 LEA R21, R25, UR45, 0x1 ;  /* 0x0000002d19150c11 */ /* 0x000fe2000f8e08ff */
[----:B------:R-:W-:Y:S01]  /*c230*/  IMAD.MOV.U32 R13, RZ, RZ, R7 ;  /* 0x000000ffff0d7224 */ /* 0x000fe200078e0007 */
[----:B------:R-:W-:Y:S01]  /*c240*/  MOV R12, 0x5 ;  /* 0x00000005000c7802 */ /* 0x000fe20000000f00 */
[----:B------:R-:W-:-:S07]  /*c250*/  IMAD.MOV.U32 R2, RZ, RZ, R14 ;  /* 0x000000ffff027224 */ /* 0x000fce00078e000e */
[----:B------:R-:W-:Y:S05]  /*c260*/  WARPSYNC.COLLECTIVE R15, `(.L_x_100) ;  /* 0x000000000f087348 */ /* 0x000fea0003c00000 */
[----:B------:R0:W1:Y:S02]  /*c270*/  SHFL.IDX P6, R14, R13, R12, R11 ;  /* 0x0000000c0d0e7389 */ /* 0x00006400000c000b */
[----:B01----:R-:W-:Y:S01]  /*c280*/  ENDCOLLECTIVE ;  /* 0x000000000000791b */ /* 0x003fe20003800000 */
.L_x_100:
        /* <DEDUP_REMOVED lines=8> */
[----:B------:R-:W-:-:S07]  /*c310*/  IMAD.MOV.U32 R7, RZ, RZ, R14 ;  /* 0x000000ffff077224 */ /* 0x000fce00078e000e */
[----:B0-----:R-:W-:Y:S05]  /*c320*/  WARPSYNC.COLLECTIVE R15, `(.L_x_101) ;  /* 0x000000000f087348 */ /* 0x001fea0003c00000 */
[----:B------:R1:W2:Y:S02]  /*c330*/  SHFL.IDX P6, R14, R13, R12, R11 ;  /* 0x0000000c0d0e7389 */ /* 0x0002a400000c000b */
[----:B012---:R-:W-:Y:S01]  /*c340*/  ENDCOLLECTIVE ;  /* 0x000000000000791b */ /* 0x007fe20003800000 */
.L_x_101:
[----:B------:R-:W-:Y:S05]  /*c350*/  BRA `(.L_x_102) ;  /* 0xffffffd000707947 */ /* 0x000fea000383ffff */
.L_x_51:
[----:B------:R-:W-:Y:S01]  /*c360*/  IMAD.MOV.U32 R13, RZ, RZ, R8 ;  /* 0x000000ffff0d7224 */ /* 0x000fe200078e0008 */
[----:B------:R-:W-:Y:S01]  /*c370*/  MOV R12, RZ ;  /* 0x000000ff000c7202 */ /* 0x000fe20000000f00 */
[----:B------:R-:W-:Y:S01]  /*c380*/  IMAD.MOV.U32 R11, RZ, RZ, 0x181f ;  /* 0x0000181fff0b7424 */ /* 0x000fe200078e00ff */
[----:B------:R-:W-:Y:S02]  /*c390*/  MOV R15, 0xffffffff ;  /* 0xffffffff000f7802 */ /* 0x000fe40000000f00 */
[----:B------:R-:W-:-:S07]  /*c3a0*/  LEA R7, R24, R37, 0x7 ;  /* 0x0000002518077211 */ /* 0x000fce00078e38ff */
[----:B------:R-:W-:Y:S05]  /*c3b0*/  WARPSYNC.COLLECTIVE R15, `(.L_x_103) ;  /* 0x000000000f087348 */ /* 0x000fea0003c00000 */
[----:B------:R0:W1:Y:S02]  /*c3c0*/  SHFL.IDX P6, R14, R13, R12, R11 ;  /* 0x0000000c0d0e7389 */ /* 0x00006400000c000b */
[----:B01----:R-:W-:Y:S01]  /*c3d0*/  ENDCOLLECTIVE ;  /* 0x000000000000791b */ /* 0x003fe20003800000 */
.L_x_103:
[----:B------:R-:W-:Y:S01]  /*c3e0*/  VIADD R5, R7, 0x10 ;  /* 0x0000001007057836 */ /* 0x000fe20000000000 */
[----:B------:R-:W-:Y:S01]  /*c3f0*/  MOV R13, R0 ;  /* 0x00000000000d7202 */ /* 0x000fe20000000f00 */
[----:B------:R-:W-:-:S07]  /*c400*/  IMAD.MOV.U32 R3, RZ, RZ, R14 ;  /* 0x000000ffff037224 */ /* 0x000fce00078e000e */
[----:B------:R-:W-:Y:S05]  /*c410*/  WARPSYNC.COLLECTIVE R15, `(.L_x_104) ;  /* 0x000000000f087348 */ /* 0x000fea0003c00000 */
[----:B------:R0:W1:Y:S02]  /*c420*/  SHFL.IDX P6, R14, R13, R12, R11 ;  /* 0x0000000c0d0e7389 */ /* 0x00006400000c000b */
[----:B01----:R-:W-:Y:S01]  /*c430*/  ENDCOLLECTIVE ;  /* 0x000000000000791b */ /* 0x003fe20003800000 */
.L_x_104:
[----:B------:R-:W-:Y:S02]  /*c440*/  ULDC UR4, c[0x0][0x288] ;  /* 0x0000a20000047ab9 */ /* 0x000fe40000000800 */
[----:B------:R-:W-:-:S05]  /*c450*/  IMAD R6, R6, UR4, RZ ;  /* 0x0000000406067c24 */ /* 0x000fca000f8e02ff */
[----:B------:R-:W-:Y:S02]  /*c460*/  ISETP.GE.AND P1, PT, R7, R6, PT ;  /* 0x000000060700720c */ /* 0x000fe40003f26270 */
[----:B------:R-:W-:Y:S01]  /*c470*/  MOV R13, R8 ;  /* 0x00000008000d7202 */ /* 0x000fe20000000f00 */
[----:B------:R-:W-:-:S10]  /*c480*/  IMAD.MOV.U32 R12, RZ, RZ, 0x1 ;  /* 0x00000001ff0c7424 */ /* 0x000fd400078e00ff */
[----:B------:R-:W-:Y:S01]  /*c490*/  @!P1 LEA R9, R25, UR45, 0x1 ;  /* 0x0000002d19099c11 */ /* 0x000fe2000f8e08ff */
[----:B------:R-:W-:-:S07]  /*c4a0*/  IMAD.MOV.U32 R2, RZ, RZ, R14 ;  /* 0x000000ffff027224 */ /* 0x000fce00078e000e */
[----:B------:R-:W-:Y:S05]  /*c4b0*/  WARPSYNC.COLLECTIVE R15, `(.L_x_105) ;  /* 0x000000000f087348 */ /* 0x000fea0003c00000 */
[----:B------:R0:W1:Y:S02]  /*c4c0*/  SHFL.IDX P6, R14, R13, R12, R11 ;  /* 0x0000000c0d0e7389 */ /* 0x00006400000c000b */
[----:B01----:R-:W-:Y:S01]  /*c4d0*/  ENDCOLLECTIVE ;  /* 0x000000000000791b */ /* 0x003fe20003800000 */
.L_x_105:
[----:B------:R-:W-:-:S05]  /*c4e0*/  @!P1 IMAD.WIDE.U32 R2, R30, 0x2, R2 ;  /* 0x000000021e029825 */ /* 0x000fca00078e0002 */
[----:B------:R-:W-:Y:S01]  /*c4f0*/  @!PT LDS RZ, [RZ] ;  /* 0x00000000fffff984 */ /* 0x000fe20000000800 */
[----:B------:R-:W-:Y:S01]  /*c500*/  @!PT LDS RZ, [RZ] ;  /* 0x00000000fffff984 */ /* 0x000fe20000000800 */
[----:B------:R-:W-:Y:S01]  /*c510*/  @!PT LDS RZ, [RZ] ;  /* 0x00000000fffff984 */ /* 0x000fe20000000800 */
[----:B------:R0:W-:Y:S04]  /*c520*/  @!P1 LDGSTS.E.BYPASS.LTC128B.128 [R9+0xc400], desc[UR38][R2.64], !P3 ;  /* 0x0c40000002099fae */ /* 0x0001e8000d901d66 */
[----:B------:R0:W-:Y:S01]  /*c530*/  @!P1 LDGSTS.E.BYPASS.LTC128B.128 [R9+0x10400], desc[UR38][R2.64+0x80], !P2 ;  /* 0x1040008002099fae */ /* 0x0001e2000d101d66 */
[----:B------:R-:W-:-:S03]  /*c540*/  IMAD.MOV.U32 R13, RZ, RZ, R0 ;  /* 0x000000ffff0d7224 */ /* 0x000fc600078e0000 */
[----:B------:R0:W-:Y:S01]  /*c550*/  @!P1 LDGSTS.E.BYPASS.LTC128B.128 [R9+0x14400], desc[UR38][R2.64+0x100], !P0 ;  /* 0x1440010002099fae */ /* 0x0001e2000c101d66 */
[----:B------:R-:W-:Y:S02]  /*c560*/  ISETP.GE.AND P1, PT, R5, R6, PT ;  /* 0x000000060500720c */ /* 0x000fe40003f26270 */
[----:B------:R-:W-:-:S11]  /*c570*/  MOV R5, R14 ;  /* 0x0000000e00057202 */ /* 0x000fd60000000f00 */
[----:B0-----:R-:W-:Y:S05]  /*c580*/  WARPSYNC.COLLECTIVE R15, `(.L_x_106) ;  /* 0x000000000f087348 */ /* 0x001fea0003c00000 */
[----:B------:R1:W2:Y:S02]  /*c590*/  SHFL.IDX P6, R14, R13, R12, R11 ;  /* 0x0000000c0d0e7389 */ /* 0x0002a400000c000b */
[----:B012---:R-:W-:Y:S01]  /*c5a0*/  ENDCOLLECTIVE ;  /* 0x000000000000791b */ /* 0x007fe20003800000 */
.L_x_106:
[----:B------:R-:W-:Y:S01]  /*c5b0*/  VIADD R3, R7, 0x20 ;  /* 0x0000002007037836 */ /* 0x000fe20000000000 */
[----:B------:R-:W-:Y:S02]  /*c5c0*/  @!P1 LEA R19, R25, UR45, 0x1 ;  /* 0x0000002d19139c11 */ /* 0x000fe4000f8e08ff */
[----:B------:R-:W-:Y:S01]  /*c5d0*/  MOV R13, R8 ;  /* 0x00000008000d7202 */ /* 0x000fe20000000f00 */
[----:B------:R-:W-:Y:S01]  /*c5e0*/  IMAD.MOV.U32 R12, RZ, RZ, 0x2 ;  /* 0x00000002ff0c7424 */ /* 0x000fe200078e00ff */
[----:B------:R-:W-:-:S07]  /*c5f0*/  MOV R4, R14 ;  /* 0x0000000e00047202 */ /* 0x000fce0000000f00 */
[----:B------:R-:W-:Y:S05]  /*c600*/  WARPSYNC.COLLECTIVE R15, `(.L_x_107) ;  /* 0x000000000f087348 */ /* 0x000fea0003c00000 */
[----:B------:R0:W1:Y:S02]  /*c610*/  SHFL.IDX P6, R14, R13, R12, R11 ;  /* 0x0000000c0d0e7389 */ /* 0x00006400000c000b */
[----:B01----:R-:W-:Y:S01]  /*c620*/  ENDCOLLECTIVE ;  /* 0x000000000000791b */ /* 0x003fe20003800000 */
.L_x_107:
        /* <DEDUP_REMOVED lines=13> */
.L_x_108:
        /* <DEDUP_REMOVED lines=8> */
.L_x_109:
        /* <DEDUP_REMOVED lines=13> */
.L_x_110:
        /* <DEDUP_REMOVED lines=8> */
.L_x_111:
        /* <DEDUP_REMOVED lines=13> */
.L_x_112:
        /* <DEDUP_REMOVED lines=8> */
.L_x_113:
        /* <DEDUP_REMOVED lines=13> */
.L_x_114:
        /* <DEDUP_REMOVED lines=8> */
.L_x_115:
        /* <DEDUP_REMOVED lines=13> */
.L_x_116:
[----:B------:R-:W-:Y:S01]  /*cc40*/  @!P1 LEA R9, R25, UR45, 0x1 ;  /* 0x0000002d19099c11 */ /* 0x000fe2000f8e08ff */
[----:B------:R-:W-:Y:S01]  /*cc50*/  IMAD.MOV.U32 R13, RZ, RZ, R8 ;  /* 0x000000ffff0d7224 */ /* 0x000fe200078e0008 */
[----:B------:R-:W-:Y:S02]  /*cc60*/  MOV R12, 0x7 ;  /* 0x00000007000c7802 */ /* 0x000fe40000000f00 */
[----:B------:R-:W-:-:S07]  /*cc70*/  MOV R2, R14 ;  /* 0x0000000e00027202 */ /* 0x000fce0000000f00 */
[----:B------:R-:W-:Y:S05]  /*cc80*/  WARPSYNC.COLLECTIVE R15, `(.L_x_117) ;  /* 0x000000000f087348 */ /* 0x000fea0003c00000 */
[----:B------:R0:W1:Y:S02]  /*cc90*/  SHFL.IDX P6, R14, R13, R12, R11 ;  /* 0x0000000c0d0e7389 */ /* 0x00006400000c000b */
[----:B01----:R-:W-:Y:S01]  /*cca0*/  ENDCOLLECTIVE ;  /* 0x000000000000791b */ /* 0x003fe20003800000 */
.L_x_117:
[----:B------:R-:W-:-:S05]  /*ccb0*/  @!P1 IMAD.WIDE.U32 R2, R30, 0x2, R2 ;  /* 0x000000021e029825 */ /* 0x000fca00078e0002 */
[----:B------:R-:W-:Y:S01]  /*ccc0*/  @!PT LDS RZ, [RZ] ;  /* 0x00000000fffff984 */ /* 0x000fe20000000800 */
[----:B------:R-:W-:Y:S01]  /*ccd0*/  @!PT LDS RZ, [RZ] ;  /* 0x00000000fffff984 */ /* 0x000fe20000000800 */
[----:B------:R-:W-:Y:S01]  /*cce0*/  @!PT LDS RZ, [RZ] ;  /* 0x00000000fffff984 */ /* 0x000fe20000000800 */
[----:B------:R0:W-:Y:S04]  /*ccf0*/  @!P1 LDGSTS.E.BYPASS.LTC128B.128 [R9+0xf400], desc[UR38][R2.64], !P3 ;  /* 0x0f40000002099fae */ /* 0x0001e8000d901d66 */
[----:B------:R0:W-:Y:S01]  /*cd00*/  @!P1 LDGSTS.E.BYPASS.LTC128B.128 [R9+0x13400], desc[UR38][R2.64+0x80], !P2 ;  /* 0x1340008002099fae */ /* 0x0001e2000d101d66 */
[----:B------:R-:W-:-:S03]  /*cd10*/  MOV R13, R0 ;  /* 0x00000000000d7202 */ /* 0x000fc60000000f00 */
[----:B------:R0:W-:Y:S01]  /*cd20*/  @!P1 LDGSTS.E.BYPASS.LTC128B.128 [R9+0x17400], desc[UR38][R2.64+0x100], !P0 ;  /* 0x1740010002099fae */ /* 0x0001e2000c101d66 */
[----:B------:R-:W-:-:S07]  /*cd30*/  IMAD.MOV.U32 R4, RZ, RZ, R14 ;  /* 0x000000ffff047224 */ /* 0x000fce00078e000e */
[----:B0-----:R-:W-:Y:S05]  /*cd40*/  WARPSYNC.COLLECTIVE R15, `(.L_x_118) ;  /* 0x000000000f087348 */ /* 0x001fea0003c00000 */
[----:B------:R1:W2:Y:S02]  /*cd50*/  SHFL.IDX P6, R14, R13, R12, R11 ;  /* 0x0000000c0d0e7389 */ /* 0x0002a400000c000b */
[----:B012---:R-:W-:Y:S01]  /*cd60*/  ENDCOLLECTIVE ;  /* 0x000000000000791b */ /* 0x007fe20003800000 */
.L_x_118:
[----:B------:R-:W-:Y:S05]  /*cd70*/  BRA `(.L_x_119) ;  /* 0xffffffd000547947 */ /* 0x000fea000383ffff */
.L_x_54:
[----:B0-----:R-:W-:-:S04]  /*cd80*/  IMAD.U32 R3, RZ, RZ, UR45 ;  /* 0x0000002dff037e24 */ /* 0x001fc8000f8e00ff */
[----:B------:R0:W1:Y:S03]  /*cd90*/  SYNCS.PHASECHK.TRANS64.TRYWAIT P0, [R3+URZ+0x2a820], R0 ;  /* 0x02a82000030075a7 */ /* 0x000066000800017f */
[----:B-1----:R-:W-:Y:S05]  /*cda0*/  @!P0 NANOSLEEP.SYNCS 0x989680 ;  /* 0x009896800000895d */ /* 0x002fea0003900000 */
[----:B------:R-:W1:Y:S02]  /*cdb0*/  @!P0 SYNCS.PHASECHK.TRANS64 P0, [R3+URZ+0x2a820], R0 ;  /* 0x02a82000030085a7 */ /* 0x000e64000800007f */
[----:B-1----:R-:W-:Y:S05]  /*cdc0*/  @!P0 BRA `(.L_x_54) ;  /* 0xfffffffc00ec8947 */ /* 0x002fea000383ffff */
[----:B------:R-:W-:Y:S05]  /*cdd0*/  BRA `(.L_x_120) ;  /* 0xffffffd0009c7947 */ /* 0x000fea000383ffff */
.L_x_58:
[----:B0-----:R0:W1:Y:S02]  /*cde0*/  SYNCS.PHASECHK.TRANS64.TRYWAIT P0, [R8+URZ+0x2a840], R3 ;  /* 0x02a84003080075a7 */ /* 0x001064000800017f */
[----:B-1----:R-:W-:Y:S05]  /*cdf0*/  @!P0 NANOSLEEP.SYNCS 0x989680 ;  /* 0x009896800000895d */ /* 0x002fea0003900000 */
[----:B------:R-:W1:Y:S02]  /*ce00*/  @!P0 SYNCS.PHASECHK.TRANS64 P0, [R8+URZ+0x2a840], R3 ;  /* 0x02a84003080085a7 */ /* 0x000e64000800007f */
[----:B-1----:R-:W-:Y:S05]  /*ce10*/  @!P0 BRA `(.L_x_58) ;  /* 0xfffffffc00f08947 */ /* 0x002fea000383ffff */
[----:B------:R-:W-:Y:S05]  /*ce20*/  BRA `(.L_x_121) ;  /* 0xffffffd400647947 */ /* 0x000fea000383ffff */
.L_x_59:
[----:B------:R-:W-:Y:S01]  /*ce30*/  BSSY B1, `(.L_x_122) ;  /* 0x0000008000017945 */ /* 0x000fe20003800000 */
[----:B------:R-:W-:Y:S01]  /*ce40*/  MOV R13, R20 ;  /* 0x00000014000d7202 */ /* 0x000fe20000000f00 */
[----:B------:R-:W-:Y:S01]  /*ce50*/  IMAD.MOV.U32 R12, RZ, RZ, RZ ;  /* 0x000000ffff0c7224 */ /* 0x000fe200078e00ff */
[----:B------:R-:W-:Y:S01]  /*ce60*/  MOV R11, 0x181f ;  /* 0x0000181f000b7802 */ /* 0x000fe20000000f00 */
[----:B------:R-:W-:-:S07]  /*ce70*/  IMAD.MOV.U32 R15, RZ, RZ, -0x1 ;  /* 0xffffffffff0f7424 */ /* 0x000fce00078e00ff */
[----:B------:R-:W-:Y:S05]  /*ce80*/  WARPSYNC.COLLECTIVE R15, `(.L_x_123) ;  /* 0x000000000f087348 */ /* 0x000fea0003c00000 */
[----:B------:R0:W1:Y:S02]  /*ce90*/  SHFL.IDX P6, R14, R13, R12, R11 ;  /* 0x0000000c0d0e7389 */ /* 0x00006400000c000b */
[----:B01----:R-:W-:Y:S01]  /*cea0*/  ENDCOLLECTIVE ;  /* 0x000000000000791b */ /* 0x003fe20003800000 */
.L_x_123:
[----:B------:R-:W-:Y:S05]  /*ceb0*/  BSYNC B1 ;  /* 0x0000000000017941 */ /* 0x000fea0003800000 */
.L_x_122:
[----:B------:R-:W-:Y:S01]  /*cec0*/  IMAD.MOV.U32 R13, RZ, RZ, R18 ;  /* 0x000000ffff0d7224 */ /* 0x000fe200078e0012 */
[----:B------:R-:W-:Y:S01]  /*ced0*/  MOV R12, RZ ;  /* 0x000000ff000c7202 */ /* 0x000fe20000000f00 */
[----:B------:R-:W-:Y:S01]  /*cee0*/  IMAD.MOV.U32 R11, RZ, RZ, 0x181f ;  /* 0x0000181fff0b7424 */ /* 0x000fe200078e00ff */
[----:B------:R-:W-:Y:S02]  /*cef0*/  MOV R15, 0xffffffff ;  /* 0xffffffff000f7802 */ /* 0x000fe40000000f00 */
[----:B------:R-:W-:Y:S02]  /*cf00*/  MOV R3, R14 ;  /* 0x0000000e00037202 */ /* 0x000fe40000000f00 */
[----:B------:R-:W-:-:S07]  /*cf10*/  LEA R19, R19, UR45, 0x1 ;  /* 0x0000002d13137c11 */ /* 0x000fce000f8e08ff */
[----:B------:R-:W-:Y:S05]  /*cf20*/  WARPSYNC.COLLECTIVE R15, `(.L_x_124) ;  /* 0x000000000f087348 */ /* 0x000fea0003c00000 */
[----:B------:R0:W1:Y:S02]  /*cf30*/  SHFL.IDX P6, R14, R13, R12, R11 ;  /* 0x0000000c0d0e7389 */ /* 0x00006400000c000b */
[----:B01----:R-:W-:Y:S01]  /*cf40*/  ENDCOLLECTIVE ;  /* 0x000000000000791b */ /* 0x003fe20003800000 */
.L_x_124:
[----:B------:R-:W-:Y:S01]  /*cf50*/  MOV R13, R20 ;  /* 0x00000014000d7202 */ /* 0x000fe20000000f00 */
[----:B------:R-:W-:Y:S01]  /*cf60*/  IMAD.MOV.U32 R12, RZ, RZ, 0x1 ;  /* 0x00000001ff0c7424 */ /* 0x000fe200078e00ff */
[----:B------:R-:W-:-:S13]  /*cf70*/  IADD3 R2, P0, R14, R35, RZ ;  /* 0x000000230e027210 */ /* 0x000fda0007f1e0ff */
[----:B------:R-:W-:Y:S05]  /*cf80*/  WARPSYNC.COLLECTIVE R15, `(.L_x_125) ;  /* 0x000000000f087348 */ /* 0x000fea0003c00000 */
[----:B------:R0:W1:Y:S02]  /*cf90*/  SHFL.IDX P6, R14, R13, R12, R11 ;  /* 0x0000000c0d0e7389 */ /* 0x00006400000c000b */
[----:B01----:R-:W-:Y:S01]  /*cfa0*/  ENDCOLLECTIVE ;  /* 0x000000000000791b */ /* 0x003fe20003800000 */
.L_x_125:
[----:B------:R-:W-:-:S05]  /*cfb0*/  IMAD.X R3, RZ, RZ, R3, P0 ;  /* 0x000000ffff037224 */ /* 0x000fca00000e0603 */
[----:B------:R-:W-:Y:S01]  /*cfc0*/  @!PT LDS RZ, [RZ] ;  /* 0x00000000fffff984 */ /* 0x000fe20000000800 */
[----:B------:R-:W-:Y:S01]  /*cfd0*/  @!PT LDS RZ, [RZ] ;  /* 0x00000000fffff984 */ /* 0x000fe20000000800 */
[----:B------:R-:W-:Y:S01]  /*cfe0*/  @!PT LDS RZ, [RZ] ;  /* 0x00000000fffff984 */ /* 0x000fe20000000800 */
[----:B------:R0:W-:Y:S04]  /*cff0*/  LDGSTS.E.BYPASS.LTC128B.128 [R19+0x18400], desc[UR38][R2.64], !P3 ;  /* 0x1840000002137fae */ /* 0x0001e8000d901d66 */
[----:B------:R0:W-:Y:S01]  /*d000*/  LDGSTS.E.BYPASS.LTC128B.128 [R19+0x1b400], desc[UR38][R2.64+0x80], !P2 ;  /* 0x1b40008002137fae */ /* 0x0001e2000d101d66 */
[----:B------:R-:W-:-:S03]  /*d010*/  IMAD.MOV.U32 R13, RZ, RZ, R18 ;  /* 0x000000ffff0d7224 */ /* 0x000fc600078e0012 */
[----:B------:R0:W-:Y:S01]  /*d020*/  LDGSTS.E.BYPASS.LTC128B.128 [R19+0x1e400], desc[UR38][R2.64+0x100], !P1 ;  /* 0x1e40010002137fae */ /* 0x0001e2000c901d66 */
[----:B------:R-:W-:-:S07]  /*d030*/  MOV R4, R14 ;  /* 0x0000000e00047202 */ /* 0x000fce0000000f00 */
[----:B0-----:R-:W-:Y:S05]  /*d040*/  WARPSYNC.COLLECTIVE R15, `(.L_x_126) ;  /* 0x000000000f087348 */ /* 0x001fea0003c00000 */
[----:B------:R1:W2:Y:S02]  /*d050*/  SHFL.IDX P6, R14, R13, R12, R11 ;  /* 0x0000000c0d0e7389 */ /* 0x0002a400000c000b */
[----:B012---:R-:W-:Y:S01]  /*d060*/  ENDCOLLECTIVE ;  /* 0x000000000000791b */ /* 0x007fe20003800000 */
.L_x_126:
[----:B------:R-:W-:Y:S01]  /*d070*/  IMAD.MOV.U32 R13, RZ, RZ, R20 ;  /* 0x000000ffff0d7224 */ /* 0x000fe200078e0014 */
[----:B------:R-:W-:Y:S02]  /*d080*/  MOV R12, 0x2 ;  /* 0x00000002000c7802 */ /* 0x000fe40000000f00 */
[----:B------:R-:W-:-:S13]  /*d090*/  IADD3 R2, P0, R14, R35, RZ ;  /* 0x000000230e027210 */ /* 0x000fda0007f1e0ff */
[----:B------:R-:W-:Y:S05]  /*d0a0*/  WARPSYNC.COLLECTIVE R15, `(.L_x_127) ;  /* 0x000000000f087348 */ /* 0x000fea0003c00000 */
[----:B------:R0:W1:Y:S02]  /*d0b0*/  SHFL.IDX P6, R14, R13, R12, R11 ;  /* 0x0000000c0d0e7389 */ /* 0x00006400000c000b */
[----:B01----:R-:W-:Y:S01]  /*d0c0*/  ENDCOLLECTIVE ;  /* 0x000000000000791b */ /* 0x003fe20003800000 */
.L_x_127:
[----:B------:R-:W-:-:S05]  /*d0d0*/  IADD3.X R3, RZ, R4, RZ, P0, !PT ;  /* 0x00000004ff037210 */ /* 0x000fca00007fe4ff */
[----:B------:R-:W-:Y:S01]  /*d0e0*/  @!PT LDS RZ, [RZ] ;  /* 0x00000000fffff984 */ /* 0x000fe20000000800 */
[----:B------:R-:W-:Y:S01]  /*d0f0*/  @!PT LDS RZ, [RZ] ;  /* 0x00000000fffff984 */ /* 0x000fe20000000800 */
[----:B------:R-:W-:Y:S01]  /*d100*/  @!PT LDS RZ, [RZ] ;  /* 0x00000000fffff984 */ /* 0x000fe20000000800 */
[----:B------:R0:W-:Y:S04]  /*d110*/  LDGSTS.E.BYPASS.LTC128B.128 [R19+0x18c00], desc[UR38][R2.64], !P3 ;  /* 0x18c0000002137fae */ /* 0x0001e8000d901d66 */
[----:B------:R0:W-:Y:S01]  /*d120*/  LDGSTS.E.BYPASS.LTC128B.128 [R19+0x1bc00], desc[UR38][R2.64+0x80], !P2 ;  /* 0x1bc0008002137fae */ /* 0x0001e2000d101d66 */
[----:B------:R-:W-:-:S03]  /*d130*/  MOV R13, R18 ;  /* 0x00000012000d7202 */ /* 0x000fc60000000f00 */
[----:B------:R0:W-:Y:S01]  /*d140*/  LDGSTS.E.BYPASS.LTC128B.128 [R19+0x1ec00], desc[UR38][R2.64+0x100], !P1 ;  /* 0x1ec0010002137fae */ /* 0x0001e2000c901d66 */
[----:B------:R-:W-:-:S07]  /*d150*/  IMAD.MOV.U32 R5, RZ, RZ, R14 ;  /* 0x000000ffff057224 */ /* 0x000fce00078e000e */
[----:B0-----:R-:W-:Y:S05]  /*d160*/  WARPSYNC.COLLECTIVE R15, `(.L_x_128) ;  /* 0x000000000f087348 */ /* 0x001fea0003c00000 */
[----:B------:R1:W2:Y:S02]  /*d170*/  SHFL.IDX P6, R14, R13, R12, R11 ;  /* 0x0000000c0d0e7389 */ /* 0x0002a400000c000b */
[----:B012---:R-:W-:Y:S01]  /*d180*/  ENDCOLLECTIVE ;  /* 0x000000000000791b */ /* 0x007fe20003800000 */
.L_x_128:
[----:B------:R-:W-:Y:S02]  /*d190*/  IMAD.MOV.U32 R13, RZ, RZ, R20 ;  /* 0x000000ffff0d7224 */ /* 0x000fe400078e0014 */
[----:B------:R-:W-:-:S05]  /*d1a0*/  IMAD.MOV.U32 R12, RZ, RZ, R14 ;  /* 0x000000ffff0c7224 */ /* 0x000fca00078e000e */
[----:B------:R-:W-:Y:S02]  /*d1b0*/  IADD3 R2, P0, R12, R35, RZ ;  /* 0x000000230c027210 */ /* 0x000fe40007f1e0ff */
[----:B------:R-:W-:Y:S02]  /*d1c0*/  MOV R12, 0x3 ;  /* 0x00000003000c7802 */ /* 0x000fe40000000f00 */
[----:B------:R-:W-:-:S09]  /*d1d0*/  IADD3.X R3, RZ, R5, RZ, P0, !PT ;  /* 0x00000005ff037210 */ /* 0x000fd200007fe4ff */
[----:B------:R-:W-:Y:S05]  /*d1e0*/  WARPSYNC.COLLECTIVE R15, `(.L_x_129) ;  /* 0x000000000f087348 */ /* 0x000fea0003c00000 */
[----:B------:R0:W1:Y:S02]  /*d1f0*/  SHFL.IDX P6, R14, R13, R12, R11 ;  /* 0x0000000c0d0e7389 */ /* 0x00006400000c000b */
[----:B01----:R-:W-:Y:S01]  /*d200*/  ENDCOLLECTIVE ;  /* 0x000000000000791b */ /* 0x003fe20003800000 */
.L_x_129:
[----:B------:R-:W-:Y:S01]  /*d210*/  @!PT LDS RZ, [RZ] ;  /* 0x00000000fffff984 */ /* 0x000fe20000000800 */
[----:B------:R-:W-:Y:S01]  /*d220*/  @!PT LDS RZ, [RZ] ;  /* 0x00000000fffff984 */ /* 0x000fe20000000800 */
[----:B------:R-:W-:Y:S01]  /*d230*/  @!PT LDS RZ, [RZ] ;  /* 0x00000000fffff984 */ /* 0x000fe20000000800 */
[----:B------:R-:W-:Y:S04]  /*d240*/  LDGSTS.E.BYPASS.LTC128B.128 [R19+0x19400], desc[UR38][R2.64], !P3 ;  /* 0x1940000002137fae */ /* 0x000fe8000d901d66 */
[----:B------:R-:W-:Y:S04]  /*d250*/  LDGSTS.E.BYPASS.LTC128B.128 [R19+0x1c400], desc[UR38][R2.64+0x80], !P2 ;  /* 0x1c40008002137fae */ /* 0x000fe8000d101d66 */
[----:B------:R0:W-:Y:S01]  /*d260*/  LDGSTS.E.BYPASS.LTC128B.128 [R19+0x1f400], desc[UR38][R2.64+0x100], !P1 ;  /* 0x1f40010002137fae */ /* 0x0001e2000c901d66 */
[----:B------:R-:W-:Y:S01]  /*d270*/  MOV R13, R18 ;  /* 0x00000012000d7202 */ /* 0x000fe20000000f00 */
[----:B0-----:R-:W-:-:S07]  /*d280*/  IMAD.MOV.U32 R3, RZ, RZ, R14 ;  /* 0x000000ffff037224 */ /* 0x001fce00078e000e */
[----:B------:R-:W-:Y:S05]  /*d290*/  WARPSYNC.COLLECTIVE R15, `(.L_x_130) ;  /* 0x000000000f087348 */ /* 0x000fea0003c00000 */
[----:B------:R0:W1:Y:S02]  /*d2a0*/  SHFL.IDX P6, R14, R13, R12, R11 ;  /* 0x0000000c0d0e7389 */ /* 0x00006400000c000b */
[----:B01----:R-:W-:Y:S01]  /*d2b0*/  ENDCOLLECTIVE ;  /* 0x000000000000791b */ /* 0x003fe20003800000 */
.L_x_130:
[----:B------:R-:W-:Y:S01]  /*d2c0*/  MOV R13, R20 ;  /* 0x00000014000d7202 */ /* 0x000fe20000000f00 */
[----:B------:R-:W-:Y:S01]  /*d2d0*/  IMAD.MOV.U32 R12, RZ, RZ, 0x4 ;  /* 0x00000004ff0c7424 */ /* 0x000fe200078e00ff */
[----:B------:R-:W-:-:S13]  /*d2e0*/  IADD3 R2, P0, R14, R35, RZ ;  /* 0x000000230e027210 */ /* 0x000fda0007f1e0ff */
[----:B------:R-:W-:Y:S05]  /*d2f0*/  WARPSYNC.COLLECTIVE R15, `(.L_x_131) ;  /* 0x000000000f087348 */ /* 0x000fea0003c00000 */
[----:B------:R0:W1:Y:S02]  /*d300*/  SHFL.IDX P6, R14, R13, R12, R11 ;  /* 0x0000000c0d0e7389 */ /* 0x00006400000c000b */
[----:B01----:R-:W-:Y:S01]  /*d310*/  ENDCOLLECTIVE ;  /* 0x000000000000791b */ /* 0x003fe20003800000 */
.L_x_131:
        /* <DEDUP_REMOVED lines=12> */
.L_x_132:
[----:B------:R-:W-:Y:S02]  /*d3e0*/  MOV R13, R20 ;  /* 0x00000014000d7202 */ /* 0x000fe40000000f00 */
[----:B------:R-:W-:-:S04]  /*d3f0*/  MOV R12, R14 ;  /* 0x0000000e000c7202 */ /* 0x000fc80000000f00 */
[----:B------:R-:W-:Y:S01]  /*d400*/  IADD3 R2, P0, R12, R35, RZ ;  /* 0x000000230c027210 */ /* 0x000fe20007f1e0ff */
[----:B------:R-:W-:-:S04]  /*d410*/  IMAD.MOV.U32 R12, RZ, RZ, 0x5 ;  /* 0x00000005ff0c7424 */ /* 0x000fc800078e00ff */
[----:B------:R-:W-:-:S08]  /*d420*/  IMAD.X R3, RZ, RZ, R4, P0 ;  /* 0x000000ffff037224 */ /* 0x000fd000000e0604 */
[----:B------:R-:W-:Y:S05]  /*d430*/  WARPSYNC.COLLECTIVE R15, `(.L_x_133) ;  /* 0x000000000f087348 */ /* 0x000fea0003c00000 */
[----:B------:R0:W1:Y:S02]  /*d440*/  SHFL.IDX P6, R14, R13, R12, R11 ;  /* 0x0000000c0d0e7389 */ /* 0x00006400000c000b */
[----:B01----:R-:W-:Y:S01]  /*d450*/  ENDCOLLECTIVE ;  /* 0x000000000000791b */ /* 0x003fe20003800000 */
.L_x_133:
[----:B------:R-:W-:Y:S01]  /*d460*/  @!PT LDS RZ, [RZ] ;  /* 0x00000000fffff984 */ /* 0x000fe20000000800 */
[----:B------:R-:W-:Y:S01]  /*d470*/  @!PT LDS RZ, [RZ] ;  /* 0x00000000fffff984 */ /* 0x000fe20000000800 */
[----:B------:R-:W-:Y:S01]  /*d480*/  @!PT LDS RZ, [RZ] ;  /* 0x00000000fffff984 */ /* 0x000fe20000000800 */
[----:B------:R0:W-:Y:S04]  /*d490*/  LDGSTS.E.BYPASS.LTC128B.128 [R19+0x1a400], desc[UR38][R2.64], !P3 ;  /* 0x1a40000002137fae */ /* 0x0001e8000d901d66 */
[----:B------:R0:W-:Y:S04]  /*d4a0*/  LDGSTS.E.BYPASS.LTC128B.128 [R19+0x1d400], desc[UR38][R2.64+0x80], !P2 ;  /* 0x1d40008002137fae */ /* 0x0001e8000d101d66 */
[----:B------:R0:W-:Y:S01]  /*d4b0*/  LDGSTS.E.BYPASS.LTC128B.128 [R19+0x20400], desc[UR38][R2.64+0x100], !P1 ;  /* 0x2040010002137fae */ /* 0x0001e2000c901d66 */
[----:B------:R-:W-:Y:S01]  /*d4c0*/  IMAD.MOV.U32 R13, RZ, RZ, R18 ;  /* 0x000000ffff0d7224 */ /* 0x000fe200078e0012 */
[----:B------:R-:W-:-:S07]  /*d4d0*/  MOV R20, R14 ;  /* 0x0000000e00147202 */ /* 0x000fce0000000f00 */
[----:B0-----:R-:W-:Y:S05]  /*d4e0*/  WARPSYNC.COLLECTIVE R15, `(.L_x_134) ;  /* 0x000000000f087348 */ /* 0x001fea0003c00000 */
[----:B------:R1:W2:Y:S02]  /*d4f0*/  SHFL.IDX P6, R14, R13, R12, R11 ;  /* 0x0000000c0d0e7389 */ /* 0x0002a400000c000b */
[----:B012---:R-:W-:Y:S01]  /*d500*/  ENDCOLLECTIVE ;  /* 0x000000000000791b */ /* 0x007fe20003800000 */
.L_x_134:
[----:B------:R-:W-:Y:S05]  /*d510*/  BRA `(.L_x_135) ;  /* 0xffffffd000c07947 */ /* 0x000fea000383ffff */
.L_x_64:
[----:B0-----:R0:W2:Y:S02]  /*d520*/  SYNCS.PHASECHK.TRANS64.TRYWAIT P0, [R4+URZ+0x2a860], R3 ;  /* 0x02a86003040075a7 */ /* 0x0010a4000800017f */
[----:B--2---:R-:W-:Y:S05]  /*d530*/  @!P0 NANOSLEEP.SYNCS 0x989680 ;  /* 0x009896800000895d */ /* 0x004fea0003900000 */
[----:B------:R-:W2:Y:S02]  /*d540*/  @!P0 SYNCS.PHASECHK.TRANS64 P0, [R4+URZ+0x2a860], R3 ;  /* 0x02a86003040085a7 */ /* 0x000ea4000800007f */
[----:B--2---:R-:W-:Y:S05]  /*d550*/  @!P0 BRA `(.L_x_64) ;  /* 0xfffffffc00f08947 */ /* 0x004fea000383ffff */
[----:B------:R-:W-:Y:S05]  /*d560*/  BRA `(.L_x_136) ;  /* 0xffffffd4001c7947 */ /* 0x000fea000383ffff */
.L_x_65:
[----:B------:R-:W-:Y:S01]  /*d570*/  BSSY B1, `(.L_x_137) ;  /* 0x0000008000017945 */ /* 0x000fe20003800000 */
[----:B------:R-:W-:Y:S01]  /*d580*/  MOV R13, R17 ;  /* 0x00000011000d7202 */ /* 0x000fe20000000f00 */
[----:B------:R-:W-:Y:S01]  /*d590*/  IMAD.MOV.U32 R12, RZ, RZ, RZ ;  /* 0x000000ffff0c7224 */ /* 0x000fe200078e00ff */
[----:B------:R-:W-:Y:S01]  /*d5a0*/  MOV R11, 0x181f ;  /* 0x0000181f000b7802 */ /* 0x000fe20000000f00 */
[----:B------:R-:W-:-:S07]  /*d5b0*/  IMAD.MOV.U32 R15, RZ, RZ, -0x1 ;  /* 0xffffffffff0f7424 */ /* 0x000fce00078e00ff */
[----:B01----:R-:W-:Y:S05]  /*d5c0*/  WARPSYNC.COLLECTIVE R15, `(.L_x_138) ;  /* 0x000000000f087348 */ /* 0x003fea0003c00000 */
[----:B------:R2:W3:Y:S02]  /*d5d0*/  SHFL.IDX P6, R14, R13, R12, R11 ;  /* 0x0000000c0d0e7389 */ /* 0x0004e400000c000b */
[----:B0123--:R-:W-:Y:S01]  /*d5e0*/  ENDCOLLECTIVE ;  /* 0x000000000000791b */ /* 0x00ffe20003800000 */
.L_x_138:
[----:B------:R-:W-:Y:S05]  /*d5f0*/  BSYNC B1 ;  /* 0x0000000000017941 */ /* 0x000fea0003800000 */
.L_x_137:
        /* <DEDUP_REMOVED lines=9> */
.L_x_139:
[----:B------:R-:W-:Y:S01]  /*d690*/  MOV R13, R17 ;  /* 0x00000011000d7202 */ /* 0x000fe20000000f00 */
[----:B------:R-:W-:Y:S01]  /*d6a0*/  IMAD.MOV.U32 R12, RZ, RZ, 0x1 ;  /* 0x00000001ff0c7424 */ /* 0x000fe200078e00ff */
[----:B------:R-:W-:-:S13]  /*d6b0*/  IADD3 R2, P1, R14, R35, RZ ;  /* 0x000000230e027210 */ /* 0x000fda0007f3e0ff */
[----:B------:R-:W-:Y:S05]  /*d6c0*/  WARPSYNC.COLLECTIVE R15, `(.L_x_140) ;  /* 0x000000000f087348 */ /* 0x000fea0003c00000 */
[----:B------:R0:W1:Y:S02]  /*d6d0*/  SHFL.IDX P6, R14, R13, R12, R11 ;  /* 0x0000000c0d0e7389 */ /* 0x00006400000c000b */
[----:B01----:R-:W-:Y:S01]  /*d6e0*/  ENDCOLLECTIVE ;  /* 0x000000000000791b */ /* 0x003fe20003800000 */
.L_x_140:
[----:B------:R-:W-:Y:S01]  /*d6f0*/  IMAD.X R3, RZ, RZ, R3, P1 ;  /* 0x000000ffff037224 */ /* 0x000fe200008e0603 */
[----:B------:R-:W-:-:S04]  /*d700*/  LOP3.LUT P1, RZ, R29, 0x1, RZ, 0xc0, !PT ;  /* 0x000000011dff7812 */ /* 0x000fc8000782c0ff */
[----:B------:R-:W-:Y:S01]  /*d710*/  ISETP.LT.OR P2, PT, R0, 0x1, !P1 ;  /* 0x000000010000780c */ /* 0x000fe20004f41670 */
[----:B------:R-:W-:-:S12]  /*d720*/  IMAD.MOV.U32 R13, RZ, RZ, R16 ;  /* 0x000000ffff0d7224 */ /* 0x000fd800078e0010 */
[----:B------:R-:W-:Y:S01]  /*d730*/  @!PT LDS RZ, [RZ] ;  /* 0x00000000fffff984 */ /* 0x000fe20000000800 */
[----:B------:R-:W-:Y:S01]  /*d740*/  @!PT LDS RZ, [RZ] ;  /* 0x00000000fffff984 */ /* 0x000fe20000000800 */
[----:B------:R-:W-:Y:S01]  /*d750*/  @!PT LDS RZ, [RZ] ;  /* 0x00000000fffff984 */ /* 0x000fe20000000800 */
[----:B------:R0:W-:Y:S01]  /*d760*/  LDGSTS.E.BYPASS.LTC128B.128 [R5+0x400], desc[UR38][R2.64], !P2 ;  /* 0x0040000002057fae */ /* 0x0001e2000d101d66 */
[----:B------:R-:W-:Y:S02]  /*d770*/  ISETP.LT.OR P2, PT, R0, 0x1, !P0 ;  /* 0x000000010000780c */ /* 0x000fe40004741670 */
[----:B------:R-:W-:-:S11]  /*d780*/  MOV R8, R14 ;  /* 0x0000000e00087202 */ /* 0x000fd60000000f00 */
[----:B0-----:R-:W-:Y:S05]  /*d790*/  WARPSYNC.COLLECTIVE R15, `(.L_x_141) ;  /* 0x000000000f087348 */ /* 0x001fea0003c00000 */
[----:B------:R1:W2:Y:S02]  /*d7a0*/  SHFL.IDX P6, R14, R13, R12, R11 ;  /* 0x0000000c0d0e7389 */ /* 0x0002a400000c000b */
[----:B012---:R-:W-:Y:S01]  /*d7b0*/  ENDCOLLECTIVE ;  /* 0x000000000000791b */ /* 0x007fe20003800000 */
.L_x_141:
[----:B------:R-:W-:Y:S01]  /*d7c0*/  @!PT LDS RZ, [RZ] ;  /* 0x00000000fffff984 */ /* 0x000fe20000000800 */
[----:B------:R-:W-:Y:S01]  /*d7d0*/  @!PT LDS RZ, [RZ] ;  /* 0x00000000fffff984 */ /* 0x000fe20000000800 */
[----:B------:R-:W-:Y:S01]  /*d7e0*/  @!PT LDS RZ, [RZ] ;  /* 0x00000000fffff984 */ /* 0x000fe20000000800 */
[----:B------:R0:W-:Y:S01]  /*d7f0*/  LDGSTS.E.BYPASS.LTC128B.128 [R5+0x3400], desc[UR38][R2.64+0x80], !P2 ;  /* 0x0340008002057fae */ /* 0x0001e2000d101d66 */
[----:B------:R-:W-:Y:S01]  /*d800*/  IMAD.MOV.U32 R13, RZ, RZ, R17 ;  /* 0x000000ffff0d7224 */ /* 0x000fe200078e0011 */
[----:B------:R-:W-:Y:S02]  /*d810*/  MOV R12, 0x2 ;  /* 0x00000002000c7802 */ /* 0x000fe40000000f00 */
[----:B0-----:R-:W-:-:S13]  /*d820*/  IADD3 R2, P2, R14, R35, RZ ;  /* 0x000000230e027210 */ /* 0x001fda0007f5e0ff */
[----:B------:R-:W-:Y:S05]  /*d830*/  WARPSYNC.COLLECTIVE R15, `(.L_x_142) ;  /* 0x000000000f087348 */ /* 0x000fea0003c00000 */
[----:B------:R0:W1:Y:S02]  /*d840*/  SHFL.IDX P6, R14, R13, R12, R11 ;  /* 0x0000000c0d0e7389 */ /* 0x00006400000c000b */
[----:B01----:R-:W-:Y:S01]  /*d850*/  ENDCOLLECTIVE ;  /* 0x000000000000791b */ /* 0x003fe20003800000 */
.L_x_142:
[----:B------:R-:W-:Y:S02]  /*d860*/  IADD3.X R3, RZ, R8, RZ, P2, !PT ;  /* 0x00000008ff037210 */ /* 0x000fe400017fe4ff */
[----:B------:R-:W-:Y:S02]  /*d870*/  ISETP.LT.OR P2, PT, R0, 0x11, !P1 ;  /* 0x000000110000780c */ /* 0x000fe40004f41670 */
[----:B------:R-:W-:-:S11]  /*d880*/  MOV R13, R16 ;  /* 0x00000010000d7202 */ /* 0x000fd60000000f00 */
[----:B------:R-:W-:Y:S01]  /*d890*/  @!PT LDS RZ, [RZ] ;  /* 0x00000000fffff984 */ /* 0x000fe20000000800 */
[----:B------:R-:W-:Y:S01]  /*d8a0*/  @!PT LDS RZ, [RZ] ;  /* 0x00000000fffff984 */ /* 0x000fe20000000800 */
[----:B------:R-:W-:Y:S01]  /*d8b0*/  @!PT LDS RZ, [RZ] ;  /* 0x00000000fffff984 */ /* 0x000fe20000000800 */
[----:B------:R0:W-:Y:S01]  /*d8c0*/  LDGSTS.E.BYPASS.LTC128B.128 [R5+0xc00], desc[UR38][R2.64], !P2 ;  /* 0x00c0000002057fae */ /* 0x0001e2000d101d66 */
[----:B------:R-:W-:Y:S01]  /*d8d0*/  ISETP.LT.OR P2, PT, R0, 0x11, !P0 ;  /* 0x000000110000780c */ /* 0x000fe20004741670 */
[----:B------:R-:W-:-:S12]  /*d8e0*/  IMAD.MOV.U32 R8, RZ, RZ, R14 ;  /* 0x000000ffff087224 */ /* 0x000fd800078e000e */
[----:B0-----:R-:W-:Y:S05]  /*d8f0*/  WARPSYNC.COLLECTIVE R15, `(.L_x_143) ;  /* 0x000000000f087348 */ /* 0x001fea0003c00000 */
[----:B------:R1:W2:Y:S02]  /*d900*/  SHFL.IDX P6, R14, R13, R12, R11 ;  /* 0x0000000c0d0e7389 */ /* 0x0002a400000c000b */
[----:B012---:R-:W-:Y:S01]  /*d910*/  ENDCOLLECTIVE ;  /* 0x000000000000791b */ /* 0x007fe20003800000 */
.L_x_143:
[----:B------:R-:W-:Y:S01]  /*d920*/  @!PT LDS RZ, [RZ] ;  /* 0x00000000fffff984 */ /* 0x000fe20000000800 */
[----:B------:R-:W-:Y:S01]  /*d930*/  @!PT LDS RZ, [RZ] ;  /* 0x00000000fffff984 */ /* 0x000fe20000000800 */
[----:B------:R-:W-:Y:S01]  /*d940*/  @!PT LDS RZ, [RZ] ;  /* 0x00000000fffff984 */ /* 0x000fe20000000800 */
[----:B------:R0:W-:Y:S01]  /*d950*/  LDGSTS.E.BYPASS.LTC128B.128 [R5+0x3c00], desc[UR38][R2.64+0x80], !P2 ;  /* 0x03c0008002057fae */ /* 0x0001e2000d101d66 */
[----:B------:R-:W-:Y:S01]  /*d960*/  MOV R13, R17 ;  /* 0x00000011000d7202 */ /* 0x000fe20000000f00 */
[----:B------:R-:W-:Y:S01]  /*d970*/  IMAD.MOV.U32 R12, RZ, RZ, 0x3 ;  /* 0x00000003ff0c7424 */ /* 0x000fe200078e00ff */
[----:B0-----:R-:W-:-:S13]  /*d980*/  IADD3 R2, P2, R14, R35, RZ ;  /* 0x000000230e027210 */ /* 0x001fda0007f5e0ff */
[----:B------:R-:W-:Y:S05]  /*d990*/  WARPSYNC.COLLECTIVE R15, `(.L_x_144) ;  /* 0x000000000f087348 */ /* 0x000fea0003c00000 */
[----:B------:R0:W1:Y:S02]  /*d9a0*/  SHFL.IDX P6, R14, R13, R12, R11 ;  /* 0x0000000c0d0e7389 */ /* 0x00006400000c000b */
[----:B01----:R-:W-:Y:S01]  /*d9b0*/  ENDCOLLECTIVE ;  /* 0x000000000000791b */ /* 0x003fe20003800000 */
.L_x_144:
[----:B------:R-:W-:Y:S01]  /*d9c0*/  IMAD.X R3, RZ, RZ, R8, P2 ;  /* 0x000000ffff037224 */ /* 0x000fe200010e0608 */
        /* <DEDUP_REMOVED lines=11> */
.L_x_145:
        /* <DEDUP_REMOVED lines=10> */
.L_x_146:
        /* <DEDUP_REMOVED lines=12> */
.L_x_147:
        /* <DEDUP_REMOVED lines=10> */
.L_x_148:
        /* <DEDUP_REMOVED lines=12> */
.L_x_149:
[----:B------:R-:W-:Y:S01]  /*dd40*/  @!PT LDS RZ, [RZ] ;  /* 0x00000000fffff984 */ /* 0x000fe20000000800 */
[----:B------:R-:W-:Y:S01]  /*dd50*/  @!PT LDS RZ, [RZ] ;  /* 0x00000000fffff984 */ /* 0x000fe20000000800 */
[----:B------:R-:W-:Y:S01]  /*dd60*/  @!PT LDS RZ, [RZ] ;  /* 0x00000000fffff984 */ /* 0x000fe20000000800 */
[----:B------:R1:W-:Y:S01]  /*dd70*/  LDGSTS.E.BYPASS.LTC128B.128 [R5+0x5400], desc[UR38][R2.64+0x80], !P2 ;  /* 0x0540008002057fae */ /* 0x0003e2000d101d66 */
[----:B------:R-:W-:Y:S05]  /*dd80*/  BRA `(.L_x_150) ;  /* 0xffffffcc00d87947 */ /* 0x000fea000383ffff */
.L_x_71:
[----:B0-----:R0:W1:Y:S02]  /*dd90*/  SYNCS.PHASECHK.TRANS64.TRYWAIT P0, [R0+URZ+0x2a860], R3 ;  /* 0x02a86003000075a7 */ /* 0x001064000800017f */
[----:B-1----:R-:W-:Y:S05]  /*dda0*/  @!P0 NANOSLEEP.SYNCS 0x989680 ;  /* 0x009896800000895d */ /* 0x002fea0003900000 */
[----:B------:R-:W1:Y:S02]  /*ddb0*/  @!P0 SYNCS.PHASECHK.TRANS64 P0, [R0+URZ+0x2a860], R3 ;  /* 0x02a86003000085a7 */ /* 0x000e64000800007f */
[----:B-1----:R-:W-:Y:S05]  /*ddc0*/  @!P0 BRA `(.L_x_71) ;  /* 0xfffffffc00f08947 */ /* 0x002fea000383ffff */
[----:B------:R-:W-:Y:S05]  /*ddd0*/  BRA `(.L_x_151) ;  /* 0xffffffd000c07947 */ /* 0x000fea000383ffff */
.L_x_72:
[----:B------:R-:W-:Y:S01]  /*dde0*/  BSSY B0, `(.L_x_152) ;  /* 0x0000008000007945 */ /* 0x000fe20003800000 */
[----:B------:R-:W-:Y:S01]  /*ddf0*/  MOV R13, R17 ;  /* 0x00000011000d7202 */ /* 0x000fe20000000f00 */
[----:B------:R-:W-:Y:S01]  /*de00*/  IMAD.MOV.U32 R12, RZ, RZ, RZ ;  /* 0x000000ffff0c7224 */ /* 0x000fe200078e00ff */
[----:B------:R-:W-:Y:S01]  /*de10*/  MOV R11, 0x181f ;  /* 0x0000181f000b7802 */ /* 0x000fe20000000f00 */
[----:B------:R-:W-:-:S07]  /*de20*/  IMAD.MOV.U32 R15, RZ, RZ, -0x1 ;  /* 0xffffffffff0f7424 */ /* 0x000fce00078e00ff */
[----:B0-----:R-:W-:Y:S05]  /*de30*/  WARPSYNC.COLLECTIVE R15, `(.L_x_153) ;  /* 0x000000000f087348 */ /* 0x001fea0003c00000 */
[----:B------:R1:W2:Y:S02]  /*de40*/  SHFL.IDX P6, R14, R13, R12, R11 ;  /* 0x0000000c0d0e7389 */ /* 0x0002a400000c000b */
[----:B012---:R-:W-:Y:S01]  /*de50*/  ENDCOLLECTIVE ;  /* 0x000000000000791b */ /* 0x007fe20003800000 */
.L_x_153:
[----:B------:R-:W-:Y:S05]  /*de60*/  BSYNC B0 ;  /* 0x0000000000007941 */ /* 0x000fea0003800000 */
.L_x_152:
[----:B------:R-:W-:Y:S01]  /*de70*/  IMAD.MOV.U32 R13, RZ, RZ, R16 ;  /* 0x000000ffff0d7224 */ /* 0x000fe200078e0010 */
[----:B------:R-:W-:Y:S01]  /*de80*/  MOV R12, RZ ;  /* 0x000000ff000c7202 */ /* 0x000fe20000000f00 */
[----:B------:R-:W-:Y:S01]  /*de90*/  IMAD.MOV.U32 R11, RZ, RZ, 0x181f ;  /* 0x0000181fff0b7424 */ /* 0x000fe200078e00ff */
[----:B------:R-:W-:Y:S02]  /*dea0*/  MOV R15, 0xffffffff ;  /* 0xffffffff000f7802 */ /* 0x000fe40000000f00 */
[----:B------:R-:W-:Y:S02]  /*deb0*/  MOV R3, R14 ;  /* 0x0000000e00037202 */ /* 0x000fe40000000f00 */
[----:B------:R-:W-:-:S07]  /*dec0*/  LOP3.LUT R4, R29, 0x1, RZ, 0xc0, !PT ;  /* 0x000000011d047812 */ /* 0x000fce00078ec0ff */
[----:B------:R-:W-:Y:S05]  /*ded0*/  WARPSYNC.COLLECTIVE R15, `(.L_x_154) ;  /* 0x000000000f087348 */ /* 0x000fea0003c00000 */
[----:B------:R0:W1:Y:S02]  /*dee0*/  SHFL.IDX P6, R14, R13, R12, R11 ;  /* 0x0000000c0d0e7389 */ /* 0x00006400000c000b */
[----:B01----:R-:W-:Y:S01]  /*def0*/  ENDCOLLECTIVE ;  /* 0x000000000000791b */ /* 0x003fe20003800000 */
.L_x_154:
[----:B------:R-:W-:Y:S02]  /*df00*/  LOP3.LUT P0, RZ, R29, 0x2, RZ, 0xc0, !PT ;  /* 0x000000021dff7812 */ /* 0x000fe4000780c0ff */
[----:B------:R-:W-:Y:S02]  /*df10*/  ISETP.NE.U32.AND P1, PT, R4, 0x1, PT ;  /* 0x000000010400780c */ /* 0x000fe40003f25070 */
[C---:B------:R-:W-:Y:S02]  /*df20*/  ISETP.LT.OR P3, PT, R5.reuse, 0x1, !P0 ;  /* 0x000000010500780c */ /* 0x040fe40004761670 */
[----:B------:R-:W-:Y:S02]  /*df30*/  ISETP.LT.OR P2, PT, R5, 0x1, P1 ;  /* 0x000000010500780c */ /* 0x000fe40000f41670 */
[----:B------:R-:W-:Y:S02]  /*df40*/  LEA R4, R25, UR45, 0x1 ;  /* 0x0000002d19047c11 */ /* 0x000fe4000f8e08ff */
[----:B------:R-:W-:Y:S01]  /*df50*/  MOV R13, R17 ;  /* 0x00000011000d7202 */ /* 0x000fe20000000f00 */
[----:B------:R-:W-:-:S02]  /*df60*/  IMAD.MOV.U32 R12, RZ, RZ, 0x1 ;  /* 0x00000001ff0c7424 */ /* 0x000fc400078e00ff */
[----:B------:R-:W-:-:S07]  /*df70*/  IMAD.MOV.U32 R2, RZ, RZ, R14 ;  /* 0x000000ffff027224 */ /* 0x000fce00078e000e */
[----:B------:R-:W-:Y:S05]  /*df80*/  WARPSYNC.COLLECTIVE R15, `(.L_x_155) ;  /* 0x000000000f087348 */ /* 0x000fea0003c00000 */
[----:B------:R0:W1:Y:S02]  /*df90*/  SHFL.IDX P6, R14, R13, R12, R11 ;  /* 0x0000000c0d0e7389 */ /* 0x00006400000c000b */
[----:B01----:R-:W-:Y:S01]  /*dfa0*/  ENDCOLLECTIVE ;  /* 0x000000000000791b */ /* 0x003fe20003800000 */
.L_x_155:
[----:B------:R-:W-:-:S05]  /*dfb0*/  IMAD.WIDE.U32 R2, R30, 0x2, R2 ;  /* 0x000000021e027825 */ /* 0x000fca00078e0002 */
[----:B------:R-:W-:Y:S01]  /*dfc0*/  @!PT LDS RZ, [RZ] ;  /* 0x00000000fffff984 */ /* 0x000fe20000000800 */
[----:B------:R-:W-:Y:S01]  /*dfd0*/  @!PT LDS RZ, [RZ] ;  /* 0x00000000fffff984 */ /* 0x000fe20000000800 */
[----:B------:R-:W-:Y:S01]  /*dfe0*/  @!PT LDS RZ, [RZ] ;  /* 0x00000000fffff984 */ /* 0x000fe20000000800 */
[----:B------:R0:W-:Y:S01]  /*dff0*/  LDGSTS.E.BYPASS.LTC128B.128 [R4+0x400], desc[UR38][R2.64], !P2 ;  /* 0x0040000002047fae */ /* 0x0001e2000d101d66 */
[----:B------:R-:W-:-:S03]  /*e000*/  ISETP.LT.OR P2, PT, R5, 0x11, P1 ;  /* 0x000000110500780c */ /* 0x000fc60000f41670 */
[----:B------:R0:W-:Y:S01]  /*e010*/  LDGSTS.E.BYPASS.LTC128B.128 [R4+0x3400], desc[UR38][R2.64+0x80], !P3 ;  /* 0x0340008002047fae */ /* 0x0001e2000d901d66 */
[----:B------:R-:W-:Y:S01]  /*e020*/  ISETP.LT.OR P3, PT, R5, 0x11, !P0 ;  /* 0x000000110500780c */ /* 0x000fe20004761670 */
[----:B------:R-:W-:Y:S01]  /*e030*/  IMAD.MOV.U32 R13, RZ, RZ, R16 ;  /* 0x000000ffff0d7224 */ /* 0x000fe200078e0010 */
[----:B------:R-:W-:-:S11]  /*e040*/  MOV R6, R14 ;  /* 0x0000000e00067202 */ /* 0x000fd60000000f00 */
[----:B0-----:R-:W-:Y:S05]  /*e050*/  WARPSYNC.COLLECTIVE R15, `(.L_x_156) ;  /* 0x000000000f087348 */ /* 0x001fea0003c00000 */
[----:B------:R1:W2:Y:S02]  /*e060*/  SHFL.IDX P6, R14, R13, R12, R11 ;  /* 0x0000000c0d0e7389 */ /* 0x0002a400000c000b */
[----:B012---:R-:W-:Y:S01]  /*e070*/  ENDCOLLECTIVE ;  /* 0x000000000000791b */ /* 0x007fe20003800000 */
.L_x_156:
[----:B------:R-:W-:Y:S01]  /*e080*/  IMAD.MOV.U32 R3, RZ, RZ, R6 ;  /* 0x000000ffff037224 */ /* 0x000fe200078e0006 */
[----:B------:R-:W-:Y:S01]  /*e090*/  MOV R13, R17 ;  /* 0x00000011000d7202 */ /* 0x000fe20000000f00 */
[----:B------:R-:W-:Y:S01]  /*e0a0*/  IMAD.MOV.U32 R12, RZ, RZ, 0x2 ;  /* 0x00000002ff0c7424 */ /* 0x000fe200078e00ff */
[----:B------:R-:W-:-:S07]  /*e0b0*/  MOV R2, R14 ;  /* 0x0000000e00027202 */ /* 0x000fce0000000f00 */
[----:B------:R-:W-:Y:S05]  /*e0c0*/  WARPSYNC.COLLECTIVE R15, `(.L_x_157) ;  /* 0x000000000f087348 */ /* 0x000fea0003c00000 */
[----:B------:R0:W1:Y:S02]  /*e0d0*/  SHFL.IDX P6, R14, R13, R12, R11 ;  /* 0x0000000c0d0e7389 */ /* 0x00006400000c000b */
[----:B01----:R-:W-:Y:S01]  /*e0e0*/  ENDCOLLECTIVE ;  /* 0x000000000000791b */ /* 0x003fe20003800000 */
.L_x_157:
        /* <DEDUP_REMOVED lines=13> */
.L_x_158:
[----:B------:R-:W-:Y:S01]  /*e1c0*/  MOV R3, R8 ;  /* 0x0000000800037202 */ /* 0x000fe20000000f00 */
[----:B------:R-:W-:Y:S02]  /*e1d0*/  IMAD.MOV.U32 R8, RZ, RZ, RZ ;  /* 0x000000ffff087224 */ /* 0x000fe400078e00ff */
[----:B------:R-:W-:Y:S01]  /*e1e0*/  IMAD.MOV.U32 R13, RZ, RZ, R17 ;  /* 0x000000ffff0d7224 */ /* 0x000fe200078e0011 */
[----:B------:R-:W-:Y:S02]  /*e1f0*/  MOV R12, 0x3 ;  /* 0x00000003000c7802 */ /* 0x000fe40000000f00 */
[----:B------:R-:W-:-:S07]  /*e200*/  MOV R9, R14 ;  /* 0x0000000e00097202 */ /* 0x000fce0000000f00 */
[----:B------:R-:W-:Y:S05]  /*e210*/  WARPSYNC.COLLECTIVE R15, `(.L_x_159) ;  /* 0x000000000f087348 */ /* 0x000fea0003c00000 */
[----:B------:R0:W1:Y:S02]  /*e220*/  SHFL.IDX P6, R14, R13, R12, R11 ;  /* 0x0000000c0d0e7389 */ /* 0x00006400000c000b */
[----:B01----:R-:W-:Y:S01]  /*e230*/  ENDCOLLECTIVE ;  /* 0x000000000000791b */ /* 0x003fe20003800000 */
.L_x_159:
[----:B------:R-:W-:-:S04]  /*e240*/  IMAD.MOV.U32 R2, RZ, RZ, R9 ;  /* 0x000000ffff027224 */ /* 0x000fc800078e0009 */
[----:B------:R-:W-:-:S05]  /*e250*/  IMAD.WIDE.U32 R2, R30, 0x2, R2 ;  /* 0x000000021e027825 */ /* 0x000fca00078e0002 */
[----:B------:R-:W-:Y:S01]  /*e260*/  @!PT LDS RZ, [RZ] ;  /* 0x00000000fffff984 */ /* 0x000fe20000000800 */
[----:B------:R-:W-:Y:S01]  /*e270*/  @!PT LDS RZ, [RZ] ;  /* 0x00000000fffff984 */ /* 0x000fe20000000800 */
[----:B------:R-:W-:Y:S01]  /*e280*/  @!PT LDS RZ, [RZ] ;  /* 0x00000000fffff984 */ /* 0x000fe20000000800 */
[----:B------:R0:W-:Y:S01]  /*e290*/  LDGSTS.E.BYPASS.LTC128B.128 [R4+0x1400], desc[UR38][R2.64], !P2 ;  /* 0x0140000002047fae */ /* 0x0001e2000d101d66 */
[C---:B------:R-:W-:Y:S02]  /*e2a0*/  ISETP.LT.OR P2, PT, R5.reuse, 0x31, P1 ;  /* 0x000000310500780c */ /* 0x040fe40000f41670 */
[----:B------:R-:W-:Y:S01]  /*e2b0*/  MOV R13, R16 ;  /* 0x00000010000d7202 */ /* 0x000fe20000000f00 */
[----:B------:R0:W-:Y:S01]  /*e2c0*/  LDGSTS.E.BYPASS.LTC128B.128 [R4+0x4400], desc[UR38][R2.64+0x80], !P3 ;  /* 0x0440008002047fae */ /* 0x0001e2000d901d66 */
[----:B------:R-:W-:Y:S01]  /*e2d0*/  ISETP.LT.OR P3, PT, R5, 0x31, !P0 ;  /* 0x000000310500780c */ /* 0x000fe20004761670 */
[----:B------:R-:W-:-:S12]  /*e2e0*/  IMAD.MOV.U32 R10, RZ, RZ, R14 ;  /* 0x000000ffff0a7224 */ /* 0x000fd800078e000e */
[----:B0-----:R-:W-:Y:S05]  /*e2f0*/  WARPSYNC.COLLECTIVE R15, `(.L_x_160) ;  /* 0x000000000f087348 */ /* 0x001fea0003c00000 */
[----:B------:R1:W2:Y:S02]  /*e300*/  SHFL.IDX P6, R14, R13, R12, R11 ;  /* 0x0000000c0d0e7389 */ /* 0x0002a400000c000b */
[----:B012---:R-:W-:Y:S01]  /*e310*/  ENDCOLLECTIVE ;  /* 0x000000000000791b */ /* 0x007fe20003800000 */
.L_x_160:
[----:B------:R-:W-:Y:S01]  /*e320*/  IMAD.MOV.U32 R3, RZ, RZ, R10 ;  /* 0x000000ffff037224 */ /* 0x000fe200078e000a */
[----:B------:R-:W-:Y:S01]  /*e330*/  MOV R13, R17 ;  /* 0x00000011000d7202 */ /* 0x000fe20000000f00 */
[----:B------:R-:W-:Y:S02]  /*e340*/  IMAD.MOV.U32 R12, RZ, RZ, 0x4 ;  /* 0x00000004ff0c7424 */ /* 0x000fe400078e00ff */
[----:B------:R-:W-:-:S07]  /*e350*/  IMAD.MOV.U32 R19, RZ, RZ, R14 ;  /* 0x000000ffff137224 */ /* 0x000fce00078e000e */
[----:B------:R-:W-:Y:S05]  /*e360*/  WARPSYNC.COLLECTIVE R15, `(.L_x_161) ;  /* 0x000000000f087348 */ /* 0x000fea0003c00000 */
[----:B------:R0:W1:Y:S02]  /*e370*/  SHFL.IDX P6, R14, R13, R12, R11 ;  /* 0x0000000c0d0e7389 */ /* 0x00006400000c000b */
[----:B01----:R-:W-:Y:S01]  /*e380*/  ENDCOLLECTIVE ;  /* 0x000000000000791b */ /* 0x003fe20003800000 */
.L_x_161:
[----:B------:R-:W-:-:S05]  /*e390*/  MOV R2, R19 ;  /* 0x0000001300027202 */ /* 0x000fca0000000f00 */
[----:B------:R-:W-:-:S05]  /*e3a0*/  IMAD.WIDE.U32 R2, R30, 0x2, R2 ;  /* 0x000000021e027825 */ /* 0x000fca00078e0002 */
[----:B------:R-:W-:Y:S01]  /*e3b0*/  @!PT LDS RZ, [RZ] ;  /* 0x00000000fffff984 */ /* 0x000fe20000000800 */
[----:B------:R-:W-:Y:S01]  /*e3c0*/  @!PT LDS RZ, [RZ] ;  /* 0x00000000fffff984 */ /* 0x000fe20000000800 */
[----:B------:R-:W-:Y:S01]  /*e3d0*/  @!PT LDS RZ, [RZ] ;  /* 0x00000000fffff984 */ /* 0x000fe20000000800 */
[----:B------:R0:W-:Y:S01]  /*e3e0*/  LDGSTS.E.BYPASS.LTC128B.128 [R4+0x1c00], desc[UR38][R2.64], !P2 ;  /* 0x01c0000002047fae */ /* 0x0001e2000d101d66 */
[----:B------:R-:W-:Y:S01]  /*e3f0*/  IMAD.MOV.U32 R13, RZ, RZ, R16 ;  /* 0x000000ffff0d7224 */ /* 0x000fe200078e0010 */
[C---:B------:R-:W-:Y:S02]  /*e400*/  ISETP.LT.OR P2, PT, R5.reuse, 0x41, P1 ;  /* 0x000000410500780c */ /* 0x040fe40000f41670 */
[----:B------:R0:W-:Y:S01]  /*e410*/  LDGSTS.E.BYPASS.LTC128B.128 [R4+0x4c00], desc[UR38][R2.64+0x80], !P3 ;  /* 0x04c0008002047fae */ /* 0x0001e2000d901d66 */
[----:B------:R-:W-:Y:S02]  /*e420*/  ISETP.LT.OR P3, PT, R5, 0x41, !P0 ;  /* 0x000000410500780c */ /* 0x000fe40004761670 */
[----:B------:R-:W-:-:S11]  /*e430*/  MOV R18, R14 ;  /* 0x0000000e00127202 */ /* 0x000fd60000000f00 */
[----:B0-----:R-:W-:Y:S05]  /*e440*/  WARPSYNC.COLLECTIVE R15, `(.L_x_162) ;  /* 0x000000000f087348 */ /* 0x001fea0003c00000 */
[----:B------:R1:W2:Y:S02]  /*e450*/  SHFL.IDX P6, R14, R13, R12, R11 ;  /* 0x0000000c0d0e7389 */ /* 0x0002a400000c000b */
[----:B012---:R-:W-:Y:S01]  /*e460*/  ENDCOLLECTIVE ;  /* 0x000000000000791b */ /* 0x007fe20003800000 */
.L_x_162:
[----:B------:R-:W-:Y:S01]  /*e470*/  MOV R3, R18 ;  /* 0x0000001200037202 */ /* 0x000fe20000000f00 */
[----:B------:R-:W-:Y:S01]  /*e480*/  IMAD.MOV.U32 R13, RZ, RZ, R17 ;  /* 0x000000ffff0d7224 */ /* 0x000fe200078e0011 */
[----:B------:R-:W-:Y:S02]  /*e490*/  MOV R12, 0x5 ;  /* 0x00000005000c7802 */ /* 0x000fe40000000f00 */
[----:B------:R-:W-:-:S07]  /*e4a0*/  MOV R23, R14 ;  /* 0x0000000e00177202 */ /* 0x000fce0000000f00 */
[----:B------:R-:W-:Y:S05]  /*e4b0*/  WARPSYNC.COLLECTIVE R15, `(.L_x_163) ;  /* 0x000000000f087348 */ /* 0x000fea0003c00000 */
[----:B------:R0:W1:Y:S02]  /*e4c0*/  SHFL.IDX P6, R14, R13, R12, R11 ;  /* 0x0000000c0d0e7389 */ /* 0x00006400000c000b */
[----:B01----:R-:W-:Y:S01]  /*e4d0*/  ENDCOLLECTIVE ;  /* 0x000000000000791b */ /* 0x003fe20003800000 */
.L_x_163:
[----:B------:R-:W-:-:S04]  /*e4e0*/  IMAD.MOV.U32 R2, RZ, RZ, R23 ;  /* 0x000000ffff027224 */ /* 0x000fc800078e0017 */
[----:B------:R-:W-:-:S05]  /*e4f0*/  IMAD.WIDE.U32 R2, R30, 0x2, R2 ;  /* 0x000000021e027825 */ /* 0x000fca00078e0002 */
[----:B------:R-:W-:Y:S01]  /*e500*/  @!PT LDS RZ, [RZ] ;  /* 0x00000000fffff984 */ /* 0x000fe20000000800 */
[----:B------:R-:W-:Y:S01]  /*e510*/  @!PT LDS RZ, [RZ] ;  /* 0x00000000fffff984 */ /* 0x000fe20000000800 */
[----:B------:R-:W-:Y:S01]  /*e520*/  @!PT LDS RZ, [RZ] ;  /* 0x00000000fffff984 */ /* 0x000fe20000000800 */
[----:B------:R0:W-:Y:S01]  /*e530*/  LDGSTS.E.BYPASS.LTC128B.128 [R4+0x2400], desc[UR38][R2.64], !P2 ;  /* 0x0240000002047fae */ /* 0x0001e2000d101d66 */
[----:B------:R-:W-:-:S03]  /*e540*/  MOV R13, R16 ;  /* 0x00000010000d7202 */ /* 0x000fc60000000f00 */
[----:B------:R0:W-:Y:S01]  /*e550*/  LDGSTS.E.BYPASS.LTC128B.128 [R4+0x5400], desc[UR38][R2.64+0x80], !P3 ;  /* 0x0540008002047fae */ /* 0x0001e2000d901d66 */
[----:B------:R-:W-:-:S07]  /*e560*/  IMAD.MOV.U32 R17, RZ, RZ, R14 ;  /* 0x000000ffff117224 */ /* 0x000fce00078e000e */
[----:B0-----:R-:W-:Y:S05]  /*e570*/  WARPSYNC.COLLECTIVE R15, `(.L_x_164) ;  /* 0x000000000f087348 */ /* 0x001fea0003c00000 */
[----:B------:R1:W2:Y:S02]  /*e580*/  SHFL.IDX P6, R14, R13, R12, R11 ;  /* 0x0000000c0d0e7389 */ /* 0x0002a400000c000b */
[----:B012---:R-:W-:Y:S01]  /*e590*/  ENDCOLLECTIVE ;  /* 0x000000000000791b */ /* 0x007fe20003800000 */
.L_x_164:
[----:B------:R-:W-:Y:S05]  /*e5a0*/  BRA `(.L_x_165) ;  /* 0xffffffcc00a07947 */ /* 0x000fea000383ffff */
.L_x_75:
[----:B0-----:R0:W1:Y:S02]  /*e5b0*/  SYNCS.PHASECHK.TRANS64.TRYWAIT P0, [R7+URZ+0x2a820], R8 ;  /* 0x02a82008070075a7 */ /* 0x001064000800017f */
[----:B-1----:R-:W-:Y:S05]  /*e5c0*/  @!P0 NANOSLEEP.SYNCS 0x989680 ;  /* 0x009896800000895d */ /* 0x002fea0003900000 */
[----:B------:R-:W1:Y:S02]  /*e5d0*/  @!P0 SYNCS.PHASECHK.TRANS64 P0, [R7+URZ+0x2a820], R8 ;  /* 0x02a82008070085a7 */ /* 0x000e64000800007f */
[----:B-1----:R-:W-:Y:S05]  /*e5e0*/  @!P0 BRA `(.L_x_75) ;  /* 0xfffffffc00f08947 */ /* 0x002fea000383ffff */
[----:B------:R-:W-:Y:S05]  /*e5f0*/  BRA `(.L_x_166) ;  /* 0xffffffd000147947 */ /* 0x000fea000383ffff */
.L_x_76:
[----:B------:R-:W1:Y:S01]  /*e600*/  S2R R3, SR_TID.X ;  /* 0x0000000000037919 */ /* 0x000e620000002100 */
[----:B------:R-:W-:Y:S01]  /*e610*/  BSSY B0, `(.L_x_167) ;  /* 0x000000a000007945 */ /* 0x000fe20003800000 */
[----:B------:R-:W-:Y:S01]  /*e620*/  IMAD.MOV.U32 R12, RZ, RZ, RZ ;  /* 0x000000ffff0c7224 */ /* 0x000fe200078e00ff */
[----:B------:R-:W-:Y:S01]  /*e630*/  MOV R11, 0x1f ;  /* 0x0000001f000b7802 */ /* 0x000fe20000000f00 */
[----:B------:R-:W-:Y:S01]  /*e640*/  IMAD.MOV.U32 R15, RZ, RZ, -0x1 ;  /* 0xffffffffff0f7424 */ /* 0x000fe200078e00ff */
[----:B-1----:R-:W-:-:S04]  /*e650*/  SHF.R.U32.HI R3, RZ, 0x5, R3 ;  /* 0x00000005ff037819 */ /* 0x002fc80000011603 */
[----:B------:R-:W-:-:S04]  /*e660*/  LOP3.LUT R3, R3, 0x3, RZ, 0xc0, !PT ;  /* 0x0000000303037812 */ /* 0x000fc800078ec0ff */
[----:B------:R-:W-:-:S07]  /*e670*/  MOV R13, R3 ;  /* 0x00000003000d7202 */ /* 0x000fce0000000f00 */
[----:B0----5:R-:W-:Y:S05]  /*e680*/  WARPSYNC.COLLECTIVE R15, `(.L_x_168) ;  /* 0x000000000f087348 */ /* 0x021fea0003c00000 */
[----:B------:R1:W2:Y:S02]  /*e690*/  SHFL.IDX P6, R14, R13, R12, R11 ;  /* 0x0000000c0d0e7389 */ /* 0x0002a400000c000b */
[----:B012--5:R-:W-:Y:S01]  /*e6a0*/  ENDCOLLECTIVE ;  /* 0x000000000000791b */ /* 0x027fe20003800000 */
.L_x_168:
[----:B------:R-:W-:Y:S05]  /*e6b0*/  BSYNC B0 ;  /* 0x0000000000007941 */ /* 0x000fea0003800000 */
.L_x_167:
[----:B------:R-:W-:Y:S05]  /*e6c0*/  BRA `(.L_x_169) ;  /* 0xffffffcc00f87947 */ /* 0x000fea000383ffff */
.L_x_77:
[----:B------:R-:W-:Y:S01]  /*e6d0*/  BSSY B0, `(.L_x_170) ;  /* 0x0000006000007945 */ /* 0x000fe20003800000 */
[----:B------:R-:W-:-:S07]  /*e6e0*/  MOV R15, 0xffffffff ;  /* 0xffffffff000f7802 */ /* 0x000fce0000000f00 */
[----:B01---5:R-:W-:Y:S05]  /*e6f0*/  WARPSYNC.COLLECTIVE R15, `(.L_x_171) ;  /* 0x000000000f0c7348 */ /* 0x023fea0003c00000 */
[----:B------:R-:W-:Y:S02]  /*e700*/  ELECT P6, UR62, PT ;  /* 0x00000000003e782f */ /* 0x000fe400038c0000 */
[----:B------:R-:W-:Y:S01]  /*e710*/  MOV R14, UR62 ;  /* 0x0000003e000e7c02 */ /* 0x000fe20008000f00 */
[----:B01---5:R-:W-:Y:S10]  /*e720*/  ENDCOLLECTIVE ;  /* 0x000000000000791b */ /* 0x023ff40003800000 */
.L_x_171:
[----:B------:R-:W-:Y:S05]  /*e730*/  BSYNC B0 ;  /* 0x0000000000007941 */ /* 0x000fea0003800000 */
.L_x_170:
[----:B------:R-:W-:Y:S05]  /*e740*/  BRA `(.L_x_172) ;  /* 0xffffffcc00ec7947 */ /* 0x000fea000383ffff */
.L_x_79:
[----:B-1----:R1:W2:Y:S02]  /*e750*/  SYNCS.PHASECHK.TRANS64.TRYWAIT P1, [R5+URZ+0x2a840], R4 ;  /* 0x02a84004050075a7 */ /* 0x0022a4000802017f */
[----:B--2---:R-:W-:Y:S05]  /*e760*/  @!P1 NANOSLEEP.SYNCS 0x989680 ;  /* 0x009896800000995d */ /* 0x004fea0003900000 */
[----:B------:R-:W2:Y:S02]  /*e770*/  @!P1 SYNCS.PHASECHK.TRANS64 P1, [R5+URZ+0x2a840], R4 ;  /* 0x02a84004050095a7 */ /* 0x000ea4000802007f */
[----:B--2---:R-:W-:Y:S05]  /*e780*/  @!P1 BRA `(.L_x_79) ;  /* 0xfffffffc00f09947 */ /* 0x004fea000383ffff */
[----:B------:R-:W-:Y:S05]  /*e790*/  BRA `(.L_x_173) ;  /* 0xffffffd0000c7947 */ /* 0x000fea000383ffff */
.L_x_81:
[----:B--2---:R2:W3:Y:S02]  /*e7a0*/  SYNCS.PHASECHK.TRANS64.TRYWAIT P1, [R3+URZ+0x2a840], R0 ;  /* 0x02a84000030075a7 */ /* 0x0044e4000802017f */
[----:B---3--:R-:W-:Y:S05]  /*e7b0*/  @!P1 NANOSLEEP.SYNCS 0x989680 ;  /* 0x009896800000995d */ /* 0x008fea0003900000 */
[----:B------:R-:W3:Y:S02]  /*e7c0*/  @!P1 SYNCS.PHASECHK.TRANS64 P1, [R3+URZ+0x2a840], R0 ;  /* 0x02a84000030095a7 */ /* 0x000ee4000802007f */
[----:B---3--:R-:W-:Y:S05]  /*e7d0*/  @!P1 BRA `(.L_x_81) ;  /* 0xfffffffc00f09947 */ /* 0x008fea000383ffff */
[----:B------:R-:W-:Y:S05]  /*e7e0*/  BRA `(.L_x_174) ;  /* 0xffffffd000187947 */ /* 0x000fea000383ffff */
.L_x_83:
[----:B---3--:R3:W4:Y:S02]  /*e7f0*/  SYNCS.PHASECHK.TRANS64.TRYWAIT P1, [R5+URZ+0x2a860], R4 ;  /* 0x02a86004050075a7 */ /* 0x008724000802017f */
[----:B----4-:R-:W-:Y:S05]  /*e800*/  @!P1 NANOSLEEP.SYNCS 0x989680 ;  /* 0x009896800000995d */ /* 0x010fea0003900000 */
[----:B------:R-:W4:Y:S02]  /*e810*/  @!P1 SYNCS.PHASECHK.TRANS64 P1, [R5+URZ+0x2a860], R4 ;  /* 0x02a86004050095a7 */ /* 0x000f24000802007f */
[----:B----4-:R-:W-:Y:S05]  /*e820*/  @!P1 BRA `(.L_x_83) ;  /* 0xfffffffc00f09947 */ /* 0x010fea000383ffff */
[----:B------:R-:W-:Y:S05]  /*e830*/  BRA `(.L_x_175) ;  /* 0xffffffd000147947 */ /* 0x000fea000383ffff */
.L_x_176:
[----:B------:R-:W-:-:S00]  /*e840*/  BRA `(.L_x_176) ;  /* 0xfffffffc00fc7947 */ /* 0x000fc0000383ffff */
[----:B------:R-:W-:-:S00]  /*e850*/  NOP ;  /* 0x0000000000007918 */ /* 0x000fc00000000000 */
        /* <DEDUP_REMOVED lines=10> */
.L_x_3204:


//--------------------- .text._ZN7cutlass13device_kernelIN5flash11enable_sm90INS1_16FlashAttnFwdSm90INS1_25CollectiveMainloopFwdSm90ILi2EN4cute5tupleIJNS5_1CILi1EEES8_S8_EEENS6_IJNS7_ILi128EEENS7_ILi96EEENS7_ILi192EEEEEELi128ENS_6half_tEfNS_4arch4Sm90ELb0ELb0ELb1ELb1ELb1ELb0ELb0ELb1ELb1ELb1ELb1ELb0EEENS1_21CollectiveEpilogueFwdINS6_IJSA_SA_SB_EEES9_SE_SG_Li256ELb1ELb1ELb1ELb0EEENS1_36VarlenDynamicPersistentTileSchedulerILi128ELi96ELi256ELi128ELb1ELb1ELb1ELb0ELb1ELb1EEEEEEEEEvNT_6ParamsE --------------------------
	.section	.text._ZN7cutlass13device_kernelIN5flash11enable_sm90INS1_16FlashAttnFwdSm90INS1_25CollectiveMainloopFwdSm90ILi2EN4cute5tupleIJNS5_1CILi1EEES8_S8_EEENS6_IJNS7_ILi128EEENS7_ILi96EEENS7_ILi192EEEEEELi128ENS_6half_tEfNS_4arch4Sm90ELb0ELb0ELb1ELb1ELb1ELb0ELb0ELb1ELb1ELb1ELb1ELb0EEENS1_21CollectiveEpilogueFwdINS6_IJSA_SA_SB_EEES9_SE_SG_Li256ELb1ELb1ELb1ELb0EEENS1_36VarlenDynamicPersistentTileSchedulerILi128ELi96ELi256ELi128ELb1ELb1ELb1ELb0ELb1ELb1EEEEEEEEEvNT_6ParamsE,"ax",@progbits
	.align	128
.text._ZN7cutlass13device_kernelIN5flash11enable_sm90INS1_16FlashAttnFwdSm90INS1_25CollectiveMainloopFwdSm90ILi2EN4cute5tupleIJNS5_1CILi1EEES8_S8_EEENS6_IJNS7_ILi128EEENS7_ILi96EEENS7_ILi192EEEEEELi128ENS_6half_tEfNS_4arch4Sm90ELb0ELb0ELb1ELb1ELb1ELb0ELb0ELb1ELb1ELb1ELb1ELb0EEENS1_21CollectiveEpilogueFwdINS6_IJSA_SA_SB_EEES9_SE_SG_Li256ELb1ELb1ELb1ELb0EEENS1_36VarlenDynamicPersistentTileSchedulerILi128ELi96ELi256ELi128ELb1ELb1ELb1ELb0ELb1ELb1EEEEEEEEEvNT_6ParamsE:
        .type           _ZN7cutlass13device_kernelIN5flash11enable_sm90INS1_16FlashAttnFwdSm90INS1_25CollectiveMainloopFwdSm90ILi2EN4cute5tupleIJNS5_1CILi1EEES8_S8_EEENS6_IJNS7_ILi128EEENS7_ILi96EEENS7_ILi192EEEEEELi128ENS_6half_tEfNS_4arch4Sm90ELb0ELb0ELb1ELb1ELb1ELb0ELb0ELb1ELb1ELb1ELb1ELb0EEENS1_21CollectiveEpilogueFwdINS6_IJSA_SA_SB_EEES9_SE_SG_Li256ELb1ELb1ELb1ELb0EEENS1_36VarlenDynamicPersistentTileSchedulerILi128ELi96ELi256ELi128ELb1ELb1ELb1ELb0ELb1ELb1EEEEEEEEEvNT_6ParamsE,@function
        .size           _ZN7cutlass13device_kernelIN5flash11enable_sm90INS1_16FlashAttnFwdSm90INS1_25CollectiveMainloopFwdSm90ILi2EN4cute5tupleIJNS5_1CILi1EEES8_S8_EEENS6_IJNS7_ILi128EEENS7_ILi96EEENS7_ILi192EEEEEELi128ENS_6half_tEfNS_4arch4Sm90ELb0ELb0ELb1ELb1ELb1ELb0ELb0ELb1ELb1ELb1ELb1ELb0EEENS1_21CollectiveEpilogueFwdINS6_IJSA_SA_SB_EEES9_SE_SG_Li256ELb1ELb1ELb1ELb0EEENS1_36VarlenDynamicPersistentTileSchedulerILi128ELi96ELi256ELi128ELb1ELb1ELb1ELb0ELb1ELb1EEEEEEEEEvNT_6ParamsE,(.L_x_3205 - _ZN7cutlass13device_kernelIN5flash11enable_sm90INS1_16FlashAttnFwdSm90INS1_25CollectiveMainloopFwdSm90ILi2EN4cute5tupleIJNS5_1CILi1EEES8_S8_EEENS6_IJNS7_ILi128EEENS7_ILi96EEENS7_ILi192EEEEEELi128ENS_6half_tEfNS_4arch4Sm90ELb0ELb0ELb1ELb1ELb1ELb0ELb0ELb1ELb1ELb1ELb1ELb0EEENS1_21CollectiveEpilogueFwdINS6_IJSA_SA_SB_EEES9_SE_SG_Li256ELb1ELb1ELb1ELb0EEENS1_36VarlenDynamicPersistentTileSchedulerILi128ELi96ELi256ELi128ELb1ELb1ELb1ELb0ELb1ELb1EEEEEEEEEvNT_6ParamsE)
        .other          _ZN7cutlass13device_kernelIN5flash11enable_sm90INS1_16FlashAttnFwdSm90INS1_25CollectiveMainloopFwdSm90ILi2EN4cute5tupleIJNS5_1CILi1EEES8_S8_EEENS6_IJNS7_ILi128EEENS7_ILi96EEENS7_ILi192EEEEEELi128ENS_6half_tEfNS_4arch4Sm90ELb0ELb0ELb1ELb1ELb1ELb0ELb0ELb1ELb1ELb1ELb1ELb0EEENS1_21CollectiveEpilogueFwdINS6_IJSA_SA_SB_EEES9_SE_SG_Li256ELb1ELb1ELb1ELb0EEENS1_36VarlenDynamicPersistentTileSchedulerILi128ELi96ELi256ELi128ELb1ELb1ELb1ELb0ELb1ELb1EEEEEEEEEvNT_6ParamsE,@"STO_CUDA_ENTRY STV_DEFAULT"
_ZN7cutlass13device_kernelIN5flash11enable_sm90INS1_16FlashAttnFwdSm90INS1_25CollectiveMainloopFwdSm90ILi2EN4cute5tupleIJNS5_1CILi1EEES8_S8_EEENS6_IJNS7_ILi128EEENS7_ILi96EEENS7_ILi192EEEEEELi128ENS_6half_tEfNS_4arch4Sm90ELb0ELb0ELb1ELb1ELb1ELb0ELb0ELb1ELb1ELb1ELb1ELb0EEENS1_21CollectiveEpilogueFwdINS6_IJSA_SA_SB_EEES9_SE_SG_Li256ELb1ELb1ELb1ELb0EEENS1_36VarlenDynamicPersistentTileSchedulerILi128ELi96ELi256ELi128ELb1ELb1ELb1ELb0ELb1ELb1EEEEEEEEEvNT_6ParamsE:
[----:B------:R-:W0:Y:S02]  /*0000*/  LDC R1, c[0x0][0x28] ;  /* 0x00000a00ff017b82 */ /* 0x000e240000000800 */
[----:B0-----:R-:W-:Y:S01]  /*0010*/  VIADD R1, R1, 0xffffffe0 ;  /* 0xffffffe001017836 */ /* 0x001fe20000000000 */
[----:B------:R-:W0:Y:S01]  /*0020*/  S2R R3, SR_TID.X ;  /* 0x0000000000037919 */ /* 0x000e220000002100 */
[----:B------:R-:W-:Y:S01]  /*0030*/  ELECT P0, URZ, PT ;  /* 0x00000000003f782f */ /* 0x000fe20003800000 */
[----:B------:R-:W-:Y:S01]  /*0040*/  UMOV UR4, 0x80 ;  /* 0x0000008000047882 */ /* 0x000fe20000000000 */
[----:B------:R-:W-:Y:S01]  /*0050*/  UMOV UR7, 0x100 ;  /* 0x0000010000077882 */ /* 0x000fe20000000000 */
[----:B0-----:R-:W-:-:S05]  /*0060*/  SHF.R.U32.HI R0, RZ, 0x5, R3 ;  /* 0x00000005ff007819 */ /* 0x001fca0000011603 */
[----:B------:R-:W0:Y:S02]  /*0070*/  SHFL.IDX PT, R2, R0, RZ, 0x1f ;  /* 0x00001fff00027589 */ /* 0x000e2400000e0000 */
[C---:B0-----:R-:W-:Y:S02]  /*0080*/  ISETP.NE.OR P0, PT, R2.reuse, RZ, !P0 ;  /* 0x000000ff0200720c */ /* 0x041fe40004705670 */
[----:B------:R-:W-:Y:S02]  /*0090*/  ISETP.NE.AND P1, PT, R2, RZ, PT ;  /* 0x000000ff0200720c */ /* 0x000fe40003f25270 */
[----:B------:R-:W-:-:S06]  /*00a0*/  SHF.R.U32.HI R2, RZ, 0x7, R3 ;  /* 0x00000007ff027819 */ /* 0x000fcc0000011603 */
[----:B------:R-:W0:Y:S03]  /*00b0*/  SHFL.IDX PT, R2, R2, RZ, 0x1f ;  /* 0x00001fff02027589 */ /* 0x000e2600000e0000 */
[----:B------:R-:W-:Y:S01]  /*00c0*/  VOTEU.ALL UP0, P0 ;  /* 0x00000000003f7886 */ /* 0x000fe20000000000 */
[----:B------:R-:W-:-:S04]  /*00d0*/  VOTEU.ALL UP1, P0 ;  /* 0x00000000003f7886 */ /* 0x000fc80000020000 */
[----:B------:R-:W1:Y:S01]  /*00e0*/  @!UP0 S2UR UR8, SR_CgaCtaId ;  /* 0x00000000000889c3 */ /* 0x000e620000008800 */
[----:B------:R-:W-:Y:S01]  /*00f0*/  @!UP0 UMOV UR6, 0x400 ;  /* 0x0000040000068882 */ /* 0x000fe20000000000 */
[----:B------:R-:W-:-:S04]  /*0100*/  @!UP0 UIADD3 UR4, -UR4, 0x100000, URZ ;  /* 0x0010000004048890 */ /* 0x000fc8000fffe13f */
[----:B------:R-:W-:Y:S02]  /*0110*/  @!UP0 USHF.L.U32 UR5, UR4, 0xb, URZ ;  /* 0x0000000b04058899 */ /* 0x000fe4000800063f */
[----:B------:R-:W-:Y:S02]  /*0120*/  @!UP0 USHF.L.U32 UR4, UR4, 0x1, URZ ;  /* 0x0000000104048899 */ /* 0x000fe4000800063f */
[----:B-1----:R-:W-:Y:S02]  /*0130*/  @!UP0 ULEA UR8, UR8, UR6, 0x18 ;  /* 0x0000000608088291 */ /* 0x002fe4000f8ec03f */
[----:B------:R-:W-:-:S04]  /*0140*/  @!UP0 UIADD3 UR6, -UR7, 0x100000, URZ ;  /* 0x0010000007068890 */ /* 0x000fc8000fffe13f */
[----:B------:R-:W-:Y:S02]  /*0150*/  @!UP0 USHF.L.U32 UR7, UR6, 0xb, URZ ;  /* 0x0000000b06078899 */ /* 0x000fe4000800063f */
[----:B------:R-:W-:Y:S01]  /*0160*/  @!UP0 USHF.L.U32 UR6, UR6, 0x1, URZ ;  /* 0x0000000106068899 */ /* 0x000fe2000800063f */
[----:B------:R-:W-:-:S05]  /*0170*/  VOTEU.ALL UP0, P0 ;  /* 0x00000000003f7886 */ /* 0x000fca0000000000 */
[----:B------:R1:W2:Y:S06]  /*0180*/  @!UP0 SYNCS.EXCH.64 URZ, [UR8+0x2a800], UR4 ;  /* 0x02a80004083f85b2 */ /* 0x0002ac0008000100 */
[----:B------:R1:W3:Y:S02]  /*0190*/  @!UP1 SYNCS.EXCH.64 URZ, [UR8+0x2a820], UR6 ;  /* 0x02a82006083f95b2 */ /* 0x0002e40008000100 */
[----:B01----:R-:W-:Y:S05]  /*01a0*/  @P1 BRA `(.L_x_177) ;  /* 0x0000000000481947 */ /* 0x003fea0003800000 */
        /* <DEDUP_REMOVED lines=14> */
[----:B------:R0:W4:Y:S01]  /*0290*/  SYNCS.EXCH.64 URZ, [UR8+0x2a840], UR6 ;  /* 0x02a84006083f75b2 */ /* 0x0001220008000100 */
[----:B------:R0:W0:Y:S01]  /*02a0*/  SYNCS.EXCH.64 URZ, [UR8+0x2a838], UR4 ;  /* 0x02a83804083f75b2 */ /* 0x0000220008000100 */
[----:B------:R0:W0:Y:S01]  /*02b0*/  SYNCS.EXCH.64 URZ, [UR8+0x2a848], UR6 ;  /* 0x02a84806083f75b2 */ /* 0x0000220008000100 */
[----:B------:R-:W-:Y:S01]  /*02c0*/  NOP ;  /* 0x0000000000007918 */ /* 0x000fe20000000000 */
.L_x_177:
        /* <DEDUP_REMOVED lines=22> */
.L_x_178:
        /* <DEDUP_REMOVED lines=18> */
.L_x_179:
        /* <DEDUP_REMOVED lines=22> */
.L_x_180:
        /* <DEDUP_REMOVED lines=23> */
.L_x_181:
[----:B------:R-:W-:Y:S01]  /*0820*/  UISETP.NE.AND UP0, UPT, UR9, URZ, UPT ;  /* 0x0000003f0900728c */ /* 0x000fe2000bf05270 */
[----:B------:R-:W-:Y:S01]  /*0830*/  NOP ;  /* 0x0000000000007918 */ /* 0x000fe20000000000 */
[----:B0-----:R-:W-:Y:S01]  /*0840*/  UMOV UR4, 0x1 ;  /* 0x0000000100047882 */ /* 0x001fe20000000000 */
[----:B------:R-:W-:Y:S01]  /*0850*/  ULDC.64 UR36, c[0x0][0x208] ;  /* 0x0000820000247ab9 */ /* 0x000fe20000000a00 */
[----:B------:R-:W-:Y:S01]  /*0860*/  USEL UR4, UR4, 0x2, !UP0 ;  /* 0x0000000204047887 */ /* 0x000fe2000c000000 */
[----:B-1234-:R-:W-:Y:S01]  /*0870*/  BAR.SYNC.DEFER_BLOCKING 0x0 ;  /* 0x0000000000007b1d */ /* 0x01efe20000010000 */
[----:B------:R-:W-:-:S04]  /*0880*/  PLOP3.LUT P0, PT, PT, PT, UP0, 0x80, 0x0 ;  /* 0x000000000000781c */ /* 0x000fc80003f0f008 */
[----:B------:R-:W-:-:S05]  /*0890*/  IMAD.U32 R2, RZ, RZ, UR4 ;  /* 0x00000004ff027e24 */ /* 0x000fca000f8e00ff */
[----:B------:R0:W-:Y:S04]  /*08a0*/  STL [R1+0x1c], R2 ;  /* 0x00001c0201007387 */ /* 0x0001e80000100800 */
[----:B------:R-:W-:Y:S05]  /*08b0*/  @!P0 BRA `(.L_x_182) ;  /* 0x00000098009c8947 */ /* 0x000fea0003800000 */
.L_x_183:
[----:B------:R-:W-:-:S08]  /*08c0*/  NOP ;  /* 0x0000000000007918 */ /* 0x000fd00000000000 */
[----:B------:R-:W1:Y:S02]  /*08d0*/  USETMAXREG.TRY_ALLOC.CTAPOOL UP0, 0xe8 ;  /* 0x000000e8000079c8 */ /* 0x000e640008000600 */
[----:B-1----:R-:W-:-:S13]  /*08e0*/  PLOP3.LUT P0, PT, PT, PT, UP0, 0x80, 0x0 ;  /* 0x000000000000781c */ /* 0x002fda0003f0f008 */
[----:B------:R-:W-:Y:S05]  /*08f0*/  @!P0 BRA `(.L_x_183) ;  /* 0xfffffffc00f08947 */ /* 0x000fea000383ffff */
[----:B------:R-:W1:Y:S08]  /*0900*/  S2UR UR5, SR_CgaCtaId ;  /* 0x00000000000579c3 */ /* 0x000e700000008800 */
[----:B------:R-:W-:Y:S06]  /*0910*/  BAR.ARV 0x8, 0x180 ;  /* 0x0206000000007b1d */ /* 0x000fec0000002000 */
[----:B------:R-:W-:-:S02]  /*0920*/  UMOV UR4, 0x400 ;  /* 0x0000040000047882 */ /* 0x000fc40000000000 */
[----:B------:R-:W-:Y:S01]  /*0930*/  BAR.SYNC.DEFER_BLOCKING 0x5, 0x180 ;  /* 0x0146000000007b1d */ /* 0x000fe20000010000 */
[----:B-1----:R-:W-:-:S09]  /*0940*/  ULEA UR4, UR5, UR4, 0x18 ;  /* 0x0000000405047291 */ /* 0x002fd2000f8ec03f */
[----:B------:R-:W1:Y:S01]  /*0950*/  LDS.128 R24, [UR4+0x2a8d0] ;  /* 0x02a8d004ff187984 */ /* 0x000e620008000c00 */
[----:B------:R-:W-:Y:S01]  /*0960*/  ULDC UR4, c[0x0][0xc3c] ;  /* 0x00030f0000047ab9 */ /* 0x000fe20000000800 */
[----:B------:R-:W-:Y:S06]  /*0970*/  BAR.ARV 0x4, 0x180 ;  /* 0x0106000000007b1d */ /* 0x000fec0000002000 */
[----:B-1----:R-:W-:-:S13]  /*0980*/  ISETP.GE.AND P0, PT, R27, UR4, PT ;  /* 0x000000041b007c0c */ /* 0x002fda000bf06270 */
[----:B------:R-:W-:Y:S05]  /*0990*/  @P0 EXIT ;  /* 0x000000000000094d */ /* 0x000fea0003800000 */
[----:B0-----:R-:W2:Y:S01]  /*09a0*/  LDL R2, [R1+0x1c] ;  /* 0x00001c0001027983 */ /* 0x001ea20000100800 */
[----:B------:R-:W-:Y:S01]  /*09b0*/  R2UR UR6, R25 ;  /* 0x00000000190672ca */ /* 0x000fe200000e0000 */
[----:B------:R-:W-:Y:S01]  /*09c0*/  UMOV UR39, URZ ;  /* 0x0000003f00277c82 */ /* 0x000fe20008000000 */
[----:B------:R-:W-:Y:S01]  /*09d0*/  R2UR UR5, R26 ;  /* 0x000000001a0572ca */ /* 0x000fe200000e0000 */
[----:B------:R-:W0:Y:S01]  /*09e0*/  S2R R0, SR_TID.X ;  /* 0x0000000000007919 */ /* 0x000e220000002100 */
[----:B------:R-:W-:Y:S01]  /*09f0*/  UMOV UR38, URZ ;  /* 0x0000003f00267c82 */ /* 0x000fe20008000000 */
[----:B0-----:R-:W-:-:S05]  /*0a00*/  VIADD R202, R0, 0xffffff80 ;  /* 0xffffff8000ca7836 */ /* 0x001fca0000000000 */
[----:B------:R-:W-:-:S04]  /*0a10*/  SHF.R.S32.HI R3, RZ, 0x1f, R202 ;  /* 0x0000001fff037819 */ /* 0x000fc800000114ca */
[CC--:B------:R-:W-:Y:S02]  /*0a20*/  LEA.HI R0, R3.reuse, R202.reuse, RZ, 0x7 ;  /* 0x000000ca03007211 */ /* 0x0c0fe400078f38ff */
[----:B------:R-:W-:Y:S02]  /*0a30*/  LEA.HI R4, R3, R202, RZ, 0x5 ;  /* 0x000000ca03047211 */ /* 0x000fe400078f28ff */
[----:B------:R-:W-:Y:S02]  /*0a40*/  LOP3.LUT R179, R0, 0xffffff80, RZ, 0xc0, !PT ;  /* 0xffffff8000b37812 */ /* 0x000fe400078ec0ff */
[----:B------:R-:W-:Y:S01]  /*0a50*/  SHF.R.S32.HI R195, RZ, 0x7, R0 ;  /* 0x00000007ffc37819 */ /* 0x000fe20000011400 */
[----:B------:R-:W-:Y:S02]  /*0a60*/  IMAD.SHL.U32 R4, R4, 0x20, RZ ;  /* 0x0000002004047824 */ /* 0x000fe400078e00ff */
[----:B------:R-:W-:Y:S01]  /*0a70*/  IMAD.IADD R179, R202, 0x1, -R179 ;  /* 0x00000001cab37824 */ /* 0x000fe200078e0ab3 */
[----:B------:R-:W-:-:S02]  /*0a80*/  LEA.HI R0, R0, R195, RZ, 0x1 ;  /* 0x000000c300007211 */ /* 0x000fc400078f08ff */
[----:B------:R-:W-:Y:S02]  /*0a90*/  LOP3.LUT R4, R4, 0xfffffc00, RZ, 0xc0, !PT ;  /* 0xfffffc0004047812 */ /* 0x000fe400078ec0ff */
[----:B------:R-:W-:Y:S02]  /*0aa0*/  SHF.R.S32.HI R6, RZ, 0x1f, R179 ;  /* 0x0000001fff067819 */ /* 0x000fe400000114b3 */
[----:B------:R-:W-:Y:S02]  /*0ab0*/  LOP3.LUT R0, R0, 0x3fffffe, RZ, 0xc0, !PT ;  /* 0x03fffffe00007812 */ /* 0x000fe400078ec0ff */
[CC--:B------:R-:W-:Y:S02]  /*0ac0*/  LEA.HI R8, R6.reuse, R179.reuse, RZ, 0x2 ;  /* 0x000000b306087211 */ /* 0x0c0fe400078f10ff */
[----:B------:R-:W-:Y:S01]  /*0ad0*/  LEA.HI R6, R6, R179, RZ, 0x5 ;  /* 0x000000b306067211 */ /* 0x000fe200078f28ff */
[----:B------:R-:W-:Y:S01]  /*0ae0*/  IMAD.IADD R0, R195, 0x1, -R0 ;  /* 0x00000001c3007824 */ /* 0x000fe200078e0a00 */
[----:B------:R-:W-:-:S02]  /*0af0*/  SHF.R.S32.HI R9, RZ, 0x2, R8 ;  /* 0x00000002ff097819 */ /* 0x000fc40000011408 */
[----:B------:R-:W-:Y:S02]  /*0b00*/  SHF.R.S32.HI R10, RZ, 0x1f, R8 ;  /* 0x0000001fff0a7819 */ /* 0x000fe40000011408 */
[----:B------:R-:W-:Y:S02]  /*0b10*/  LOP3.LUT R8, R8, 0x7ffffffc, RZ, 0xc0, !PT ;  /* 0x7ffffffc08087812 */ /* 0x000fe400078ec0ff */
[----:B------:R-:W-:Y:S02]  /*0b20*/  LEA.HI R10, R10, R9, RZ, 0x3 ;  /* 0x000000090a0a7211 */ /* 0x000fe400078f18ff */
[----:B------:R-:W-:Y:S01]  /*0b30*/  SHF.R.S32.HI R6, RZ, 0x5, R6 ;  /* 0x00000005ff067819 */ /* 0x000fe20000011406 */
[----:B------:R-:W-:Y:S01]  /*0b40*/  IMAD.IADD R8, R179, 0x1, -R8 ;  /* 0x00000001b3087824 */ /* 0x000fe200078e0a08 */
[----:B------:R-:W-:-:S04]  /*0b50*/  LOP3.LUT R10, R10, 0xfffffff8, RZ, 0xc0, !PT ;  /* 0xfffffff80a0a7812 */ /* 0x000fc800078ec0ff */
[----:B------:R-:W-:Y:S01]  /*0b60*/  SHF.L.U32 R173, R8, 0x1, RZ ;  /* 0x0000000108ad7819 */ /* 0x000fe200000006ff */
[----:B------:R-:W-:-:S03]  /*0b70*/  IMAD.IADD R9, R9, 0x1, -R10 ;  /* 0x0000000109097824 */ /* 0x000fc600078e0a0a */
[C---:B------:R-:W-:Y:S01]  /*0b80*/  IADD3 R167, R173.reuse, 0x30, RZ ;  /* 0x00000030ada77810 */ /* 0x040fe20007ffe0ff */
[----:B------:R-:W-:Y:S01]  /*0b90*/  IMAD R9, R6, 0x10, R9 ;  /* 0x0000001006097824 */ /* 0x000fe200078e0209 */
[C---:B------:R-:W-:Y:S01]  /*0ba0*/  IADD3 R160, R173.reuse, 0x68, RZ ;  /* 0x00000068ada07810 */ /* 0x040fe20007ffe0ff */
[C---:B------:R-:W-:Y:S01]  /*0bb0*/  VIADD R172, R173.reuse, 0x8 ;  /* 0x00000008adac7836 */ /* 0x040fe20000000000 */
[----:B------:R-:W-:Y:S01]  /*0bc0*/  SHF.R.S32.HI R189, RZ, 0x1f, R167 ;  /* 0x0000001fffbd7819 */ /* 0x000fe200000114a7 */
        /* <DEDUP_REMOVED lines=22> */
[----:B------:R-:W-:Y:S01]  /*0d30*/  VIADD R22, R173, 0x78 ;  /* 0x00000078ad167836 */ /* 0x000fe20000000000 */
[----:B------:R-:W-:Y:S01]  /*0d40*/  SHF.R.S32.HI R183, RZ, 0x1f, R161 ;  /* 0x0000001fffb77819 */ /* 0x000fe200000114a1 */
[----:B------:R-:W-:Y:S01]  /*0d50*/  IMAD R196, R0, 0x40, R9 ;  /* 0x0000004000c47824 */ /* 0x000fe200078e0209 */
[----:B------:R-:W-:-:S02]  /*0d60*/  SHF.R.S32.HI R181, RZ, 0x1f, R23 ;  /* 0x0000001fffb57819 */ /* 0x000fc40000011417 */
[----:B------:R-:W-:Y:S02]  /*0d70*/  SHF.R.S32.HI R180, RZ, 0x1f, R22 ;  /* 0x0000001fffb47819 */ /* 0x000fe40000011416 */
[----:B--2---:R-:W-:Y:S02]  /*0d80*/  R2UR UR4, R2 ;  /* 0x00000000020472ca */ /* 0x004fe400000e0000 */
[----:B------:R-:W-:-:S04]  /*0d90*/  LEA.HI R2, R3, R202, RZ, 0x4 ;  /* 0x000000ca03027211 */ /* 0x000fc800078f20ff */
[----:B------:R-:W-:Y:S02]  /*0da0*/  LOP3.LUT R5, R2, 0x3fffff0, RZ, 0xc0, !PT ;  /* 0x03fffff002057812 */ /* 0x000fe400078ec0ff */
[----:B------:R-:W-:-:S03]  /*0db0*/  SHF.R.S32.HI R7, RZ, 0x4, R2 ;  /* 0x00000004ff077819 */ /* 0x000fc60000011402 */
[----:B------:R-:W-:Y:S01]  /*0dc0*/  IMAD.IADD R5, R202, 0x1, -R5 ;  /* 0x00000001ca057824 */ /* 0x000fe200078e0a05 */
[----:B------:R-:W-:Y:S01]  /*0dd0*/  LEA.HI R2, R2, R7, RZ, 0x1 ;  /* 0x0000000702027211 */ /* 0x000fe200078f08ff */
[----:B------:R-:W-:-:S03]  /*0de0*/  ULOP3.LUT UR7, UR4, 0x1, URZ, 0xfc, !UPT ;  /* 0x0000000104077892 */ /* 0x000fc6000f8efc3f */
[----:B------:R-:W-:Y:S01]  /*0df0*/  LOP3.LUT R2, R2, 0x1ffffffe, RZ, 0xc0, !PT ;  /* 0x1ffffffe02027812 */ /* 0x000fe200078ec0ff */
[----:B------:R-:W-:Y:S01]  /*0e00*/  UMOV UR4, URZ ;  /* 0x0000003f00047c82 */ /* 0x000fe20008000000 */
[----:B------:R-:W-:Y:S01]  /*0e10*/  LEA R5, R5, R4, 0x6 ;  /* 0x0000000405057211 */ /* 0x000fe200078e30ff */
[----:B------:R-:W-:Y:S01]  /*0e20*/  IMAD.U32 R199, RZ, RZ, UR7 ;  /* 0x00000007ffc77e24 */ /* 0x000fe2000f8e00ff */
[-C--:B------:R-:W-:Y:S01]  /*0e30*/  LEA.HI R4, R3, R202.reuse, RZ, 0x2 ;  /* 0x000000ca03047211 */ /* 0x080fe200078f10ff */
[----:B------:R-:W-:Y:S01]  /*0e40*/  IMAD.IADD R2, R7, 0x1, -R2 ;  /* 0x0000000107027824 */ /* 0x000fe200078e0a02 */
[----:B------:R-:W-:Y:S01]  /*0e50*/  LEA.HI R3, R3, R202, RZ, 0x3 ;  /* 0x000000ca03037211 */ /* 0x000fe200078f18ff */
[----:B------:R-:W-:Y:S01]  /*0e60*/  IMAD.U32 R177, RZ, RZ, UR4 ;  /* 0x00000004ffb17e24 */ /* 0x000fe2000f8e00ff */
[----:B------:R-:W-:Y:S01]  /*0e70*/  LOP3.LUT R7, R4, 0xfffffffc, RZ, 0xc0, !PT ;  /* 0xfffffffc04077812 */ /* 0x000fe200078ec0ff */
[----:B------:R-:W-:Y:S01]  /*0e80*/  IMAD R198, R2, 0x8, R5 ;  /* 0x0000000802c67824 */ /* 0x000fe200078e0205 */
[----:B------:R-:W-:-:S02]  /*0e90*/  LOP3.LUT R17, R3, 0xfffffff8, RZ, 0xc0, !PT ;  /* 0xfffffff803117812 */ /* 0x000fc400078ec0ff */
[----:B------:R-:W-:Y:S01]  /*0ea0*/  SHF.R.S32.HI R176, RZ, 0x3, R3 ;  /* 0x00000003ffb07819 */ /* 0x000fe20000011403 */
[C---:B------:R-:W-:Y:S02]  /*0eb0*/  IMAD.IADD R7, R202.reuse, 0x1, -R7 ;  /* 0x00000001ca077824 */ /* 0x040fe400078e0a07 */
[----:B------:R-:W-:-:S03]  /*0ec0*/  IMAD.IADD R17, R202, 0x1, -R17 ;  /* 0x00000001ca117824 */ /* 0x000fc600078e0a11 */
[----:B------:R-:W-:-:S04]  /*0ed0*/  LEA.HI R2, R7, R7, RZ, 0x1 ;  /* 0x0000000707027211 */ /* 0x000fc800078f08ff */
[----:B------:R-:W-:-:S04]  /*0ee0*/  LOP3.LUT R2, R2, 0x1ffffffe, RZ, 0xc0, !PT ;  /* 0x1ffffffe02027812 */ /* 0x000fc800078ec0ff */
[----:B------:R-:W-:Y:S01]  /*0ef0*/  IADD3 R197, R7, -R2, RZ ;  /* 0x8000000207c57210 */ /* 0x000fe20007ffe0ff */
[----:B------:R-:W-:-:S04]  /*0f00*/  IMAD.SHL.U32 R2, R17, 0x8, RZ ;  /* 0x0000000811027824 */ /* 0x000fc800078e00ff */
[----:B------:R-:W-:Y:S01]  /*0f10*/  VIADD R16, R2, 0x40 ;  /* 0x0000004002107836 */ /* 0x000fe20000000000 */
[----:B------:R-:W-:Y:S01]  /*0f20*/  SHF.R.S32.HI R201, RZ, 0x1f, R2 ;  /* 0x0000001fffc97819 */ /* 0x000fe20000011402 */
[----:B------:R-:W-:-:S03]  /*0f30*/  IMAD R197, R197, 0x8, R196 ;  /* 0x00000008c5c57824 */ /* 0x000fc600078e02c4 */
[----:B------:R-:W-:-:S07]  /*0f40*/  SHF.R.S32.HI R200, RZ, 0x1f, R16 ;  /* 0x0000001fffc87819 */ /* 0x000fce0000011410 */
.L_x_233:
[----:B0-2-4-:R-:W0:Y:S01]  /*0f50*/  LDC.64 R4, c[0x0][0xc88] ;  /* 0x00032200ff047b82 */ /* 0x015e220000000a00 */
[----:B------:R-:W-:Y:S01]  /*0f60*/  ULDC.64 UR8, c[0x0][0xa28] ;  /* 0x00028a0000087ab9 */ /* 0x000fe20000000a00 */
[----:B------:R-:W-:Y:S01]  /*0f70*/  ULDC.64 UR10, c[0x0][0xa20] ;  /* 0x00028800000a7ab9 */ /* 0x000fe20000000a00 */
[----:B------:R-:W-:Y:S01]  /*0f80*/  ULDC UR7, c[0x0][0x424] ;  /* 0x0001090000077ab9 */ /* 0x000fe20000000800 */
[----:B0-----:R-:W-:-:S06]  /*0f90*/  IMAD.WIDE R4, R27, 0x4, R4 ;  /* 0x000000041b047825 */ /* 0x001fcc00078e0204 */
[----:B------:R-:W2:Y:S01]  /*0fa0*/  LDG.E R4, desc[UR36][R4.64] ;  /* 0x0000002404047981 */ /* 0x000ea2000c1e1900 */
[----:B------:R-:W-:Y:S02]  /*0fb0*/  UISETP.NE.U32.AND UP0, UPT, UR8, URZ, UPT ;  /* 0x0000003f0800728c */ /* 0x000fe4000bf05070 */
[----:B------:R-:W-:Y:S02]  /*0fc0*/  UISETP.NE.U32.AND UP1, UPT, UR10, URZ, UPT ;  /* 0x0000003f0a00728c */ /* 0x000fe4000bf25070 */
[----:B------:R-:W-:Y:S02]  /*0fd0*/  UISETP.NE.AND.EX UP0, UPT, UR9, URZ, UPT, UP0 ;  /* 0x0000003f0900728c */ /* 0x000fe4000bf05300 */
[----:B------:R-:W-:-:S04]  /*0fe0*/  UISETP.NE.AND.EX UP1, UPT, UR11, URZ, UPT, UP1 ;  /* 0x0000003f0b00728c */ /* 0x000fc8000bf25310 */
[----:B------:R-:W-:Y:S02]  /*0ff0*/  PLOP3.LUT P0, PT, PT, PT, UP0, 0x80, 0x0 ;  /* 0x000000000000781c */ /* 0x000fe40003f0f008 */
[----:B------:R-:W-:Y:S02]  /*1000*/  PLOP3.LUT P1, PT, PT, PT, UP1, 0x80, 0x0 ;  /* 0x000000000000781c */ /* 0x000fe40003f2f018 */
[----:B--2---:R-:W-:-:S13]  /*1010*/  R2UR UR61, R4 ;  /* 0x00000000043d72ca */ /* 0x004fda00000e0000 */
[----:B------:R-:W-:Y:S02]  /*1020*/  USHF.R.S32.HI UR4, URZ, 0x1f, UR61 ;  /* 0x0000001f3f047899 */ /* 0x000fe4000801143d */
[----:B------:R-:W-:-:S04]  /*1030*/  @UP0 ULEA UR8, UP2, UR61, UR8, 0x2 ;  /* 0x000000083d080291 */ /* 0x000fc8000f84103f */
[----:B------:R-:W-:Y:S02]  /*1040*/  @UP0 ULEA.HI.X UR9, UR61, UR9, UR4, 0x2, UP2 ;  /* 0x000000093d090291 */ /* 0x000fe400090f1404 */
[----:B------:R-:W-:Y:S01]  /*1050*/  IMAD.U32 R178, RZ, RZ, UR4 ;  /* 0x00000004ffb27e24 */ /* 0x000fe2000f8e00ff */
[----:B------:R-:W-:Y:S01]  /*1060*/  @UP1 ULEA UR10, UP0, UR61, UR10, 0x2 ;  /* 0x0000000a3d0a1291 */ /* 0x000fe2000f80103f */
[----:B------:R-:W-:-:S03]  /*1070*/  IMAD.U32 R4, RZ, RZ, UR8 ;  /* 0x00000008ff047e24 */ /* 0x000fc6000f8e00ff */
[----:B------:R-:W-:Y:S01]  /*1080*/  @UP1 ULEA.HI.X UR11, UR61, UR11, UR4, 0x2, UP0 ;  /* 0x0000000b3d0b1291 */ /* 0x000fe200080f1404 */
[----:B------:R-:W-:Y:S01]  /*1090*/  IMAD.U32 R5, RZ, RZ, UR9 ;  /* 0x00000009ff057e24 */ /* 0x000fe2000f8e00ff */
[----:B------:R-:W-:Y:S01]  /*10a0*/  MOV R6, UR10 ;  /* 0x0000000a00067c02 */ /* 0x000fe20008000f00 */
[----:B------:R-:W-:-:S03]  /*10b0*/  ULDC.64 UR8, c[0x0][0x418] ;  /* 0x0001060000087ab9 */ /* 0x000fc60000000a00 */
[----:B---3--:R-:W-:Y:S01]  /*10c0*/  IMAD.U32 R7, RZ, RZ, UR11 ;  /* 0x0000000bff077e24 */ /* 0x008fe2000f8e00ff */
[----:B------:R-:W2:Y:S04]  /*10d0*/  @P0 LDG.E R4, desc[UR36][R4.64] ;  /* 0x0000002404040981 */ /* 0x000ea8000c1e1900 */
[----:B------:R-:W3:Y:S01]  /*10e0*/  @P1 LDG.E R6, desc[UR36][R6.64] ;  /* 0x0000002406061981 */ /* 0x000ee2000c1e1900 */
[----:B------:R-:W-:Y:S01]  /*10f0*/  UISETP.NE.U32.AND UP0, UPT, UR8, URZ, UPT ;  /* 0x0000003f0800728c */ /* 0x000fe2000bf05070 */
[----:B------:R-:W-:Y:S01]  /*1100*/  IMAD.U32 R175, RZ, RZ, UR6 ;  /* 0x00000006ffaf7e24 */ /* 0x000fe2000f8e00ff */
[----:B------:R-:W-:Y:S01]  /*1110*/  UMOV UR4, URZ ;  /* 0x0000003f00047c82 */ /* 0x000fe20008000000 */
[----:B------:R-:W-:Y:S02]  /*1120*/  ULOP3.LUT UR8, UR5, 0xff000000, URZ, 0xc0, !UPT ;  /* 0xff00000005087892 */ /* 0x000fe4000f8ec03f */
[----:B------:R-:W-:-:S03]  /*1130*/  UISETP.NE.AND.EX UP0, UPT, UR9, URZ, UPT, UP0 ;  /* 0x0000003f0900728c */ /* 0x000fc6000bf05300 */
[----:B------:R-:W-:Y:S01]  /*1140*/  ULDC UR9, c[0x0][0x2f0] ;  /* 0x0000bc0000097ab9 */ /* 0x000fe20000000800 */
[----:B------:R-:W-:-:S04]  /*1150*/  USEL UR7, UR7, 0x1, UP0 ;  /* 0x0000000107077887 */ /* 0x000fc80008000000 */
[----:B------:R-:W-:Y:S01]  /*1160*/  UIMAD UR7, UR7, UR9, URZ ;  /* 0x00000009070772a4 */ /* 0x000fe2000f8e023f */
[----:B--2---:R-:W-:-:S06]  /*1170*/  @P0 R2UR UR4, R4 ;  /* 0x00000000040402ca */ /* 0x004fcc00000e0000 */
[----:B---3--:R-:W-:Y:S01]  /*1180*/  @P1 R2UR UR7, R6 ;  /* 0x00000000060712ca */ /* 0x008fe200000e0000 */
[----:B-1---5:R-:W-:-:S14]  /*1190*/  @P1 BRA `(.L_x_184) ;  /* 0x0000000000341947 */ /* 0x022fdc0003800000 */
[----:B------:R-:W-:Y:S02]  /*11a0*/  ULDC.64 UR10, c[0x0][0xa08] ;  /* 0x00028200000a7ab9 */ /* 0x000fe40000000a00 */
[----:B------:R-:W-:-:S04]  /*11b0*/  ISETP.NE.U32.AND P0, PT, RZ, UR10, PT ;  /* 0x0000000aff007c0c */ /* 0x000fc8000bf05070 */
[----:B------:R-:W-:-:S13]  /*11c0*/  ISETP.NE.AND.EX P0, PT, RZ, UR11, PT, P0 ;  /* 0x0000000bff007c0c */ /* 0x000fda000bf05300 */
[----:B------:R-:W-:Y:S05]  /*11d0*/  @!P0 BRA `(.L_x_184) ;  /* 0x0000000000248947 */ /* 0x000fea0003800000 */
[----:B------:R-:W-:Y:S02]  /*11e0*/  ULDC.64 UR6, c[0x0][0xa08] ;  /* 0x0002820000067ab9 */ /* 0x000fe40000000a00 */
[----:B------:R-:W-:-:S06]  /*11f0*/  UIMAD.WIDE UR6, UR61, 0x4, UR6 ;  /* 0x000000043d0678a5 */ /* 0x000fcc000f8e0206 */
[----:B------:R-:W-:Y:S02]  /*1200*/  IMAD.U32 R4, RZ, RZ, UR6 ;  /* 0x00000006ff047e24 */ /* 0x000fe4000f8e00ff */
[----:B------:R-:W-:-:S05]  /*1210*/  IMAD.U32 R5, RZ, RZ, UR7 ;  /* 0x00000007ff057e24 */ /* 0x000fca000f8e00ff */
[----:B------:R-:W2:Y:S04]  /*1220*/  LDG.E R3, desc[UR36][R4.64] ;  /* 0x0000002404037981 */ /* 0x000ea8000c1e1900 */
[----:B------:R-:W3:Y:S01]  /*1230*/  LDG.E R0, desc[UR36][R4.64+0x4] ;  /* 0x0000042404007981 */ /* 0x000ee2000c1e1900 */
[----:B--2---:R-:W-:Y:S02]  /*1240*/  R2UR UR7, R3 ;  /* 0x00000000030772ca */ /* 0x004fe400000e0000 */
[----:B---3--:R-:W-:-:S13]  /*1250*/  R2UR UR6, R0 ;  /* 0x00000000000672ca */ /* 0x008fda00000e0000 */
[----:B------:R-:W-:-:S12]  /*1260*/  UIADD3 UR7, -UR7, UR6, URZ ;  /* 0x0000000607077290 */ /* 0x000fd8000fffe13f */
.L_x_184:
[----:B------:R-:W-:Y:S02]  /*1270*/  UIADD3 UR7, -UR4, UR7, URZ ;  /* 0x0000000704077290 */ /* 0x000fe4000fffe13f */
[----:B------:R-:W-:Y:S02]  /*1280*/  ULOP3.LUT UR4, UR5, 0xff0000, URZ, 0xc0, !UPT ;  /* 0x00ff000005047892 */ /* 0x000fe4000f8ec03f */
[----:B------:R-:W-:Y:S02]  /*1290*/  UISETP.GE.AND UP0, UPT, UR7, 0x1, UPT ;  /* 0x000000010700788c */ /* 0x000fe4000bf06270 */
[----:B------:R-:W-:Y:S01]  /*12a0*/  USHF.R.U32.HI UR8, URZ, 0x8, UR8 ;  /* 0x000000083f087899 */ /* 0x000fe20008011608 */
[----:B------:R-:W-:Y:S01]  /*12b0*/  IMAD.U32 R98, RZ, RZ, UR7 ;  /* 0x00000007ff627e24 */ /* 0x000fe2000f8e00ff */
[----:B------:R-:W-:Y:S02]  /*12c0*/  UIADD3 UR6, UR7, 0x5f, URZ ;  /* 0x0000005f07067890 */ /* 0x000fe4000fffe03f */
[----:B------:R-:W-:Y:S01]  /*12d0*/  PLOP3.LUT P0, PT, PT, PT, UP0, 0x80, 0x0 ;  /* 0x000000000000781c */ /* 0x000fe20003f0f008 */
[----:B------:R-:W-:-:S02]  /*12e0*/  ULEA.HI UR8, UR4, UR8, URZ, 0x10 ;  /* 0x0000000804087291 */ /* 0x000fc4000f8f803f */
[----:B------:R-:W-:Y:S02]  /*12f0*/  UIMAD.WIDE UR6, UR6, 0x2aaaaaab, URZ ;  /* 0x2aaaaaab060678a5 */ /* 0x000fe4000f8e023f */
[----:B------:R-:W-:Y:S02]  /*1300*/  ULOP3.LUT UR4, UR8, 0xff, URZ, 0xc0, !UPT ;  /* 0x000000ff08047892 */ /* 0x000fe4000f8ec03f */
[----:B------:R-:W-:Y:S02]  /*1310*/  ULOP3.LUT UR9, UR5, 0xffff, URZ, 0xc0, !UPT ;  /* 0x0000ffff05097892 */ /* 0x000fe4000f8ec03f */
[----:B------:R-:W-:Y:S02]  /*1320*/  USHF.R.U32.HI UR5, URZ, 0x10, UR8 ;  /* 0x000000103f057899 */ /* 0x000fe40008011608 */
[----:B------:R-:W-:Y:S01]  /*1330*/  USHF.R.U32.HI UR6, URZ, 0x1f, UR7 ;  /* 0x0000001f3f067899 */ /* 0x000fe20008011607 */
[----:B------:R-:W-:Y:S01]  /*1340*/  IMAD.U32 R19, RZ, RZ, UR4 ;  /* 0x00000004ff137e24 */ /* 0x000fe2000f8e00ff */
[----:B------:R-:W-:Y:S01]  /*1350*/  MOV R174, UR9 ;  /* 0x0000000900ae7c02 */ /* 0x000fe20008000f00 */
[----:B------:R-:W-:Y:S01]  /*1360*/  UMOV UR4, URZ ;  /* 0x0000003f00047c82 */ /* 0x000fe20008000000 */
[----:B------:R-:W-:Y:S01]  /*1370*/  ULEA.HI.SX32 UR9, UR7, UR6, 0x1c ;  /* 0x0000000607097291 */ /* 0x000fe2000f8fe23f */
[----:B------:R-:W-:Y:S01]  /*1380*/  IMAD.U32 R18, RZ, RZ, UR5 ;  /* 0x00000005ff127e24 */ /* 0x000fe2000f8e00ff */
[----:B------:R-:W-:Y:S10]  /*1390*/  @!P0 BRA `(.L_x_185) ;  /* 0x0000000000948947 */ /* 0x000ff40003800000 */
[----:B------:R-:W-:Y:S01]  /*13a0*/  R2UR UR5, R18 ;  /* 0x00000000120572ca */ /* 0x000fe200000e0000 */
[----:B------:R-:W-:-:S12]  /*13b0*/  ULDC UR4, c[0x0][0x9f0] ;  /* 0x00027c0000047ab9 */ /* 0x000fd80000000800 */
[----:B------:R-:W-:-:S04]  /*13c0*/  UISETP.NE.AND UP0, UPT, UR5, URZ, UPT ;  /* 0x0000003f0500728c */ /* 0x000fc8000bf05270 */
[----:B------:R-:W-:-:S03]  /*13d0*/  USEL UR10, UR5, UR4, UP0 ;  /* 0x00000004050a7287 */ /* 0x000fc60008000000 */
[----:B------:R-:W-:Y:S01]  /*13e0*/  UMOV UR4, URZ ;  /* 0x0000003f00047c82 */ /* 0x000fe20008000000 */
[----:B------:R-:W-:Y:S02]  /*13f0*/  UIADD3 UR6, UR9, -0x1, UR10 ;  /* 0xffffffff09067890 */ /* 0x000fe4000fffe00a */
[----:B------:R-:W-:-:S04]  /*1400*/  IMAD.U32 R4, RZ, RZ, UR10 ;  /* 0x0000000aff047e24 */ /* 0x000fc8000f8e00ff */
[----:B------:R-:W-:Y:S01]  /*1410*/  IMAD.U32 R5, RZ, RZ, UR6 ;  /* 0x00000006ff057e24 */ /* 0x000fe2000f8e00ff */
[-C--:B------:R-:W-:Y:S01]  /*1420*/  IABS R0, R4.reuse ;  /* 0x0000000400007213 */ /* 0x080fe20000000000 */
[----:B------:R-:W-:Y:S01]  /*1430*/  ULOP3.LUT UR6, UR6, UR10, URZ, 0x3c, !UPT ;  /* 0x0000000a06067292 */ /* 0x000fe2000f8e3c3f */
[----:B------:R-:W-:Y:S02]  /*1440*/  IABS R6, R4 ;  /* 0x0000000400067213 */ /* 0x000fe40000000000 */
[----:B------:R-:W-:Y:S02]  /*1450*/  R2UR UR11, R0 ;  /* 0x00000000000b72ca */ /* 0x000fe400000e0000 */
[----:B------:R-:W-:-:S05]  /*1460*/  IABS R5, R5 ;  /* 0x0000000500057213 */ /* 0x000fca0000000000 */
[----:B------:R-:W-:-:S05]  /*1470*/  IMAD.MOV.U32 R4, RZ, RZ, R5 ;  /* 0x000000ffff047224 */ /* 0x000fca00078e0005 */
[----:B------:R-:W-:Y:S01]  /*1480*/  R2UR UR8, R4 ;  /* 0x00000000040872ca */ /* 0x000fe200000e0000 */
[----:B------:R-:W0:Y:S08]  /*1490*/  I2F.RP R0, UR11 ;  /* 0x0000000b00007d06 */ /* 0x000e300008209400 */
[----:B0-----:R-:W0:Y:S02]  /*14a0*/  MUFU.RCP R0, R0 ;  /* 0x0000000000007308 */ /* 0x001e240000001000 */
[----:B0-----:R-:W-:-:S02]  /*14b0*/  VIADD R3, R0, 0xffffffe ;  /* 0x0ffffffe00037836 */ /* 0x001fc40000000000 */
[----:B------:R-:W-:-:S04]  /*14c0*/  IMAD.MOV R0, RZ, RZ, -R6 ;  /* 0x000000ffff007224 */ /* 0x000fc800078e0a06 */
        /* <DEDUP_REMOVED lines=14> */
[----:B------:R-:W-:-:S05]  /*15b0*/  UISETP.NE.AND UP0, UPT, UR10, URZ, UPT ;  /* 0x0000003f0a00728c */ /* 0x000fca000bf05270 */
[----:B------:R-:W-:Y:S02]  /*15c0*/  UMOV UR4, UR5 ;  /* 0x0000000500047c82 */ /* 0x000fe40008000000 */
[----:B------:R-:W-:-:S04]  /*15d0*/  @!UP1 UIADD3 UR4, -UR4, URZ, URZ ;  /* 0x0000003f04049290 */ /* 0x000fc8000fffe13f */
[----:B------:R-:W-:-:S12]  /*15e0*/  @!UP0 ULOP3.LUT UR4, URZ, UR10, URZ, 0x33, !UPT ;  /* 0x0000000a3f048292 */ /* 0x000fd8000f8e333f */
.L_x_185:
[----:B------:R-:W-:Y:S01]  /*15f0*/  R2UR UR5, R19 ;  /* 0x00000000130572ca */ /* 0x000fe200000e0000 */
[----:B------:R-:W-:Y:S01]  /*1600*/  IMAD.U32 R3, RZ, RZ, UR4 ;  /* 0x00000004ff037e24 */ /* 0x000fe2000f8e00ff */
[----:B------:R-:W-:Y:S02]  /*1610*/  MOV R0, UR9 ;  /* 0x0000000900007c02 */ /* 0x000fe40008000f00 */
[----:B------:R-:W-:Y:S02]  /*1620*/  CS2R R86, SRZ ;  /* 0x0000000000567805 */ /* 0x000fe4000001ff00 */
[----:B------:R-:W-:Y:S02]  /*1630*/  PLOP3.LUT P0, PT, PT, PT, PT, 0x80, 0x0 ;  /* 0x000000000000781c */ /* 0x000fe40003f0f070 */
        /* <DEDUP_REMOVED lines=8> */
[----:B------:R-:W-:Y:S01]  /*16c0*/  UIMAD UR60, UR5, UR4, URZ ;  /* 0x00000004053c72a4 */ /* 0x000fe2000f8e023f */
[----:B------:R-:W-:-:S02]  /*16d0*/  CS2R R68, SRZ ;  /* 0x0000000000447805 */ /* 0x000fc4000001ff00 */
[----:B------:R-:W-:Y:S02]  /*16e0*/  CS2R R66, SRZ ;  /* 0x0000000000427805 */ /* 0x000fe4000001ff00 */
[----:B------:R-:W-:Y:S02]  /*16f0*/  CS2R R64, SRZ ;  /* 0x0000000000407805 */ /* 0x000fe4000001ff00 */
[----:B------:R-:W-:Y:S02]  /*1700*/  CS2R R62, SRZ ;  /* 0x00000000003e7805 */ /* 0x000fe4000001ff00 */
[----:B------:R-:W-:Y:S02]  /*1710*/  CS2R R60, SRZ ;  /* 0x00000000003c7805 */ /* 0x000fe4000001ff00 */
[----:B------:R-:W-:Y:S01]  /*1720*/  VIADDMNMX R3, R3, UR60, R0, PT ;  /* 0x0000003c03037c46 */ /* 0x000fe2000b800100 */
[----:B------:R-:W-:Y:S01]  /*1730*/  IMAD.MOV.U32 R0, RZ, RZ, RZ ;  /* 0x000000ffff007224 */ /* 0x000fe200078e00ff */
[----:B------:R-:W-:-:S02]  /*1740*/  CS2R R58, SRZ ;  /* 0x00000000003a7805 */ /* 0x000fc4000001ff00 */
[----:B------:R-:W-:Y:S02]  /*1750*/  CS2R R56, SRZ ;  /* 0x0000000000387805 */ /* 0x000fe4000001ff00 */
[----:B------:R-:W-:Y:S01]  /*1760*/  R2UR UR5, R3 ;  /* 0x00000000030572ca */ /* 0x000fe200000e0000 */
[----:B------:R-:W-:Y:S01]  /*1770*/  IMAD.MOV.U32 R3, RZ, RZ, RZ ;  /* 0x000000ffff037224 */ /* 0x000fe200078e00ff */
        /* <DEDUP_REMOVED lines=10> */
[----:B------:R-:W-:Y:S01]  /*1820*/  CS2R R96, SRZ ;  /* 0x0000000000607805 */ /* 0x000fe2000001ff00 */
[----:B------:R-:W-:Y:S02]  /*1830*/  UISETP.GT.AND UP0, UPT, UR5, UR60, UPT ;  /* 0x0000003c0500728c */ /* 0x000fe4000bf04270 */
[----:B------:R-:W-:Y:S01]  /*1840*/  IMAD.U32 R99, RZ, RZ, UR5 ;  /* 0x00000005ff637e24 */ /* 0x000fe2000f8e00ff */
[----:B------:R-:W-:Y:S02]  /*1850*/  CS2R R90, SRZ ;  /* 0x00000000005a7805 */ /* 0x000fe4000001ff00 */
[----:B------:R-:W-:Y:S02]  /*1860*/  CS2R R94, SRZ ;  /* 0x00000000005e7805 */ /* 0x000fe4000001ff00 */
[----:B------:R-:W-:Y:S02]  /*1870*/  CS2R R88, SRZ ;  /* 0x0000000000587805 */ /* 0x000fe4000001ff00 */
[----:B------:R-:W-:-:S02]  /*1880*/  CS2R R92, SRZ ;  /* 0x00000000005c7805 */ /* 0x000fc4000001ff00 */
[----:B------:R-:W-:Y:S02]  /*1890*/  PLOP3.LUT P1, PT, PT, PT, UP0, 0x80, 0x0 ;  /* 0x000000000000781c */ /* 0x000fe40003f2f008 */
[----:B------:R-:W-:-:S11]  /*18a0*/  CS2R R20, SRZ ;  /* 0x0000000000147805 */ /* 0x000fd6000001ff00 */
[----:B------:R-:W-:Y:S05]  /*18b0*/  @!P1 BRA `(.L_x_186) ;  /* 0x0000005800849947 */ /* 0x000fea0003800000 */
[----:B------:R-:W0:Y:S01]  /*18c0*/  SHFL.IDX PT, R0, R195, RZ, 0x1f ;  /* 0x00001fffc3007589 */ /* 0x000e2200000e0000 */
[----:B------:R-:W1:Y:S01]  /*18d0*/  S2UR UR6, SR_CgaCtaId ;  /* 0x00000000000679c3 */ /* 0x000e620000008800 */
[----:B------:R-:W-:Y:S01]  /*18e0*/  UMOV UR40, 0x400 ;  /* 0x0000040000287882 */ /* 0x000fe20000000000 */
[----:B0-----:R-:W-:Y:S01]  /*18f0*/  R2UR UR4, R0 ;  /* 0x00000000000472ca */ /* 0x001fe200000e0000 */
[----:B-1----:R-:W-:-:S04]  /*1900*/  ULEA UR40, UR6, UR40, 0x18 ;  /* 0x0000002806287291 */ /* 0x002fc8000f8ec03f */
[----:B------:R-:W-:-:S04]  /*1910*/  UIADD3 UR6, UR40, 0xc400, URZ ;  /* 0x0000c40028067890 */ /* 0x000fc8000fffe03f */
[----:B------:R-:W-:-:S04]  /*1920*/  ULOP3.LUT UP0, URZ, UR6, 0x1bf, URZ, 0xc0, !UPT ;  /* 0x000001bf063f7892 */ /* 0x000fc8000f80c03f */
[----:B------:R-:W-:Y:S02]  /*1930*/  ULEA.HI UR5, UR4, UR4, URZ, 0x1 ;  /* 0x0000000404057291 */ /* 0x000fe4000f8f083f */
[----:B------:R-:W-:Y:S02]  /*1940*/  PLOP3.LUT P0, PT, PT, PT, UP0, 0x80, 0x0 ;  /* 0x000000000000781c */ /* 0x000fe40003f0f008 */
        /* <DEDUP_REMOVED lines=9> */
[----:B------:R-:W-:Y:S01]  /*19e0*/  IMAD.U32 R4, RZ, RZ, UR4 ;  /* 0x00000004ff047e24 */ /* 0x000fe2000f8e00ff */
[----:B------:R0:W1:Y:S01]  /*19f0*/  LDC.64 R14, c[0x4][R0] ;  /* 0x01000000000e7b82 */ /* 0x0000620000000a00 */
[----:B------:R-:W-:Y:S01]  /*1a00*/  IMAD.U32 R5, RZ, RZ, UR5 ;  /* 0x00000005ff057e24 */ /* 0x000fe2000f8e00ff */
[----:B------:R-:W-:Y:S01]  /*1a10*/  ULDC.64 UR4, c[0x4][0x98] ;  /* 0x0100260000047ab9 */ /* 0x000fe20000000a00 */
[----:B------:R-:W-:Y:S01]  /*1a20*/  IMAD.U32 R10, RZ, RZ, UR6 ;  /* 0x00000006ff0a7e24 */ /* 0x000fe2000f8e00ff */
[----:B------:R-:W-:Y:S01]  /*1a30*/  MOV R6, UR4 ;  /* 0x0000000400067c02 */ /* 0x000fe20008000f00 */
[----:B------:R-:W-:Y:S02]  /*1a40*/  IMAD.U32 R7, RZ, RZ, UR5 ;  /* 0x00000005ff077e24 */ /* 0x000fe4000f8e00ff */
[----:B------:R-:W-:-:S02]  /*1a50*/  IMAD.U32 R11, RZ, RZ, UR7 ;  /* 0x00000007ff0b7e24 */ /* 0x000fc4000f8e00ff */
[----:B------:R-:W-:Y:S02]  /*1a60*/  IMAD.MOV.U32 R8, RZ, RZ, 0x70 ;  /* 0x00000070ff087424 */ /* 0x000fe400078e00ff */
[----:B------:R-:W-:Y:S02]  /*1a70*/  IMAD.MOV.U32 R12, RZ, RZ, 0x1 ;  /* 0x00000001ff0c7424 */ /* 0x000fe400078e00ff */
[----:B0-----:R-:W-:-:S07]  /*1a80*/  IMAD.MOV.U32 R13, RZ, RZ, RZ ;  /* 0x000000ffff0d7224 */ /* 0x001fce00078e00ff */
[----:B------:R-:W-:-:S07]  /*1a90*/  LEPC R20, `(.L_x_187) ;  /* 0x000000001014794e */ /* 0x000fce0000000000 */
[----:B-1----:R-:W-:Y:S05]  /*1aa0*/  CALL.ABS.NOINC R14 ;  /* 0x000000000e007343 */ /* 0x002fea0003c00000 */
.L_x_187:
[----:B------:R-:W-:Y:S02]  /*1ab0*/  R2UR UR6, R177 ;  /* 0x00000000b10672ca */ /* 0x000fe400000e0000 */
[----:B------:R-:W-:-:S11]  /*1ac0*/  R2UR UR5, R199 ;  /* 0x00000000c70572ca */ /* 0x000fd600000e0000 */
[----:B------:R-:W-:Y:S02]  /*1ad0*/  ULEA.HI UR4, UR6, UR6, URZ, 0x1 ;  /* 0x0000000606047291 */ /* 0x000fe4000f8f083f */
[----:B------:R-:W-:Y:S02]  /*1ae0*/  IMAD.U32 R3, RZ, RZ, UR5 ;  /* 0x00000005ff037e24 */ /* 0x000fe4000f8e00ff */
[----:B------:R-:W-:-:S03]  /*1af0*/  ULOP3.LUT UR4, UR4, 0xfffffffe, URZ, 0xc0, !UPT ;  /* 0xfffffffe04047892 */ /* 0x000fc6000f8ec03f */
[----:B------:R-:W-:Y:S01]  /*1b00*/  ISETP.NE.AND P0, PT, R3, 0x3, PT ;  /* 0x000000030300780c */ /* 0x000fe20003f05270 */
[----:B------:R-:W-:-:S06]  /*1b10*/  UIADD3 UR4, UR6, -UR4, URZ ;  /* 0x8000000406047290 */ /* 0x000fcc000fffe03f */
[----:B------:R-:W-:-:S04]  /*1b20*/  MOV R0, UR4 ;  /* 0x0000000400007c02 */ /* 0x000fc80008000f00 */
[----:B------:R-:W-:-:S04]  /*1b30*/  SHF.L.U32 R0, R0, 0x1f, RZ ;  /* 0x0000001f00007819 */ /* 0x000fc800000006ff */
[----:B------:R-:W0:Y:S02]  /*1b40*/  SYNCS.PHASECHK.TRANS64.TRYWAIT P1, [UR40+0x2a800], R0 ;  /* 0x02a80000ff0075a7 */ /* 0x000e240008020168 */
[----:B0-----:R-:W-:Y:S05]  /*1b50*/  @!P1 BRA `(.L_x_188) ;  /* 0x000000e0007c9947 */ /* 0x001fea0003800000 */
.L_x_318:
[----:B------:R-:W-:Y:S05]  /*1b60*/  @!P0 BRA `(.L_x_189) ;  /* 0x0000000000048947 */ /* 0x000fea0003800000 */
[----:B------:R-:W-:Y:S01]  /*1b70*/  BPT.TRAP 0x1 ;  /* 0x000000040000795c */ /* 0x000fe20000300000 */
.L_x_189:
[----:B0-----:R-:W-:Y:S02]  /*1b80*/  IMAD.U32 R0, RZ, RZ, UR38 ;  /* 0x00000026ff007e24 */ /* 0x001fe4000f8e00ff */
[----:B------:R-:W-:-:S03]  /*1b90*/  IMAD.U32 R3, RZ, RZ, UR39 ;  /* 0x00000027ff037e24 */ /* 0x000fc6000f8e00ff */
[----:B------:R-:W-:Y:S02]  /*1ba0*/  LEA R0, R0, UR40, 0x3 ;  /* 0x0000002800007c11 */ /* 0x000fe4000f8e18ff */
[----:B------:R-:W-:-:S04]  /*1bb0*/  SHF.L.U32 R3, R3, 0x1f, RZ ;  /* 0x0000001f03037819 */ /* 0x000fc800000006ff */
[----:B------:R0:W1:Y:S01]  /*1bc0*/  SYNCS.PHASECHK.TRANS64.TRYWAIT P1, [R0+URZ+0x2a830], R3 ;  /* 0x02a83003000075a7 */ /* 0x000062000802017f */
[----:B------:R-:W-:Y:S05]  /*1bd0*/  @!P0 BRA `(.L_x_190) ;  /* 0x0000000000048947 */ /* 0x000fea0003800000 */
[----:B------:R-:W-:Y:S01]  /*1be0*/  BPT.TRAP 0x1 ;  /* 0x000000040000795c */ /* 0x000fe20000300000 */
.L_x_190:
[----:B------:R-:W-:Y:S01]  /*1bf0*/  IMAD.MOV.U32 R87, RZ, RZ, RZ ;  /* 0x000000ffff577224 */ /* 0x000fe200078e00ff */
[----:B-1----:R-:W-:Y:S06]  /*1c00*/  @P1 BRA `(.L_x_191) ;  /* 0x0000000000081947 */ /* 0x002fec0003800000 */
[----:B------:R-:W1:Y:S02]  /*1c10*/  SYNCS.PHASECHK.TRANS64.TRYWAIT P1, [R0+URZ+0x2a830], R3 ;  /* 0x02a83003000075a7 */ /* 0x000e64000802017f */
[----:B-1----:R-:W-:Y:S05]  /*1c20*/  @!P1 BRA `(.L_x_192) ;  /* 0x000000e000609947 */ /* 0x002fea0003800000 */
.L_x_191:
[----:B------:R-:W-:Y:S05]  /*1c30*/  WARPSYNC.ALL ;  /* 0x0000000000007948 */ /* 0x000fea0003800000 */
[----:B------:R-:W-:Y:S01]  /*1c40*/  UIADD3 UR40, UR40, 0x18400, URZ ;  /* 0x0001840028287890 */ /* 0x000fe2000fffe03f */
[----:B------:R-:W-:Y:S01]  /*1c50*/  WARPGROUP.ARRIVE ;  /* 0x00000000000079c5 */ /* 0x000fe20000000000 */
[----:B------:R-:W-:Y:S02]  /*1c60*/  ULOP3.LUT UR4, UR41, 0x10000, URZ, 0xfc, !UPT ;  /* 0x0001000029047892 */ /* 0x000fe4000f8efc3f */
[----:B------:R-:W-:Y:S01]  /*1c70*/  USHF.R.U32.HI UR40, URZ, 0x4, UR40 ;  /* 0x000000043f287899 */ /* 0x000fe20008011628 */
[----:B------:R-:W-:Y:S01]  /*1c80*/  UMOV UR13, 0x40000040 ;  /* 0x40000040000d7882 */ /* 0x000fe20000000000 */
[----:B------:R-:W-:-:S02]  /*1c90*/  UMOV UR15, 0x40000040 ;  /* 0x40000040000f7882 */ /* 0x000fc40000000000 */
[----:B------:R-:W-:Y:S01]  /*1ca0*/  ULOP3.LUT UR11, UR40, 0x3fff, URZ, 0xc0, !UPT ;  /* 0x00003fff280b7892 */ /* 0x000fe2000f8ec03f */
[----:B------:R-:W-:Y:S01]  /*1cb0*/  IMAD.U32 R5, RZ, RZ, UR13 ;  /* 0x0000000dff057e24 */ /* 0x000fe2000f8e00ff */
[----:B------:R-:W-:Y:S01]  /*1cc0*/  UMOV UR12, UR4 ;  /* 0x00000004000c7c82 */ /* 0x000fe20008000000 */
[----:B------:R-:W-:Y:S01]  /*1cd0*/  UIADD3 UR6, UR4, 0x2, URZ ;  /* 0x0000000204067890 */ /* 0x000fe2000fffe03f */
[----:B------:R-:W-:Y:S01]  /*1ce0*/  IMAD.U32 R4, RZ, RZ, UR12 ;  /* 0x0000000cff047e24 */ /* 0x000fe2000f8e00ff */
[----:B------:R-:W-:Y:S02]  /*1cf0*/  ULOP3.LUT UR11, UR11, 0x10000, URZ, 0xfc, !UPT ;  /* 0x000100000b0b7892 */ /* 0x000fe4000f8efc3f */
[----:B------:R-:W-:Y:S02]  /*1d00*/  UIADD3 UR56, UR4, 0x4, URZ ;  /* 0x0000000404387890 */ /* 0x000fe4000fffe03f */
[----:B------:R-:W-:Y:S01]  /*1d10*/  UIMAD UR5, UR38, 0x900, UR11 ;  /* 0x00000900260578a4 */ /* 0x000fe2000f8e020b */
[----:B------:R-:W-:Y:S01]  /*1d20*/  UMOV UR57, 0x40000040 ;  /* 0x4000004000397882 */ /* 0x000fe20000000000 */
[----:B------:R-:W-:-:S02]  /*1d30*/  UMOV UR59, 0x40000040 ;  /* 0x40000040003b7882 */ /* 0x000fc40000000000 */
[----:B------:R-:W-:Y:S02]  /*1d40*/  UIADD3 UR7, UR5, 0x2, URZ ;  /* 0x0000000205077890 */ /* 0x000fe4000fffe03f */
[----:B------:R-:W-:Y:S02]  /*1d50*/  UIADD3 UR58, UR5, 0x4, URZ ;  /* 0x00000004053a7890 */ /* 0x000fe4000fffe03f */
[----:B------:R-:W-:Y:S01]  /*1d60*/  UMOV UR14, UR5 ;  /* 0x00000005000e7c82 */ /* 0x000fe20008000000 */
[----:B------:R-:W-:Y:S01]  /*1d70*/  UIADD3 UR52, UR4, 0x6, URZ ;  /* 0x0000000604347890 */ /* 0x000fe2000fffe03f */
[----:B------:R-:W-:Y:S01]  /*1d80*/  HGMMA.64x96x16.F32 R24, gdesc[UR12], RZ, !UPT, gsb0 ;  /* 0x016000000c1879f0 */ /* 0x000fe2000c0008ff */
[----:B------:R-:W-:Y:S01]  /*1d90*/  UMOV UR12, UR6 ;  /* 0x00000006000c7c82 */ /* 0x000fe20008000000 */
[----:B------:R-:W-:Y:S01]  /*1da0*/  UMOV UR13, 0x40000040 ;  /* 0x40000040000d7882 */ /* 0x000fe20000000000 */
[----:B------:R-:W-:Y:S01]  /*1db0*/  UMOV UR14, UR7 ;  /* 0x00000007000e7c82 */ /* 0x000fe20008000000 */
[----:B------:R-:W-:Y:S01]  /*1dc0*/  UMOV UR15, 0x40000040 ;  /* 0x40000040000f7882 */ /* 0x000fe20000000000 */
[----:B------:R-:W-:Y:S01]  /*1dd0*/  UIADD3 UR54, UR5, 0x6, URZ ;  /* 0x0000000605367890 */ /* 0x000fe2000fffe03f */
[----:B------:R-:W-:Y:S01]  /*1de0*/  MOV R6, UR12 ;  /* 0x0000000c00067c02 */ /* 0x000fe20008000f00 */
[----:B------:R-:W-:Y:S01]  /*1df0*/  UMOV UR53, 0x40000040 ;  /* 0x4000004000357882 */ /* 0x000fe20000000000 */
[----:B------:R-:W-:Y:S01]  /*1e00*/  UMOV UR55, 0x40000040 ;  /* 0x4000004000377882 */ /* 0x000fe20000000000 */
[----:B------:R-:W-:Y:S01]  /*1e10*/  UIADD3 UR48, UR4, 0x400, URZ ;  /* 0x0000040004307890 */ /* 0x000fe2000fffe03f */
[----:B------:R-:W-:Y:S01]  /*1e20*/  IMAD.U32 R7, RZ, RZ, UR13 ;  /* 0x0000000dff077e24 */ /* 0x000fe2000f8e00ff */
        /* <DEDUP_REMOVED lines=27> */
[----:B------:R-:W-:-:S02]  /*1fe0*/  WARPGROUP.DEPBAR.LE gsb0, 0x0 ;  /* 0x00008000000079c5 */ /* 0x000fc40000010000 */
[----:B------:R-:W-:-:S06]  /*1ff0*/  WARPGROUP.ARRIVE ;  /* 0x00000000000079c5 */ /* 0x000fcc0000000000 */
[----:B------:R-:W-:Y:S01]  /*2000*/  HGMMA.64x96x16.F32 R24, gdesc[UR12], R24, gsb0 ;  /* 0x016000000c1879f0 */ /* 0x000fe20008000818 */
        /* <DEDUP_REMOVED lines=37> */
.L_x_193:
[----:B------:R-:W-:Y:S01]  /*2260*/  R2UR UR5, R98 ;  /* 0x00000000620572ca */ /* 0x000fe200000e0000 */
[----:B------:R-:W-:Y:S01]  /*2270*/  ULDC UR4, c[0x0][0x9d8] ;  /* 0x0002760000047ab9 */ /* 0x000fe20000000800 */
[----:B------:R-:W-:Y:S01]  /*2280*/  R2UR UR6, R99 ;  /* 0x00000000630672ca */ /* 0x000fe200000e0000 */
        /* <DEDUP_REMOVED lines=10> */
[----:B------:R-:W-:-:S02]  /*2330*/  IMAD.U32 R10, RZ, RZ, UR5 ;  /* 0x00000005ff0a7e24 */ /* 0x000fc4000f8e00ff */
[----:B------:R-:W-:Y:S01]  /*2340*/  FMUL.FTZ R37, R37, UR4 ;  /* 0x0000000425257c20 */ /* 0x000fe20008410000 */
[----:B------:R-:W-:Y:S02]  /*2350*/  IMAD.U32 R12, RZ, RZ, UR6 ;  /* 0x00000006ff0c7e24 */ /* 0x000fe4000f8e00ff */
[----:B------:R-:W-:Y:S01]  /*2360*/  FMUL.FTZ R30, R30, UR4 ;  /* 0x000000041e1e7c20 */ /* 0x000fe20008410000 */
[----:B------:R-:W3:Y:S01]  /*2370*/  MUFU.TANH R25, R25 ;  /* 0x0000001900197308 */ /* 0x000ee20000002400 */
[----:B------:R-:W-:Y:S01]  /*2380*/  IADD3 R9, R10, 0x60, -R173 ;  /* 0x000000600a097810 */ /* 0x000fe20007ffe8ad */
[----:B------:R-:W-:Y:S01]  /*2390*/  FMUL.FTZ R40, R40, UR4 ;  /* 0x0000000428287c20 */ /* 0x000fe20008410000 */
[----:B------:R-:W-:Y:S01]  /*23a0*/  FMUL.FTZ R31, R31, UR4 ;  /* 0x000000041f1f7c20 */ /* 0x000fe20008410000 */
[----:B------:R-:W-:Y:S01]  /*23b0*/  FMUL.FTZ R41, R41, UR4 ;  /* 0x0000000429297c20 */ /* 0x000fe20008410000 */
[----:B------:R-:W-:Y:S01]  /*23c0*/  FMUL.FTZ R34, R34, UR4 ;  /* 0x0000000422227c20 */ /* 0x000fe20008410000 */
[----:B------:R-:W-:-:S02]  /*23d0*/  IMAD R9, R12, -0x60, R9 ;  /* 0xffffffa00c097824 */ /* 0x000fc400078e0209 */
[----:B------:R-:W-:Y:S01]  /*23e0*/  FMUL.FTZ R35, R35, UR4 ;  /* 0x0000000423237c20 */ /* 0x000fe20008410000 */
[----:B------:R-:W4:Y:S01]  /*23f0*/  MUFU.TANH R28, R28 ;  /* 0x0000001c001c7308 */ /* 0x000f220000002400 */
[----:B------:R-:W-:Y:S01]  /*2400*/  FMUL.FTZ R44, R44, UR4 ;  /* 0x000000042c2c7c20 */ /* 0x000fe20008410000 */
[----:B------:R-:W-:Y:S01]  /*2410*/  FMUL.FTZ R45, R45, UR4 ;  /* 0x000000042d2d7c20 */ /* 0x000fe20008410000 */
[C---:B------:R-:W-:Y:S01]  /*2420*/  ISETP.GT.AND P6, PT, R9.reuse, RZ, PT ;  /* 0x000000ff0900720c */ /* 0x040fe20003fc4270 */
[----:B------:R-:W-:Y:S01]  /*2430*/  FMUL.FTZ R38, R38, UR4 ;  /* 0x0000000426267c20 */ /* 0x000fe20008410000 */
[----:B------:R-:W-:Y:S01]  /*2440*/  ISETP.GT.AND P5, PT, R9, 0x1, PT ;  /* 0x000000010900780c */ /* 0x000fe20003fa4270 */
[----:B------:R-:W-:Y:S01]  /*2450*/  FMUL.FTZ R39, R39, UR4 ;  /* 0x0000000427277c20 */ /* 0x000fe20008410000 */
[----:B------:R-:W-:Y:S01]  /*2460*/  ISETP.GT.AND P4, PT, R9, 0x8, PT ;  /* 0x000000080900780c */ /* 0x000fe20003f84270 */
[----:B------:R-:W5:Y:S01]  /*2470*/  MUFU.TANH R29, R29 ;  /* 0x0000001d001d7308 */ /* 0x000f620000002400 */
[----:B--2---:R-:W-:Y:S01]  /*2480*/  FSEL R11, R24, -INF , P6 ;  /* 0xff800000180b7808 */ /* 0x004fe20003000000 */
[----:B------:R-:W-:Y:S01]  /*2490*/  FMUL.FTZ R48, R48, UR4 ;  /* 0x0000000430307c20 */ /* 0x000fe20008410000 */
[----:B---3--:R-:W-:Y:S01]  /*24a0*/  FSEL R10, R25, -INF , P5 ;  /* 0xff800000190a7808 */ /* 0x008fe20002800000 */
[----:B------:R-:W-:Y:S01]  /*24b0*/  FMUL.FTZ R49, R49, UR4 ;  /* 0x0000000431317c20 */ /* 0x000fe20008410000 */
[----:B------:R-:W-:Y:S01]  /*24c0*/  ISETP.GT.AND P3, PT, R9, 0x9, PT ;  /* 0x000000090900780c */ /* 0x000fe20003f64270 */
[----:B------:R-:W-:Y:S01]  /*24d0*/  FMUL.FTZ R42, R42, UR4 ;  /* 0x000000042a2a7c20 */ /* 0x000fe20008410000 */
[----:B------:R-:W-:Y:S01]  /*24e0*/  FMNMX.FTZ R12, R11, R10, !PT ;  /* 0x0000000a0b0c7209 */ /* 0x000fe20007810000 */
[----:B------:R-:W2:Y:S01]  /*24f0*/  MUFU.TANH R32, R32 ;  /* 0x0000002000207308 */ /* 0x000ea20000002400 */
[----:B----4-:R-:W-:Y:S01]  /*2500*/  FSEL R73, R28, -INF , P4 ;  /* 0xff8000001c497808 */ /* 0x010fe20002000000 */
[----:B------:R-:W-:Y:S01]  /*2510*/  FMUL.FTZ R43, R43, UR4 ;  /* 0x000000042b2b7c20 */ /* 0x000fe20008410000 */
[----:B------:R-:W-:Y:S01]  /*2520*/  ISETP.GT.AND P2, PT, R9, 0x10, PT ;  /* 0x000000100900780c */ /* 0x000fe20003f44270 */
[----:B------:R-:W-:Y:S01]  /*2530*/  FMUL.FTZ R52, R52, UR4 ;  /* 0x0000000434347c20 */ /* 0x000fe20008410000 */
[----:B------:R-:W-:Y:S01]  /*2540*/  FMNMX.FTZ R12, R73, R12, !PT ;  /* 0x0000000c490c7209 */ /* 0x000fe20007810000 */
[----:B------:R-:W-:Y:S01]  /*2550*/  FMUL.FTZ R46, R46, UR4 ;  /* 0x000000042e2e7c20 */ /* 0x000fe20008410000 */
[----:B------:R-:W-:Y:S01]  /*2560*/  ISETP.GT.AND P1, PT, R9, 0x11, PT ;  /* 0x000000110900780c */ /* 0x000fe20003f24270 */
[----:B01----:R-:W0:Y:S01]  /*2570*/  MUFU.TANH R3, R26 ;  /* 0x0000001a00037308 */ /* 0x003e220000002400 */
[----:B-----5:R-:W-:Y:S01]  /*2580*/  FSEL R75, R29, -INF , P3 ;  /* 0xff8000001d4b7808 */ /* 0x020fe20001800000 */
        /* <DEDUP_REMOVED lines=9> */
[----:B------:R-:W-:Y:S01]  /*2620*/  FMUL.FTZ R60, R60, UR4 ;  /* 0x000000043c3c7c20 */ /* 0x000fe20008410000 */
[----:B------:R-:W-:Y:S01]  /*2630*/  FMUL.FTZ R54, R54, UR4 ;  /* 0x0000000436367c20 */ /* 0x000fe20008410000 */
[----:B------:R-:W-:Y:S01]  /*2640*/  FMNMX.FTZ R12, R77, R12, !PT ;  /* 0x0000000c4d0c7209 */ /* 0x000fe20007810000 */
[----:B------:R-:W-:Y:S01]  /*2650*/  FMUL.FTZ R61, R61, UR4 ;  /* 0x000000043d3d7c20 */ /* 0x000fe20008410000 */
[----:B------:R-:W-:Y:S01]  /*2660*/  FMUL.FTZ R55, R55, UR4 ;  /* 0x0000000437377c20 */ /* 0x000fe20008410000 */
[----:B------:R-:W2:Y:S01]  /*2670*/  MUFU.TANH R8, R27 ;  /* 0x0000001b00087308 */ /* 0x000ea20000002400 */
[----:B0-----:R-:W-:Y:S01]  /*2680*/  FSEL R3, R3, -INF , P6 ;  /* 0xff80000003037808 */ /* 0x001fe20003000000 */
[----:B------:R-:W-:Y:S01]  /*2690*/  FMUL.FTZ R64, R64, UR4 ;  /* 0x0000000440407c20 */ /* 0x000fe20008410000 */
[----:B------:R-:W-:Y:S01]  /*26a0*/  ISETP.GT.AND P6, PT, R9, 0x18, PT ;  /* 0x000000180900780c */ /* 0x000fe20003fc4270 */
[----:B------:R-:W-:Y:S01]  /*26b0*/  FMUL.FTZ R58, R58, UR4 ;  /* 0x000000043a3a7c20 */ /* 0x000fe20008410000 */
[----:B------:R-:W-:Y:S01]  /*26c0*/  FMUL.FTZ R65, R65, UR4 ;  /* 0x0000000441417c20 */ /* 0x000fe20008410000 */
[----:B------:R-:W-:Y:S01]  /*26d0*/  FMUL.FTZ R59, R59, UR4 ;  /* 0x000000043b3b7c20 */ /* 0x000fe20008410000 */
[----:B------:R-:W-:Y:S01]  /*26e0*/  FMUL.FTZ R68, R68, UR4 ;  /* 0x0000000444447c20 */ /* 0x000fe20008410000 */
[----:B------:R-:W0:Y:S01]  /*26f0*/  MUFU.TANH R36, R36 ;  /* 0x0000002400247308 */ /* 0x000e220000002400 */
[----:B-1----:R-:W-:Y:S01]  /*2700*/  FSEL R79, R33, -INF , P1 ;  /* 0xff800000214f7808 */ /* 0x002fe20000800000 */
[----:B------:R-:W-:Y:S01]  /*2710*/  FMUL.FTZ R69, R69, UR4 ;  /* 0x0000000445457c20 */ /* 0x000fe20008410000 */
[----:B------:R-:W-:Y:S01]  /*2720*/  ULDC UR5, c[0x0][0x988] ;  /* 0x0002620000057ab9 */ /* 0x000fe20000000800 */
[----:B------:R-:W-:Y:S01]  /*2730*/  P2R R14, PR, RZ, 0x1 ;  /* 0x00000001ff0e7803 */ /* 0x000fe20000000000 */
[----:B------:R-:W-:Y:S01]  /*2740*/  FMUL.FTZ R62, R62, UR4 ;  /* 0x000000043e3e7c20 */ /* 0x000fe20008410000 */
[----:B------:R-:W-:Y:S01]  /*2750*/  FMNMX.FTZ R12, R79, R12, !PT ;  /* 0x0000000c4f0c7209 */ /* 0x000fe20007810000 */
[----:B------:R-:W-:Y:S01]  /*2760*/  FMUL.FTZ R63, R63, UR4 ;  /* 0x000000043f3f7c20 */ /* 0x000fe20008410000 */
[----:B------:R-:W1:Y:S01]  /*2770*/  MUFU.TANH R13, R30 ;  /* 0x0000001e000d7308 */ /* 0x000e620000002400 */
[----:B--2---:R-:W-:Y:S01]  /*2780*/  FSEL R8, R8, -INF , P5 ;  /* 0xff80000008087808 */ /* 0x004fe20002800000 */
[----:B------:R-:W-:Y:S01]  /*2790*/  FMUL.FTZ R66, R66, UR4 ;  /* 0x0000000442427c20 */ /* 0x000fe20008410000 */
[----:B------:R-:W-:Y:S01]  /*27a0*/  ISETP.GT.AND P5, PT, R9, 0x19, PT ;  /* 0x000000190900780c */ /* 0x000fe20003fa4270 */
[----:B------:R-:W-:Y:S01]  /*27b0*/  FMUL.FTZ R67, R67, UR4 ;  /* 0x0000000443437c20 */ /* 0x000fe20008410000 */
[----:B------:R-:W-:Y:S01]  /*27c0*/  FMUL.FTZ R70, R70, UR4 ;  /* 0x0000000446467c20 */ /* 0x000fe20008410000 */
[----:B------:R-:W-:Y:S01]  /*27d0*/  FMUL.FTZ R71, R71, UR4 ;  /* 0x0000000447477c20 */ /* 0x000fe20008410000 */
[----:B------:R-:W-:Y:S01]  /*27e0*/  R2UR UR4, R0 ;  /* 0x00000000000472ca */ /* 0x000fe200000e0000 */
[----:B------:R-:W2:Y:S01]  /*27f0*/  MUFU.TANH R37, R37 ;  /* 0x0000002500257308 */ /* 0x000ea20000002400 */
[----:B0-----:R-:W-:Y:S01]  /*2800*/  FSEL R81, R36, -INF , P6 ;  /* 0xff80000024517808 */ /* 0x001fe20003000000 */
[--C-:B------:R-:W-:Y:S01]  /*2810*/  IMAD.MOV.U32 R84, RZ, RZ, R87.reuse ;  /* 0x000000ffff547224 */ /* 0x100fe200078e0057 */
[-C--:B------:R-:W-:Y:S01]  /*2820*/  MOV R86, R87.reuse ;  /* 0x0000005700567202 */ /* 0x080fe20000000f00 */
[--C-:B------:R-:W-:Y:S01]  /*2830*/  IMAD.MOV.U32 R82, RZ, RZ, R87.reuse ;  /* 0x000000ffff527224 */ /* 0x100fe200078e0057 */
[----:B------:R-:W-:Y:S01]  /*2840*/  FMNMX.FTZ R12, R81, R12, !PT ;  /* 0x0000000c510c7209 */ /* 0x000fe20007810000 */
[--C-:B------:R-:W-:Y:S01]  /*2850*/  IMAD.MOV.U32 R80, RZ, RZ, R87.reuse ;  /* 0x000000ffff507224 */ /* 0x100fe200078e0057 */
[----:B------:R-:W-:Y:S01]  /*2860*/  MOV R72, R87 ;  /* 0x0000005700487202 */ /* 0x000fe20000000f00 */
[----:B------:R-:W0:Y:S01]  /*2870*/  MUFU.TANH R15, R31 ;  /* 0x0000001f000f7308 */ /* 0x000e220000002400 */
[----:B-1----:R-:W-:Y:S01]  /*2880*/  FSEL R13, R13, -INF , P4 ;  /* 0xff8000000d0d7808 */ /* 0x002fe20002000000 */
[--C-:B------:R-:W-:Y:S01]  /*2890*/  IMAD.MOV.U32 R78, RZ, RZ, R87.reuse ;  /* 0x000000ffff4e7224 */ /* 0x100fe200078e0057 */
[----:B------:R-:W-:Y:S01]  /*28a0*/  ISETP.GT.AND P4, PT, R9, 0x20, PT ;  /* 0x000000200900780c */ /* 0x000fe20003f84270 */
[----:B------:R-:W-:Y:S01]  /*28b0*/  UIADD3 UR4, UR4, 0x2a840, URZ ;  /* 0x0002a84004047890 */ /* 0x000fe2000fffe03f */
[----:B------:R-:W-:-:S02]  /*28c0*/  IMAD.MOV.U32 R76, RZ, RZ, R87 ;  /* 0x000000ffff4c7224 */ /* 0x000fc400078e0057 */
[----:B------:R-:W-:Y:S01]  /*28d0*/  IMAD.MOV.U32 R74, RZ, RZ, R87 ;  /* 0x000000ffff4a7224 */ /* 0x000fe200078e0057 */
[----:B------:R-:W1:Y:S01]  /*28e0*/  MUFU.TANH R40, R40 ;  /* 0x0000002800287308 */ /* 0x000e620000002400 */
[----:B--2---:R-:W-:-:S04]  /*28f0*/  FSEL R83, R37, -INF , P5 ;  /* 0xff80000025537808 */ /* 0x004fc80002800000 */
        /* <DEDUP_REMOVED lines=26> */
[----:B------:R1:W3:Y:S01]  /*2aa0*/  MUFU.TANH R31, R42 ;  /* 0x0000002a001f7308 */ /* 0x0002e20000002400 */
[----:B--2---:R-:W-:Y:S02]  /*2ab0*/  FSEL R29, R39, -INF , P5 ;  /* 0xff800000271d7808 */ /* 0x004fe40002800000 */
[----:B------:R-:W-:-:S05]  /*2ac0*/  ISETP.GT.AND P5, PT, R9, 0x31, PT ;  /* 0x000000310900780c */ /* 0x000fca0003fa4270 */
[----:B------:R-:W2:Y:S01]  /*2ad0*/  MUFU.TANH R49, R49 ;  /* 0x0000003100317308 */ /* 0x000ea20000002400 */
[----:B0-----:R-:W-:Y:S01]  /*2ae0*/  FSEL R95, R48, -INF , P6 ;  /* 0xff800000305f7808 */ /* 0x001fe20003000000 */
[--C-:B------:R-:W-:Y:S02]  /*2af0*/  IMAD.MOV.U32 R48, RZ, RZ, R87.reuse ;  /* 0x000000ffff307224 */ /* 0x100fe400078e0057 */
[----:B-1----:R-:W-:Y:S01]  /*2b00*/  IMAD.MOV.U32 R42, RZ, RZ, R87 ;  /* 0x000000ffff2a7224 */ /* 0x002fe200078e0057 */
[----:B------:R-:W-:-:S03]  /*2b10*/  FMNMX.FTZ R12, R95, R12, !PT ;  /* 0x0000000c5f0c7209 */ /* 0x000fc60007810000 */
[----:B------:R-:W0:Y:S01]  /*2b20*/  MUFU.TANH R43, R43 ;  /* 0x0000002b002b7308 */ /* 0x000e220000002400 */
[----:B---3--:R-:W-:Y:S02]  /*2b30*/  FSEL R31, R31, -INF , P4 ;  /* 0xff8000001f1f7808 */ /* 0x008fe40002000000 */
[----:B------:R-:W-:-:S05]  /*2b40*/  ISETP.GT.AND P4, PT, R9, 0x38, PT ;  /* 0x000000380900780c */ /* 0x000fca0003f84270 */
        /* <DEDUP_REMOVED lines=21> */
[----:B--2---:R-:W-:Y:S01]  /*2ca0*/  FSEL R103, R56, -INF , P2 ;  /* 0xff80000038677808 */ /* 0x004fe20001000000 */
[----:B------:R-:W-:-:S03]  /*2cb0*/  IMAD.MOV.U32 R56, RZ, RZ, R87 ;  /* 0x000000ffff387224 */ /* 0x000fc600078e0057 */
        /* <DEDUP_REMOVED lines=16> */
[----:B-1----:R-:W-:Y:S01]  /*2dc0*/  FSEL R43, R54, -INF , P4 ;  /* 0xff800000362b7808 */ /* 0x002fe20002000000 */
[----:B------:R-:W-:Y:S01]  /*2dd0*/  IMAD.MOV.U32 R54, RZ, RZ, R87 ;  /* 0x000000ffff367224 */ /* 0x000fe200078e0057 */
        /* <DEDUP_REMOVED lines=12> */
[----:B--2---:R-:W-:Y:S02]  /*2ea0*/  FSEL R47, R58, -INF , P2 ;  /* 0xff8000003a2f7808 */ /* 0x004fe40001000000 */
[----:B------:R-:W-:Y:S02]  /*2eb0*/  ISETP.GT.AND P2, PT, R9, 0x58, PT ;  /* 0x000000580900780c */ /* 0x000fe40003f44270 */
[----:B------:R-:W-:-:S03]  /*2ec0*/  MOV R58, R87 ;  /* 0x00000057003a7202 */ /* 0x000fc60000000f00 */
        /* <DEDUP_REMOVED lines=11> */
[----:B0-----:R-:W-:-:S04]  /*2f80*/  FSEL R115, R69, -INF , P1 ;  /* 0xff80000045737808 */ /* 0x001fc80000800000 */
[----:B------:R-:W-:Y:S01]  /*2f90*/  FMNMX.FTZ R20, R115, R12, !PT ;  /* 0x0000000c73147209 */ /* 0x000fe20007810000 */
[----:B------:R-:W-:Y:S01]  /*2fa0*/  IMAD.U32 R12, RZ, RZ, UR5 ;  /* 0x00000005ff0c7e24 */ /* 0x000fe2000f8e00ff */
[----:B------:R-:W-:Y:S01]  /*2fb0*/  UIADD3 UR5, UR6, -0x2, URZ ;  /* 0xfffffffe06057890 */ /* 0x000fe2000fffe03f */
[----:B------:R-:W0:Y:S01]  /*2fc0*/  MUFU.TANH R66, R66 ;  /* 0x0000004200427308 */ /* 0x000e220000002400 */
[----:B-1----:R-:W-:Y:S01]  /*2fd0*/  FSEL R59, R62, -INF , P6 ;  /* 0xff8000003e3b7808 */ /* 0x002fe20003000000 */
[----:B------:R-:W1:Y:S01]  /*2fe0*/  SHFL.BFLY PT, R9, R20, 0x2, 0x1f ;  /* 0x0c401f0014097f89 */ /* 0x000e6200000e0000 */
[----:B------:R-:W3:Y:S01]  /*2ff0*/  S2UR UR6, SR_CgaCtaId ;  /* 0x00000000000679c3 */ /* 0x000ee20000008800 */
[----:B------:R-:W-:Y:S01]  /*3000*/  UISETP.GE.AND UP0, UPT, UR5, UR60, UPT ;  /* 0x0000003c0500728c */ /* 0x000fe2000bf06270 */
[----:B------:R-:W-:-:S03]  /*3010*/  IMAD.MOV.U32 R62, RZ, RZ, R87 ;  /* 0x000000ffff3e7224 */ /* 0x000fc600078e0057 */
[----:B------:R-:W4:Y:S01]  /*3020*/  MUFU.TANH R67, R67 ;  /* 0x0000004300437308 */ /* 0x000f220000002400 */
[----:B--2---:R-:W-:-:S07]  /*3030*/  FSEL R63, R63, -INF , P5 ;  /* 0xff8000003f3f7808 */ /* 0x004fce0002800000 */
[----:B------:R-:W2:Y:S01]  /*3040*/  MUFU.TANH R70, R70 ;  /* 0x0000004600467308 */ /* 0x000ea20000002400 */
[----:B0-----:R-:W-:Y:S01]  /*3050*/  FSEL R65, R66, -INF , P4 ;  /* 0xff80000042417808 */ /* 0x001fe20002000000 */
[----:B------:R-:W-:-:S06]  /*3060*/  IMAD.MOV.U32 R66, RZ, RZ, R87 ;  /* 0x000000ffff427224 */ /* 0x000fcc00078e0057 */
[----:B------:R-:W0:Y:S01]  /*3070*/  MUFU.TANH R71, R71 ;  /* 0x0000004700477308 */ /* 0x000e220000002400 */
[----:B----4-:R-:W-:Y:S02]  /*3080*/  FSEL R67, R67, -INF , P3 ;  /* 0xff80000043437808 */ /* 0x010fe40001800000 */
[----:B-1----:R-:W-:Y:S01]  /*3090*/  FMNMX.FTZ R24, R20, R9, !PT ;  /* 0x0000000914187209 */ /* 0x002fe20007810000 */
[----:B---3--:R-:W-:-:S04]  /*30a0*/  UPRMT UR4, UR6, 0x654, UR4 ;  /* 0x0000065406047896 */ /* 0x008fc80008000004 */
[----:B------:R-:W1:Y:S01]  /*30b0*/  SHFL.BFLY PT, R9, R24, 0x1, 0x1f ;  /* 0x0c201f0018097f89 */ /* 0x000e6200000e0000 */
[----:B--2---:R-:W-:Y:S01]  /*30c0*/  FSEL R69, R70, -INF , P2 ;  /* 0xff80000046457808 */ /* 0x004fe20001000000 */
[----:B------:R-:W-:-:S03]  /*30d0*/  IMAD.MOV.U32 R70, RZ, RZ, R87 ;  /* 0x000000ffff467224 */ /* 0x000fc600078e0057 */
[----:B------:R-:W-:Y:S01]  /*30e0*/  SYNCS.ARRIVE.TRANS64.RED.A1T0 RZ, [UR4], RZ ;  /* 0x000000ffffff79a7 */ /* 0x000fe20008100404 */
[----:B0-----:R-:W-:Y:S02]  /*30f0*/  FSEL R71, R71, -INF , P1 ;  /* 0xff80000047477808 */ /* 0x001fe40000800000 */
[----:B-1----:R-:W-:-:S04]  /*3100*/  FMNMX.FTZ R9, R24, R9, !PT ;  /* 0x0000000918097209 */ /* 0x002fc80007810000 */
[C---:B------:R-:W-:Y:S01]  /*3110*/  FSETP.NEU.FTZ.AND P0, PT, R9.reuse, -INF , PT ;  /* 0xff8000000900780b */ /* 0x040fe20003f1d000 */
[----:B------:R-:W-:-:S05]  /*3120*/  FMUL.FTZ R26, R9, R12 ;  /* 0x0000000c091a7220 */ /* 0x000fca0000410000 */
[----:B------:R-:W-:Y:S02]  /*3130*/  FSEL R26, R26, RZ, P0 ;  /* 0x000000ff1a1a7208 */ /* 0x000fe40000000000 */
[----:B------:R-:W-:Y:S02]  /*3140*/  ISETP.NE.AND P0, PT, R14, RZ, PT ;  /* 0x000000ff0e00720c */ /* 0x000fe40003f05270 */
[----:B------:R-:W-:Y:S01]  /*3150*/  FMNMX.FTZ R14, R3, R8, !PT ;  /* 0x00000008030e7209 */ /* 0x000fe20007810000 */
[-CC-:B------:R-:W-:Y:S01]  /*3160*/  FFMA.FTZ R136, R11, R12.reuse, -R26.reuse ;  /* 0x0000000c0b887223 */ /* 0x180fe2000001081a */
[-CC-:B------:R-:W-:Y:S01]  /*3170*/  FFMA.FTZ R51, R10, R12.reuse, -R26.reuse ;  /* 0x0000000c0a337223 */ /* 0x180fe2000001081a */
[--C-:B------:R-:W-:Y:S01]  /*3180*/  FFMA.FTZ R138, R73, R12, -R26.reuse ;  /* 0x0000000c498a7223 */ /* 0x100fe2000001081a */
[----:B------:R-:W-:Y:S01]  /*3190*/  FMNMX.FTZ R14, R13, R14, !PT ;  /* 0x0000000e0d0e7209 */ /* 0x000fe20007810000 */
[-CC-:B------:R-:W-:Y:S01]  /*31a0*/  FFMA.FTZ R53, R75, R12.reuse, -R26.reuse ;  /* 0x0000000c4b357223 */ /* 0x180fe2000001081a */
[--C-:B------:R-:W-:Y:S01]  /*31b0*/  FFMA.FTZ R140, R77, R12, -R26.reuse ;  /* 0x0000000c4d8c7223 */ /* 0x100fe2000001081a */
[----:B------:R-:W-:Y:S01]  /*31c0*/  MUFU.EX2 R136, R136 ;  /* 0x0000008800887308 */ /* 0x000fe20000000800 */
[----:B------:R-:W-:Y:S01]  /*31d0*/  FMNMX.FTZ R14, R15, R14, !PT ;  /* 0x0000000e0f0e7209 */ /* 0x000fe20007810000 */
[-CC-:B------:R-:W-:Y:S01]  /*31e0*/  FFMA.FTZ R55, R79, R12.reuse, -R26.reuse ;  /* 0x0000000c4f377223 */ /* 0x180fe2000001081a */
[-CC-:B------:R-:W-:Y:S01]  /*31f0*/  FFMA.FTZ R142, R81, R12.reuse, -R26.reuse ;  /* 0x0000000c518e7223 */ /* 0x180fe2000001081a */
        /* <DEDUP_REMOVED lines=10> */
[-CC-:B------:R-:W-:Y:S01]  /*32a0*/  FFMA.FTZ R97, R97, R12.reuse, -R26.reuse ;  /* 0x0000000c61617223 */ /* 0x180fe2000001081a */
[--C-:B------:R-:W-:Y:S01]  /*32b0*/  FFMA.FTZ R99, R99, R12, -R26.reuse ;  /* 0x0000000c63637223 */ /* 0x100fe2000001081a */
[----:B------:R-:W1:Y:S01]  /*32c0*/  MUFU.EX2 R138, R138 ;  /* 0x0000008a008a7308 */ /* 0x000e620000000800 */
[----:B------:R-:W-:Y:S01]  /*32d0*/  FMNMX.FTZ R14, R29, R14, !PT ;  /* 0x0000000e1d0e7209 */ /* 0x000fe20007810000 */
[-CC-:B------:R-:W-:Y:S01]  /*32e0*/  FFMA.FTZ R101, R101, R12.reuse, -R26.reuse ;  /* 0x0000000c65657223 */ /* 0x180fe2000001081a */
[-CC-:B------:R-:W-:Y:S01]  /*32f0*/  FFMA.FTZ R103, R103, R12.reuse, -R26.reuse ;  /* 0x0000000c67677223 */ /* 0x180fe2000001081a */
[--C-:B------:R-:W-:Y:S01]  /*3300*/  FFMA.FTZ R105, R105, R12, -R26.reuse ;  /* 0x0000000c69697223 */ /* 0x100fe2000001081a */
[----:B------:R-:W-:Y:S01]  /*3310*/  FMNMX.FTZ R14, R31, R14, !PT ;  /* 0x0000000e1f0e7209 */ /* 0x000fe20007810000 */
[-CC-:B------:R-:W-:Y:S01]  /*3320*/  FFMA.FTZ R107, R107, R12.reuse, -R26.reuse ;  /* 0x0000000c6b6b7223 */ /* 0x180fe2000001081a */
[--C-:B------:R-:W-:Y:S01]  /*3330*/  FFMA.FTZ R61, R61, R12, -R26.reuse ;  /* 0x0000000c3d3d7223 */ /* 0x100fe2000001081a */
[----:B------:R-:W2:Y:S01]  /*3340*/  MUFU.EX2 R53, R53 ;  /* 0x0000003500357308 */ /* 0x000ea20000000800 */
[----:B------:R-:W-:Y:S01]  /*3350*/  FMNMX.FTZ R14, R33, R14, !PT ;  /* 0x0000000e210e7209 */ /* 0x000fe20007810000 */
[-CC-:B------:R-:W-:Y:S01]  /*3360*/  FFMA.FTZ R109, R109, R12.reuse, -R26.reuse ;  /* 0x0000000c6d6d7223 */ /* 0x180fe2000001081a */
[-CC-:B------:R-:W-:Y:S01]  /*3370*/  FFMA.FTZ R111, R111, R12.reuse, -R26.reuse ;  /* 0x0000000c6f6f7223 */ /* 0x180fe2000001081a */
[--C-:B------:R-:W-:Y:S01]  /*3380*/  FFMA.FTZ R113, R113, R12, -R26.reuse ;  /* 0x0000000c71717223 */ /* 0x100fe2000001081a */
[----:B------:R-:W-:Y:S01]  /*3390*/  FMNMX.FTZ R14, R35, R14, !PT ;  /* 0x0000000e230e7209 */ /* 0x000fe20007810000 */
[----:B------:R-:W-:Y:S01]  /*33a0*/  FFMA.FTZ R26, R115, R12, -R26 ;  /* 0x0000000c731a7223 */ /* 0x000fe2000001081a */
[--C-:B------:R-:W-:Y:S01]  /*33b0*/  IMAD.MOV.U32 R85, RZ, RZ, R87.reuse ;  /* 0x000000ffff557224 */ /* 0x100fe200078e0057 */
[----:B------:R-:W3:Y:S01]  /*33c0*/  MUFU.EX2 R140, R140 ;  /* 0x0000008c008c7308 */ /* 0x000ee20000000800 */
[----:B------:R-:W-:Y:S01]  /*33d0*/  FMNMX.FTZ R14, R37, R14, !PT ;  /* 0x0000000e250e7209 */ /* 0x000fe20007810000 */
[--C-:B------:R-:W-:Y:S01]  /*33e0*/  IMAD.MOV.U32 R83, RZ, RZ, R87.reuse ;  /* 0x000000ffff537224 */ /* 0x100fe200078e0057 */
[----:B------:R-:W-:Y:S01]  /*33f0*/  MOV R79, R87 ;  /* 0x00000057004f7202 */ /* 0x000fe20000000f00 */
[--C-:B------:R-:W-:Y:S01]  /*3400*/  IMAD.MOV.U32 R81, RZ, RZ, R87.reuse ;  /* 0x000000ffff517224 */ /* 0x100fe200078e0057 */
[----:B------:R-:W-:Y:S01]  /*3410*/  FMNMX.FTZ R14, R39, R14, !PT ;  /* 0x0000000e270e7209 */ /* 0x000fe20007810000 */
[----:B------:R-:W-:-:S02]  /*3420*/  IMAD.MOV.U32 R77, RZ, RZ, R87 ;  /* 0x000000ffff4d7224 */ /* 0x000fc400078e0057 */
[----:B------:R-:W-:Y:S01]  /*3430*/  MUFU.EX2 R55, R55 ;  /* 0x0000003700377308 */ /* 0x000fe20000000800 */
[----:B------:R-:W-:Y:S01]  /*3440*/  FMNMX.FTZ R14, R41, R14, !PT ;  /* 0x0000000e290e7209 */ /* 0x000fe20007810000 */
[--C-:B------:R-:W-:Y:S02]  /*3450*/  IMAD.MOV.U32 R75, RZ, RZ, R87.reuse ;  /* 0x000000ffff4b7224 */ /* 0x100fe400078e0057 */
[----:B------:R-:W-:Y:S01]  /*3460*/  IMAD.MOV.U32 R73, RZ, RZ, R87 ;  /* 0x000000ffff497224 */ /* 0x000fe200078e0057 */
[----:B------:R-:W-:-:S03]  /*3470*/  FMNMX.FTZ R14, R43, R14, !PT ;  /* 0x0000000e2b0e7209 */ /* 0x000fc60007810000 */
[----:B------:R-:W-:Y:S01]  /*3480*/  MUFU.EX2 R142, R142 ;  /* 0x0000008e008e7308 */ /* 0x000fe20000000800 */
[----:B------:R-:W-:-:S04]  /*3490*/  FMNMX.FTZ R14, R45, R14, !PT ;  /* 0x0000000e2d0e7209 */ /* 0x000fc80007810000 */
        /* <DEDUP_REMOVED lines=11> */
[----:B------:R-:W-:-:S05]  /*3550*/  FMNMX.FTZ R14, R71, R14, !PT ;  /* 0x0000000e470e7209 */ /* 0x000fca0007810000 */
[----:B------:R-:W4:Y:S02]  /*3560*/  SHFL.BFLY PT, R11, R14, 0x2, 0x1f ;  /* 0x0c401f000e0b7f89 */ /* 0x000f2400000e0000 */
[----:B------:R-:W-:Y:S08]  /*3570*/  MUFU.EX2 R146, R93 ;  /* 0x0000005d00927308 */ /* 0x000ff00000000800 */
[----:B------:R-:W-:Y:S08]  /*3580*/  MUFU.EX2 R95, R95 ;  /* 0x0000005f005f7308 */ /* 0x000ff00000000800 */
[----:B------:R-:W-:Y:S01]  /*3590*/  MUFU.EX2 R148, R97 ;  /* 0x0000006100947308 */ /* 0x000fe20000000800 */
[----:B----4-:R-:W-:-:S07]  /*35a0*/  FMNMX.FTZ R10, R14, R11, !PT ;  /* 0x0000000b0e0a7209 */ /* 0x010fce0007810000 */
[----:B------:R-:W-:Y:S01]  /*35b0*/  MUFU.EX2 R99, R99 ;  /* 0x0000006300637308 */ /* 0x000fe20000000800 */
[----:B------:R-:W4:Y:S07]  /*35c0*/  SHFL.BFLY PT, R11, R10, 0x1, 0x1f ;  /* 0x0c201f000a0b7f89 */ /* 0x000f2e00000e0000 */
[----:B------:R-:W-:Y:S08]  /*35d0*/  MUFU.EX2 R150, R101 ;  /* 0x0000006500967308 */ /* 0x000ff00000000800 */
[----:B------:R-:W-:Y:S08]  /*35e0*/  MUFU.EX2 R103, R103 ;  /* 0x0000006700677308 */ /* 0x000ff00000000800 */
[----:B------:R-:W-:Y:S01]  /*35f0*/  MUFU.EX2 R152, R105 ;  /* 0x0000006900987308 */ /* 0x000fe20000000800 */
[----:B----4-:R-:W-:-:S04]  /*3600*/  FMNMX.FTZ R11, R10, R11, !PT ;  /* 0x0000000b0a0b7209 */ /* 0x010fc80007810000 */
[C---:B------:R-:W-:Y:S01]  /*3610*/  FSETP.NEU.FTZ.AND P1, PT, R11.reuse, -INF , PT ;  /* 0xff8000000b00780b */ /* 0x040fe20003f3d000 */
[----:B------:R-:W-:Y:S02]  /*3620*/  FMUL.FTZ R10, R11, R12 ;  /* 0x0000000c0b0a7220 */ /* 0x000fe40000410000 */
[----:B------:R-:W-:Y:S03]  /*3630*/  MUFU.EX2 R107, R107 ;  /* 0x0000006b006b7308 */ /* 0x000fe60000000800 */
[----:B------:R-:W-:Y:S02]  /*3640*/  FSEL R10, R10, RZ, P1 ;  /* 0x000000ff0a0a7208 */ /* 0x000fe40000800000 */
[----:B------:R-:W-:-:S03]  /*3650*/  PLOP3.LUT P1, PT, PT, PT, UP0, 0x80, 0x0 ;  /* 0x000000000000781c */ /* 0x000fc60003f2f008 */
        /* <DEDUP_REMOVED lines=8> */
[----:B------:R0:W-:Y:S01]  /*36e0*/  MUFU.EX2 R137, R3 ;  /* 0x0000000300897308 */ /* 0x0001e20000000800 */
[-CC-:B------:R-:W-:Y:S01]  /*36f0*/  FFMA.FTZ R29, R29, R12.reuse, -R10.reuse ;  /* 0x0000000c1d1d7223 */ /* 0x180fe2000001080a */
[-CC-:B------:R-:W-:Y:S01]  /*3700*/  FFMA.FTZ R31, R31, R12.reuse, -R10.reuse ;  /* 0x0000000c1f1f7223 */ /* 0x180fe2000001080a */
[-CC-:B------:R-:W-:Y:S01]  /*3710*/  FFMA.FTZ R33, R33, R12.reuse, -R10.reuse ;  /* 0x0000000c21217223 */ /* 0x180fe2000001080a */
[-CC-:B------:R-:W-:Y:S01]  /*3720*/  FFMA.FTZ R35, R35, R12.reuse, -R10.reuse ;  /* 0x0000000c23237223 */ /* 0x180fe2000001080a */
[-CC-:B------:R-:W-:Y:S01]  /*3730*/  FFMA.FTZ R37, R37, R12.reuse, -R10.reuse ;  /* 0x0000000c25257223 */ /* 0x180fe2000001080a */
[-CC-:B------:R-:W-:Y:S01]  /*3740*/  FFMA.FTZ R39, R39, R12.reuse, -R10.reuse ;  /* 0x0000000c27277223 */ /* 0x180fe2000001080a */
[-CC-:B------:R-:W-:Y:S01]  /*3750*/  FFMA.FTZ R41, R41, R12.reuse, -R10.reuse ;  /* 0x0000000c29297223 */ /* 0x180fe2000001080a */
[----:B------:R-:W4:Y:S01]  /*3760*/  MUFU.EX2 R8, R8 ;  /* 0x0000000800087308 */ /* 0x000f220000000800 */
[----:B0-----:R-:W-:Y:S01]  /*3770*/  FADD.FTZ R3, R136, R51 ;  /* 0x0000003388037221 */ /* 0x001fe20000010000 */
[-CC-:B------:R-:W-:Y:S01]  /*3780*/  FFMA.FTZ R43, R43, R12.reuse, -R10.reuse ;  /* 0x0000000c2b2b7223 */ /* 0x180fe2000001080a */
[-CC-:B------:R-:W-:Y:S01]  /*3790*/  FFMA.FTZ R45, R45, R12.reuse, -R10.reuse ;  /* 0x0000000c2d2d7223 */ /* 0x180fe2000001080a */
[-CC-:B------:R-:W-:Y:S01]  /*37a0*/  FFMA.FTZ R47, R47, R12.reuse, -R10.reuse ;  /* 0x0000000c2f2f7223 */ /* 0x180fe2000001080a */
[----:B-1----:R-:W-:Y:S01]  /*37b0*/  FADD.FTZ R34, R138, R3 ;  /* 0x000000038a227221 */ /* 0x002fe20000010000 */
[-CC-:B------:R-:W-:Y:S01]  /*37c0*/  FFMA.FTZ R49, R49, R12.reuse, -R10.reuse ;  /* 0x0000000c31317223 */ /* 0x180fe2000001080a */
[-C--:B------:R-:W-:Y:S01]  /*37d0*/  FFMA.FTZ R59, R59, R12.reuse, -R10 ;  /* 0x0000000c3b3b7223 */ /* 0x080fe2000001080a */
[----:B------:R-:W0:Y:S01]  /*37e0*/  MUFU.EX2 R13, R13 ;  /* 0x0000000d000d7308 */ /* 0x000e220000000800 */
[----:B--2---:R-:W-:Y:S01]  /*37f0*/  FADD.FTZ R3, R53, R34 ;  /* 0x0000002235037221 */ /* 0x004fe20000010000 */
[-CC-:B------:R-:W-:Y:S01]  /*3800*/  FFMA.FTZ R63, R63, R12.reuse, -R10.reuse ;  /* 0x0000000c3f3f7223 */ /* 0x180fe2000001080a */
[-CC-:B------:R-:W-:Y:S01]  /*3810*/  FFMA.FTZ R65, R65, R12.reuse, -R10.reuse ;  /* 0x0000000c41417223 */ /* 0x180fe2000001080a */
[-CC-:B------:R-:W-:Y:S01]  /*3820*/  FFMA.FTZ R67, R67, R12.reuse, -R10.reuse ;  /* 0x0000000c43437223 */ /* 0x180fe2000001080a */
[----:B---3--:R-:W-:Y:S01]  /*3830*/  FADD.FTZ R36, R140, R3 ;  /* 0x000000038c247221 */ /* 0x008fe20000010000 */
[-CC-:B------:R-:W-:Y:S01]  /*3840*/  FFMA.FTZ R69, R69, R12.reuse, -R10.reuse ;  /* 0x0000000c45457223 */ /* 0x180fe2000001080a */
[----:B------:R-:W-:Y:S01]  /*3850*/  FFMA.FTZ R71, R71, R12, -R10 ;  /* 0x0000000c47477223 */ /* 0x000fe2000001080a */
[----:B------:R1:W2:Y:S01]  /*3860*/  MUFU.EX2 R14, R15 ;  /* 0x0000000f000e7308 */ /* 0x0002a20000000800 */
[----:B----4-:R-:W-:Y:S01]  /*3870*/  FADD.FTZ R34, R137, R8 ;  /* 0x0000000889227221 */ /* 0x010fe20000010000 */
[----:B------:R-:W-:Y:S01]  /*3880*/  F2FP.F16.F32.PACK_AB R137, R8, R137 ;  /* 0x000000890889723e */ /* 0x000fe200000000ff */
[----:B------:R-:W-:Y:S01]  /*3890*/  IMAD.MOV.U32 R61, RZ, RZ, R87 ;  /* 0x000000ffff3d7224 */ /* 0x000fe200078e0057 */
[----:B------:R-:W-:-:S02]  /*38a0*/  F2FP.F16.F32.PACK_AB R136, R51, R136 ;  /* 0x000000883388723e */ /* 0x000fc400000000ff */
[----:B------:R-:W-:Y:S01]  /*38b0*/  F2FP.F16.F32.PACK_AB R138, R53, R138 ;  /* 0x0000008a358a723e */ /* 0x000fe200000000ff */
[--C-:B------:R-:W-:Y:S01]  /*38c0*/  IMAD.MOV.U32 R53, RZ, RZ, R87.reuse ;  /* 0x000000ffff357224 */ /* 0x100fe200078e0057 */
[----:B------:R-:W3:Y:S01]  /*38d0*/  MUFU.EX2 R21, R21 ;  /* 0x0000001500157308 */ /* 0x000ee20000000800 */
[----:B-1----:R-:W-:Y:S01]  /*38e0*/  FADD.FTZ R15, R55, R36 ;  /* 0x00000024370f7221 */ /* 0x002fe20000010000 */
[----:B0-----:R-:W-:Y:S01]  /*38f0*/  FADD.FTZ R3, R13, R34 ;  /* 0x000000220d037221 */ /* 0x001fe20000010000 */
[----:B------:R-:W-:Y:S01]  /*3900*/  F2FP.F16.F32.PACK_AB R140, R55, R140 ;  /* 0x0000008c378c723e */ /* 0x000fe200000000ff */
[----:B------:R-:W-:Y:S02]  /*3910*/  IMAD.MOV.U32 R55, RZ, RZ, R87 ;  /* 0x000000ffff377224 */ /* 0x000fe400078e0057 */
[----:B------:R-:W-:Y:S01]  /*3920*/  FADD.FTZ R38, R142, R15 ;  /* 0x0000000f8e267221 */ /* 0x000fe20000010000 */
[C---:B------:R-:W-:Y:S01]  /*3930*/  F2FP.F16.F32.PACK_AB R142, R57.reuse, R142 ;  /* 0x0000008e398e723e */ /* 0x040fe200000000ff */
[----:B------:R0:W1:Y:S01]  /*3940*/  MUFU.EX2 R20, R25 ;  /* 0x0000001900147308 */ /* 0x0000620000000800 */
[C---:B--2---:R-:W-:Y:S01]  /*3950*/  FADD.FTZ R36, R14.reuse, R3 ;  /* 0x000000030e247221 */ /* 0x044fe20000010000 */
[----:B------:R-:W-:Y:S01]  /*3960*/  FADD.FTZ R15, R57, R38 ;  /* 0x00000026390f7221 */ /* 0x000fe20000010000 */
[----:B------:R-:W-:Y:S01]  /*3970*/  F2FP.F16.F32.PACK_AB R139, R14, R13 ;  /* 0x0000000d0e8b723e */ /* 0x000fe200000000ff */
[----:B------:R-:W-:Y:S01]  /*3980*/  IMAD.MOV.U32 R57, RZ, RZ, R87 ;  /* 0x000000ffff397224 */ /* 0x000fe200078e0057 */
[----:B------:R-:W-:Y:S01]  /*3990*/  MOV R51, R87 ;  /* 0x0000005700337202 */ /* 0x000fe20000000f00 */
[----:B------:R-:W-:Y:S01]  /*39a0*/  FADD.FTZ R38, R144, R15 ;  /* 0x0000000f90267221 */ /* 0x000fe20000010000 */
[----:B------:R-:W-:Y:S01]  /*39b0*/  F2FP.F16.F32.PACK_AB R144, R89, R144 ;  /* 0x000000905990723e */ /* 0x000fe200000000ff */
[----:B------:R-:W2:Y:S01]  /*39c0*/  MUFU.EX2 R27, R27 ;  /* 0x0000001b001b7308 */ /* 0x000ea20000000800 */
[----:B---3--:R-:W-:Y:S01]  /*39d0*/  FADD.FTZ R3, R21, R36 ;  /* 0x0000002415037221 */ /* 0x008fe20000010000 */
[----:B------:R-:W-:Y:S01]  /*39e0*/  FADD.FTZ R38, R89, R38 ;  /* 0x0000002659267221 */ /* 0x000fe20000010000 */
[----:B0-----:R-:W-:-:S03]  /*39f0*/  IMAD.MOV.U32 R25, RZ, RZ, R87 ;  /* 0x000000ffff197224 */ /* 0x001fc600078e0057 */
[----:B------:R-:W-:Y:S02]  /*3a00*/  FADD.FTZ R15, R91, R38 ;  /* 0x000000265b0f7221 */ /* 0x000fe40000010000 */
[----:B------:R0:W3:Y:S01]  /*3a10*/  MUFU.EX2 R24, R29 ;  /* 0x0000001d00187308 */ /* 0x0000e20000000800 */
[----:B-1----:R-:W-:Y:S01]  /*3a20*/  FADD.FTZ R36, R20, R3 ;  /* 0x0000000314247221 */ /* 0x002fe20000010000 */
[C---:B------:R-:W-:Y:S01]  /*3a30*/  FADD.FTZ R40, R146.reuse, R15 ;  /* 0x0000000f92287221 */ /* 0x040fe20000010000 */
[----:B------:R-:W-:Y:S02]  /*3a40*/  F2FP.F16.F32.PACK_AB R146, R146, R91 ;  /* 0x0000005b9292723e */ /* 0x000fe400000000ff */
[----:B------:R-:W-:Y:S01]  /*3a50*/  F2FP.F16.F32.PACK_AB R141, R20, R21 ;  /* 0x00000015148d723e */ /* 0x000fe200000000ff */
[----:B------:R-:W-:Y:S02]  /*3a60*/  FADD.FTZ R15, R95, R40 ;  /* 0x000000285f0f7221 */ /* 0x000fe40000010000 */
[----:B------:R-:W1:Y:S01]  /*3a70*/  MUFU.EX2 R31, R31 ;  /* 0x0000001f001f7308 */ /* 0x000e620000000800 */
[----:B--2---:R-:W-:Y:S01]  /*3a80*/  FADD.FTZ R3, R27, R36 ;  /* 0x000000241b037221 */ /* 0x004fe20000010000 */
[----:B0-----:R-:W-:-:S06]  /*3a90*/  IMAD.MOV.U32 R29, RZ, RZ, R87 ;  /* 0x000000ffff1d7224 */ /* 0x001fcc00078e0057 */
[----:B------:R0:W2:Y:S01]  /*3aa0*/  MUFU.EX2 R28, R33 ;  /* 0x00000021001c7308 */ /* 0x0000a20000000800 */
[C---:B---3--:R-:W-:Y:S01]  /*3ab0*/  FADD.FTZ R38, R24.reuse, R3 ;  /* 0x0000000318267221 */ /* 0x048fe20000010000 */
[----:B------:R-:W-:Y:S01]  /*3ac0*/  F2FP.F16.F32.PACK_AB R143, R24, R27 ;  /* 0x0000001b188f723e */ /* 0x000fe200000000ff */
[--C-:B------:R-:W-:Y:S02]  /*3ad0*/  IMAD.MOV.U32 R27, RZ, RZ, R87.reuse ;  /* 0x000000ffff1b7224 */ /* 0x100fe400078e0057 */
[----:B------:R-:W-:-:S03]  /*3ae0*/  IMAD.MOV.U32 R24, RZ, RZ, R87 ;  /* 0x000000ffff187224 */ /* 0x000fc600078e0057 */
[----:B------:R-:W3:Y:S01]  /*3af0*/  MUFU.EX2 R35, R35 ;  /* 0x0000002300237308 */ /* 0x000ee20000000800 */
[----:B-1----:R-:W-:Y:S01]  /*3b00*/  FADD.FTZ R3, R31, R38 ;  /* 0x000000261f037221 */ /* 0x002fe20000010000 */
[C---:B------:R-:W-:Y:S01]  /*3b10*/  FADD.FTZ R38, R148.reuse, R15 ;  /* 0x0000000f94267221 */ /* 0x040fe20000010000 */
[----:B------:R-:W-:Y:S01]  /*3b20*/  F2FP.F16.F32.PACK_AB R148, R148, R95 ;  /* 0x0000005f9494723e */ /* 0x000fe200000000ff */
[----:B0-----:R-:W-:Y:S02]  /*3b30*/  IMAD.MOV.U32 R33, RZ, RZ, R87 ;  /* 0x000000ffff217224 */ /* 0x001fe400078e0057 */
[----:B------:R-:W-:Y:S02]  /*3b40*/  FADD.FTZ R15, R99, R38 ;  /* 0x00000026630f7221 */ /* 0x000fe40000010000 */
[----:B------:R0:W1:Y:S01]  /*3b50*/  MUFU.EX2 R30, R37 ;  /* 0x00000025001e7308 */ /* 0x0000620000000800 */
[----:B--2---:R-:W-:Y:S01]  /*3b60*/  FADD.FTZ R0, R28, R3 ;  /* 0x000000031c007221 */ /* 0x004fe20000010000 */
[----:B------:R-:W-:Y:S01]  /*3b70*/  FADD.FTZ R40, R150, R15 ;  /* 0x0000000f96287221 */ /* 0x000fe20000010000 */
[----:B------:R-:W-:Y:S01]  /*3b80*/  F2FP.F16.F32.PACK_AB R145, R28, R31 ;  /* 0x0000001f1c91723e */ /* 0x000fe200000000ff */
[--C-:B------:R-:W-:Y:S01]  /*3b90*/  IMAD.MOV.U32 R31, RZ, RZ, R87.reuse ;  /* 0x000000ffff1f7224 */ /* 0x100fe200078e0057 */
[----:B------:R-:W-:Y:S01]  /*3ba0*/  F2FP.F16.F32.PACK_AB R150, R150, R99 ;  /* 0x000000639696723e */ /* 0x000fe200000000ff */
[----:B------:R-:W-:Y:S01]  /*3bb0*/  FADD.FTZ R15, R103, R40 ;  /* 0x00000028670f7221 */ /* 0x000fe20000010000 */
[----:B------:R-:W-:Y:S01]  /*3bc0*/  IMAD.MOV.U32 R28, RZ, RZ, R87 ;  /* 0x000000ffff1c7224 */ /* 0x000fe200078e0057 */
[----:B------:R-:W2:Y:S01]  /*3bd0*/  MUFU.EX2 R39, R39 ;  /* 0x0000002700277308 */ /* 0x000ea20000000800 */
[----:B---3--:R-:W-:Y:S01]  /*3be0*/  FADD.FTZ R3, R35, R0 ;  /* 0x0000000023037221 */ /* 0x008fe20000010000 */
[----:B0-----:R-:W-:-:S06]  /*3bf0*/  MOV R37, R87 ;  /* 0x0000005700257202 */ /* 0x001fcc0000000f00 */
[----:B------:R0:W3:Y:S01]  /*3c00*/  MUFU.EX2 R32, R41 ;  /* 0x0000002900207308 */ /* 0x0000e20000000800 */
[C---:B-1----:R-:W-:Y:S01]  /*3c10*/  FADD.FTZ R38, R30.reuse, R3 ;  /* 0x000000031e267221 */ /* 0x042fe20000010000 */
[----:B------:R-:W-:Y:S01]  /*3c20*/  F2FP.F16.F32.PACK_AB R147, R30, R35 ;  /* 0x000000231e93723e */ /* 0x000fe200000000ff */
[----:B------:R-:W-:Y:S01]  /*3c30*/  IMAD.MOV.U32 R35, RZ, RZ, R87 ;  /* 0x000000ffff237224 */ /* 0x000fe200078e0057 */
[----:B------:R-:W-:-:S04]  /*3c40*/  MOV R30, R87 ;  /* 0x00000057001e7202 */ /* 0x000fc80000000f00 */
[----:B------:R-:W1:Y:S01]  /*3c50*/  MUFU.EX2 R43, R43 ;  /* 0x0000002b002b7308 */ /* 0x000e620000000800 */
[----:B--2---:R-:W-:Y:S01]  /*3c60*/  FADD.FTZ R3, R39, R38 ;  /* 0x0000002627037221 */ /* 0x004fe20000010000 */
[C---:B------:R-:W-:Y:S01]  /*3c70*/  FADD.FTZ R38, R152.reuse, R15 ;  /* 0x0000000f98267221 */ /* 0x040fe20000010000 */
[----:B------:R-:W-:Y:S01]  /*3c80*/  F2FP.F16.F32.PACK_AB R152, R152, R103 ;  /* 0x000000679898723e */ /* 0x000fe200000000ff */
[----:B0-----:R-:W-:Y:S02]  /*3c90*/  IMAD.MOV.U32 R41, RZ, RZ, R87 ;  /* 0x000000ffff297224 */ /* 0x001fe400078e0057 */
[----:B------:R-:W-:Y:S02]  /*3ca0*/  FADD.FTZ R15, R107, R38 ;  /* 0x000000266b0f7221 */ /* 0x000fe40000010000 */
[----:B------:R0:W2:Y:S01]  /*3cb0*/  MUFU.EX2 R34, R45 ;  /* 0x0000002d00227308 */ /* 0x0000a20000000800 */
[----:B---3--:R-:W-:Y:S01]  /*3cc0*/  FADD.FTZ R10, R32, R3 ;  /* 0x00000003200a7221 */ /* 0x008fe20000010000 */
[----:B------:R-:W-:Y:S01]  /*3cd0*/  FADD.FTZ R40, R154, R15 ;  /* 0x0000000f9a287221 */ /* 0x000fe20000010000 */
[----:B------:R-:W-:Y:S01]  /*3ce0*/  F2FP.F16.F32.PACK_AB R149, R32, R39 ;  /* 0x000000272095723e */ /* 0x000fe200000000ff */
[--C-:B------:R-:W-:Y:S01]  /*3cf0*/  IMAD.MOV.U32 R39, RZ, RZ, R87.reuse ;  /* 0x000000ffff277224 */ /* 0x100fe200078e0057 */
[----:B------:R-:W-:Y:S01]  /*3d00*/  F2FP.F16.F32.PACK_AB R154, R154, R107 ;  /* 0x0000006b9a9a723e */ /* 0x000fe200000000ff */
[----:B------:R-:W-:-:S02]  /*3d10*/  IMAD.MOV.U32 R32, RZ, RZ, R87 ;  /* 0x000000ffff207224 */ /* 0x000fc400078e0057 */
[----:B------:R-:W3:Y:S01]  /*3d20*/  MUFU.EX2 R47, R47 ;  /* 0x0000002f002f7308 */ /* 0x000ee20000000800 */
[----:B-1----:R-:W-:Y:S01]  /*3d30*/  FADD.FTZ R3, R43, R10 ;  /* 0x0000000a2b037221 */ /* 0x002fe20000010000 */
[----:B0-----:R-:W-:-:S06]  /*3d40*/  IMAD.MOV.U32 R45, RZ, RZ, R87 ;  /* 0x000000ffff2d7224 */ /* 0x001fcc00078e0057 */
[----:B------:R-:W0:Y:S01]  /*3d50*/  MUFU.EX2 R109, R109 ;  /* 0x0000006d006d7308 */ /* 0x000e220000000800 */
[C---:B--2---:R-:W-:Y:S01]  /*3d60*/  FADD.FTZ R38, R34.reuse, R3 ;  /* 0x0000000322267221 */ /* 0x044fe20000010000 */
[----:B------:R-:W-:Y:S01]  /*3d70*/  F2FP.F16.F32.PACK_AB R151, R34, R43 ;  /* 0x0000002b2297723e */ /* 0x000fe200000000ff */
[--C-:B------:R-:W-:Y:S02]  /*3d80*/  IMAD.MOV.U32 R43, RZ, RZ, R87.reuse ;  /* 0x000000ffff2b7224 */ /* 0x100fe400078e0057 */
[----:B------:R-:W-:-:S03]  /*3d90*/  IMAD.MOV.U32 R34, RZ, RZ, R87 ;  /* 0x000000ffff227224 */ /* 0x000fc600078e0057 */
[----:B------:R1:W2:Y:S01]  /*3da0*/  MUFU.EX2 R36, R49 ;  /* 0x0000003100247308 */ /* 0x0002a20000000800 */
[----:B---3--:R-:W-:-:S07]  /*3db0*/  FADD.FTZ R3, R47, R38 ;  /* 0x000000262f037221 */ /* 0x008fce0000010000 */
[----:B------:R-:W3:Y:S01]  /*3dc0*/  MUFU.EX2 R156, R111 ;  /* 0x0000006f009c7308 */ /* 0x000ee20000000800 */
[----:B0-----:R-:W-:Y:S01]  /*3dd0*/  FADD.FTZ R15, R109, R40 ;  /* 0x000000286d0f7221 */ /* 0x001fe20000010000 */
[----:B-1----:R-:W-:-:S06]  /*3de0*/  IMAD.MOV.U32 R49, RZ, RZ, R87 ;  /* 0x000000ffff317224 */ /* 0x002fcc00078e0057 */
[----:B------:R-:W0:Y:S01]  /*3df0*/  MUFU.EX2 R59, R59 ;  /* 0x0000003b003b7308 */ /* 0x000e220000000800 */
[C---:B--2---:R-:W-:Y:S01]  /*3e00*/  FADD.FTZ R38, R36.reuse, R3 ;  /* 0x0000000324267221 */ /* 0x044fe20000010000 */
[----:B------:R-:W-:Y:S01]  /*3e10*/  F2FP.F16.F32.PACK_AB R153, R36, R47 ;  /* 0x0000002f2499723e */ /* 0x000fe200000000ff */
[--C-:B------:R-:W-:Y:S02]  /*3e20*/  IMAD.MOV.U32 R47, RZ, RZ, R87.reuse ;  /* 0x000000ffff2f7224 */ /* 0x100fe400078e0057 */
[----:B------:R-:W-:-:S03]  /*3e30*/  IMAD.MOV.U32 R36, RZ, RZ, R87 ;  /* 0x000000ffff247224 */ /* 0x000fc600078e0057 */
[----:B------:R-:W1:Y:S01]  /*3e40*/  MUFU.EX2 R113, R113 ;  /* 0x0000007100717308 */ /* 0x000e620000000800 */
[C---:B---3--:R-:W-:Y:S01]  /*3e50*/  FADD.FTZ R40, R156.reuse, R15 ;  /* 0x0000000f9c287221 */ /* 0x048fe20000010000 */
[----:B------:R-:W-:-:S06]  /*3e60*/  F2FP.F16.F32.PACK_AB R156, R156, R109 ;  /* 0x0000006d9c9c723e */ /* 0x000fcc00000000ff */
[----:B------:R2:W3:Y:S01]  /*3e70*/  MUFU.EX2 R0, R63 ;  /* 0x0000003f00007308 */ /* 0x0004e20000000800 */
[----:B0-----:R-:W-:-:S07]  /*3e80*/  FADD.FTZ R3, R59, R38 ;  /* 0x000000263b037221 */ /* 0x001fce0000010000 */
[----:B------:R-:W0:Y:S01]  /*3e90*/  MUFU.EX2 R65, R65 ;  /* 0x0000004100417308 */ /* 0x000e220000000800 */
[----:B-1----:R-:W-:Y:S01]  /*3ea0*/  FADD.FTZ R15, R113, R40 ;  /* 0x00000028710f7221 */ /* 0x002fe20000010000 */
[----:B--2---:R-:W-:-:S06]  /*3eb0*/  IMAD.MOV.U32 R63, RZ, RZ, R87 ;  /* 0x000000ffff3f7224 */ /* 0x004fcc00078e0057 */
[----:B------:R1:W2:Y:S01]  /*3ec0*/  MUFU.EX2 R10, R67 ;  /* 0x00000043000a7308 */ /* 0x0002a20000000800 */
[C---:B---3--:R-:W-:Y:S01]  /*3ed0*/  FADD.FTZ R40, R0.reuse, R3 ;  /* 0x0000000300287221 */ /* 0x048fe20000010000 */
[----:B------:R-:W-:Y:S01]  /*3ee0*/  F2FP.F16.F32.PACK_AB R155, R0, R59 ;  /* 0x0000003b009b723e */ /* 0x000fe200000000ff */
[----:B------:R-:W-:-:S05]  /*3ef0*/  IMAD.MOV.U32 R59, RZ, RZ, R87 ;  /* 0x000000ffff3b7224 */ /* 0x000fca00078e0057 */
[----:B------:R-:W3:Y:S01]  /*3f00*/  MUFU.EX2 R69, R69 ;  /* 0x0000004500457308 */ /* 0x000ee20000000800 */
[----:B0-----:R-:W-:Y:S01]  /*3f10*/  FADD.FTZ R13, R65, R40 ;  /* 0x00000028410d7221 */ /* 0x001fe20000010000 */
[--C-:B-1----:R-:W-:Y:S02]  /*3f20*/  IMAD.MOV.U32 R67, RZ, RZ, R87.reuse ;  /* 0x000000ffff437224 */ /* 0x102fe400078e0057 */
[----:B------:R-:W-:-:S04]  /*3f30*/  IMAD.MOV.U32 R40, RZ, RZ, R87 ;  /* 0x000000ffff287224 */ /* 0x000fc800078e0057 */
[----:B------:R-:W0:Y:S01]  /*3f40*/  MUFU.EX2 R26, R26 ;  /* 0x0000001a001a7308 */ /* 0x000e220000000800 */
[C---:B--2---:R-:W-:Y:S01]  /*3f50*/  FADD.FTZ R8, R10.reuse, R13 ;  /* 0x0000000d0a087221 */ /* 0x044fe20000010000 */
[----:B------:R-:W-:Y:S01]  /*3f60*/  F2FP.F16.F32.PACK_AB R157, R10, R65 ;  /* 0x000000410a9d723e */ /* 0x000fe200000000ff */
[----:B------:R-:W-:Y:S01]  /*3f70*/  IMAD.MOV.U32 R10, RZ, RZ, 0x3f800000 ;  /* 0x3f800000ff0a7424 */ /* 0x000fe200078e00ff */
[----:B------:R-:W-:-:S04]  /*3f80*/  MOV R65, R87 ;  /* 0x0000005700417202 */ /* 0x000fc80000000f00 */
[----:B------:R1:W2:Y:S01]  /*3f90*/  MUFU.EX2 R38, R71 ;  /* 0x0000004700267308 */ /* 0x0002a20000000800 */
[----:B---3--:R-:W-:Y:S01]  /*3fa0*/  FADD.FTZ R13, R69, R8 ;  /* 0x00000008450d7221 */ /* 0x008fe20000010000 */
[----:B------:R-:W-:Y:S02]  /*3fb0*/  IMAD.MOV.U32 R8, RZ, RZ, 0x3f800000 ;  /* 0x3f800000ff087424 */ /* 0x000fe400078e00ff */
[C---:B0-----:R-:W-:Y:S01]  /*3fc0*/  FADD.FTZ R3, R26.reuse, R15 ;  /* 0x0000000f1a037221 */ /* 0x041fe20000010000 */
[----:B------:R-:W-:Y:S01]  /*3fd0*/  F2FP.F16.F32.PACK_AB R158, R26, R113 ;  /* 0x000000711a9e723e */ /* 0x000fe200000000ff */
[--C-:B-1----:R-:W-:Y:S02]  /*3fe0*/  IMAD.MOV.U32 R71, RZ, RZ, R87.reuse ;  /* 0x000000ffff477224 */ /* 0x102fe400078e0057 */
[----:B------:R-:W-:Y:S02]  /*3ff0*/  IMAD.MOV.U32 R26, RZ, RZ, R87 ;  /* 0x000000ffff1a7224 */ /* 0x000fe400078e0057 */
[C---:B--2---:R-:W-:Y:S01]  /*4000*/  FADD.FTZ R0, R38.reuse, R13 ;  /* 0x0000000d26007221 */ /* 0x044fe20000010000 */
[----:B------:R-:W-:Y:S01]  /*4010*/  F2FP.F16.F32.PACK_AB R159, R38, R69 ;  /* 0x00000045269f723e */ /* 0x000fe200000000ff */
[----:B------:R-:W-:-:S02]  /*4020*/  IMAD.MOV.U32 R69, RZ, RZ, R87 ;  /* 0x000000ffff457224 */ /* 0x000fc400078e0057 */
[----:B------:R-:W-:Y:S01]  /*4030*/  IMAD.MOV.U32 R38, RZ, RZ, R87 ;  /* 0x000000ffff267224 */ /* 0x000fe200078e0057 */
[----:B------:R-:W-:Y:S06]  /*4040*/  @!P1 BRA `(.L_x_194) ;  /* 0x00000024003c9947 */ /* 0x000fec0003800000 */
[----:B------:R-:W-:Y:S01]  /*4050*/  MOV R20, R11 ;  /* 0x0000000b00147202 */ /* 0x000fe20000000f00 */
[----:B------:R-:W-:Y:S01]  /*4060*/  IMAD.MOV.U32 R14, RZ, RZ, R9 ;  /* 0x000000ffff0e7224 */ /* 0x000fe200078e0009 */
        /* <DEDUP_REMOVED lines=33> */
[----:B------:R-:W-:Y:S01]  /*4280*/  UMOV UR4, UR5 ;  /* 0x0000000500047c82 */ /* 0x000fe20008000000 */
[----:B------:R-:W-:Y:S01]  /*4290*/  UMOV UR5, UR39 ;  /* 0x0000002700057c82 */ /* 0x000fe20008000000 */
[----:B------:R-:W-:Y:S01]  /*42a0*/  UMOV UR6, UR38 ;  /* 0x0000002600067c82 */ /* 0x000fe20008000000 */
[----:B------:R-:W-:-:S05]  /*42b0*/  ULDC UR7, c[0x0][0x9d8] ;  /* 0x0002760000077ab9 */ /* 0x000fca0000000800 */
.L_x_205:
[----:B------:R-:W-:-:S04]  /*42c0*/  UISETP.NE.AND UP0, UPT, UR6, 0x1, UPT ;  /* 0x000000010600788c */ /* 0x000fc8000bf05270 */
[----:B------:R-:W-:-:S04]  /*42d0*/  USEL UR39, URZ, 0x1, UP0 ;  /* 0x000000013f277887 */ /* 0x000fc80008000000 */
[----:B------:R-:W-:Y:S01]  /*42e0*/  ULOP3.LUT UR39, UR5, UR39, URZ, 0x3c, !UPT ;  /* 0x0000002705277292 */ /* 0x000fe2000f8e3c3f */
[----:B------:R-:W-:Y:S11]  /*42f0*/  @!P0 BRA `(.L_x_195) ;  /* 0x0000000000048947 */ /* 0x000ff60003800000 */
[----:B------:R-:W-:Y:S01]  /*4300*/  BPT.TRAP 0x1 ;  /* 0x000000040000795c */ /* 0x000fe20000300000 */
.L_x_195:
[----:B------:R-:W0:Y:S01]  /*4310*/  S2UR UR42, SR_CgaCtaId ;  /* 0x00000000002a79c3 */ /* 0x000e220000008800 */
[----:B------:R-:W-:Y:S01]  /*4320*/  UIADD3 UR38, UR6, 0x1, URZ ;  /* 0x0000000106267890 */ /* 0x000fe2000fffe03f */
[----:B------:R-:W-:Y:S01]  /*4330*/  IMAD.U32 R9, RZ, RZ, UR39 ;  /* 0x00000027ff097e24 */ /* 0x000fe2000f8e00ff */
[----:B------:R-:W-:Y:S02]  /*4340*/  UMOV UR8, 0x400 ;  /* 0x0000040000087882 */ /* 0x000fe40000000000 */
[----:B------:R-:W-:Y:S02]  /*4350*/  UISETP.NE.AND UP0, UPT, UR38, 0x2, UPT ;  /* 0x000000022600788c */ /* 0x000fe4000bf05270 */
[----:B------:R-:W-:Y:S02]  /*4360*/  SHF.L.U32 R9, R9, 0x1f, RZ ;  /* 0x0000001f09097819 */ /* 0x000fe400000006ff */
[----:B------:R-:W-:Y:S02]  /*4370*/  USEL UR38, UR38, URZ, UP0 ;  /* 0x0000003f26267287 */ /* 0x000fe40008000000 */
[----:B0-----:R-:W-:-:S04]  /*4380*/  ULEA UR8, UR42, UR8, 0x18 ;  /* 0x000000082a087291 */ /* 0x001fc8000f8ec03f */
[----:B------:R-:W-:-:S09]  /*4390*/  ULEA UR9, UR38, UR8, 0x3 ;  /* 0x0000000826097291 */ /* 0x000fd2000f8e183f */
[----:B------:R0:W1:Y:S01]  /*43a0*/  SYNCS.PHASECHK.TRANS64.TRYWAIT P1, [UR9+0x2a830], R9 ;  /* 0x02a83009ff0075a7 */ /* 0x0000620008020149 */
[----:B------:R-:W-:Y:S05]  /*43b0*/  @!P0 BRA `(.L_x_196) ;  /* 0x0000000000048947 */ /* 0x000fea0003800000 */
[----:B------:R-:W-:Y:S01]  /*43c0*/  BPT.TRAP 0x1 ;  /* 0x000000040000795c */ /* 0x000fe20000300000 */
.L_x_196:
[----:B-1----:R-:W-:Y:S05]  /*43d0*/  @P1 BRA `(.L_x_197) ;  /* 0x0000000000081947 */ /* 0x002fea0003800000 */
[----:B------:R-:W1:Y:S02]  /*43e0*/  SYNCS.PHASECHK.TRANS64.TRYWAIT P1, [UR9+0x2a830], R9 ;  /* 0x02a83009ff0075a7 */ /* 0x000e640008020149 */
[----:B-1----:R-:W-:Y:S05]  /*43f0*/  @!P1 BRA `(.L_x_198) ;  /* 0x000000b800809947 */ /* 0x002fea0003800000 */
.L_x_197:
[----:B------:R-:W-:Y:S01]  /*4400*/  R2UR UR32, R4 ;  /* 0x00000000042072ca */ /* 0x000fe200000e0000 */
[----:B------:R-:W-:Y:S01]  /*4410*/  UIMAD UR10, UR38, 0x900, UR11 ;  /* 0x00000900260a78a4 */ /* 0x000fe2000f8e020b */
[----:B------:R-:W-:Y:S01]  /*4420*/  R2UR UR33, R5 ;  /* 0x00000000052172ca */ /* 0x000fe200000e0000 */
[----:B------:R-:W-:Y:S01]  /*4430*/  WARPGROUP.ARRIVE ;  /* 0x00000000000079c5 */ /* 0x000fe20000000000 */
[----:B------:R-:W-:Y:S01]  /*4440*/  UMOV UR35, 0x40000040 ;  /* 0x4000004000237882 */ /* 0x000fe20000000000 */
[----:B------:R-:W-:Y:S01]  /*4450*/  UIADD3 UR14, UR10, 0x304, URZ ;  /* 0x000003040a0e7890 */ /* 0x000fe2000fffe03f */
[-C--:B------:R-:W-:Y:S01]  /*4460*/  FMUL.FTZ R24, R24, R10.reuse ;  /* 0x0000000a18187220 */ /* 0x080fe20000410000 */
[----:B------:R-:W-:Y:S01]  /*4470*/  UMOV UR15, 0x40000040 ;  /* 0x40000040000f7882 */ /* 0x000fe20000000000 */
[----:B------:R-:W-:Y:S01]  /*4480*/  UMOV UR34, UR10 ;  /* 0x0000000a00227c82 */ /* 0x000fe20008000000 */
[----:B------:R-:W-:Y:S01]  /*4490*/  UIADD3 UR18, UR10, 0x306, URZ ;  /* 0x000003060a127890 */ /* 0x000fe2000fffe03f */
[-C--:B------:R-:W-:Y:S01]  /*44a0*/  FMUL.FTZ R25, R25, R10.reuse ;  /* 0x0000000a19197220 */ /* 0x080fe20000410000 */
[----:B------:R-:W-:Y:S01]  /*44b0*/  UMOV UR19, 0x40000040 ;  /* 0x4000004000137882 */ /* 0x000fe20000000000 */
[----:B------:R-:W-:Y:S01]  /*44c0*/  UIADD3 UR22, UR10, 0x600, URZ ;  /* 0x000006000a167890 */ /* 0x000fe2000fffe03f */
[-C--:B------:R-:W-:Y:S01]  /*44d0*/  FMUL.FTZ R28, R28, R10.reuse ;  /* 0x0000000a1c1c7220 */ /* 0x080fe20000410000 */
[----:B------:R-:W-:Y:S01]  /*44e0*/  UMOV UR23, 0x40000040 ;  /* 0x4000004000177882 */ /* 0x000fe20000000000 */
[----:B------:R-:W-:Y:S01]  /*44f0*/  HGMMA.64x96x16.F32 R88, gdesc[UR32], RZ, !UPT, gsb0 ;  /* 0x01600000205879f0 */ /* 0x000fe2000c0008ff */
[----:B------:R-:W-:Y:S01]  /*4500*/  R2UR UR32, R6 ;  /* 0x00000000062072ca */ /* 0x000fe200000e0000 */
[----:B------:R-:W-:Y:S01]  /*4510*/  UIADD3 UR34, UR10, 0x2, URZ ;  /* 0x000000020a227890 */ /* 0x000fe2000fffe03f */
[----:B------:R-:W-:Y:S01]  /*4520*/  R2UR UR33, R7 ;  /* 0x00000000072172ca */ /* 0x000fe200000e0000 */
[----:B------:R-:W-:Y:S01]  /*4530*/  UMOV UR35, 0x40000040 ;  /* 0x4000004000237882 */ /* 0x000fe20000000000 */
[----:B------:R-:W-:Y:S01]  /*4540*/  UIADD3 UR26, UR10, 0x602, URZ ;  /* 0x000006020a1a7890 */ /* 0x000fe2000fffe03f */
[-C--:B------:R-:W-:Y:S01]  /*4550*/  FMUL.FTZ R29, R29, R10.reuse ;  /* 0x0000000a1d1d7220 */ /* 0x080fe20000410000 */
[----:B------:R-:W-:Y:S01]  /*4560*/  UMOV UR27, 0x40000040 ;  /* 0x40000040001b7882 */ /* 0x000fe20000000000 */
        /* <DEDUP_REMOVED lines=64> */
[----:B------:R-:W-:Y:S01]  /*4970*/  HGMMA.64x96x16.F32 R88, gdesc[UR32], R88, gsb0 ;  /* 0x01600000205879f0 */ /* 0x000fe20008000858 */
[----:B------:R-:W-:Y:S01]  /*4980*/  UIADD3 UR34, UR10, 0x4, URZ ;  /* 0x000000040a227890 */ /* 0x000fe2000fffe03f */
[----:B------:R-:W-:Y:S01]  /*4990*/  UMOV UR32, UR56 ;  /* 0x0000003800207c82 */ /* 0x000fe20008000000 */
[----:B------:R-:W-:Y:S01]  /*49a0*/  UMOV UR33, UR57 ;  /* 0x0000003900217c82 */ /* 0x000fe20008000000 */
[----:B------:R-:W-:Y:S01]  /*49b0*/  UMOV UR35, 0x40000040 ;  /* 0x4000004000237882 */ /* 0x000fe20000000000 */
[----:B------:R-:W-:Y:S02]  /*49c0*/  WARPGROUP.DEPBAR.LE gsb0, 0x0 ;  /* 0x00008000000079c5 */ /* 0x000fe40000010000 */
        /* <DEDUP_REMOVED lines=48> */
.L_x_199:
[----:B------:R-:W-:Y:S01]  /*4cd0*/  ULEA UR10, UR6, UR8, 0x3 ;  /* 0x00000008060a7291 */ /* 0x000fe2000f8e183f */
[----:B------:R-:W-:-:S05]  /*4ce0*/  IMAD.U32 R8, RZ, RZ, UR5 ;  /* 0x00000005ff087e24 */ /* 0x000fca000f8e00ff */
[----:B------:R-:W-:-:S04]  /*4cf0*/  SHF.L.U32 R8, R8, 0x1f, RZ ;  /* 0x0000001f08087819 */ /* 0x000fc800000006ff */
[----:B------:R2:W3:Y:S01]  /*4d00*/  SYNCS.PHASECHK.TRANS64.TRYWAIT P1, [UR10+0x2a850], R8 ;  /* 0x02a85008ff0075a7 */ /* 0x0004e2000802014a */
[----:B------:R-:W-:Y:S05]  /*4d10*/  @!P0 BRA `(.L_x_200) ;  /* 0x0000000000048947 */ /* 0x000fea0003800000 */
[----:B------:R-:W-:Y:S01]  /*4d20*/  BPT.TRAP 0x1 ;  /* 0x000000040000795c */ /* 0x000fe20000300000 */
.L_x_200:
[----:B---3--:R-:W-:Y:S05]  /*4d30*/  @P1 BRA `(.L_x_201) ;  /* 0x0000000000081947 */ /* 0x008fea0003800000 */
[----:B------:R-:W3:Y:S02]  /*4d40*/  SYNCS.PHASECHK.TRANS64.TRYWAIT P1, [UR10+0x2a850], R8 ;  /* 0x02a85008ff0075a7 */ /* 0x000ee4000802014a */
[----:B---3--:R-:W-:Y:S05]  /*4d50*/  @!P1 BRA `(.L_x_202) ;  /* 0x000000b000409947 */ /* 0x008fea0003800000 */
.L_x_201:
[----:B------:R-:W-:Y:S01]  /*4d60*/  UIADD3 UR8, UR8, 0x400, URZ ;  /* 0x0000040008087890 */ /* 0x000fe2000fffe03f */
[----:B------:R-:W-:Y:S01]  /*4d70*/  WARPGROUP.ARRIVE ;  /* 0x00000000000079c5 */ /* 0x000fe20000000000 */
[----:B------:R-:W-:Y:S02]  /*4d80*/  UMOV UR15, 0x40000040 ;  /* 0x40000040000f7882 */ /* 0x000fe40000000000 */
[----:B------:R-:W-:-:S04]  /*4d90*/  USHF.R.U32.HI UR8, URZ, 0x4, UR8 ;  /* 0x000000043f087899 */ /* 0x000fc80008011608 */
[----:B------:R-:W-:-:S04]  /*4da0*/  ULOP3.LUT UR8, UR8, 0x3fff, URZ, 0xc0, !UPT ;  /* 0x00003fff08087892 */ /* 0x000fc8000f8ec03f */
[----:B------:R-:W-:-:S04]  /*4db0*/  ULOP3.LUT UR5, UR8, 0x3000000, URZ, 0xfc, !UPT ;  /* 0x0300000008057892 */ /* 0x000fc8000f8efc3f */
[----:B------:R-:W-:-:S07]  /*4dc0*/  UIMAD UR5, UR6, 0x600, UR5 ;  /* 0x00000600060578a4 */ /* 0x000fce000f8e0205 */
[----:B------:R-:W-:Y:S02]  /*4dd0*/  UMOV UR14, UR5 ;  /* 0x00000005000e7c82 */ /* 0x000fe40008000000 */
        /* <DEDUP_REMOVED lines=25> */
[----:B------:R-:W-:Y:S03]  /*4f70*/  HGMMA.64x128x16.F32 R24, R156, gdesc[UR12].tnspB, R24, gsb0 ;  /* 0x41e0000c9c187df0 */ /* 0x000fe60008000818 */
[----:B------:R-:W-:Y:S02]  /*4f80*/  WARPGROUP.DEPBAR.LE gsb0, 0x0 ;  /* 0x00008000000079c5 */ /* 0x000fe40000010000 */
[----:B------:R-:W-:Y:S05]  /*4f90*/  @!P0 BRA `(.L_x_203) ;  /* 0x0000000000048947 */ /* 0x000fea0003800000 */
[----:B------:R-:W-:Y:S01]  /*4fa0*/  BPT.TRAP 0x1 ;  /* 0x000000040000795c */ /* 0x000fe20000300000 */
.L_x_203:
[----:B------:R-:W-:Y:S01]  /*4fb0*/  FMUL.FTZ R137, R88, UR7 ;  /* 0x0000000758897c20 */ /* 0x000fe20008410000 */
[----:B------:R-:W-:Y:S01]  /*4fc0*/  FMUL.FTZ R139, R89, UR7 ;  /* 0x00000007598b7c20 */ /* 0x000fe20008410000 */
[----:B------:R-:W-:Y:S01]  /*4fd0*/  FMUL.FTZ R13, R90, UR7 ;  /* 0x000000075a0d7c20 */ /* 0x000fe20008410000 */
[----:B------:R-:W-:Y:S01]  /*4fe0*/  FMUL.FTZ R141, R92, UR7 ;  /* 0x000000075c8d7c20 */ /* 0x000fe20008410000 */
[----:B------:R-:W-:Y:S01]  /*4ff0*/  FMUL.FTZ R15, R91, UR7 ;  /* 0x000000075b0f7c20 */ /* 0x000fe20008410000 */
[----:B------:R-:W-:Y:S01]  /*5000*/  FMUL.FTZ R143, R93, UR7 ;  /* 0x000000075d8f7c20 */ /* 0x000fe20008410000 */
[----:B------:R-:W0:Y:S01]  /*5010*/  MUFU.TANH R137, R137 ;  /* 0x0000008900897308 */ /* 0x000e220000002400 */
[----:B------:R-:W-:Y:S01]  /*5020*/  FMUL.FTZ R21, R94, UR7 ;  /* 0x000000075e157c20 */ /* 0x000fe20008410000 */
[----:B------:R-:W-:Y:S01]  /*5030*/  FMUL.FTZ R145, R96, UR7 ;  /* 0x0000000760917c20 */ /* 0x000fe20008410000 */
[----:B------:R-:W-:Y:S01]  /*5040*/  FMUL.FTZ R89, R95, UR7 ;  /* 0x000000075f597c20 */ /* 0x000fe20008410000 */
[----:B------:R-:W-:Y:S01]  /*5050*/  FMUL.FTZ R147, R97, UR7 ;  /* 0x0000000761937c20 */ /* 0x000fe20008410000 */
[----:B------:R-:W-:Y:S01]  /*5060*/  FMUL.FTZ R91, R98, UR7 ;  /* 0x00000007625b7c20 */ /* 0x000fe20008410000 */
[----:B------:R-:W-:Y:S01]  /*5070*/  FMUL.FTZ R149, R100, UR7 ;  /* 0x0000000764957c20 */ /* 0x000fe20008410000 */
[----:B------:R-:W-:Y:S01]  /*5080*/  FMUL.FTZ R93, R99, UR7 ;  /* 0x00000007635d7c20 */ /* 0x000fe20008410000 */
[----:B------:R-:W3:Y:S01]  /*5090*/  MUFU.TANH R139, R139 ;  /* 0x0000008b008b7308 */ /* 0x000ee20000002400 */
        /* <DEDUP_REMOVED lines=8> */
[----:B0-2---:R-:W-:Y:S01]  /*5120*/  FMNMX.FTZ R8, R137, R14, !PT ;  /* 0x0000000e89087209 */ /* 0x005fe20007810000 */
[----:B------:R-:W-:Y:S01]  /*5130*/  FMUL.FTZ R101, R107, UR7 ;  /* 0x000000076b657c20 */ /* 0x000fe20008410000 */
[----:B------:R-:W-:Y:S01]  /*5140*/  FMUL.FTZ R159, R109, UR7 ;  /* 0x000000076d9f7c20 */ /* 0x000fe20008410000 */
[----:B------:R-:W-:Y:S01]  /*5150*/  FMUL.FTZ R103, R110, UR7 ;  /* 0x000000076e677c20 */ /* 0x000fe20008410000 */
[----:B------:R-:W-:Y:S01]  /*5160*/  FMUL.FTZ R203, R112, UR7 ;  /* 0x0000000770cb7c20 */ /* 0x000fe20008410000 */
[----:B------:R-:W-:Y:S01]  /*5170*/  FMUL.FTZ R105, R111, UR7 ;  /* 0x000000076f697c20 */ /* 0x000fe20008410000 */
[----:B------:R-:W-:Y:S01]  /*5180*/  FMUL.FTZ R205, R113, UR7 ;  /* 0x0000000771cd7c20 */ /* 0x000fe20008410000 */
[----:B------:R-:W0:Y:S01]  /*5190*/  MUFU.TANH R141, R141 ;  /* 0x0000008d008d7308 */ /* 0x000e220000002400 */
[----:B---3--:R-:W-:Y:S01]  /*51a0*/  FMNMX.FTZ R8, R139, R8, !PT ;  /* 0x000000088b087209 */ /* 0x008fe20007810000 */
[----:B------:R-:W-:Y:S01]  /*51b0*/  FMUL.FTZ R107, R114, UR7 ;  /* 0x00000007726b7c20 */ /* 0x000fe20008410000 */
[----:B------:R-:W-:Y:S01]  /*51c0*/  FMUL.FTZ R207, R116, UR7 ;  /* 0x0000000774cf7c20 */ /* 0x000fe20008410000 */
[----:B------:R-:W-:Y:S01]  /*51d0*/  FMUL.FTZ R109, R115, UR7 ;  /* 0x00000007736d7c20 */ /* 0x000fe20008410000 */
[----:B------:R-:W-:Y:S01]  /*51e0*/  FMUL.FTZ R209, R117, UR7 ;  /* 0x0000000775d17c20 */ /* 0x000fe20008410000 */
[----:B------:R-:W-:Y:S01]  /*51f0*/  FMUL.FTZ R111, R118, UR7 ;  /* 0x00000007766f7c20 */ /* 0x000fe20008410000 */
[----:B------:R-:W-:Y:S01]  /*5200*/  FMUL.FTZ R211, R120, UR7 ;  /* 0x0000000778d37c20 */ /* 0x000fe20008410000 */
[----:B------:R-:W2:Y:S01]  /*5210*/  MUFU.TANH R15, R15 ;  /* 0x0000000f000f7308 */ /* 0x000ea20000002400 */
[----:B----4-:R-:W-:Y:S01]  /*5220*/  FMNMX.FTZ R10, R13, R20, !PT ;  /* 0x000000140d0a7209 */ /* 0x010fe20007810000 */
[----:B------:R-:W-:Y:S01]  /*5230*/  FMUL.FTZ R113, R119, UR7 ;  /* 0x0000000777717c20 */ /* 0x000fe20008410000 */
[----:B------:R-:W-:Y:S01]  /*5240*/  FMUL.FTZ R213, R121, UR7 ;  /* 0x0000000779d57c20 */ /* 0x000fe20008410000 */
[----:B------:R-:W-:Y:S01]  /*5250*/  FMUL.FTZ R115, R122, UR7 ;  /* 0x000000077a737c20 */ /* 0x000fe20008410000 */
[----:B------:R-:W-:Y:S01]  /*5260*/  FMUL.FTZ R215, R124, UR7 ;  /* 0x000000077cd77c20 */ /* 0x000fe20008410000 */
[----:B------:R-:W-:Y:S01]  /*5270*/  FMUL.FTZ R117, R123, UR7 ;  /* 0x000000077b757c20 */ /* 0x000fe20008410000 */
[----:B------:R-:W-:Y:S01]  /*5280*/  FMUL.FTZ R125, R125, UR7 ;  /* 0x000000077d7d7c20 */ /* 0x000fe20008410000 */
[----:B------:R-:W3:Y:S01]  /*5290*/  MUFU.TANH R143, R143 ;  /* 0x0000008f008f7308 */ /* 0x000ee20000002400 */
[----:B0-----:R-:W-:Y:S01]  /*52a0*/  FMNMX.FTZ R8, R141, R8, !PT ;  /* 0x000000088d087209 */ /* 0x001fe20007810000 */
        /* <DEDUP_REMOVED lines=8> */
[----:B------:R-:W-:Y:S01]  /*5330*/  FMUL.FTZ R127, R131, UR7 ;  /* 0x00000007837f7c20 */ /* 0x000fe20008410000 */
[----:B------:R-:W-:Y:S01]  /*5340*/  FMUL.FTZ R221, R133, UR7 ;  /* 0x0000000785dd7c20 */ /* 0x000fe20008410000 */
[----:B------:R-:W-:Y:S01]  /*5350*/  FMUL.FTZ R131, R134, UR7 ;  /* 0x0000000786837c20 */ /* 0x000fe20008410000 */
[----:B------:R-:W-:Y:S01]  /*5360*/  FMUL.FTZ R133, R135, UR7 ;  /* 0x0000000787857c20 */ /* 0x000fe20008410000 */
[----:B-1----:R-:W1:Y:S01]  /*5370*/  LDC R12, c[0x0][0x988] ;  /* 0x00026200ff0c7b82 */ /* 0x002e620000000800 */
[----:B------:R-:W-:Y:S01]  /*5380*/  UIADD3 UR9, UR9, 0x2a840, URZ ;  /* 0x0002a84009097890 */ /* 0x000fe2000fffe03f */
[----:B------:R-:W2:Y:S01]  /*5390*/  MUFU.TANH R145, R145 ;  /* 0x0000009100917308 */ /* 0x000ea20000002400 */
[----:B---3--:R-:W-:-:S02]  /*53a0*/  FMNMX.FTZ R8, R143, R8, !PT ;  /* 0x000000088f087209 */ /* 0x008fc40007810000 */
[----:B------:R-:W-:-:S05]  /*53b0*/  UPRMT UR9, UR42, 0x654, UR9 ;  /* 0x000006542a097896 */ /* 0x000fca0008000009 */
[----:B------:R-:W3:Y:S01]  /*53c0*/  MUFU.TANH R89, R89 ;  /* 0x0000005900597308 */ /* 0x000ee20000002400 */
[----:B0-----:R-:W-:-:S03]  /*53d0*/  FMNMX.FTZ R10, R21, R10, !PT ;  /* 0x0000000a150a7209 */ /* 0x001fc60007810000 */
[----:B------:R-:W-:Y:S04]  /*53e0*/  SYNCS.ARRIVE.TRANS64.RED.A1T0 RZ, [UR9], RZ ;  /* 0x000000ffffff79a7 */ /* 0x000fe80008100409 */
[----:B------:R-:W0:Y:S01]  /*53f0*/  MUFU.TANH R147, R147 ;  /* 0x0000009300937308 */ /* 0x000e220000002400 */
[----:B--2---:R-:W-:-:S07]  /*5400*/  FMNMX.FTZ R8, R145, R8, !PT ;  /* 0x0000000891087209 */ /* 0x004fce0007810000 */
[----:B------:R-:W2:Y:S01]  /*5410*/  MUFU.TANH R91, R91 ;  /* 0x0000005b005b7308 */ /* 0x000ea20000002400 */
[----:B---3--:R-:W-:-:S07]  /*5420*/  FMNMX.FTZ R10, R89, R10, !PT ;  /* 0x0000000a590a7209 */ /* 0x008fce0007810000 */
[----:B------:R-:W3:Y:S01]  /*5430*/  MUFU.TANH R149, R149 ;  /* 0x0000009500957308 */ /* 0x000ee20000002400 */
[----:B0-----:R-:W-:-:S07]  /*5440*/  FMNMX.FTZ R8, R147, R8, !PT ;  /* 0x0000000893087209 */ /* 0x001fce0007810000 */
        /* <DEDUP_REMOVED lines=71> */
[----:B0-----:R-:W-:-:S05]  /*58c0*/  FMNMX.FTZ R8, R221, R8, !PT ;  /* 0x00000008dd087209 */ /* 0x001fca0007810000 */
[----:B------:R-:W0:Y:S01]  /*58d0*/  SHFL.BFLY PT, R9, R8, 0x2, 0x1f ;  /* 0x0c401f0008097f89 */ /* 0x000e2200000e0000 */
[----:B--2---:R-:W-:-:S04]  /*58e0*/  FMNMX.FTZ R10, R131, R10, !PT ;  /* 0x0000000a830a7209 */ /* 0x004fc80007810000 */
[----:B---3--:R-:W-:-:S05]  /*58f0*/  FMNMX.FTZ R10, R133, R10, !PT ;  /* 0x0000000a850a7209 */ /* 0x008fca0007810000 */
[----:B------:R-:W2:Y:S01]  /*5900*/  SHFL.BFLY PT, R11, R10, 0x2, 0x1f ;  /* 0x0c401f000a0b7f89 */ /* 0x000ea200000e0000 */
[----:B0-----:R-:W-:-:S05]  /*5910*/  FMNMX.FTZ R88, R8, R9, !PT ;  /* 0x0000000908587209 */ /* 0x001fca0007810000 */
[----:B------:R-:W0:Y:S01]  /*5920*/  SHFL.BFLY PT, R9, R88, 0x1, 0x1f ;  /* 0x0c201f0058097f89 */ /* 0x000e2200000e0000 */
[----:B--2---:R-:W-:-:S05]  /*5930*/  FMNMX.FTZ R90, R10, R11, !PT ;  /* 0x0000000b0a5a7209 */ /* 0x004fca0007810000 */
[----:B------:R-:W2:Y:S01]  /*5940*/  SHFL.BFLY PT, R11, R90, 0x1, 0x1f ;  /* 0x0c201f005a0b7f89 */ /* 0x000ea200000e0000 */
[----:B0-----:R-:W-:-:S05]  /*5950*/  FMNMX.FTZ R9, R88, R9, !PT ;  /* 0x0000000958097209 */ /* 0x001fca0007810000 */
[----:B------:R-:W-:-:S04]  /*5960*/  FADD.FTZ R135, -R9, R14 ;  /* 0x0000000e09877221 */ /* 0x000fc80000010100 */
[----:B-1----:R-:W-:-:S04]  /*5970*/  FMUL.FTZ R14, R135, R12 ;  /* 0x0000000c870e7220 */ /* 0x002fc80000410000 */
[----:B------:R0:W-:Y:S01]  /*5980*/  MUFU.EX2 R10, R14 ;  /* 0x0000000e000a7308 */ /* 0x0001e20000000800 */
[----:B--2---:R-:W-:-:S05]  /*5990*/  FMNMX.FTZ R11, R90, R11, !PT ;  /* 0x0000000b5a0b7209 */ /* 0x004fca0007810000 */
[----:B------:R-:W-:Y:S01]  /*59a0*/  FADD.FTZ R135, -R11, R20 ;  /* 0x000000140b877221 */ /* 0x000fe20000010100 */
[-C--:B------:R-:W-:Y:S01]  /*59b0*/  FMUL.FTZ R20, R9, R12.reuse ;  /* 0x0000000c09147220 */ /* 0x080fe20000410000 */
[-C--:B0-----:R-:W-:Y:S02]  /*59c0*/  FMUL.FTZ R14, R11, R12.reuse ;  /* 0x0000000c0b0e7220 */ /* 0x081fe40000410000 */
[-C--:B------:R-:W-:Y:S01]  /*59d0*/  FMUL.FTZ R8, R135, R12.reuse ;  /* 0x0000000c87087220 */ /* 0x080fe20000410000 */
[-CC-:B------:R-:W-:Y:S01]  /*59e0*/  FFMA.FTZ R135, R137, R12.reuse, -R20.reuse ;  /* 0x0000000c89877223 */ /* 0x180fe20000010814 */
[-CC-:B------:R-:W-:Y:S01]  /*59f0*/  FFMA.FTZ R136, R139, R12.reuse, -R20.reuse ;  /* 0x0000000c8b887223 */ /* 0x180fe20000010814 */
[-C--:B------:R-:W-:Y:S01]  /*5a00*/  FFMA.FTZ R138, R141, R12.reuse, -R20 ;  /* 0x0000000c8d8a7223 */ /* 0x080fe20000010814 */
[-C--:B------:R-:W-:Y:S01]  /*5a10*/  FFMA.FTZ R137, R13, R12.reuse, -R14 ;  /* 0x0000000c0d897223 */ /* 0x080fe2000001080e */
        /* <DEDUP_REMOVED lines=39> */
[----:B0-----:R-:W-:Y:S01]  /*5c90*/  FFMA.FTZ R3, R10, R3, R135 ;  /* 0x000000030a037223 */ /* 0x001fe20000010087 */
[-CC-:B------:R-:W-:Y:S01]  /*5ca0*/  FFMA.FTZ R155, R119, R12.reuse, -R14.reuse ;  /* 0x0000000c779b7223 */ /* 0x180fe2000001080e */
[-CC-:B------:R-:W-:Y:S01]  /*5cb0*/  FFMA.FTZ R121, R121, R12.reuse, -R14.reuse ;  /* 0x0000000c79797223 */ /* 0x180fe2000001080e */
[-CC-:B------:R-:W-:Y:S01]  /*5cc0*/  FFMA.FTZ R123, R123, R12.reuse, -R14.reuse ;  /* 0x0000000c7b7b7223 */ /* 0x180fe2000001080e */
[-CC-:B------:R-:W-:Y:S01]  /*5cd0*/  FFMA.FTZ R127, R127, R12.reuse, -R14.reuse ;  /* 0x0000000c7f7f7223 */ /* 0x180fe2000001080e */
[----:B------:R-:W-:-:S02]  /*5ce0*/  FFMA.FTZ R131, R131, R12, -R14 ;  /* 0x0000000c83837223 */ /* 0x000fc4000001080e */
[----:B------:R-:W0:Y:S08]  /*5cf0*/  MUFU.EX2 R136, R136 ;  /* 0x0000008800887308 */ /* 0x000e300000000800 */
[----:B------:R-:W2:Y:S01]  /*5d00*/  MUFU.EX2 R20, R20 ;  /* 0x0000001400147308 */ /* 0x000ea20000000800 */
[----:B-1----:R-:W-:-:S07]  /*5d10*/  FFMA.FTZ R97, R8, R0, R137 ;  /* 0x0000000008617223 */ /* 0x002fce0000010089 */
[----:B------:R-:W1:Y:S01]  /*5d20*/  MUFU.EX2 R138, R138 ;  /* 0x0000008a008a7308 */ /* 0x000e620000000800 */
[----:B0-----:R-:W-:-:S07]  /*5d30*/  FADD.FTZ R3, R136, R3 ;  /* 0x0000000388037221 */ /* 0x001fce0000010000 */
[----:B------:R-:W0:Y:S01]  /*5d40*/  MUFU.EX2 R13, R13 ;  /* 0x0000000d000d7308 */ /* 0x000e220000000800 */
[----:B--2---:R-:W-:Y:S01]  /*5d50*/  FADD.FTZ R0, R20, R97 ;  /* 0x0000006114007221 */ /* 0x004fe20000010000 */
[----:B------:R-:W-:-:S06]  /*5d60*/  FFMA.FTZ R97, R115, R12, -R14 ;  /* 0x0000000c73617223 */ /* 0x000fcc000001080e */
[----:B------:R-:W2:Y:S01]  /*5d70*/  MUFU.EX2 R139, R139 ;  /* 0x0000008b008b7308 */ /* 0x000ea20000000800 */
[----:B-1----:R-:W-:-:S07]  /*5d80*/  FADD.FTZ R102, R138, R3 ;  /* 0x000000038a667221 */ /* 0x002fce0000010000 */
[----:B------:R-:W1:Y:S01]  /*5d90*/  MUFU.EX2 R88, R88 ;  /* 0x0000005800587308 */ /* 0x000e620000000800 */
[----:B0-----:R-:W-:-:S07]  /*5da0*/  FADD.FTZ R3, R13, R0 ;  /* 0x000000000d037221 */ /* 0x001fce0000010000 */
[----:B------:R-:W0:Y:S01]  /*5db0*/  MUFU.EX2 R140, R140 ;  /* 0x0000008c008c7308 */ /* 0x000e220000000800 */
[----:B--2---:R-:W-:-:S07]  /*5dc0*/  FADD.FTZ R99, R139, R102 ;  /* 0x000000668b637221 */ /* 0x004fce0000010000 */
[----:B------:R-:W2:Y:S01]  /*5dd0*/  MUFU.EX2 R15, R15 ;  /* 0x0000000f000f7308 */ /* 0x000ea20000000800 */
[----:B-1----:R-:W-:-:S07]  /*5de0*/  FADD.FTZ R0, R88, R3 ;  /* 0x0000000358007221 */ /* 0x002fce0000010000 */
[----:B------:R-:W1:Y:S01]  /*5df0*/  MUFU.EX2 R141, R141 ;  /* 0x0000008d008d7308 */ /* 0x000e620000000800 */
[----:B0-----:R-:W-:-:S07]  /*5e00*/  FADD.FTZ R102, R140, R99 ;  /* 0x000000638c667221 */ /* 0x001fce0000010000 */
[----:B------:R-:W0:Y:S01]  /*5e10*/  MUFU.EX2 R90, R90 ;  /* 0x0000005a005a7308 */ /* 0x000e220000000800 */
[----:B--2---:R-:W-:-:S07]  /*5e20*/  FADD.FTZ R3, R15, R0 ;  /* 0x000000000f037221 */ /* 0x004fce0000010000 */
[----:B------:R-:W2:Y:S01]  /*5e30*/  MUFU.EX2 R142, R142 ;  /* 0x0000008e008e7308 */ /* 0x000ea20000000800 */
[----:B-1----:R-:W-:Y:S01]  /*5e40*/  FADD.FTZ R99, R141, R102 ;  /* 0x000000668d637221 */ /* 0x002fe20000010000 */
[-CC-:B------:R-:W-:Y:S01]  /*5e50*/  FFMA.FTZ R102, R117, R12.reuse, -R14.reuse ;  /* 0x0000000c75667223 */ /* 0x180fe2000001080e */
[----:B------:R-:W-:-:S05]  /*5e60*/  FFMA.FTZ R14, R133, R12, -R14 ;  /* 0x0000000c850e7223 */ /* 0x000fca000001080e */
        /* <DEDUP_REMOVED lines=69> */
[----:B--2---:R-:W-:Y:S01]  /*62c0*/  FADD.FTZ R0, R131, R0 ;  /* 0x0000000083007221 */ /* 0x004fe20000010000 */
[----:B-1----:R-:W-:-:S03]  /*62d0*/  FADD.FTZ R3, R159, R104 ;  /* 0x000000689f037221 */ /* 0x002fc60000010000 */
[----:B0-----:R-:W-:Y:S01]  /*62e0*/  FADD.FTZ R0, R14, R0 ;  /* 0x000000000e007221 */ /* 0x001fe20000010000 */
[----:B------:R-:W-:Y:S06]  /*62f0*/  @!P0 BRA `(.L_x_204) ;  /* 0x0000000000048947 */ /* 0x000fec0003800000 */
[----:B------:R-:W-:Y:S01]  /*6300*/  BPT.TRAP 0x1 ;  /* 0x000000040000795c */ /* 0x000fe20000300000 */
.L_x_204:
[----:B------:R-:W-:Y:S01]  /*6310*/  UISETP.GT.AND UP0, UPT, UR4, UR60, UPT ;  /* 0x0000003c0400728c */ /* 0x000fe2000bf04270 */
[----:B------:R-:W-:Y:S01]  /*6320*/  F2FP.F16.F32.PACK_AB R158, R159, R158 ;  /* 0x0000009e9f9e723e */ /* 0x000fe200000000ff */
[----:B------:R-:W-:Y:S01]  /*6330*/  UIADD3 UR10, UR10, 0x2a860, URZ ;  /* 0x0002a8600a0a7890 */ /* 0x000fe2000fffe03f */
[----:B------:R-:W-:Y:S01]  /*6340*/  F2FP.F16.F32.PACK_AB R137, R20, R137 ;  /* 0x000000891489723e */ /* 0x000fe200000000ff */
[----:B------:R-:W-:Y:S01]  /*6350*/  UIADD3 UR4, UR4, -0x1, URZ ;  /* 0xffffffff04047890 */ /* 0x000fe2000fffe03f */
[----:B------:R-:W-:Y:S01]  /*6360*/  F2FP.F16.F32.PACK_AB R138, R139, R138 ;  /* 0x0000008a8b8a723e */ /* 0x000fe200000000ff */
[----:B------:R-:W-:Y:S01]  /*6370*/  UPRMT UR10, UR42, 0x654, UR10 ;  /* 0x000006542a0a7896 */ /* 0x000fe2000800000a */
[----:B------:R-:W-:Y:S01]  /*6380*/  PLOP3.LUT P1, PT, PT, PT, UP0, 0x80, 0x0 ;  /* 0x000000000000781c */ /* 0x000fe20003f2f008 */
[----:B------:R-:W-:Y:S01]  /*6390*/  UMOV UR5, UR39 ;  /* 0x0000002700057c82 */ /* 0x000fe20008000000 */
[----:B------:R-:W-:Y:S01]  /*63a0*/  UMOV UR6, UR38 ;  /* 0x0000002600067c82 */ /* 0x000fe20008000000 */
[----:B------:R-:W-:Y:S01]  /*63b0*/  F2FP.F16.F32.PACK_AB R140, R141, R140 ;  /* 0x0000008c8d8c723e */ /* 0x000fe200000000ff */
[----:B------:R-:W-:Y:S01]  /*63c0*/  IMAD.MOV.U32 R20, RZ, RZ, R11 ;  /* 0x000000ffff147224 */ /* 0x000fe200078e000b */
[----:B------:R-:W-:-:S02]  /*63d0*/  F2FP.F16.F32.PACK_AB R142, R143, R142 ;  /* 0x0000008e8f8e723e */ /* 0x000fc400000000ff */
[----:B------:R-:W-:Y:S01]  /*63e0*/  F2FP.F16.F32.PACK_AB R144, R145, R144 ;  /* 0x000000909190723e */ /* 0x000fe200000000ff */
[----:B------:R-:W-:Y:S01]  /*63f0*/  SYNCS.ARRIVE.TRANS64.RED.A1T0 RZ, [UR10], RZ ;  /* 0x000000ffffff79a7 */ /* 0x000fe2000810040a */
[----:B------:R-:W-:Y:S02]  /*6400*/  F2FP.F16.F32.PACK_AB R146, R147, R146 ;  /* 0x000000929392723e */ /* 0x000fe400000000ff */
[----:B------:R-:W-:Y:S02]  /*6410*/  F2FP.F16.F32.PACK_AB R148, R149, R148 ;  /* 0x000000949594723e */ /* 0x000fe400000000ff */
[----:B------:R-:W-:Y:S02]  /*6420*/  F2FP.F16.F32.PACK_AB R150, R151, R150 ;  /* 0x000000969796723e */ /* 0x000fe400000000ff */
[----:B------:R-:W-:Y:S02]  /*6430*/  F2FP.F16.F32.PACK_AB R152, R153, R152 ;  /* 0x000000989998723e */ /* 0x000fe400000000ff */
[----:B------:R-:W-:Y:S01]  /*6440*/  F2FP.F16.F32.PACK_AB R159, R14, R131 ;  /* 0x000000830e9f723e */ /* 0x000fe200000000ff */
[----:B------:R-:W-:Y:S01]  /*6450*/  IMAD.MOV.U32 R14, RZ, RZ, R9 ;  /* 0x000000ffff0e7224 */ /* 0x000fe200078e0009 */
        /* <DEDUP_REMOVED lines=12> */
[----:B------:R-:W-:Y:S01]  /*6520*/  F2FP.F16.F32.PACK_AB R157, R127, R123 ;  /* 0x0000007b7f9d723e */ /* 0x000fe200000000ff */
[----:B------:R-:W-:Y:S06]  /*6530*/  @P1 BRA `(.L_x_205) ;  /* 0xffffffdc00601947 */ /* 0x000fec000383ffff */
.L_x_194:
        /* <DEDUP_REMOVED lines=67> */
.L_x_206:
[----:B------:R-:W0:Y:S01]  /*6970*/  S2UR UR8, SR_CgaCtaId ;  /* 0x00000000000879c3 */ /* 0x000e220000008800 */
[----:B------:R-:W-:Y:S01]  /*6980*/  UMOV UR4, 0x400 ;  /* 0x0000040000047882 */ /* 0x000fe20000000000 */
[----:B------:R-:W-:-:S04]  /*6990*/  MOV R4, UR39 ;  /* 0x0000002700047c02 */ /* 0x000fc80008000f00 */
[----:B------:R-:W-:Y:S01]  /*69a0*/  SHF.L.U32 R4, R4, 0x1f, RZ ;  /* 0x0000001f04047819 */ /* 0x000fe200000006ff */
[----:B0-----:R-:W-:-:S04]  /*69b0*/  ULEA UR4, UR8, UR4, 0x18 ;  /* 0x0000000408047291 */ /* 0x001fc8000f8ec03f */
[----:B------:R-:W-:-:S09]  /*69c0*/  ULEA UR5, UR38, UR4, 0x3 ;  /* 0x0000000426057291 */ /* 0x000fd2000f8e183f */
[----:B------:R0:W1:Y:S01]  /*69d0*/  SYNCS.PHASECHK.TRANS64.TRYWAIT P1, [UR5+0x2a850], R4 ;  /* 0x02a85004ff0075a7 */ /* 0x0000620008020145 */
[----:B------:R-:W-:Y:S05]  /*69e0*/  @!P0 BRA `(.L_x_207) ;  /* 0x0000000000048947 */ /* 0x000fea0003800000 */
[----:B------:R-:W-:Y:S01]  /*69f0*/  BPT.TRAP 0x1 ;  /* 0x000000040000795c */ /* 0x000fe20000300000 */
.L_x_207:
[----:B-1----:R-:W-:Y:S05]  /*6a00*/  @P1 BRA `(.L_x_208) ;  /* 0x0000000000081947 */ /* 0x002fea0003800000 */
[----:B------:R-:W1:Y:S02]  /*6a10*/  SYNCS.PHASECHK.TRANS64.TRYWAIT P1, [UR5+0x2a850], R4 ;  /* 0x02a85004ff0075a7 */ /* 0x000e640008020145 */
[----:B-1----:R-:W-:Y:S05]  /*6a20*/  @!P1 BRA `(.L_x_209) ;  /* 0x0000009400249947 */ /* 0x002fea0003800000 */
.L_x_208:
[----:B------:R-:W-:Y:S01]  /*6a30*/  UIADD3 UR4, UR4, 0x400, URZ ;  /* 0x0000040004047890 */ /* 0x000fe2000fffe03f */
[----:B------:R-:W-:Y:S01]  /*6a40*/  WARPGROUP.ARRIVE ;  /* 0x00000000000079c5 */ /* 0x000fe20000000000 */
[----:B------:R-:W-:Y:S01]  /*6a50*/  UMOV UR7, 0x40000040 ;  /* 0x4000004000077882 */ /* 0x000fe20000000000 */
[----:B01----:R-:W0:Y:S01]  /*6a60*/  SHFL.BFLY PT, R4, R3, 0x2, 0x1f ;  /* 0x0c401f0003047f89 */ /* 0x003e2200000e0000 */
[----:B------:R-:W-:Y:S01]  /*6a70*/  USHF.R.U32.HI UR4, URZ, 0x4, UR4 ;  /* 0x000000043f047899 */ /* 0x000fe20008011604 */
[----:B------:R-:W-:Y:S02]  /*6a80*/  IMAD.MOV.U32 R8, RZ, RZ, RZ ;  /* 0x000000ffff087224 */ /* 0x000fe400078e00ff */
[----:B------:R-:W1:Y:S01]  /*6a90*/  SHFL.BFLY PT, R5, R0, 0x2, 0x1f ;  /* 0x0c401f0000057f89 */ /* 0x000e6200000e0000 */
[----:B------:R-:W-:-:S04]  /*6aa0*/  ULOP3.LUT UR4, UR4, 0x3fff, URZ, 0xc0, !UPT ;  /* 0x00003fff04047892 */ /* 0x000fc8000f8ec03f */
[----:B------:R-:W-:-:S04]  /*6ab0*/  ULOP3.LUT UR4, UR4, 0x3000000, URZ, 0xfc, !UPT ;  /* 0x0300000004047892 */ /* 0x000fc8000f8efc3f */
[----:B------:R-:W-:-:S07]  /*6ac0*/  UIMAD UR4, UR38, 0x600, UR4 ;  /* 0x00000600260478a4 */ /* 0x000fce000f8e0204 */
[----:B------:R-:W-:Y:S02]  /*6ad0*/  UMOV UR6, UR4 ;  /* 0x0000000400067c82 */ /* 0x000fe40008000000 */
[----:B------:R-:W-:Y:S01]  /*6ae0*/  HGMMA.64x128x16.F32 R24, R136, gdesc[UR4].tnspB, R24, gsb0 ;  /* 0x41e0000488187df0 */ /* 0x000fe20008000818 */
[----:B------:R-:W-:Y:S01]  /*6af0*/  UIADD3 UR6, UR4, 0x80, URZ ;  /* 0x0000008004067890 */ /* 0x000fe2000fffe03f */
[----:B0-----:R-:W-:Y:S01]  /*6b00*/  FADD.FTZ R4, R4, R3 ;  /* 0x0000000304047221 */ /* 0x001fe20000010000 */
[----:B------:R-:W-:Y:S01]  /*6b10*/  UMOV UR7, 0x40000040 ;  /* 0x4000004000077882 */ /* 0x000fe20000000000 */
[----:B------:R-:W-:Y:S02]  /*6b20*/  IMAD.MOV.U32 R3, RZ, RZ, -0x800000 ;  /* 0xff800000ff037424 */ /* 0x000fe400078e00ff */
[----:B-1----:R-:W-:Y:S01]  /*6b30*/  FADD.FTZ R6, R5, R0 ;  /* 0x0000000005067221 */ /* 0x002fe20000010000 */
[----:B------:R-:W-:Y:S01]  /*6b40*/  IMAD.MOV.U32 R0, RZ, RZ, -0x800000 ;  /* 0xff800000ff007424 */ /* 0x000fe200078e00ff */
[----:B------:R-:W0:Y:S04]  /*6b50*/  SHFL.BFLY PT, R5, R4, 0x1, 0x1f ;  /* 0x0c201f0004057f89 */ /* 0x000e2800000e0000 */
[----:B------:R-:W1:Y:S01]  /*6b60*/  SHFL.BFLY PT, R7, R6, 0x1, 0x1f ;  /* 0x0c201f0006077f89 */ /* 0x000e6200000e0000 */
[----:B0-----:R-:W-:Y:S01]  /*6b70*/  FADD.FTZ R13, R4, R5 ;  /* 0x00000005040d7221 */ /* 0x001fe20000010000 */
[----:B------:R-:W-:-:S02]  /*6b80*/  IMAD.MOV.U32 R5, RZ, RZ, RZ ;  /* 0x000000ffff057224 */ /* 0x000fc400078e00ff */
[----:B-1----:R-:W-:Y:S02]  /*6b90*/  FADD.FTZ R14, R6, R7 ;  /* 0x00000007060e7221 */ /* 0x002fe40000010000 */
[----:B------:R-:W-:-:S03]  /*6ba0*/  FSETP.NE.FTZ.AND P1, PT, R13, RZ, PT ;  /* 0x000000ff0d00720b */ /* 0x000fc60003f35000 */
[----:B------:R-:W-:-:S10]  /*6bb0*/  FSETP.NE.FTZ.AND P2, PT, R14, RZ, PT ;  /* 0x000000ff0e00720b */ /* 0x000fd40003f55000 */
[----:B------:R-:W0:Y:S01]  /*6bc0*/  @P1 MUFU.LG2 R7, R13 ;  /* 0x0000000d00071308 */ /* 0x000e220000000c00 */
[C---:B------:R-:W-:Y:S02]  /*6bd0*/  @P1 FMUL.FTZ R4, R12.reuse, 0.69314718246459960938 ;  /* 0x3f3172180c041820 */ /* 0x040fe40000410000 */
[----:B------:R-:W-:-:S05]  /*6be0*/  @P2 FMUL.FTZ R15, R12, 0.69314718246459960938 ;  /* 0x3f3172180c0f2820 */ /* 0x000fca0000410000 */
        /* <DEDUP_REMOVED lines=34> */
.L_x_210:
[----:B------:R-:W-:Y:S01]  /*6e10*/  R2UR UR6, R177 ;  /* 0x00000000b10672ca */ /* 0x000fe200000e0000 */
[----:B------:R-:W-:Y:S01]  /*6e20*/  UIADD3 UR4, UR5, 0x2a860, URZ ;  /* 0x0002a86005047890 */ /* 0x000fe2000fffe03f */
[-C--:B------:R-:W-:Y:S01]  /*6e30*/  FMUL.FTZ R20, R24, R5.reuse ;  /* 0x0000000518147220 */ /* 0x080fe20000410000 */
[----:B------:R-:W-:Y:S01]  /*6e40*/  UIADD3 UR38, UR38, 0x1, URZ ;  /* 0x0000000126267890 */ /* 0x000fe2000fffe03f */
[-C--:B------:R-:W-:Y:S01]  /*6e50*/  FMUL.FTZ R21, R25, R5.reuse ;  /* 0x0000000519157220 */ /* 0x080fe20000410000 */
[----:B------:R-:W-:Y:S01]  /*6e60*/  UPRMT UR4, UR8, 0x654, UR4 ;  /* 0x0000065408047896 */ /* 0x000fe20008000004 */
[-C--:B------:R-:W-:Y:S01]  /*6e70*/  FMUL.FTZ R88, R28, R5.reuse ;  /* 0x000000051c587220 */ /* 0x080fe20000410000 */
[----:B------:R-:W-:Y:S01]  /*6e80*/  UISETP.NE.AND UP0, UPT, UR38, 0x2, UPT ;  /* 0x000000022600788c */ /* 0x000fe2000bf05270 */
[-C--:B------:R-:W-:Y:S01]  /*6e90*/  FMUL.FTZ R89, R29, R5.reuse ;  /* 0x000000051d597220 */ /* 0x080fe20000410000 */
[-C--:B------:R-:W-:Y:S01]  /*6ea0*/  FMUL.FTZ R90, R32, R5.reuse ;  /* 0x00000005205a7220 */ /* 0x080fe20000410000 */
[-C--:B------:R-:W-:Y:S01]  /*6eb0*/  FMUL.FTZ R91, R33, R5.reuse ;  /* 0x00000005215b7220 */ /* 0x080fe20000410000 */
[-C--:B------:R-:W-:Y:S01]  /*6ec0*/  FMUL.FTZ R36, R36, R5.reuse ;  /* 0x0000000524247220 */ /* 0x080fe20000410000 */
[-C--:B------:R-:W-:Y:S01]  /*6ed0*/  FMUL.FTZ R37, R37, R5.reuse ;  /* 0x0000000525257220 */ /* 0x080fe20000410000 */
[----:B------:R-:W-:Y:S01]  /*6ee0*/  UIADD3 UR6, UR6, 0x1, URZ ;  /* 0x0000000106067890 */ /* 0x000fe2000fffe03f */
[----:B------:R-:W-:Y:S01]  /*6ef0*/  SYNCS.ARRIVE.TRANS64.RED.A1T0 RZ, [UR4], RZ ;  /* 0x000000ffffff79a7 */ /* 0x000fe20008100404 */
[----:B------:R-:W-:Y:S01]  /*6f00*/  USEL UR4, URZ, 0x1, UP0 ;  /* 0x000000013f047887 */ /* 0x000fe20008000000 */
        /* <DEDUP_REMOVED lines=26> */
[----:B------:R-:W-:Y:S01]  /*70b0*/  FMUL.FTZ R93, R27, R8 ;  /* 0x000000081b5d7220 */ /* 0x000fe20000410000 */
[----:B------:R-:W-:-:S02]  /*70c0*/  IMAD.U32 R177, RZ, RZ, UR6 ;  /* 0x00000006ffb17e24 */ /* 0x000fc4000f8e00ff */
        /* <DEDUP_REMOVED lines=30> */
[----:B------:R-:W-:-:S02]  /*72b0*/  USEL UR38, UR38, URZ, UP0 ;  /* 0x0000003f26267287 */ /* 0x000fc40008000000 */
[----:B------:R-:W-:-:S12]  /*72c0*/  ULOP3.LUT UR39, UR39, UR4, URZ, 0x3c, !UPT ;  /* 0x0000000427277292 */ /* 0x000fd8000f8e3c3f */
.L_x_186:
[----:B------:R-:W0:Y:S01]  /*72d0*/  S2R R5, SR_CgaCtaId ;  /* 0x0000000000057919 */ /* 0x000e220000008800 */
[----:B------:R-:W-:Y:S01]  /*72e0*/  MOV R98, 0x400 ;  /* 0x0000040000627802 */ /* 0x000fe20000000f00 */
[----:B------:R-:W-:Y:S01]  /*72f0*/  BSSY B0, `(.L_x_211) ;  /* 0x00002ff000007945 */ /* 0x000fe20003800000 */
[----:B------:R-:W-:Y:S02]  /*7300*/  BAR.SYNC.DEFER_BLOCKING 0x5, 0x180 ;  /* 0x0146000000007b1d */ /* 0x000fe40000010000 */
[----:B0-----:R-:W-:-:S05]  /*7310*/  LEA R98, R5, R98, 0x18 ;  /* 0x0000006205627211 */ /* 0x001fca00078ec0ff */
[----:B------:R-:W0:Y:S02]  /*7320*/  LDS.128 R24, [R98+0x2a8d0] ;  /* 0x02a8d00062187984 */ /* 0x000e240000000c00 */
[----:B0-----:R-:W-:Y:S02]  /*7330*/  R2UR UR6, R25 ;  /* 0x00000000190672ca */ /* 0x001fe400000e0000 */
[----:B------:R-:W-:Y:S01]  /*7340*/  R2UR UR5, R26 ;  /* 0x000000001a0572ca */ /* 0x000fe200000e0000 */
[----:B------:R-:W-:Y:S06]  /*7350*/  BAR.ARV 0x4, 0x180 ;  /* 0x0106000000007b1d */ /* 0x000fec0000002000 */
[----:B------:R-:W-:Y:S08]  /*7360*/  @P0 BRA `(.L_x_212) ;  /* 0x0000002000940947 */ /* 0x000ff00003800000 */
[----:B------:R-:W0:Y:S01]  /*7370*/  S2R R5, SR_SWINHI ;  /* 0x0000000000057919 */ /* 0x000e220000002f00 */
[----:B------:R-:W-:Y:S01]  /*7380*/  R2UR UR16, R18 ;  /* 0x00000000121072ca */ /* 0x000fe200000e0000 */
[----:B------:R-:W-:Y:S01]  /*7390*/  USHF.L.U32 UR4, UR61, 0x2, URZ ;  /* 0x000000023d047899 */ /* 0x000fe2000800063f */
[----:B------:R-:W-:Y:S01]  /*73a0*/  F2FP.F16.F32.PACK_AB R34, R53, R52 ;  /* 0x000000343522723e */ /* 0x000fe200000000ff */
[----:B------:R-:W-:Y:S01]  /*73b0*/  BAR.SYNC.DEFER_BLOCKING 0x1, 0x100 ;  /* 0x0044000000007b1d */ /* 0x000fe20000010000 */
[----:B------:R-:W-:Y:S02]  /*73c0*/  R2UR UR13, R178 ;  /* 0x00000000b20d72ca */ /* 0x000fe400000e0000 */
[----:B------:R-:W-:Y:S02]  /*73d0*/  R2UR UR15, R175 ;  /* 0x00000000af0f72ca */ /* 0x000fe400000e0000 */
[----:B------:R-:W-:Y:S01]  /*73e0*/  R2UR UR14, R19 ;  /* 0x00000000130e72ca */ /* 0x000fe200000e0000 */
[----:B------:R-:W-:Y:S01]  /*73f0*/  ULDC.64 UR10, c[0x0][0xc00] ;  /* 0x00030000000a7ab9 */ /* 0x000fe20000000a00 */
[----:B------:R-:W-:Y:S01]  /*7400*/  R2UR UR18, R174 ;  /* 0x00000000ae1272ca */ /* 0x000fe200000e0000 */
[----:B------:R-:W-:-:S06]  /*7410*/  UIADD3 UR7, UP0, UR4, UR10, URZ ;  /* 0x0000000a04077290 */ /* 0x000fcc000ff1e03f */
[----:B------:R-:W-:-:S04]  /*7420*/  USHF.L.U64.HI UR12, UR61, 0x2, UR13 ;  /* 0x000000023d0c7899 */ /* 0x000fc8000801020d */
[----:B------:R-:W-:Y:S01]  /*7430*/  UIADD3.X UR8, UR12, UR11, URZ, UP0, !UPT ;  /* 0x0000000b0c087290 */ /* 0x000fe200087fe43f */
[----:B------:R-:W-:Y:S02]  /*7440*/  MOV R24, R98 ;  /* 0x0000006200187202 */ /* 0x000fe40000000f00 */
[----:B0-----:R-:W-:-:S03]  /*7450*/  MOV R25, R5 ;  /* 0x0000000500197202 */ /* 0x001fc60000000f00 */
[----:B------:R-:W-:-:S03]  /*7460*/  IMAD.WIDE R4, R198, 0x2, R24 ;  /* 0x00000002c6047825 */ /* 0x000fc600078e0218 */
[C---:B------:R-:W-:Y:S02]  /*7470*/  LOP3.LUT R7, R4.reuse, 0x380, RZ, 0xc0, !PT ;  /* 0x0000038004077812 */ /* 0x040fe400078ec0ff */
[C---:B------:R-:W-:Y:S02]  /*7480*/  IADD3 R8, P5, R4.reuse, 0x40, RZ ;  /* 0x0000004004087810 */ /* 0x040fe40007fbe0ff */
[----:B------:R-:W-:Y:S02]  /*7490*/  SHF.R.U64 R7, R7, 0x3, RZ ;  /* 0x0000000307077819 */ /* 0x000fe400000012ff */
[C---:B------:R-:W-:Y:S02]  /*74a0*/  IADD3 R35, P6, R4.reuse, 0x20, RZ ;  /* 0x0000002004237810 */ /* 0x040fe40007fde0ff */
[C---:B------:R-:W-:Y:S02]  /*74b0*/  IADD3 R99, P4, R4.reuse, 0x60, RZ ;  /* 0x0000006004637810 */ /* 0x040fe40007f9e0ff */
[C---:B------:R-:W-:Y:S01]  /*74c0*/  IADD3 R101, P3, R4.reuse, 0x4000, RZ ;  /* 0x0000400004657810 */ /* 0x040fe20007f7e0ff */
[--C-:B------:R-:W-:Y:S01]  /*74d0*/  IMAD.X R33, RZ, RZ, R5.reuse, P6 ;  /* 0x000000ffff217224 */ /* 0x100fe200030e0605 */
[C---:B------:R-:W-:Y:S01]  /*74e0*/  IADD3 R103, P2, R4.reuse, 0x4020, RZ ;  /* 0x0000402004677810 */ /* 0x040fe20007f5e0ff */
[--C-:B------:R-:W-:Y:S01]  /*74f0*/  IMAD.X R29, RZ, RZ, R5.reuse, P4 ;  /* 0x000000ffff1d7224 */ /* 0x100fe200020e0605 */
[C---:B------:R-:W-:Y:S01]  /*7500*/  IADD3 R105, P1, R4.reuse, 0x4040, RZ ;  /* 0x0000404004697810 */ /* 0x040fe20007f3e0ff */
[--C-:B------:R-:W-:Y:S01]  /*7510*/  IMAD.X R15, RZ, RZ, R5.reuse, P3 ;  /* 0x000000ffff0f7224 */ /* 0x100fe200018e0605 */
[----:B------:R-:W-:Y:S01]  /*7520*/  IADD3 R107, P0, R4, 0x4060, RZ ;  /* 0x00004060046b7810 */ /* 0x000fe20007f1e0ff */
[--C-:B------:R-:W-:Y:S01]  /*7530*/  IMAD.X R13, RZ, RZ, R5.reuse, P2 ;  /* 0x000000ffff0d7224 */ /* 0x100fe200010e0605 */
[----:B------:R-:W-:Y:S01]  /*7540*/  LOP3.LUT R4, R7, R4, RZ, 0x3c, !PT ;  /* 0x0000000407047212 */ /* 0x000fe200078e3cff */
[--C-:B------:R-:W-:Y:S01]  /*7550*/  IMAD.X R11, RZ, RZ, R5.reuse, P1 ;  /* 0x000000ffff0b7224 */ /* 0x100fe200008e0605 */
[----:B------:R-:W-:Y:S01]  /*7560*/  LOP3.LUT R7, R8, 0x380, RZ, 0xc0, !PT ;  /* 0x0000038008077812 */ /* 0x000fe200078ec0ff */
[----:B------:R-:W-:Y:S01]  /*7570*/  IMAD.X R9, RZ, RZ, R5, P0 ;  /* 0x000000ffff097224 */ /* 0x000fe200000e0605 */
[----:B------:R-:W-:-:S02]  /*7580*/  LOP3.LUT R10, R99, 0x380, RZ, 0xc0, !PT ;  /* 0x00000380630a7812 */ /* 0x000fc400078ec0ff */
[----:B------:R-:W-:Y:S02]  /*7590*/  SHF.R.U64 R7, R7, 0x3, RZ ;  /* 0x0000000307077819 */ /* 0x000fe400000012ff */
[----:B------:R-:W-:Y:S02]  /*75a0*/  LOP3.LUT R12, R101, 0x380, RZ, 0xc0, !PT ;  /* 0x00000380650c7812 */ /* 0x000fe400078ec0ff */
[----:B------:R-:W-:Y:S02]  /*75b0*/  LOP3.LUT R30, R7, R8, RZ, 0x3c, !PT ;  /* 0x00000008071e7212 */ /* 0x000fe400078e3cff */
[----:B------:R-:W-:Y:S02]  /*75c0*/  SHF.R.U64 R10, R10, 0x3, RZ ;  /* 0x000000030a0a7819 */ /* 0x000fe400000012ff */
[----:B------:R-:W-:Y:S02]  /*75d0*/  LOP3.LUT R8, R103, 0x380, RZ, 0xc0, !PT ;  /* 0x0000038067087812 */ /* 0x000fe400078ec0ff */
[----:B------:R-:W-:-:S02]  /*75e0*/  LOP3.LUT R6, R35, 0x380, RZ, 0xc0, !PT ;  /* 0x0000038023067812 */ /* 0x000fc400078ec0ff */
[----:B------:R-:W-:Y:S02]  /*75f0*/  SHF.R.U64 R12, R12, 0x3, RZ ;  /* 0x000000030c0c7819 */ /* 0x000fe400000012ff */
[----:B------:R-:W-:Y:S02]  /*7600*/  LOP3.LUT R28, R10, R99, RZ, 0x3c, !PT ;  /* 0x000000630a1c7212 */ /* 0x000fe400078e3cff */
[----:B------:R-:W-:Y:S02]  /*7610*/  LOP3.LUT R18, R107, 0x380, RZ, 0xc0, !PT ;  /* 0x000003806b127812 */ /* 0x000fe400078ec0ff */
[----:B------:R-:W-:Y:S02]  /*7620*/  SHF.R.U64 R8, R8, 0x3, RZ ;  /* 0x0000000308087819 */ /* 0x000fe400000012ff */
[----:B------:R-:W-:Y:S02]  /*7630*/  SHF.R.U64 R6, R6, 0x3, RZ ;  /* 0x0000000306067819 */ /* 0x000fe400000012ff */
[----:B------:R-:W-:-:S02]  /*7640*/  LOP3.LUT R10, R105, 0x380, RZ, 0xc0, !PT ;  /* 0x00000380690a7812 */ /* 0x000fc400078ec0ff */
[----:B------:R-:W-:Y:S02]  /*7650*/  LOP3.LUT R14, R12, R101, RZ, 0x3c, !PT ;  /* 0x000000650c0e7212 */ /* 0x000fe400078e3cff */
[----:B------:R-:W-:Y:S02]  /*7660*/  SHF.R.U64 R18, R18, 0x3, RZ ;  /* 0x0000000312127819 */ /* 0x000fe400000012ff */
[----:B------:R-:W-:Y:S02]  /*7670*/  LOP3.LUT R12, R8, R103, RZ, 0x3c, !PT ;  /* 0x00000067080c7212 */ /* 0x000fe400078e3cff */
[----:B------:R-:W-:Y:S02]  /*7680*/  IADD3.X R31, RZ, R5, RZ, P5, !PT ;  /* 0x00000005ff1f7210 */ /* 0x000fe40002ffe4ff */
[----:B------:R-:W-:Y:S02]  /*7690*/  LOP3.LUT R32, R6, R35, RZ, 0x3c, !PT ;  /* 0x0000002306207212 */ /* 0x000fe400078e3cff */
[----:B------:R-:W-:-:S02]  /*76a0*/  SHF.R.U64 R10, R10, 0x3, RZ ;  /* 0x000000030a0a7819 */ /* 0x000fc400000012ff */
[----:B------:R-:W-:Y:S02]  /*76b0*/  MOV R26, R4 ;  /* 0x00000004001a7202 */ /* 0x000fe40000000f00 */
[----:B------:R-:W-:Y:S02]  /*76c0*/  F2FP.F16.F32.PACK_AB R4, R21, R20 ;  /* 0x000000141504723e */ /* 0x000fe400000000ff */
[----:B------:R-:W-:Y:S02]  /*76d0*/  F2FP.F16.F32.PACK_AB R5, R93, R92 ;  /* 0x0000005c5d05723e */ /* 0x000fe400000000ff */
[----:B------:R-:W-:Y:S02]  /*76e0*/  F2FP.F16.F32.PACK_AB R6, R89, R88 ;  /* 0x000000585906723e */ /* 0x000fe400000000ff */
[----:B------:R-:W-:Y:S02]  /*76f0*/  F2FP.F16.F32.PACK_AB R7, R95, R94 ;  /* 0x0000005e5f07723e */ /* 0x000fe400000000ff */
[----:B------:R-:W-:-:S02]  /*7700*/  LOP3.LUT R8, R18, R107, RZ, 0x3c, !PT ;  /* 0x0000006b12087212 */ /* 0x000fc400078e3cff */
[----:B------:R-:W-:Y:S01]  /*7710*/  MOV R101, R14 ;  /* 0x0000000e00657202 */ /* 0x000fe20000000f00 */
[----:B------:R0:W-:Y:S01]  /*7720*/  STSM.16.M88.4 [R26], R4 ;  /* 0x000000041a007844 */ /* 0x0001e20000000200 */
[----:B------:R-:W-:Y:S02]  /*7730*/  MOV R100, R12 ;  /* 0x0000000c00647202 */ /* 0x000fe40000000f00 */
[----:B------:R-:W-:Y:S02]  /*7740*/  LOP3.LUT R10, R10, R105, RZ, 0x3c, !PT ;  /* 0x000000690a0a7212 */ /* 0x000fe400078e3cff */
[----:B------:R-:W-:Y:S02]  /*7750*/  MOV R103, R32 ;  /* 0x0000002000677202 */ /* 0x000fe40000000f00 */
[----:B------:R-:W-:Y:S02]  /*7760*/  MOV R102, R30 ;  /* 0x0000001e00667202 */ /* 0x000fe40000000f00 */
[----:B------:R-:W-:-:S02]  /*7770*/  MOV R18, R28 ;  /* 0x0000001c00127202 */ /* 0x000fc40000000f00 */
[----:B------:R-:W-:Y:S02]  /*7780*/  F2FP.F16.F32.PACK_AB R12, R91, R90 ;  /* 0x0000005a5b0c723e */ /* 0x000fe400000000ff */
[----:B------:R-:W-:Y:S02]  /*7790*/  F2FP.F16.F32.PACK_AB R13, R97, R96 ;  /* 0x00000060610d723e */ /* 0x000fe400000000ff */
[----:B------:R-:W-:Y:S02]  /*77a0*/  F2FP.F16.F32.PACK_AB R14, R37, R36 ;  /* 0x00000024250e723e */ /* 0x000fe400000000ff */
[----:B------:R-:W-:Y:S02]  /*77b0*/  F2FP.F16.F32.PACK_AB R15, R39, R38 ;  /* 0x00000026270f723e */ /* 0x000fe400000000ff */
[----:B------:R-:W-:Y:S02]  /*77c0*/  F2FP.F16.F32.PACK_AB R28, R41, R40 ;  /* 0x00000028291c723e */ /* 0x000fe400000000ff */
[----:B------:R-:W-:Y:S01]  /*77d0*/  F2FP.F16.F32.PACK_AB R29, R43, R42 ;  /* 0x0000002a2b1d723e */ /* 0x000fe200000000ff */
[----:B------:R-:W-:Y:S01]  /*77e0*/  STSM.16.M88.4 [R103], R12 ;  /* 0x0000000c67007844 */ /* 0x000fe20000000200 */
[----:B------:R-:W-:-:S02]  /*77f0*/  F2FP.F16.F32.PACK_AB R30, R45, R44 ;  /* 0x0000002c2d1e723e */ /* 0x000fc400000000ff */
[----:B------:R-:W-:Y:S02]  /*7800*/  F2FP.F16.F32.PACK_AB R31, R47, R46 ;  /* 0x0000002e2f1f723e */ /* 0x000fe400000000ff */
[----:B------:R-:W-:Y:S02]  /*7810*/  F2FP.F16.F32.PACK_AB R32, R49, R48 ;  /* 0x000000303120723e */ /* 0x000fe400000000ff */
[----:B------:R-:W-:Y:S01]  /*7820*/  F2FP.F16.F32.PACK_AB R33, R51, R50 ;  /* 0x000000323321723e */ /* 0x000fe200000000ff */
[----:B------:R-:W-:Y:S01]  /*7830*/  STSM.16.M88.4 [R102], R28 ;  /* 0x0000001c66007844 */ /* 0x000fe20000000200 */
[----:B------:R-:W-:Y:S02]  /*7840*/  F2FP.F16.F32.PACK_AB R35, R55, R54 ;  /* 0x000000363723723e */ /* 0x000fe400000000ff */
[----:B------:R-:W-:Y:S02]  /*7850*/  MOV R99, R10 ;  /* 0x0000000a00637202 */ /* 0x000fe40000000f00 */
[----:B0-----:R-:W-:Y:S01]  /*7860*/  MOV R26, R8 ;  /* 0x00000008001a7202 */ /* 0x001fe20000000f00 */
[----:B------:R0:W-:Y:S01]  /*7870*/  STSM.16.M88.4 [R18], R32 ;  /* 0x0000002012007844 */ /* 0x0001e20000000200 */
[----:B------:R-:W-:-:S02]  /*7880*/  F2FP.F16.F32.PACK_AB R4, R57, R56 ;  /* 0x000000383904723e */ /* 0x000fc400000000ff */
[----:B------:R-:W-:Y:S02]  /*7890*/  F2FP.F16.F32.PACK_AB R5, R59, R58 ;  /* 0x0000003a3b05723e */ /* 0x000fe400000000ff */
[----:B------:R-:W-:Y:S02]  /*78a0*/  F2FP.F16.F32.PACK_AB R6, R61, R60 ;  /* 0x0000003c3d06723e */ /* 0x000fe400000000ff */
[----:B------:R-:W-:Y:S02]  /*78b0*/  F2FP.F16.F32.PACK_AB R7, R63, R62 ;  /* 0x0000003e3f07723e */ /* 0x000fe400000000ff */
[----:B------:R-:W-:Y:S02]  /*78c0*/  F2FP.F16.F32.PACK_AB R8, R65, R64 ;  /* 0x000000404108723e */ /* 0x000fe400000000ff */
[----:B------:R-:W-:Y:S01]  /*78d0*/  F2FP.F16.F32.PACK_AB R9, R67, R66 ;  /* 0x000000424309723e */ /* 0x000fe200000000ff */
[----:B------:R-:W-:Y:S01]  /*78e0*/  STSM.16.M88.4 [R101], R4 ;  /* 0x0000000465007844 */ /* 0x000fe20000000200 */
[----:B------:R-:W-:-:S02]  /*78f0*/  F2FP.F16.F32.PACK_AB R10, R69, R68 ;  /* 0x00000044450a723e */ /* 0x000fc400000000ff */
[----:B------:R-:W-:Y:S01]  /*7900*/  F2FP.F16.F32.PACK_AB R11, R71, R70 ;  /* 0x00000046470b723e */ /* 0x000fe200000000ff */
[----:B0-----:R-:W-:Y:S01]  /*7910*/  IMAD.U32 R32, RZ, RZ, UR7 ;  /* 0x00000007ff207e24 */ /* 0x001fe2000f8e00ff */
[----:B------:R-:W-:Y:S02]  /*7920*/  F2FP.F16.F32.PACK_AB R12, R73, R72 ;  /* 0x00000048490c723e */ /* 0x000fe400000000ff */
[----:B------:R-:W-:Y:S01]  /*7930*/  F2FP.F16.F32.PACK_AB R13, R75, R74 ;  /* 0x0000004a4b0d723e */ /* 0x000fe200000000ff */
[----:B------:R-:W-:Y:S01]  /*7940*/  STSM.16.M88.4 [R100], R8 ;  /* 0x0000000864007844 */ /* 0x000fe20000000200 */
[----:B------:R-:W-:Y:S02]  /*7950*/  F2FP.F16.F32.PACK_AB R14, R77, R76 ;  /* 0x0000004c4d0e723e */ /* 0x000fe400000000ff */
[----:B------:R-:W-:Y:S02]  /*7960*/  F2FP.F16.F32.PACK_AB R15, R79, R78 ;  /* 0x0000004e4f0f723e */ /* 0x000fe400000000ff */
[----:B------:R-:W-:-:S02]  /*7970*/  F2FP.F16.F32.PACK_AB R28, R81, R80 ;  /* 0x00000050511c723e */ /* 0x000fc400000000ff */
[----:B------:R-:W-:Y:S01]  /*7980*/  F2FP.F16.F32.PACK_AB R29, R83, R82 ;  /* 0x00000052531d723e */ /* 0x000fe200000000ff */
[----:B------:R-:W-:Y:S01]  /*7990*/  STSM.16.M88.4 [R99], R12 ;  /* 0x0000000c63007844 */ /* 0x000fe20000000200 */
[----:B------:R-:W-:Y:S02]  /*79a0*/  F2FP.F16.F32.PACK_AB R30, R85, R84 ;  /* 0x00000054551e723e */ /* 0x000fe400000000ff */
[----:B------:R-:W-:Y:S02]  /*79b0*/  F2FP.F16.F32.PACK_AB R31, R87, R86 ;  /* 0x00000056571f723e */ /* 0x000fe400000000ff */
[----:B------:R-:W-:Y:S02]  /*79c0*/  ISETP.NE.U32.AND P0, PT, RZ, UR10, PT ;  /* 0x0000000aff007c0c */ /* 0x000fe4000bf05070 */
[----:B------:R-:W-:Y:S01]  /*79d0*/  MOV R33, UR8 ;  /* 0x0000000800217c02 */ /* 0x000fe20008000f00 */
[----:B------:R0:W-:Y:S01]  /*79e0*/  STSM.16.M88.4 [R26], R28 ;  /* 0x0000001c1a007844 */ /* 0x0001e20000000200 */
[----:B------:R-:W-:Y:S01]  /*79f0*/  BAR.SYNC.DEFER_BLOCKING 0x1, 0x100 ;  /* 0x0044000000007b1d */ /* 0x000fe20000010000 */
[----:B------:R-:W-:-:S05]  /*7a00*/  ISETP.NE.AND.EX P0, PT, RZ, UR11, PT, P0 ;  /* 0x0000000bff007c0c */ /* 0x000fca000bf05300 */
[----:B------:R-:W-:Y:S02]  /*7a10*/  ULDC.64 UR8, c[0x0][0xc08] ;  /* 0x0003020000087ab9 */ /* 0x000fe40000000a00 */
[----:B0-----:R-:W0:Y:S06]  /*7a20*/  LDC R26, c[0x0][0xbe8] ;  /* 0x0002fa00ff1a7b82 */ /* 0x001e2c0000000800 */
[----:B------:R-:W2:Y:S01]  /*7a30*/  @P0 LDG.E R18, desc[UR36][R32.64] ;  /* 0x0000002420120981 */ /* 0x000ea2000c1e1900 */
[----:B------:R-:W-:-:S04]  /*7a40*/  UISETP.NE.U32.AND UP0, UPT, UR8, URZ, UPT ;  /* 0x0000003f0800728c */ /* 0x000fc8000bf05070 */
[----:B------:R-:W-:-:S06]  /*7a50*/  UISETP.NE.AND.EX UP0, UPT, UR9, URZ, UPT, UP0 ;  /* 0x0000003f0900728c */ /* 0x000fcc000bf05300 */
[----:B------:R-:W-:Y:S02]  /*7a60*/  PLOP3.LUT P4, PT, PT, PT, UP0, 0x80, 0x0 ;  /* 0x000000000000781c */ /* 0x000fe40003f8f008 */
[----:B0-----:R-:W-:-:S03]  /*7a70*/  ISETP.NE.AND P1, PT, R26, 0x1, PT ;  /* 0x000000011a00780c */ /* 0x001fc60003f25270 */
[----:B------:R-:W-:-:S03]  /*7a80*/  @UP0 UIADD3 UR8, UP1, UR4, UR8, URZ ;  /* 0x0000000804080290 */ /* 0x000fc6000ff3e03f */
[----:B------:R-:W-:Y:S01]  /*7a90*/  ULDC UR4, c[0x0][0xa88] ;  /* 0x0002a20000047ab9 */ /* 0x000fe20000000800 */
[----:B------:R-:W-:Y:S01]  /*7aa0*/  @UP0 UIADD3.X UR9, UR12, UR9, URZ, UP1, !UPT ;  /* 0x000000090c090290 */ /* 0x000fe20008ffe43f */
[----:B------:R-:W-:Y:S01]  /*7ab0*/  IMAD.U32 R9, RZ, RZ, UR4 ;  /* 0x00000004ff097e24 */ /* 0x000fe2000f8e00ff */
[----:B------:R-:W-:Y:S01]  /*7ac0*/  UISETP.NE.AND UP0, UPT, UR16, URZ, UPT ;  /* 0x0000003f1000728c */ /* 0x000fe2000bf05270 */
[----:B------:R-:W-:Y:S01]  /*7ad0*/  IMAD.U32 R4, RZ, RZ, UR8 ;  /* 0x00000008ff047e24 */ /* 0x000fe2000f8e00ff */
[----:B------:R-:W-:Y:S02]  /*7ae0*/  ULDC UR4, c[0x0][0xad4] ;  /* 0x0002b50000047ab9 */ /* 0x000fe40000000800 */
[----:B------:R-:W0:Y:S01]  /*7af0*/  @P1 LDC R6, c[0x0][0xbec] ;  /* 0x0002fb00ff061b82 */ /* 0x000e220000000800 */
[----:B------:R-:W-:Y:S01]  /*7b00*/  USEL UR4, UR16, UR4, UP0 ;  /* 0x0000000410047287 */ /* 0x000fe20008000000 */
[----:B------:R-:W-:Y:S01]  /*7b10*/  IMAD.U32 R5, RZ, RZ, UR9 ;  /* 0x00000009ff057e24 */ /* 0x000fe2000f8e00ff */
[----:B------:R-:W-:-:S02]  /*7b20*/  UMOV UR17, 0x9b8 ;  /* 0x000009b800117882 */ /* 0x000fc40000000000 */
[----:B------:R-:W-:-:S03]  /*7b30*/  UISETP.GT.AND UP1, UPT, UR4, 0x1, UPT ;  /* 0x000000010400788c */ /* 0x000fc6000bf24270 */
[----:B------:R-:W1:Y:S01]  /*7b40*/  @P1 LDC R11, c[0x0][0xbf0] ;  /* 0x0002fc00ff0b1b82 */ /* 0x000e620000000800 */
[----:B------:R-:W-:Y:S01]  /*7b50*/  USEL UR17, UR17, 0x978, UP1 ;  /* 0x0000097811117887 */ /* 0x000fe20008800000 */
[----:B------:R3:W5:Y:S01]  /*7b60*/  @P4 LDG.E R9, desc[UR36][R4.64] ;  /* 0x0000002404094981 */ /* 0x000762000c1e1900 */
[----:B------:R-:W-:Y:S01]  /*7b70*/  UISETP.NE.U32.AND UP0, UPT, UR10, URZ, UPT ;  /* 0x0000003f0a00728c */ /* 0x000fe2000bf05070 */
[----:B------:R-:W-:Y:S01]  /*7b80*/  UMOV UR4, URZ ;  /* 0x0000003f00047c82 */ /* 0x000fe20008000000 */
[----:B------:R-:W-:Y:S02]  /*7b90*/  USEL UR7, UR14, URZ, UP1 ;  /* 0x0000003f0e077287 */ /* 0x000fe40008800000 */
[----:B------:R-:W-:Y:S01]  /*7ba0*/  UISETP.NE.AND.EX UP0, UPT, UR11, URZ, UPT, UP0 ;  /* 0x0000003f0b00728c */ /* 0x000fe2000bf05300 */
[----:B---3--:R-:W-:-:S03]  /*7bb0*/  IMAD.U32 R4, RZ, RZ, UR15 ;  /* 0x0000000fff047e24 */ /* 0x008fc6000f8e00ff */
[----:B------:R-:W-:Y:S02]  /*7bc0*/  USEL UR61, UR61, URZ, !UP0 ;  /* 0x0000003f3d3d7287 */ /* 0x000fe4000c000000 */
[----:B------:R-:W-:Y:S01]  /*7bd0*/  ULDC.64 UR8, c[0x0][UR17+0x218] ;  /* 0x0000860011087abb */ /* 0x000fe20008000a00 */
[----:B------:R-:W-:Y:S01]  /*7be0*/  IMAD R13, R4, 0x80, R197 ;  /* 0x00000080040d7824 */ /* 0x000fe200078e02c5 */
[----:B------:R-:W-:Y:S01]  /*7bf0*/  ULDC.64 UR10, c[0x0][UR17+0x220] ;  /* 0x00008800110a7abb */ /* 0x000fe20008000a00 */
[----:B------:R-:W-:Y:S02]  /*7c00*/  USEL UR16, UR13, URZ, !UP0 ;  /* 0x0000003f0d107287 */ /* 0x000fe4000c000000 */
[----:B0-----:R-:W-:Y:S01]  /*7c10*/  @P1 IMAD.HI.U32 R4, R13, R6, RZ ;  /* 0x000000060d041227 */ /* 0x001fe200078e00ff */
[----:B------:R-:W-:Y:S01]  /*7c20*/  ULDC.64 UR12, c[0x0][UR17+0x228] ;  /* 0x00008a00110c7abb */ /* 0x000fe20008000a00 */
[----:B------:R-:W-:Y:S02]  /*7c30*/  UIMAD.WIDE.U32 UR14, UR8, UR18, URZ ;  /* 0x00000012080e72a5 */ /* 0x000fe4000f8e003f */
[----:B------:R-:W-:Y:S01]  /*7c40*/  UIMAD UR11, UR11, UR61, URZ ;  /* 0x0000003d0b0b72a4 */ /* 0x000fe2000f8e023f */
[----:B------:R-:W-:Y:S01]  /*7c50*/  IMAD.MOV.U32 R7, RZ, RZ, R13 ;  /* 0x000000ffff077224 */ /* 0x000fe200078e000d */
[----:B------:R-:W-:Y:S01]  /*7c60*/  UIMAD UR18, UR9, UR18, URZ ;  /* 0x00000012091272a4 */ /* 0x000fe2000f8e023f */
[----:B-1----:R-:W-:Y:S01]  /*7c70*/  @P1 SHF.R.U32.HI R7, RZ, R11, R4 ;  /* 0x0000000bff071219 */ /* 0x002fe20000011604 */
[----:B------:R-:W-:-:S02]  /*7c80*/  UIMAD.WIDE.U32 UR8, UR10, UR61, URZ ;  /* 0x0000003d0a0872a5 */ /* 0x000fc4000f8e003f */
[----:B------:R-:W-:Y:S01]  /*7c90*/  UIMAD.WIDE.U32 UR20, UR12, UR7, URZ ;  /* 0x000000070c1472a5 */ /* 0x000fe2000f8e003f */
[----:B------:R-:W-:Y:S01]  /*7ca0*/  IADD3 R11, -R7, RZ, RZ ;  /* 0x000000ff070b7210 */ /* 0x000fe20007ffe1ff */
[----:B------:R-:W-:Y:S02]  /*7cb0*/  UIMAD UR7, UR13, UR7, URZ ;  /* 0x000000070d0772a4 */ /* 0x000fe4000f8e023f */
[----:B------:R-:W-:Y:S02]  /*7cc0*/  UIMAD UR11, UR10, UR16, UR11 ;  /* 0x000000100a0b72a4 */ /* 0x000fe4000f8e020b */
[----:B------:R-:W-:Y:S01]  /*7cd0*/  UIADD3 UR18, UR15, UR18, URZ ;  /* 0x000000120f127290 */ /* 0x000fe2000fffe03f */
[----:B------:R-:W-:Y:S02]  /*7ce0*/  IMAD.U32 R4, RZ, RZ, UR20 ;  /* 0x00000014ff047e24 */ /* 0x000fe4000f8e00ff */
[----:B------:R-:W-:Y:S01]  /*7cf0*/  IMAD.U32 R5, RZ, RZ, UR21 ;  /* 0x00000015ff057e24 */ /* 0x000fe2000f8e00ff */
[----:B------:R-:W-:Y:S01]  /*7d00*/  SHF.R.S32.HI R5, RZ, 0x1f, R7 ;  /* 0x0000001fff057819 */ /* 0x000fe20000011407 */
[----:B------:R-:W-:-:S05]  /*7d10*/  IMAD R11, R26, R11, R13 ;  /* 0x0000000b1a0b7224 */ /* 0x000fca00078e020d */
[----:B------:R-:W-:Y:S02]  /*7d20*/  SHF.R.S32.HI R6, RZ, 0x1f, R11 ;  /* 0x0000001fff067819 */ /* 0x000fe4000001140b */
[----:B--2---:R-:W-:-:S13]  /*7d30*/  @P0 R2UR UR4, R18 ;  /* 0x00000000120402ca */ /* 0x004fda00000e0000 */
[----:B------:R-:W-:Y:S02]  /*7d40*/  UIADD3 UR14, UP0, UP2, UR8, UR14, UR4 ;  /* 0x0000000e080e7290 */ /* 0x000fe4000fa1e004 */
[----:B------:R-:W-:Y:S02]  /*7d50*/  UIADD3 UR8, UR21, UR7, URZ ;  /* 0x0000000715087290 */ /* 0x000fe4000fffe03f */
[----:B------:R-:W-:Y:S02]  /*7d60*/  UIADD3 UR7, UR9, UR11, URZ ;  /* 0x0000000b09077290 */ /* 0x000fe4000fffe03f */
[----:B------:R-:W-:Y:S01]  /*7d70*/  USHF.R.S32.HI UR12, URZ, 0x1f, UR4 ;  /* 0x0000001f3f0c7899 */ /* 0x000fe20008011404 */
[----:B------:R-:W-:Y:S01]  /*7d80*/  IADD3 R4, P2, P3, R7, UR14, R4 ;  /* 0x0000000e07047c10 */ /* 0x000fe2000fb5e004 */
[----:B------:R-:W-:Y:S01]  /*7d90*/  IMAD.U32 R8, RZ, RZ, UR8 ;  /* 0x00000008ff087e24 */ /* 0x000fe2000f8e00ff */
[----:B------:R-:W-:Y:S01]  /*7da0*/  ULDC.64 UR8, c[0x0][UR17+0x210] ;  /* 0x0000840011087abb */ /* 0x000fe20008000a00 */
[----:B------:R-:W-:Y:S01]  /*7db0*/  UIADD3.X UR7, UR7, UR18, UR12, UP0, UP2 ;  /* 0x0000001207077290 */ /* 0x000fe200087e440c */
[----:B------:R-:W-:Y:S01]  /*7dc0*/  IMAD R7, R11, UR9, RZ ;  /* 0x000000090b077c24 */ /* 0x000fe2000f8e02ff */
[----:B------:R-:W-:Y:S01]  /*7dd0*/  ULDC.64 UR10, c[0x0][0xba8] ;  /* 0x0002ea00000a7ab9 */ /* 0x000fe20000000a00 */
[----:B------:R-:W-:Y:S01]  /*7de0*/  @!UP1 ULDC UR10, c[0x0][0xb50] ;  /* 0x0002d400000a9ab9 */ /* 0x000fe20000000800 */
[----:B------:R-:W-:Y:S01]  /*7df0*/  @!UP1 ULDC UR11, c[0x0][0xb54] ;  /* 0x0002d500000b9ab9 */ /* 0x000fe20000000800 */
[----:B------:R-:W-:Y:S01]  /*7e00*/  IMAD R7, R6, UR8, R7 ;  /* 0x0000000806077c24 */ /* 0x000fe2000f8e0207 */
[----:B------:R-:W-:-:S03]  /*7e10*/  IADD3.X R5, R5, UR7, R8, P2, P3 ;  /* 0x0000000705057c10 */ /* 0x000fc600097e6408 */
[----:B------:R-:W-:-:S04]  /*7e20*/  IMAD.WIDE.U32 R4, R11, UR8, R4 ;  /* 0x000000080b047c25 */ /* 0x000fc8000f8e0004 */
[----:B------:R-:W-:Y:S01]  /*7e30*/  IMAD.IADD R5, R5, 0x1, R7 ;  /* 0x0000000105057824 */ /* 0x000fe200078e0207 */
[----:B------:R-:W-:-:S04]  /*7e40*/  LEA R8, P2, R4, UR10, 0x2 ;  /* 0x0000000a04087c11 */ /* 0x000fc8000f8410ff */
[----:B------:R-:W-:Y:S01]  /*7e50*/  LEA.HI.X R10, R4, UR11, R5, 0x2, P2 ;  /* 0x0000000b040a7c11 */ /* 0x000fe200090f1405 */
[----:B------:R-:W-:Y:S08]  /*7e60*/  @P4 BRA `(.L_x_213) ;  /* 0x0000000000104947 */ /* 0x000ff00003800000 */
[----:B------:R-:W-:Y:S05]  /*7e70*/  @!P0 BRA `(.L_x_213) ;  /* 0x00000000000c8947 */ /* 0x000fea0003800000 */
[----:B------:R-:W2:Y:S04]  /*7e80*/  LDG.E R4, desc[UR36][R32.64] ;  /* 0x0000002420047981 */ /* 0x000ea8000c1e1900 */
[----:B-----5:R-:W2:Y:S02]  /*7e90*/  LDG.E R9, desc[UR36][R32.64+0x4] ;  /* 0x0000042420097981 */ /* 0x020ea4000c1e1900 */
[----:B--2---:R-:W-:-:S07]  /*7ea0*/  IMAD.IADD R9, R9, 0x1, -R4 ;  /* 0x0000000109097824 */ /* 0x004fce00078e0a04 */
.L_x_213:
[----:B------:R-:W-:Y:S01]  /*7eb0*/  R2UR UR7, R175 ;  /* 0x00000000af0772ca */ /* 0x000fe200000e0000 */
[----:B------:R-:W-:Y:S01]  /*7ec0*/  SHFL.IDX PT, R4, R8, RZ, 0x1c1f ;  /* 0x001c1fff08047589 */ /* 0x000fe200000e0000 */
[----:B-----5:R-:W-:Y:S01]  /*7ed0*/  IMAD R18, R9, R26, RZ ;  /* 0x0000001a09127224 */ /* 0x020fe200078e02ff */
[----:B------:R-:W-:Y:S02]  /*7ee0*/  LOP3.LUT P0, RZ, R179, 0x3, RZ, 0xc0, !PT ;  /* 0x00000003b3ff7812 */ /* 0x000fe4000780c0ff */
[----:B------:R-:W0:Y:S01]  /*7ef0*/  SHFL.IDX PT, R5, R10, RZ, 0x1c1f ;  /* 0x001c1fff0a057589 */ /* 0x000e2200000e0000 */
[----:B------:R-:W-:-:S03]  /*7f00*/  PLOP3.LUT P3, PT, PT, PT, UP1, 0x80, 0x0 ;  /* 0x000000000000781c */ /* 0x000fc60003f6f018 */
[----:B------:R-:W-:Y:S04]  /*7f10*/  SHFL.IDX PT, R6, R8, 0x1, 0x1c1f ;  /* 0x003c1f0008067f89 */ /* 0x000fe800000e0000 */
[----:B------:R-:W-:Y:S01]  /*7f20*/  IMAD.U32 R11, RZ, RZ, UR7 ;  /* 0x00000007ff0b7e24 */ /* 0x000fe2000f8e00ff */
[----:B------:R-:W1:Y:S04]  /*7f30*/  SHFL.IDX PT, R7, R10, 0x1, 0x1c1f ;  /* 0x003c1f000a077f89 */ /* 0x000e6800000e0000 */
[----:B------:R-:W-:-:S04]  /*7f40*/  LEA R11, R11, R196, 0x7 ;  /* 0x000000c40b0b7211 */ /* 0x000fc800078e38ff */
[C---:B------:R-:W-:Y:S01]  /*7f50*/  ISETP.GE.OR P2, PT, R11.reuse, R18, P0 ;  /* 0x000000120b00720c */ /* 0x040fe20000746670 */
[----:B------:R-:W-:-:S05]  /*7f60*/  VIADD R9, R11, 0x8 ;  /* 0x000000080b097836 */ /* 0x000fca0000000000 */
[----:B------:R-:W-:-:S07]  /*7f70*/  ISETP.GE.OR P0, PT, R9, R18, P0 ;  /* 0x000000120900720c */ /* 0x000fce0000706670 */
[----:B0-----:R0:W-:Y:S01]  /*7f80*/  @!P2 ST.E desc[UR36][R4.64], R3 ;  /* 0x000000030400a985 */ /* 0x0011e2000c101924 */
[----:B------:R-:W-:-:S05]  /*7f90*/  ISETP.GE.AND P2, PT, R11, R18, PT ;  /* 0x000000120b00720c */ /* 0x000fca0003f46270 */
[----:B-1----:R0:W-:Y:S01]  /*7fa0*/  @!P0 ST.E desc[UR36][R6.64], R0 ;  /* 0x0000000006008985 */ /* 0x0021e2000c101924 */
[----:B------:R-:W-:Y:S01]  /*7fb0*/  ISETP.GE.AND P0, PT, R9, R18, PT ;  /* 0x000000120900720c */ /* 0x000fe20003f06270 */
[----:B------:R-:W-:-:S12]  /*7fc0*/  @P3 BRA `(.L_x_214) ;  /* 0x0000000800983947 */ /* 0x000fd80003800000 */
[----:B0-----:R-:W-:Y:S01]  /*7fd0*/  IMAD R3, R176, 0x40, R2 ;  /* 0x00000040b0037824 */ /* 0x001fe200078e0202 */
[----:B------:R-:W0:Y:S01]  /*7fe0*/  @P1 LDC R19, c[0x0][0xbec] ;  /* 0x0002fb00ff131b82 */ /* 0x000e220000000800 */
[----:B------:R-:W-:Y:S01]  /*7ff0*/  R2UR UR14, R175 ;  /* 0x00000000af0e72ca */ /* 0x000fe200000e0000 */
[----:B------:R-:W-:Y:S01]  /*8000*/  ULDC.64 UR10, c[0x0][0xaa0] ;  /* 0x0002a800000a7ab9 */ /* 0x000fe20000000a00 */
[----:B------:R-:W-:Y:S01]  /*8010*/  IMAD.WIDE R24, R3, 0x2, R24 ;  /* 0x0000000203187825 */ /* 0x000fe200078e0218 */
[----:B------:R-:W-:Y:S02]  /*8020*/  R2UR UR15, R174 ;  /* 0x00000000ae0f72ca */ /* 0x000fe400000e0000 */
[C---:B------:R-:W-:Y:S02]  /*8030*/  IADD3 R9, P6, R24.reuse, 0x1000, RZ ;  /* 0x0000100018097810 */ /* 0x040fe40007fde0ff */
[----:B------:R-:W1:Y:S01]  /*8040*/  @P1 LDC R21, c[0x0][0xbf0] ;  /* 0x0002fc00ff151b82 */ /* 0x000e620000000800 */
[----:B------:R-:W-:-:S02]  /*8050*/  LOP3.LUT R5, R24, 0x380, RZ, 0xc0, !PT ;  /* 0x0000038018057812 */ /* 0x000fc400078ec0ff */
[----:B------:R-:W-:Y:S01]  /*8060*/  LOP3.LUT R8, R9, 0x380, RZ, 0xc0, !PT ;  /* 0x0000038009087812 */ /* 0x000fe200078ec0ff */
[----:B------:R-:W-:Y:S01]  /*8070*/  UIMAD UR7, UR12, UR10, URZ ;  /* 0x0000000a0c0772a4 */ /* 0x000fe2000f8e023f */
[----:B------:R-:W-:Y:S02]  /*8080*/  SHF.R.U64 R5, R5, 0x3, RZ ;  /* 0x0000000305057819 */ /* 0x000fe400000012ff */
[----:B------:R-:W-:Y:S01]  /*8090*/  SHF.R.U64 R8, R8, 0x3, RZ ;  /* 0x0000000308087819 */ /* 0x000fe200000012ff */
[----:B------:R-:W-:Y:S01]  /*80a0*/  UIMAD.WIDE.U32 UR8, UR4, UR10, URZ ;  /* 0x0000000a040872a5 */ /* 0x000fe2000f8e003f */
[----:B------:R-:W-:Y:S01]  /*80b0*/  IADD3 R13, P5, R24, 0x2000, RZ ;  /* 0x00002000180d7810 */ /* 0x000fe20007fbe0ff */
[----:B------:R-:W-:Y:S01]  /*80c0*/  ULDC.64 UR12, c[0x0][0xaf0] ;  /* 0x0002bc00000c7ab9 */ /* 0x000fe20000000a00 */
[----:B------:R-:W-:Y:S01]  /*80d0*/  LOP3.LUT R8, R8, R9, RZ, 0x3c, !PT ;  /* 0x0000000908087212 */ /* 0x000fe200078e3cff */
[----:B------:R-:W-:Y:S01]  /*80e0*/  IMAD.X R9, RZ, RZ, R25, P6 ;  /* 0x000000ffff097224 */ /* 0x000fe200030e0619 */
[C---:B------:R-:W-:Y:S01]  /*80f0*/  IADD3 R3, P6, R24.reuse, 0x7000, RZ ;  /* 0x0000700018037810 */ /* 0x040fe20007fde0ff */
[----:B------:R-:W-:Y:S01]  /*8100*/  UIMAD UR7, UR4, UR11, UR7 ;  /* 0x0000000b040772a4 */ /* 0x000fe2000f8e0207 */
[----:B------:R-:W-:-:S02]  /*8110*/  IADD3 R29, P4, R24, 0x3000, RZ ;  /* 0x00003000181d7810 */ /* 0x000fc40007f9e0ff */
[----:B------:R-:W-:Y:S02]  /*8120*/  LOP3.LUT R0, R3, 0x380, RZ, 0xc0, !PT ;  /* 0x0000038003007812 */ /* 0x000fe400078ec0ff */
[----:B------:R-:W-:Y:S01]  /*8130*/  IADD3 R33, P3, R24, 0x4000, RZ ;  /* 0x0000400018217810 */ /* 0x000fe20007f7e0ff */
[----:B------:R-:W-:Y:S01]  /*8140*/  ULDC.64 UR10, c[0x0][0xae8] ;  /* 0x0002ba00000a7ab9 */ /* 0x000fe20000000a00 */
[----:B------:R-:W-:Y:S02]  /*8150*/  SHF.R.U64 R0, R0, 0x3, RZ ;  /* 0x0000000300007819 */ /* 0x000fe400000012ff */
[C---:B------:R-:W-:Y:S01]  /*8160*/  IADD3 R37, P2, R24.reuse, 0x5000, RZ ;  /* 0x0000500018257810 */ /* 0x040fe20007f5e0ff */
[----:B------:R-:W-:Y:S01]  /*8170*/  IMAD.X R45, RZ, RZ, R25, P6 ;  /* 0x000000ffff2d7224 */ /* 0x000fe200030e0619 */
[----:B------:R-:W-:Y:S01]  /*8180*/  IADD3 R41, P0, R24, 0x6000, RZ ;  /* 0x0000600018297810 */ /* 0x000fe20007f1e0ff */
[----:B------:R-:W5:Y:S01]  /*8190*/  LD.E.128 R8, desc[UR36][R8.64] ;  /* 0x0000002408087980 */ /* 0x000f62000c101d00 */
[----:B------:R-:W-:-:S02]  /*81a0*/  LOP3.LUT R24, R5, R24, RZ, 0x3c, !PT ;  /* 0x0000001805187212 */ /* 0x000fc400078e3cff */
[----:B------:R-:W-:Y:S01]  /*81b0*/  LOP3.LUT R44, R0, R3, RZ, 0x3c, !PT ;  /* 0x00000003002c7212 */ /* 0x000fe200078e3cff */
[----:B------:R-:W-:Y:S01]  /*81c0*/  IMAD R0, R17, 0x20, R176 ;  /* 0x0000002011007824 */ /* 0x000fe200078e02b0 */
[----:B------:R-:W-:Y:S01]  /*81d0*/  UIADD3 UR9, UR9, UR7, URZ ;  /* 0x0000000709097290 */ /* 0x000fe2000fffe03f */
[----:B------:R-:W-:Y:S01]  /*81e0*/  IMAD.U32 R3, RZ, RZ, UR14 ;  /* 0x0000000eff037e24 */ /* 0x000fe2000f8e00ff */
[----:B------:R2:W5:Y:S01]  /*81f0*/  LD.E.128 R4, desc[UR36][R24.64] ;  /* 0x0000002418047980 */ /* 0x000562000c101d00 */
[----:B------:R-:W-:Y:S01]  /*8200*/  USHF.R.S32.HI UR4, URZ, 0x1f, UR61 ;  /* 0x0000001f3f047899 */ /* 0x000fe2000801143d */
[----:B------:R-:W-:Y:S01]  /*8210*/  LOP3.LUT R12, R13, 0x380, RZ, 0xc0, !PT ;  /* 0x000003800d0c7812 */ /* 0x000fe200078ec0ff */
[----:B------:R-:W-:Y:S01]  /*8220*/  UIMAD.WIDE.U32 UR8, UR15, UR10, UR8 ;  /* 0x0000000a0f0872a5 */ /* 0x000fe2000f8e0008 */
[----:B------:R-:W-:Y:S01]  /*8230*/  LOP3.LUT R28, R29, 0x380, RZ, 0xc0, !PT ;  /* 0x000003801d1c7812 */ /* 0x000fe200078ec0ff */
[----:B------:R-:W5:Y:S01]  /*8240*/  LD.E.128 R44, desc[UR36][R44.64] ;  /* 0x000000242c2c7980 */ /* 0x000f62000c101d00 */
[----:B------:R-:W-:-:S02]  /*8250*/  LOP3.LUT R32, R33, 0x380, RZ, 0xc0, !PT ;  /* 0x0000038021207812 */ /* 0x000fc400078ec0ff */
[----:B------:R-:W-:Y:S01]  /*8260*/  LOP3.LUT R36, R37, 0x380, RZ, 0xc0, !PT ;  /* 0x0000038025247812 */ /* 0x000fe200078ec0ff */
[----:B--2---:R-:W-:Y:S01]  /*8270*/  IMAD R24, R3, 0x80, R0 ;  /* 0x0000008003187824 */ /* 0x004fe200078e0200 */
[----:B------:R-:W-:Y:S01]  /*8280*/  LOP3.LUT R40, R41, 0x380, RZ, 0xc0, !PT ;  /* 0x0000038029287812 */ /* 0x000fe200078ec0ff */
[----:B------:R-:W-:Y:S01]  /*8290*/  UIMAD UR4, UR4, UR12, URZ ;  /* 0x0000000c040472a4 */ /* 0x000fe2000f8e023f */
[----:B------:R-:W-:Y:S01]  /*82a0*/  SHF.R.U64 R12, R12, 0x3, RZ ;  /* 0x000000030c0c7819 */ /* 0x000fe200000012ff */
[----:B0-----:R-:W-:Y:S01]  /*82b0*/  @P1 IMAD.HI.U32 R0, R24, R19, RZ ;  /* 0x0000001318001227 */ /* 0x001fe200078e00ff */
[----:B------:R-:W-:Y:S01]  /*82c0*/  UIMAD UR9, UR15, UR11, UR9 ;  /* 0x0000000b0f0972a4 */ /* 0x000fe2000f8e0209 */
[----:B------:R-:W-:Y:S02]  /*82d0*/  SHF.R.U64 R28, R28, 0x3, RZ ;  /* 0x000000031c1c7819 */ /* 0x000fe400000012ff */
[----:B------:R-:W-:Y:S01]  /*82e0*/  IMAD.MOV.U32 R3, RZ, RZ, R24 ;  /* 0x000000ffff037224 */ /* 0x000fe200078e0018 */
[----:B-1----:R-:W-:Y:S01]  /*82f0*/  @P1 SHF.R.U32.HI R3, RZ, R21, R0 ;  /* 0x00000015ff031219 */ /* 0x002fe20000011600 */
[----:B------:R-:W-:Y:S01]  /*8300*/  UIMAD UR4, UR61, UR13, UR4 ;  /* 0x0000000d3d0472a4 */ /* 0x000fe2000f8e0204 */
[----:B------:R-:W-:Y:S01]  /*8310*/  SHF.R.U64 R32, R32, 0x3, RZ ;  /* 0x0000000320207819 */ /* 0x000fe200000012ff */
[----:B------:R-:W-:Y:S01]  /*8320*/  UIMAD.WIDE.U32 UR8, UR61, UR12, UR8 ;  /* 0x0000000c3d0872a5 */ /* 0x000fe2000f8e0008 */
[----:B------:R-:W-:-:S02]  /*8330*/  SHF.R.U64 R36, R36, 0x3, RZ ;  /* 0x0000000324247819 */ /* 0x000fc400000012ff */
[----:B------:R-:W-:Y:S01]  /*8340*/  SHF.R.U64 R40, R40, 0x3, RZ ;  /* 0x0000000328287819 */ /* 0x000fe200000012ff */
[----:B------:R-:W-:Y:S01]  /*8350*/  UIADD3 UR4, UR9, UR4, URZ ;  /* 0x0000000409047290 */ /* 0x000fe2000fffe03f */
[--C-:B------:R-:W-:Y:S01]  /*8360*/  SHF.R.S32.HI R0, RZ, 0x1f, R3.reuse ;  /* 0x0000001fff007819 */ /* 0x100fe20000011403 */
[----:B------:R-:W-:Y:S01]  /*8370*/  IMAD.MOV R19, RZ, RZ, -R3 ;  /* 0x000000ffff137224 */ /* 0x000fe200078e0a03 */
[----:B------:R-:W-:Y:S01]  /*8380*/  LOP3.LUT R12, R12, R13, RZ, 0x3c, !PT ;  /* 0x0000000d0c0c7212 */ /* 0x000fe200078e3cff */
[--C-:B------:R-:W-:Y:S01]  /*8390*/  IMAD.X R13, RZ, RZ, R25.reuse, P5 ;  /* 0x000000ffff0d7224 */ /* 0x100fe200028e0619 */
[----:B------:R-:W-:Y:S01]  /*83a0*/  LOP3.LUT R28, R28, R29, RZ, 0x3c, !PT ;  /* 0x0000001d1c1c7212 */ /* 0x000fe200078e3cff */
[--C-:B------:R-:W-:Y:S01]  /*83b0*/  IMAD.X R29, RZ, RZ, R25.reuse, P4 ;  /* 0x000000ffff1d7224 */ /* 0x100fe200020e0619 */
[----:B------:R-:W-:Y:S01]  /*83c0*/  LOP3.LUT R32, R32, R33, RZ, 0x3c, !PT ;  /* 0x0000002120207212 */ /* 0x000fe200078e3cff */
[--C-:B------:R-:W-:Y:S01]  /*83d0*/  IMAD.X R33, RZ, RZ, R25.reuse, P3 ;  /* 0x000000ffff217224 */ /* 0x100fe200018e0619 */
[----:B------:R-:W-:Y:S01]  /*83e0*/  LOP3.LUT R36, R36, R37, RZ, 0x3c, !PT ;  /* 0x0000002524247212 */ /* 0x000fe200078e3cff */
[----:B------:R-:W-:Y:S01]  /*83f0*/  ULDC.64 UR10, c[0x0][0xae0] ;  /* 0x0002b800000a7ab9 */ /* 0x000fe20000000a00 */
[----:B------:R-:W-:Y:S01]  /*8400*/  LOP3.LUT R40, R40, R41, RZ, 0x3c, !PT ;  /* 0x0000002928287212 */ /* 0x000fe200078e3cff */
[----:B------:R-:W-:Y:S01]  /*8410*/  IMAD.X R41, RZ, RZ, R25, P0 ;  /* 0x000000ffff297224 */ /* 0x000fe200000e0619 */
[----:B------:R-:W-:Y:S01]  /*8420*/  IADD3.X R37, RZ, R25, RZ, P2, !PT ;  /* 0x00000019ff257210 */ /* 0x000fe200017fe4ff */
[----:B------:R-:W-:Y:S01]  /*8430*/  IMAD R0, R0, UR10, RZ ;  /* 0x0000000a00007c24 */ /* 0x000fe2000f8e02ff */
[----:B------:R-:W-:Y:S01]  /*8440*/  MOV R20, UR8 ;  /* 0x0000000800147c02 */ /* 0x000fe20008000f00 */
[----:B------:R-:W-:Y:S01]  /*8450*/  IMAD R19, R26, R19, R24 ;  /* 0x000000131a137224 */ /* 0x000fe200078e0218 */
[----:B------:R-:W5:Y:S01]  /*8460*/  LD.E.128 R12, desc[UR36][R12.64] ;  /* 0x000000240c0c7980 */ /* 0x000f62000c101d00 */
[----:B------:R-:W-:Y:S01]  /*8470*/  IMAD.U32 R21, RZ, RZ, UR9 ;  /* 0x00000009ff157e24 */ /* 0x000fe2000f8e00ff */
[----:B------:R-:W-:Y:S01]  /*8480*/  ULDC.64 UR8, c[0x0][0xad8] ;  /* 0x0002b60000087ab9 */ /* 0x000fe20000000a00 */
[----:B------:R-:W-:Y:S01]  /*8490*/  IMAD.U32 R21, RZ, RZ, UR4 ;  /* 0x00000004ff157e24 */ /* 0x000fe2000f8e00ff */
[----:B------:R-:W5:Y:S01]  /*84a0*/  LD.E.128 R28, desc[UR36][R28.64] ;  /* 0x000000241c1c7980 */ /* 0x000f62000c101d00 */
[----:B------:R-:W-:Y:S01]  /*84b0*/  IMAD R25, R3, UR11, R0 ;  /* 0x0000000b03197c24 */ /* 0x000fe2000f8e0200 */
[----:B------:R-:W-:-:S02]  /*84c0*/  SHF.R.S32.HI R0, RZ, 0x1f, R19 ;  /* 0x0000001fff007819 */ /* 0x000fc40000011413 */
[----:B------:R-:W5:Y:S01]  /*84d0*/  LD.E.128 R32, desc[UR36][R32.64] ;  /* 0x0000002420207980 */ /* 0x000f62000c101d00 */
[----:B------:R-:W-:-:S03]  /*84e0*/  IMAD.WIDE.U32 R20, R3, UR10, R20 ;  /* 0x0000000a03147c25 */ /* 0x000fc6000f8e0014 */
[----:B------:R-:W5:Y:S04]  /*84f0*/  LD.E.128 R36, desc[UR36][R36.64] ;  /* 0x0000002424247980 */ /* 0x000f68000c101d00 */
[----:B------:R-:W5:Y:S01]  /*8500*/  LD.E.128 R40, desc[UR36][R40.64] ;  /* 0x0000002428287980 */ /* 0x000f62000c101d00 */
[----:B------:R-:W-:Y:S01]  /*8510*/  IMAD.U32 R49, RZ, RZ, UR14 ;  /* 0x0000000eff317e24 */ /* 0x000fe2000f8e00ff */
[----:B------:R-:W-:Y:S01]  /*8520*/  @!PT LDS RZ, [RZ] ;  /* 0x00000000fffff984 */ /* 0x000fe20000000800 */
[----:B------:R-:W-:Y:S01]  /*8530*/  @!PT LDS RZ, [RZ] ;  /* 0x00000000fffff984 */ /* 0x000fe20000000800 */
[----:B------:R-:W-:Y:S01]  /*8540*/  @!PT LDS RZ, [RZ] ;  /* 0x00000000fffff984 */ /* 0x000fe20000000800 */
[----:B------:R-:W-:Y:S01]  /*8550*/  @!PT LDS RZ, [RZ] ;  /* 0x00000000fffff984 */ /* 0x000fe20000000800 */
[----:B------:R0:W-:Y:S06]  /*8560*/  MEMBAR.ALL.CTA ;  /* 0x0000000000007992 */ /* 0x0001ec0000008000 */
[----:B0-----:R-:W0:Y:S01]  /*8570*/  FENCE.VIEW.ASYNC.S ;  /* 0x00000000000073c6 */ /* 0x001e220000000000 */
[----:B------:R-:W-:-:S02]  /*8580*/  IMAD.IADD R21, R21, 0x1, R25 ;  /* 0x0000000115157824 */ /* 0x000fc400078e0219 */
[----:B------:R-:W-:Y:S02]  /*8590*/  IMAD R0, R0, UR8, RZ ;  /* 0x0000000800007c24 */ /* 0x000fe4000f8e02ff */
[----:B------:R-:W-:Y:S02]  /*85a0*/  IMAD R49, R49, 0x80, R176 ;  /* 0x0000008031317824 */ /* 0x000fe400078e02b0 */
[C---:B------:R-:W-:Y:S02]  /*85b0*/  IMAD R25, R19.reuse, UR9, R0 ;  /* 0x0000000913197c24 */ /* 0x040fe4000f8e0200 */
[----:B------:R-:W-:Y:S01]  /*85c0*/  IMAD.WIDE.U32 R20, R19, UR8, R20 ;  /* 0x0000000813147c25 */ /* 0x000fe2000f8e0014 */
[CC--:B------:R-:W-:Y:S01]  /*85d0*/  ISETP.GE.AND P2, PT, R49.reuse, R18.reuse, PT ;  /* 0x000000123100720c */ /* 0x0c0fe20003f46270 */
[----:B------:R-:W-:Y:S01]  /*85e0*/  ULDC.64 UR8, c[0x0][0xa80] ;  /* 0x0002a00000087ab9 */ /* 0x000fe20000000a00 */
[----:B------:R-:W-:Y:S01]  /*85f0*/  IADD3 R3, R49, 0x20, RZ ;  /* 0x0000002031037810 */ /* 0x000fe20007ffe0ff */
[----:B------:R-:W-:Y:S01]  /*8600*/  IMAD.IADD R19, R21, 0x1, R25 ;  /* 0x0000000115137824 */ /* 0x000fe200078e0219 */
[----:B------:R-:W-:Y:S01]  /*8610*/  LEA R0, P3, R20, UR8, 0x1 ;  /* 0x0000000814007c11 */ /* 0x000fe2000f8608ff */
[----:B------:R-:W-:Y:S01]  /*8620*/  VIADD R98, R98, 0x2a820 ;  /* 0x0002a82062627836 */ /* 0x000fe20000000000 */
[----:B------:R-:W-:Y:S01]  /*8630*/  ISETP.GE.AND P0, PT, R3, R18, PT ;  /* 0x000000120300720c */ /* 0x000fe20003f06270 */
[----:B------:R-:W-:Y:S01]  /*8640*/  VIADD R3, R49, 0x40 ;  /* 0x0000004031037836 */ /* 0x000fe20000000000 */
[----:B------:R-:W-:-:S02]  /*8650*/  LEA.HI.X R19, R20, UR9, R19, 0x1, P3 ;  /* 0x0000000914137c11 */ /* 0x000fc400098f0c13 */
[----:B------:R-:W-:Y:S01]  /*8660*/  PRMT R98, RZ, 0x654, R98 ;  /* 0x00000654ff627816 */ /* 0x000fe20000000062 */
[----:B0-----:R0:W1:Y:S01]  /*8670*/  SHFL.IDX PT, R25, R0, RZ, 0x181f ;  /* 0x00181fff00197589 */ /* 0x00106200000e0000 */
[----:B------:R-:W-:Y:S01]  /*8680*/  ISETP.GE.AND P1, PT, R3, R18, PT ;  /* 0x000000120300720c */ /* 0x000fe20003f26270 */
[----:B------:R-:W-:Y:S01]  /*8690*/  BSSY B1, `(.L_x_215) ;  /* 0x000000d000017945 */ /* 0x000fe20003800000 */
[----:B------:R0:W-:Y:S01]  /*86a0*/  SYNCS.ARRIVE.TRANS64.RED.A1T0 RZ, [R98+URZ], RZ ;  /* 0x000000ff62ff79a7 */ /* 0x0001e2000810043f */
[----:B------:R0:W2:Y:S02]  /*86b0*/  SHFL.IDX PT, R3, R19, RZ, 0x181f ;  /* 0x00181fff13037589 */ /* 0x0000a400000e0000 */
[----:B------:R-:W-:Y:S08]  /*86c0*/  @P2 BRA `(.L_x_216) ;  /* 0x0000000000242947 */ /* 0x000ff00003800000 */
[----:B------:R-:W-:Y:S02]  /*86d0*/  ULDC UR4, c[0x0][0xac8] ;  /* 0x0002b20000047ab9 */ /* 0x000fe40000000800 */
[----:B------:R-:W-:Y:S02]  /*86e0*/  ISETP.GE.AND P2, PT, R2, UR4, PT ;  /* 0x0000000402007c0c */ /* 0x000fe4000bf46270 */
[----:B------:R-:W-:-:S11]  /*86f0*/  ISETP.GE.AND P3, PT, R16, UR4, PT ;  /* 0x0000000410007c0c */ /* 0x000fd6000bf66270 */
[-C--:B-1----:R-:W-:Y:S02]  /*8700*/  @!P2 LEA R20, P4, R2, R25.reuse, 0x1 ;  /* 0x000000190214a211 */ /* 0x082fe400078808ff */
[----:B------:R-:W-:Y:S02]  /*8710*/  @!P3 LEA R24, P5, R16, R25, 0x1 ;  /* 0x000000191018b211 */ /* 0x000fe400078a08ff */
[-C--:B--2---:R-:W-:Y:S02]  /*8720*/  @!P2 LEA.HI.X R21, R2, R3.reuse, R201, 0x1, P4 ;  /* 0x000000030215a211 */ /* 0x084fe400020f0cc9 */
[----:B------:R-:W-:-:S03]  /*8730*/  @!P3 LEA.HI.X R25, R16, R3, R200, 0x1, P5 ;  /* 0x000000031019b211 */ /* 0x000fc600028f0cc8 */
[----:B-----5:R3:W-:Y:S04]  /*8740*/  @!P2 ST.E.128 desc[UR36][R20.64], R4 ;  /* 0x000000041400a985 */ /* 0x0207e8000c101d24 */
[----:B------:R3:W-:Y:S02]  /*8750*/  @!P3 ST.E.128 desc[UR36][R24.64], R32 ;  /* 0x000000201800b985 */ /* 0x0007e4000c101d24 */
.L_x_216:
[----:B------:R-:W-:Y:S05]  /*8760*/  BSYNC B1 ;  /* 0x0000000000017941 */ /* 0x000fea0003800000 */
.L_x_215:
[----:B--2---:R2:W4:Y:S01]  /*8770*/  SHFL.IDX PT, R3, R19, 0x1, 0x181f ;  /* 0x00381f0013037f89 */ /* 0x00452200000e0000 */
[----:B------:R-:W-:Y:S03]  /*8780*/  BSSY B1, `(.L_x_217) ;  /* 0x000000c000017945 */ /* 0x000fe60003800000 */
[----:B---3-5:R2:W3:Y:S01]  /*8790*/  SHFL.IDX PT, R7, R0, 0x1, 0x181f ;  /* 0x00381f0000077f89 */ /* 0x0284e200000e0000 */
[----:B------:R-:W-:Y:S05]  /*87a0*/  @P0 BRA `(.L_x_218) ;  /* 0x0000000000240947 */ /* 0x000fea0003800000 */
[----:B------:R-:W-:Y:S02]  /*87b0*/  ULDC UR4, c[0x0][0xac8] ;  /* 0x0002b20000047ab9 */ /* 0x000fe40000000800 */
[----:B------:R-:W-:Y:S02]  /*87c0*/  ISETP.GE.AND P3, PT, R2, UR4, PT ;  /* 0x0000000402007c0c */ /* 0x000fe4000bf66270 */
[----:B------:R-:W-:-:S11]  /*87d0*/  ISETP.GE.AND P4, PT, R16, UR4, PT ;  /* 0x0000000410007c0c */ /* 0x000fd6000bf86270 */
[-C--:B---3--:R-:W-:Y:S02]  /*87e0*/  @!P3 LEA R4, P0, R2, R7.reuse, 0x1 ;  /* 0x000000070204b211 */ /* 0x088fe400078008ff */
[----:B------:R-:W-:Y:S02]  /*87f0*/  @!P4 LEA R6, P2, R16, R7, 0x1 ;  /* 0x000000071006c211 */ /* 0x000fe400078408ff */
[-C--:B----4-:R-:W-:Y:S02]  /*8800*/  @!P3 LEA.HI.X R5, R2, R3.reuse, R201, 0x1, P0 ;  /* 0x000000030205b211 */ /* 0x090fe400000f0cc9 */
[----:B------:R-:W-:-:S03]  /*8810*/  @!P4 LEA.HI.X R7, R16, R3, R200, 0x1, P2 ;  /* 0x000000031007c211 */ /* 0x000fc600010f0cc8 */
[----:B------:R3:W-:Y:S04]  /*8820*/  @!P3 ST.E.128 desc[UR36][R4.64], R8 ;  /* 0x000000080400b985 */ /* 0x0007e8000c101d24 */
[----:B------:R3:W-:Y:S02]  /*8830*/  @!P4 ST.E.128 desc[UR36][R6.64], R36 ;  /* 0x000000240600c985 */ /* 0x0007e4000c101d24 */
.L_x_218:
[----:B------:R-:W-:Y:S05]  /*8840*/  BSYNC B1 ;  /* 0x0000000000017941 */ /* 0x000fea0003800000 */
.L_x_217:
[----:B----4-:R4:W0:Y:S01]  /*8850*/  SHFL.IDX PT, R3, R19, 0x2, 0x181f ;  /* 0x00581f0013037f89 */ /* 0x01082200000e0000 */
[----:B------:R-:W-:Y:S03]  /*8860*/  BSSY B1, `(.L_x_219) ;  /* 0x000000c000017945 */ /* 0x000fe60003800000 */
[----:B---3--:R4:W3:Y:S01]  /*8870*/  SHFL.IDX PT, R7, R0, 0x2, 0x181f ;  /* 0x00581f0000077f89 */ /* 0x0088e200000e0000 */
[----:B------:R-:W-:Y:S05]  /*8880*/  @P1 BRA `(.L_x_220) ;  /* 0x0000000000241947 */ /* 0x000fea0003800000 */
[----:B------:R-:W-:Y:S02]  /*8890*/  ULDC UR4, c[0x0][0xac8] ;  /* 0x0002b20000047ab9 */ /* 0x000fe40000000800 */
[----:B------:R-:W-:Y:S02]  /*88a0*/  ISETP.GE.AND P2, PT, R2, UR4, PT ;  /* 0x0000000402007c0c */ /* 0x000fe4000bf46270 */
[----:B------:R-:W-:-:S11]  /*88b0*/  ISETP.GE.AND P3, PT, R16, UR4, PT ;  /* 0x0000000410007c0c */ /* 0x000fd6000bf66270 */
[-C--:B---3--:R-:W-:Y:S02]  /*88c0*/  @!P2 LEA R4, P0, R2, R7.reuse, 0x1 ;  /* 0x000000070204a211 */ /* 0x088fe400078008ff */
[----:B------:R-:W-:Y:S02]  /*88d0*/  @!P3 LEA R6, P1, R16, R7, 0x1 ;  /* 0x000000071006b211 */ /* 0x000fe400078208ff */
[-C--:B0-----:R-:W-:Y:S02]  /*88e0*/  @!P2 LEA.HI.X R5, R2, R3.reuse, R201, 0x1, P0 ;  /* 0x000000030205a211 */ /* 0x081fe400000f0cc9 */
[----:B------:R-:W-:-:S03]  /*88f0*/  @!P3 LEA.HI.X R7, R16, R3, R200, 0x1, P1 ;  /* 0x000000031007b211 */ /* 0x000fc600008f0cc8 */
[----:B------:R0:W-:Y:S04]  /*8900*/  @!P2 ST.E.128 desc[UR36][R4.64], R12 ;  /* 0x0000000c0400a985 */ /* 0x0001e8000c101d24 */
[----:B------:R0:W-:Y:S02]  /*8910*/  @!P3 ST.E.128 desc[UR36][R6.64], R40 ;  /* 0x000000280600b985 */ /* 0x0001e4000c101d24 */
.L_x_220:
[----:B------:R-:W-:Y:S05]  /*8920*/  BSYNC B1 ;  /* 0x0000000000017941 */ /* 0x000fea0003800000 */
.L_x_219:
[----:B0-----:R-:W-:Y:S01]  /*8930*/  VIADD R3, R49, 0x60 ;  /* 0x0000006031037836 */ /* 0x001fe20000000000 */
[----:B--2-4-:R-:W0:Y:S04]  /*8940*/  SHFL.IDX PT, R19, R19, 0x3, 0x181f ;  /* 0x00781f0013137f89 */ /* 0x014e2800000e0000 */
[----:B------:R-:W-:Y:S01]  /*8950*/  ISETP.GE.AND P0, PT, R3, R18, PT ;  /* 0x000000120300720c */ /* 0x000fe20003f06270 */
[----:B---3--:R2:W3:-:S12]  /*8960*/  SHFL.IDX PT, R7, R0, 0x3, 0x181f ;  /* 0x00781f0000077f89 */ /* 0x0084d800000e0000 */
[----:B--2---:R-:W-:Y:S05]  /*8970*/  @P0 BRA `(.L_x_221) ;  /* 0x0000001800580947 */ /* 0x004fea0003800000 */
[----:B------:R-:W-:Y:S02]  /*8980*/  ULDC UR4, c[0x0][0xac8] ;  /* 0x0002b20000047ab9 */ /* 0x000fe40000000800 */
[----:B------:R-:W-:-:S13]  /*8990*/  ISETP.GE.AND P1, PT, R2, UR4, PT ;  /* 0x0000000402007c0c */ /* 0x000fda000bf26270 */
[----:B---3--:R-:W-:-:S04]  /*89a0*/  @!P1 LEA R4, P0, R2, R7, 0x1 ;  /* 0x0000000702049211 */ /* 0x008fc800078008ff */
[----:B0-----:R-:W-:Y:S02]  /*89b0*/  @!P1 LEA.HI.X R5, R2, R19, R201, 0x1, P0 ;  /* 0x0000001302059211 */ /* 0x001fe400000f0cc9 */
[----:B------:R-:W-:-:S03]  /*89c0*/  ISETP.GE.AND P0, PT, R16, UR4, PT ;  /* 0x0000000410007c0c */ /* 0x000fc6000bf06270 */
[----:B------:R2:W-:Y:S10]  /*89d0*/  @!P1 ST.E.128 desc[UR36][R4.64], R28 ;  /* 0x0000001c04009985 */ /* 0x0005f4000c101d24 */
[----:B------:R-:W-:Y:S05]  /*89e0*/  @P0 BRA `(.L_x_221) ;  /* 0x00000018003c0947 */ /* 0x000fea0003800000 */
[----:B--2---:R-:W-:-:S04]  /*89f0*/  LEA R4, P0, R16, R7, 0x1 ;  /* 0x0000000710047211 */ /* 0x004fc800078008ff */
[----:B------:R-:W-:-:S05]  /*8a00*/  LEA.HI.X R5, R16, R19, R200, 0x1, P0 ;  /* 0x0000001310057211 */ /* 0x000fca00000f0cc8 */
[----:B------:R4:W-:Y:S01]  /*8a10*/  ST.E.128 desc[UR36][R4.64], R44 ;  /* 0x0000002c04007985 */ /* 0x0009e2000c101d24 */
[----:B------:R-:W-:Y:S05]  /*8a20*/  BRA `(.L_x_221) ;  /* 0x00000018002c7947 */ /* 0x000fea0003800000 */
.L_x_214:
[----:B------:R-:W-:Y:S01]  /*8a30*/  ULDC.64 UR10, c[0x0][0xb08] ;  /* 0x0002c200000a7ab9 */ /* 0x000fe20000000a00 */
[----:B------:R-:W-:Y:S01]  /*8a40*/  R2UR UR14, R174 ;  /* 0x00000000ae0e72ca */ /* 0x000fe200000e0000 */
[----:B------:R-:W-:Y:S01]  /*8a50*/  UIMAD UR7, UR12, UR10, URZ ;  /* 0x0000000a0c0772a4 */ /* 0x000fe2000f8e023f */
[----:B0-----:R-:W0:Y:S01]  /*8a60*/  @P1 LDC R0, c[0x0][0xbec] ;  /* 0x0002fb00ff001b82 */ /* 0x001e220000000800 */
[----:B------:R-:W-:Y:S01]  /*8a70*/  UIMAD.WIDE.U32 UR8, UR4, UR10, URZ ;  /* 0x0000000a040872a5 */ /* 0x000fe2000f8e003f */
[----:B------:R-:W-:Y:S01]  /*8a80*/  R2UR UR13, R19 ;  /* 0x00000000130d72ca */ /* 0x000fe200000e0000 */
[----:B------:R-:W-:Y:S01]  /*8a90*/  UIMAD UR7, UR4, UR11, UR7 ;  /* 0x0000000b040772a4 */ /* 0x000fe2000f8e0207 */
[----:B------:R-:W-:Y:S01]  /*8aa0*/  IMAD.MOV.U32 R3, RZ, RZ, R13 ;  /* 0x000000ffff037224 */ /* 0x000fe200078e000d */
[----:B------:R-:W-:Y:S01]  /*8ab0*/  USHF.R.S32.HI UR4, URZ, 0x1f, UR61 ;  /* 0x0000001f3f047899 */ /* 0x000fe2000801143d */
[----:B------:R-:W-:Y:S01]  /*8ac0*/  VIADD R98, R98, 0x2a820 ;  /* 0x0002a82062627836 */ /* 0x000fe20000000000 */
[----:B------:R-:W-:Y:S01]  /*8ad0*/  UIADD3 UR9, UR9, UR7, URZ ;  /* 0x0000000709097290 */ /* 0x000fe2000fffe03f */
[----:B------:R-:W1:Y:S01]  /*8ae0*/  @P1 LDC R5, c[0x0][0xbf0] ;  /* 0x0002fc00ff051b82 */ /* 0x000e620000000800 */
[----:B------:R-:W-:Y:S01]  /*8af0*/  ULDC.64 UR10, c[0x0][0xb38] ;  /* 0x0002ce00000a7ab9 */ /* 0x000fe20000000a00 */
[----:B------:R-:W-:Y:S01]  /*8b00*/  BSSY B1, `(.L_x_222) ;  /* 0x0000066000017945 */ /* 0x000fe20003800000 */
[----:B------:R-:W-:Y:S01]  /*8b10*/  UIMAD.WIDE.U32 UR8, UR14, UR10, UR8 ;  /* 0x0000000a0e0872a5 */ /* 0x000fe2000f8e0008 */
[----:B------:R-:W-:-:S03]  /*8b20*/  PRMT R98, RZ, 0x654, R98 ;  /* 0x00000654ff627816 */ /* 0x000fc60000000062 */
[----:B------:R-:W-:Y:S01]  /*8b30*/  UIMAD UR9, UR14, UR11, UR9 ;  /* 0x0000000b0e0972a4 */ /* 0x000fe2000f8e0209 */
[----:B------:R2:W-:Y:S02]  /*8b40*/  SYNCS.ARRIVE.TRANS64.RED.A1T0 RZ, [R98+URZ], RZ ;  /* 0x000000ff62ff79a7 */ /* 0x0005e4000810043f */
[----:B------:R-:W-:Y:S02]  /*8b50*/  ULDC.64 UR10, c[0x0][0xb40] ;  /* 0x0002d000000a7ab9 */ /* 0x000fe40000000a00 */
[----:B------:R-:W-:Y:S02]  /*8b60*/  UIMAD UR4, UR4, UR10, URZ ;  /* 0x0000000a040472a4 */ /* 0x000fe4000f8e023f */
[----:B------:R-:W-:Y:S02]  /*8b70*/  UIMAD.WIDE.U32 UR8, UR61, UR10, UR8 ;  /* 0x0000000a3d0872a5 */ /* 0x000fe4000f8e0008 */
[----:B------:R-:W-:Y:S01]  /*8b80*/  UIMAD UR4, UR61, UR11, UR4 ;  /* 0x0000000b3d0472a4 */ /* 0x000fe2000f8e0204 */
[----:B0-----:R-:W-:-:S02]  /*8b90*/  @P1 IMAD.HI.U32 R0, R13, R0, RZ ;  /* 0x000000000d001227 */ /* 0x001fc400078e00ff */
[----:B------:R-:W-:Y:S01]  /*8ba0*/  ULDC.64 UR10, c[0x0][0xb48] ;  /* 0x0002d200000a7ab9 */ /* 0x000fe20000000a00 */
[----:B------:R-:W-:Y:S02]  /*8bb0*/  UIADD3 UR9, UR9, UR4, URZ ;  /* 0x0000000409097290 */ /* 0x000fe4000fffe03f */
[----:B-1----:R-:W-:Y:S02]  /*8bc0*/  @P1 SHF.R.U32.HI R3, RZ, R5, R0 ;  /* 0x00000005ff031219 */ /* 0x002fe40000011600 */
[----:B------:R-:W-:Y:S02]  /*8bd0*/  UIMAD.WIDE.U32 UR8, UR13, UR10, UR8 ;  /* 0x0000000a0d0872a5 */ /* 0x000fe4000f8e0008 */
[--C-:B------:R-:W-:Y:S01]  /*8be0*/  SHF.R.S32.HI R0, RZ, 0x1f, R3.reuse ;  /* 0x0000001fff007819 */ /* 0x100fe20000011403 */
[----:B------:R-:W-:Y:S01]  /*8bf0*/  IMAD.MOV R7, RZ, RZ, -R3 ;  /* 0x000000ffff077224 */ /* 0x000fe200078e0a03 */
[----:B------:R-:W-:Y:S02]  /*8c00*/  UIMAD UR4, UR13, UR11, UR9 ;  /* 0x0000000b0d0472a4 */ /* 0x000fe4000f8e0209 */
[----:B------:R-:W-:Y:S01]  /*8c10*/  MOV R4, UR8 ;  /* 0x0000000800047c02 */ /* 0x000fe20008000f00 */
[----:B------:R-:W-:Y:S01]  /*8c20*/  IMAD.U32 R5, RZ, RZ, UR9 ;  /* 0x00000009ff057e24 */ /* 0x000fe2000f8e00ff */
[----:B------:R-:W-:Y:S01]  /*8c30*/  ULDC.64 UR10, c[0x0][0xb30] ;  /* 0x0002cc00000a7ab9 */ /* 0x000fe20000000a00 */
[----:B------:R-:W-:Y:S01]  /*8c40*/  IMAD R7, R26, R7, R13 ;  /* 0x000000071a077224 */ /* 0x000fe200078e020d */
[----:B------:R-:W-:Y:S01]  /*8c50*/  ULDC.64 UR8, c[0x0][0xb28] ;  /* 0x0002ca0000087ab9 */ /* 0x000fe20000000a00 */
[----:B------:R-:W-:-:S02]  /*8c60*/  IMAD R0, R0, UR10, RZ ;  /* 0x0000000a00007c24 */ /* 0x000fc4000f8e02ff */
[----:B------:R-:W-:Y:S02]  /*8c70*/  IMAD.U32 R5, RZ, RZ, UR4 ;  /* 0x00000004ff057e24 */ /* 0x000fe4000f8e00ff */
[C---:B------:R-:W-:Y:S01]  /*8c80*/  IMAD R9, R3.reuse, UR11, R0 ;  /* 0x0000000b03097c24 */ /* 0x040fe2000f8e0200 */
[----:B------:R-:W-:Y:S01]  /*8c90*/  SHF.R.S32.HI R0, RZ, 0x1f, R7 ;  /* 0x0000001fff007819 */ /* 0x000fe20000011407 */
[----:B------:R-:W-:-:S04]  /*8ca0*/  IMAD.WIDE.U32 R4, R3, UR10, R4 ;  /* 0x0000000a03047c25 */ /* 0x000fc8000f8e0004 */
[----:B------:R-:W-:Y:S02]  /*8cb0*/  IMAD R0, R0, UR8, RZ ;  /* 0x0000000800007c24 */ /* 0x000fe4000f8e02ff */
[----:B------:R-:W-:Y:S02]  /*8cc0*/  IMAD.IADD R5, R5, 0x1, R9 ;  /* 0x0000000105057824 */ /* 0x000fe400078e0209 */
[C---:B------:R-:W-:Y:S02]  /*8cd0*/  IMAD R3, R7.reuse, UR9, R0 ;  /* 0x0000000907037c24 */ /* 0x040fe4000f8e0200 */
[----:B------:R-:W-:Y:S01]  /*8ce0*/  IMAD.WIDE.U32 R4, R7, UR8, R4 ;  /* 0x0000000807047c25 */ /* 0x000fe2000f8e0004 */
[----:B------:R-:W-:-:S03]  /*8cf0*/  ULDC.64 UR8, c[0x0][0xb00] ;  /* 0x0002c00000087ab9 */ /* 0x000fc60000000a00 */
[----:B------:R-:W-:Y:S01]  /*8d00*/  IMAD.IADD R3, R5, 0x1, R3 ;  /* 0x0000000105037824 */ /* 0x000fe200078e0203 */
[----:B------:R-:W-:-:S04]  /*8d10*/  LEA R0, P1, R4, UR8, 0x2 ;  /* 0x0000000804007c11 */ /* 0x000fc8000f8210ff */
[----:B------:R-:W-:Y:S01]  /*8d20*/  LEA.HI.X R3, R4, UR9, R3, 0x2, P1 ;  /* 0x0000000904037c11 */ /* 0x000fe200088f1403 */
[----:B------:R2:W0:Y:S04]  /*8d30*/  SHFL.IDX PT, R6, R0, RZ, 0x1c1f ;  /* 0x001c1fff00067589 */ /* 0x00042800000e0000 */
[----:B------:R2:W1:Y:S01]  /*8d40*/  SHFL.IDX PT, R7, R3, RZ, 0x1c1f ;  /* 0x001c1fff03077589 */ /* 0x00046200000e0000 */
[----:B------:R-:W-:Y:S05]  /*8d50*/  @P2 BRA `(.L_x_223) ;  /* 0x0000000400002947 */ /* 0x000fea0003800000 */
[----:B------:R-:W-:Y:S02]  /*8d60*/  ULDC UR4, c[0x0][0xac8] ;  /* 0x0002b20000047ab9 */ /* 0x000fe40000000800 */
[----:B------:R-:W-:Y:S02]  /*8d70*/  ISETP.GE.AND P3, PT, R172, UR4, PT ;  /* 0x00000004ac007c0c */ /* 0x000fe4000bf66270 */
[----:B------:R-:W-:Y:S02]  /*8d80*/  ISETP.GE.AND P1, PT, R173, UR4, PT ;  /* 0x00000004ad007c0c */ /* 0x000fe4000bf26270 */
[----:B------:R-:W-:Y:S02]  /*8d90*/  ISETP.GE.AND P4, PT, R171, UR4, PT ;  /* 0x00000004ab007c0c */ /* 0x000fe4000bf86270 */
[----:B------:R-:W-:-:S07]  /*8da0*/  ISETP.GE.AND P2, PT, R170, UR4, PT ;  /* 0x00000004aa007c0c */ /* 0x000fce000bf46270 */
[CC--:B0-----:R-:W-:Y:S02]  /*8db0*/  @!P3 LEA R8, P5, R172.reuse, R6.reuse, 0x2 ;  /* 0x00000006ac08b211 */ /* 0x0c1fe400078a10ff */
[----:B-1----:R-:W-:Y:S02]  /*8dc0*/  @!P1 IMAD.WIDE R4, R173, 0x4, R6 ;  /* 0x00000004ad049825 */ /* 0x002fe400078e0206 */
[----:B------:R-:W-:Y:S02]  /*8dd0*/  @!P3 LEA.HI.X R9, R172, R7, R194, 0x2, P5 ;  /* 0x00000007ac09b211 */ /* 0x000fe400028f14c2 */
[-C--:B------:R-:W-:Y:S01]  /*8de0*/  @!P4 LEA R10, P5, R171, R6.reuse, 0x2 ;  /* 0x00000006ab0ac211 */ /* 0x080fe200078a10ff */
[----:B------:R0:W-:Y:S01]  /*8df0*/  @!P1 ST.E.64 desc[UR36][R4.64], R20 ;  /* 0x0000001404009985 */ /* 0x0001e2000c101b24 */
[----:B------:R-:W-:Y:S02]  /*8e00*/  ISETP.GE.AND P1, PT, R169, UR4, PT ;  /* 0x00000004a9007c0c */ /* 0x000fe4000bf26270 */
[----:B------:R-:W-:Y:S01]  /*8e10*/  @!P2 LEA R12, P6, R170, R6, 0x2 ;  /* 0x00000006aa0ca211 */ /* 0x000fe200078c10ff */
[----:B------:R1:W-:Y:S01]  /*8e20*/  @!P3 ST.E.64 desc[UR36][R8.64], R88 ;  /* 0x000000580800b985 */ /* 0x0003e2000c101b24 */
[----:B------:R-:W-:-:S02]  /*8e30*/  ISETP.GE.AND P3, PT, R168, UR4, PT ;  /* 0x00000004a8007c0c */ /* 0x000fc4000bf66270 */
[-C--:B------:R-:W-:Y:S02]  /*8e40*/  @!P4 LEA.HI.X R11, R171, R7.reuse, R193, 0x2, P5 ;  /* 0x00000007ab0bc211 */ /* 0x080fe400028f14c1 */
[----:B------:R-:W-:Y:S02]  /*8e50*/  @!P2 LEA.HI.X R13, R170, R7, R192, 0x2, P6 ;  /* 0x00000007aa0da211 */ /* 0x000fe400030f14c0 */
[----:B------:R-:W-:Y:S01]  /*8e60*/  ISETP.GE.AND P5, PT, R167, UR4, PT ;  /* 0x00000004a7007c0c */ /* 0x000fe2000bfa6270 */
[----:B------:R3:W-:Y:S02]  /*8e70*/  @!P4 ST.E.64 desc[UR36][R10.64], R90 ;  /* 0x0000005a0a00c985 */ /* 0x0007e4000c101b24 */
[----:B------:R-:W-:Y:S02]  /*8e80*/  @!P1 LEA R14, P4, R169, R6, 0x2 ;  /* 0x00000006a90e9211 */ /* 0x000fe400078810ff */
[----:B------:R4:W-:Y:S01]  /*8e90*/  @!P2 ST.E.64 desc[UR36][R12.64], R36 ;  /* 0x000000240c00a985 */ /* 0x0009e2000c101b24 */
[----:B------:R-:W-:-:S02]  /*8ea0*/  ISETP.GE.AND P2, PT, R166, UR4, PT ;  /* 0x00000004a6007c0c */ /* 0x000fc4000bf46270 */
[CC--:B0-----:R-:W-:Y:S02]  /*8eb0*/  @!P3 LEA R4, P6, R168.reuse, R6.reuse, 0x2 ;  /* 0x00000006a804b211 */ /* 0x0c1fe400078c10ff */
[-C--:B------:R-:W-:Y:S02]  /*8ec0*/  @!P1 LEA.HI.X R15, R169, R7.reuse, R191, 0x2, P4 ;  /* 0x00000007a90f9211 */ /* 0x080fe400020f14bf */
[----:B------:R-:W-:Y:S02]  /*8ed0*/  @!P3 LEA.HI.X R5, R168, R7, R190, 0x2, P6 ;  /* 0x00000007a805b211 */ /* 0x000fe400030f14be */
[----:B------:R-:W-:Y:S01]  /*8ee0*/  ISETP.GE.AND P4, PT, R165, UR4, PT ;  /* 0x00000004a5007c0c */ /* 0x000fe2000bf86270 */
[----:B------:R0:W-:Y:S01]  /*8ef0*/  @!P1 ST.E.64 desc[UR36][R14.64], R40 ;  /* 0x000000280e009985 */ /* 0x0001e2000c101b24 */
[----:B-1----:R-:W-:-:S03]  /*8f00*/  @!P5 LEA R8, P1, R167, R6, 0x2 ;  /* 0x00000006a708d211 */ /* 0x002fc600078210ff */
[----:B------:R1:W-:Y:S01]  /*8f10*/  @!P3 ST.E.64 desc[UR36][R4.64], R44 ;  /* 0x0000002c0400b985 */ /* 0x0003e2000c101b24 */
[-C--:B---3--:R-:W-:Y:S02]  /*8f20*/  @!P2 LEA R10, P6, R166, R6.reuse, 0x2 ;  /* 0x00000006a60aa211 */ /* 0x088fe400078c10ff */
[----:B------:R-:W-:Y:S02]  /*8f30*/  ISETP.GE.AND P3, PT, R164, UR4, PT ;  /* 0x00000004a4007c0c */ /* 0x000fe4000bf66270 */
[-C--:B------:R-:W-:Y:S02]  /*8f40*/  @!P5 LEA.HI.X R9, R167, R7.reuse, R189, 0x2, P1 ;  /* 0x00000007a709d211 */ /* 0x080fe400008f14bd */
[----:B------:R-:W-:Y:S02]  /*8f50*/  ISETP.GE.AND P1, PT, R163, UR4, PT ;  /* 0x00000004a3007c0c */ /* 0x000fe4000bf26270 */
[----:B------:R-:W-:Y:S01]  /*8f60*/  @!P2 LEA.HI.X R11, R166, R7, R188, 0x2, P6 ;  /* 0x00000007a60ba211 */ /* 0x000fe200030f14bc */
[----:B------:R3:W-:Y:S01]  /*8f70*/  @!P5 ST.E.64 desc[UR36][R8.64], R48 ;  /* 0x000000300800d985 */ /* 0x0007e2000c101b24 */
[----:B----4-:R-:W-:-:S03]  /*8f80*/  @!P4 LEA R12, P6, R165, R6, 0x2 ;  /* 0x00000006a50cc211 */ /* 0x010fc600078c10ff */
[----:B------:R4:W-:Y:S01]  /*8f90*/  @!P2 ST.E.64 desc[UR36][R10.64], R52 ;  /* 0x000000340a00a985 */ /* 0x0009e2000c101b24 */
[----:B------:R-:W-:Y:S02]  /*8fa0*/  ISETP.GE.AND P2, PT, R162, UR4, PT ;  /* 0x00000004a2007c0c */ /* 0x000fe4000bf46270 */
[-C--:B------:R-:W-:Y:S02]  /*8fb0*/  @!P4 LEA.HI.X R13, R165, R7.reuse, R187, 0x2, P6 ;  /* 0x00000007a50dc211 */ /* 0x080fe400030f14bb */
[CC--:B0-----:R-:W-:Y:S02]  /*8fc0*/  @!P3 LEA R14, P5, R164.reuse, R6.reuse, 0x2 ;  /* 0x00000006a40eb211 */ /* 0x0c1fe400078a10ff */
[----:B-1----:R-:W-:Y:S01]  /*8fd0*/  @!P1 LEA R4, P6, R163, R6, 0x2 ;  /* 0x00000006a3049211 */ /* 0x002fe200078c10ff */
[----:B------:R0:W-:Y:S01]  /*8fe0*/  @!P4 ST.E.64 desc[UR36][R12.64], R56 ;  /* 0x000000380c00c985 */ /* 0x0001e2000c101b24 */
[----:B------:R-:W-:Y:S02]  /*8ff0*/  @!P3 LEA.HI.X R15, R164, R7, R186, 0x2, P5 ;  /* 0x00000007a40fb211 */ /* 0x000fe400028f14ba */
[----:B------:R-:W-:-:S02]  /*9000*/  ISETP.GE.AND P4, PT, R161, UR4, PT ;  /* 0x00000004a1007c0c */ /* 0x000fc4000bf86270 */
[-C--:B------:R-:W-:Y:S01]  /*9010*/  @!P1 LEA.HI.X R5, R163, R7.reuse, R185, 0x2, P6 ;  /* 0x00000007a3059211 */ /* 0x080fe200030f14b9 */
[----:B------:R1:W-:Y:S01]  /*9020*/  @!P3 ST.E.64 desc[UR36][R14.64], R60 ;  /* 0x0000003c0e00b985 */ /* 0x0003e2000c101b24 */
[----:B------:R-:W-:Y:S02]  /*9030*/  ISETP.GE.AND P5, PT, R160, UR4, PT ;  /* 0x00000004a0007c0c */ /* 0x000fe4000bfa6270 */
[----:B---3--:R-:W-:Y:S01]  /*9040*/  @!P2 LEA R8, P6, R162, R6, 0x2 ;  /* 0x00000006a208a211 */ /* 0x008fe200078c10ff */
[----:B------:R3:W-:Y:S01]  /*9050*/  @!P1 ST.E.64 desc[UR36][R4.64], R64 ;  /* 0x0000004004009985 */ /* 0x0007e2000c101b24 */
[----:B------:R-:W-:Y:S02]  /*9060*/  ISETP.GE.AND P3, PT, R23, UR4, PT ;  /* 0x0000000417007c0c */ /* 0x000fe4000bf66270 */
[----:B------:R-:W-:Y:S02]  /*9070*/  ISETP.GE.AND P1, PT, R22, UR4, PT ;  /* 0x0000000416007c0c */ /* 0x000fe4000bf26270 */
[----:B------:R-:W-:-:S02]  /*9080*/  @!P2 LEA.HI.X R9, R162, R7, R184, 0x2, P6 ;  /* 0x00000007a209a211 */ /* 0x000fc400030f14b8 */
[----:B----4-:R-:W-:-:S03]  /*9090*/  @!P4 LEA R10, P6, R161, R6, 0x2 ;  /* 0x00000006a10ac211 */ /* 0x010fc600078c10ff */
[----:B------:R3:W-:Y:S01]  /*90a0*/  @!P2 ST.E.64 desc[UR36][R8.64], R68 ;  /* 0x000000440800a985 */ /* 0x0007e2000c101b24 */
[CC--:B0-----:R-:W-:Y:S02]  /*90b0*/  @!P5 LEA R12, P2, R160.reuse, R6.reuse, 0x2 ;  /* 0x00000006a00cd211 */ /* 0x0c1fe400078410ff */
[-C--:B------:R-:W-:Y:S02]  /*90c0*/  @!P4 LEA.HI.X R11, R161, R7.reuse, R183, 0x2, P6 ;  /* 0x00000007a10bc211 */ /* 0x080fe400030f14b7 */
[CC--:B-1----:R-:W-:Y:S02]  /*90d0*/  @!P3 LEA R14, P6, R23.reuse, R6.reuse, 0x2 ;  /* 0x00000006170eb211 */ /* 0x0c2fe400078c10ff */
[-C--:B------:R-:W-:Y:S01]  /*90e0*/  @!P5 LEA.HI.X R13, R160, R7.reuse, R182, 0x2, P2 ;  /* 0x00000007a00dd211 */ /* 0x080fe200010f14b6 */
[----:B------:R3:W-:Y:S01]  /*90f0*/  @!P4 ST.E.64 desc[UR36][R10.64], R72 ;  /* 0x000000480a00c985 */ /* 0x0007e2000c101b24 */
[C---:B------:R-:W-:Y:S02]  /*9100*/  @!P1 LEA R6, P2, R22.reuse, R6, 0x2 ;  /* 0x0000000616069211 */ /* 0x040fe400078410ff */
[-C--:B------:R-:W-:Y:S01]  /*9110*/  @!P3 LEA.HI.X R15, R23, R7.reuse, R181, 0x2, P6 ;  /* 0x00000007170fb211 */ /* 0x080fe200030f14b5 */
[----:B------:R3:W-:Y:S01]  /*9120*/  @!P5 ST.E.64 desc[UR36][R12.64], R76 ;  /* 0x0000004c0c00d985 */ /* 0x0007e2000c101b24 */
[----:B------:R-:W-:-:S03]  /*9130*/  @!P1 LEA.HI.X R7, R22, R7, R180, 0x2, P2 ;  /* 0x0000000716079211 */ /* 0x000fc600010f14b4 */
[----:B------:R3:W-:Y:S04]  /*9140*/  @!P3 ST.E.64 desc[UR36][R14.64], R80 ;  /* 0x000000500e00b985 */ /* 0x0007e8000c101b24 */
[----:B------:R3:W-:Y:S02]  /*9150*/  @!P1 ST.E.64 desc[UR36][R6.64], R84 ;  /* 0x0000005406009985 */ /* 0x0007e4000c101b24 */
.L_x_223:
[----:B------:R-:W-:Y:S05]  /*9160*/  BSYNC B1 ;  /* 0x0000000000017941 */ /* 0x000fea0003800000 */
.L_x_222:
[----:B-1-3--:R1:W3:Y:S04]  /*9170*/  SHFL.IDX PT, R7, R3, 0x1, 0x1c1f ;  /* 0x003c1f0003077f89 */ /* 0x00a2e800000e0000 */
[----:B0-----:R1:W0:Y:S01]  /*9180*/  SHFL.IDX PT, R6, R0, 0x1, 0x1c1f ;  /* 0x003c1f0000067f89 */ /* 0x00122200000e0000 */
[----:B------:R-:W-:Y:S05]  /*9190*/  @P0 BRA `(.L_x_221) ;  /* 0x0000001000500947 */ /* 0x000fea0003800000 */
[----:B------:R-:W-:Y:S02]  /*91a0*/  ULDC UR4, c[0x0][0xac8] ;  /* 0x0002b20000047ab9 */ /* 0x000fe40000000800 */
[----:B------:R-:W-:Y:S02]  /*91b0*/  ISETP.GE.AND P1, PT, R172, UR4, PT ;  /* 0x00000004ac007c0c */ /* 0x000fe4000bf26270 */
[----:B------:R-:W-:Y:S02]  /*91c0*/  ISETP.GE.AND P0, PT, R171, UR4, PT ;  /* 0x00000004ab007c0c */ /* 0x000fe4000bf06270 */
[----:B------:R-:W-:Y:S02]  /*91d0*/  ISETP.GE.AND P2, PT, R173, UR4, PT ;  /* 0x00000004ad007c0c */ /* 0x000fe4000bf46270 */
[----:B------:R-:W-:Y:S02]  /*91e0*/  ISETP.GE.AND P4, PT, R169, UR4, PT ;  /* 0x00000004a9007c0c */ /* 0x000fe4000bf86270 */
[----:B------:R-:W-:-:S05]  /*91f0*/  ISETP.GE.AND P3, PT, R170, UR4, PT ;  /* 0x00000004aa007c0c */ /* 0x000fca000bf66270 */
[CC--:B0-----:R-:W-:Y:S02]  /*9200*/  @!P1 LEA R8, P5, R172.reuse, R6.reuse, 0x2 ;  /* 0x00000006ac089211 */ /* 0x0c1fe400078a10ff */
[-C--:B------:R-:W-:Y:S02]  /*9210*/  @!P0 LEA R10, P6, R171, R6.reuse, 0x2 ;  /* 0x00000006ab0a8211 */ /* 0x080fe400078c10ff */
[-C--:B---3--:R-:W-:Y:S01]  /*9220*/  @!P1 LEA.HI.X R9, R172, R7.reuse, R194, 0x2, P5 ;  /* 0x00000007ac099211 */ /* 0x088fe200028f14c2 */
[----:B------:R-:W-:Y:S01]  /*9230*/  @!P2 IMAD.WIDE R4, R173, 0x4, R6 ;  /* 0x00000004ad04a825 */ /* 0x000fe200078e0206 */
[----:B------:R-:W-:Y:S02]  /*9240*/  ISETP.GE.AND P5, PT, R168, UR4, PT ;  /* 0x00000004a8007c0c */ /* 0x000fe4000bfa6270 */
[----:B------:R-:W-:Y:S02]  /*9250*/  @!P0 LEA.HI.X R11, R171, R7, R193, 0x2, P6 ;  /* 0x00000007ab0b8211 */ /* 0x000fe400030f14c1 */
[----:B------:R0:W-:Y:S01]  /*9260*/  @!P2 ST.E.64 desc[UR36][R4.64], R92 ;  /* 0x0000005c0400a985 */ /* 0x0001e2000c101b24 */
[----:B------:R-:W-:-:S02]  /*9270*/  @!P4 LEA R14, P2, R169, R6, 0x2 ;  /* 0x00000006a90ec211 */ /* 0x000fc400078410ff */
[----:B------:R-:W-:Y:S01]  /*9280*/  @!P3 LEA R12, P6, R170, R6, 0x2 ;  /* 0x00000006aa0cb211 */ /* 0x000fe200078c10ff */
[----:B------:R-:W-:Y:S01]  /*9290*/  @!P1 ST.E.64 desc[UR36][R8.64], R94 ;  /* 0x0000005e08009985 */ /* 0x000fe2000c101b24 */
[----:B------:R-:W-:Y:S02]  /*92a0*/  ISETP.GE.AND P1, PT, R166, UR4, PT ;  /* 0x00000004a6007c0c */ /* 0x000fe4000bf26270 */
[-C--:B------:R-:W-:Y:S01]  /*92b0*/  @!P4 LEA.HI.X R15, R169, R7.reuse, R191, 0x2, P2 ;  /* 0x00000007a90fc211 */ /* 0x080fe200010f14bf */
[----:B------:R3:W-:Y:S01]  /*92c0*/  @!P0 ST.E.64 desc[UR36][R10.64], R96 ;  /* 0x000000600a008985 */ /* 0x0007e2000c101b24 */
[----:B------:R-:W-:Y:S02]  /*92d0*/  ISETP.GE.AND P0, PT, R167, UR4, PT ;  /* 0x00000004a7007c0c */ /* 0x000fe4000bf06270 */
[----:B------:R-:W-:Y:S02]  /*92e0*/  ISETP.GE.AND P2, PT, R165, UR4, PT ;  /* 0x00000004a5007c0c */ /* 0x000fe4000bf46270 */
[----:B------:R-:W-:-:S02]  /*92f0*/  @!P3 LEA.HI.X R13, R170, R7, R192, 0x2, P6 ;  /* 0x00000007aa0db211 */ /* 0x000fc400030f14c0 */
[----:B------:R-:W-:-:S03]  /*9300*/  @!P5 LEA R18, P6, R168, R6, 0x2 ;  /* 0x00000006a812d211 */ /* 0x000fc600078c10ff */
[----:B------:R4:W-:Y:S01]  /*9310*/  @!P3 ST.E.64 desc[UR36][R12.64], R38 ;  /* 0x000000260c00b985 */ /* 0x0009e2000c101b24 */
[-C--:B------:R-:W-:Y:S02]  /*9320*/  @!P5 LEA.HI.X R19, R168, R7.reuse, R190, 0x2, P6 ;  /* 0x00000007a813d211 */ /* 0x080fe400030f14be */
[----:B------:R-:W-:Y:S01]  /*9330*/  ISETP.GE.AND P3, PT, R164, UR4, PT ;  /* 0x00000004a4007c0c */ /* 0x000fe2000bf66270 */
[----:B------:R5:W-:Y:S01]  /*9340*/  @!P4 ST.E.64 desc[UR36][R14.64], R42 ;  /* 0x0000002a0e00c985 */ /* 0x000be2000c101b24 */
[-C--:B0-----:R-:W-:Y:S02]  /*9350*/  @!P0 LEA R4, P4, R167, R6.reuse, 0x2 ;  /* 0x00000006a7048211 */ /* 0x081fe400078810ff */
[-C--:B---3--:R-:W-:Y:S01]  /*9360*/  @!P2 LEA R10, P6, R165, R6.reuse, 0x2 ;  /* 0x00000006a50aa211 */ /* 0x088fe200078c10ff */
[----:B------:R-:W-:Y:S01]  /*9370*/  @!P5 ST.E.64 desc[UR36][R18.64], R46 ;  /* 0x0000002e1200d985 */ /* 0x000fe2000c101b24 */
[----:B------:R-:W-:Y:S02]  /*9380*/  @!P1 LEA R8, P5, R166, R6, 0x2 ;  /* 0x00000006a6089211 */ /* 0x000fe400078a10ff */
[----:B------:R-:W-:-:S02]  /*9390*/  @!P0 LEA.HI.X R5, R167, R7, R189, 0x2, P4 ;  /* 0x00000007a7058211 */ /* 0x000fc400020f14bd */
[-C--:B------:R-:W-:Y:S02]  /*93a0*/  @!P1 LEA.HI.X R9, R166, R7.reuse, R188, 0x2, P5 ;  /* 0x00000007a6099211 */ /* 0x080fe400028f14bc */
[----:B------:R-:W-:Y:S01]  /*93b0*/  ISETP.GE.AND P4, PT, R163, UR4, PT ;  /* 0x00000004a3007c0c */ /* 0x000fe2000bf86270 */
[----:B------:R-:W-:Y:S01]  /*93c0*/  @!P0 ST.E.64 desc[UR36][R4.64], R50 ;  /* 0x0000003204008985 */ /* 0x000fe2000c101b24 */
[----:B------:R-:W-:Y:S02]  /*93d0*/  @!P2 LEA.HI.X R11, R165, R7, R187, 0x2, P6 ;  /* 0x00000007a50ba211 */ /* 0x000fe400030f14bb */
[----:B----4-:R-:W-:Y:S01]  /*93e0*/  @!P3 LEA R12, P5, R164, R6, 0x2 ;  /* 0x00000006a40cb211 */ /* 0x010fe200078a10ff */
[----:B------:R0:W-:Y:S01]  /*93f0*/  @!P1 ST.E.64 desc[UR36][R8.64], R54 ;  /* 0x0000003608009985 */ /* 0x0001e2000c101b24 */
[----:B------:R-:W-:Y:S02]  /*9400*/  ISETP.GE.AND P1, PT, R161, UR4, PT ;  /* 0x00000004a1007c0c */ /* 0x000fe4000bf26270 */
[----:B------:R-:W-:Y:S01]  /*9410*/  ISETP.GE.AND P0, PT, R160, UR4, PT ;  /* 0x00000004a0007c0c */ /* 0x000fe2000bf06270 */
[----:B------:R3:W-:Y:S01]  /*9420*/  @!P2 ST.E.64 desc[UR36][R10.64], R58 ;  /* 0x0000003a0a00a985 */ /* 0x0007e2000c101b24 */
[----:B------:R-:W-:-:S02]  /*9430*/  ISETP.GE.AND P2, PT, R162, UR4, PT ;  /* 0x00000004a2007c0c */ /* 0x000fc4000bf46270 */
[-C--:B------:R-:W-:Y:S02]  /*9440*/  @!P3 LEA.HI.X R13, R164, R7.reuse, R186, 0x2, P5 ;  /* 0x00000007a40db211 */ /* 0x080fe400028f14ba */
[----:B------:R-:W-:Y:S02]  /*9450*/  ISETP.GE.AND P5, PT, R23, UR4, PT ;  /* 0x0000000417007c0c */ /* 0x000fe4000bfa6270 */
[CC--:B-----5:R-:W-:Y:S01]  /*9460*/  @!P4 LEA R14, P6, R163.reuse, R6.reuse, 0x2 ;  /* 0x00000006a30ec211 */ /* 0x0e0fe200078c10ff */
[----:B------:R4:W-:Y:S03]  /*9470*/  @!P3 ST.E.64 desc[UR36][R12.64], R62 ;  /* 0x0000003e0c00b985 */ /* 0x0009e6000c101b24 */
[----:B------:R-:W-:Y:S02]  /*9480*/  @!P4 LEA.HI.X R15, R163, R7, R185, 0x2, P6 ;  /* 0x00000007a30fc211 */ /* 0x000fe400030f14b9 */
[----:B0-----:R-:W-:-:S02]  /*9490*/  @!P1 LEA R8, P6, R161, R6, 0x2 ;  /* 0x00000006a1089211 */ /* 0x001fc400078c10ff */
[-C--:B------:R-:W-:Y:S01]  /*94a0*/  @!P2 LEA R4, P3, R162, R6.reuse, 0x2 ;  /* 0x00000006a204a211 */ /* 0x080fe200078610ff */
[----:B------:R4:W-:Y:S01]  /*94b0*/  @!P4 ST.E.64 desc[UR36][R14.64], R66 ;  /* 0x000000420e00c985 */ /* 0x0009e2000c101b24 */
[-C--:B---3--:R-:W-:Y:S02]  /*94c0*/  @!P0 LEA R10, P4, R160, R6.reuse, 0x2 ;  /* 0x00000006a00a8211 */ /* 0x088fe400078810ff */
[-C--:B------:R-:W-:Y:S02]  /*94d0*/  @!P2 LEA.HI.X R5, R162, R7.reuse, R184, 0x2, P3 ;  /* 0x00000007a205a211 */ /* 0x080fe400018f14b8 */
[----:B------:R-:W-:Y:S02]  /*94e0*/  @!P5 LEA R18, P3, R23, R6, 0x2 ;  /* 0x000000061712d211 */ /* 0x000fe400078610ff */
[-C--:B------:R-:W-:Y:S01]  /*94f0*/  @!P1 LEA.HI.X R9, R161, R7.reuse, R183, 0x2, P6 ;  /* 0x00000007a1099211 */ /* 0x080fe200030f14b7 */
[----:B------:R4:W-:Y:S01]  /*9500*/  @!P2 ST.E.64 desc[UR36][R4.64], R70 ;  /* 0x000000460400a985 */ /* 0x0009e2000c101b24 */
[----:B------:R-:W-:-:S02]  /*9510*/  @!P0 LEA.HI.X R11, R160, R7, R182, 0x2, P4 ;  /* 0x00000007a00b8211 */ /* 0x000fc400020f14b6 */
[----:B------:R-:W-:Y:S01]  /*9520*/  @!P5 LEA.HI.X R19, R23, R7, R181, 0x2, P3 ;  /* 0x000000071713d211 */ /* 0x000fe200018f14b5 */
[----:B------:R4:W-:Y:S04]  /*9530*/  @!P1 ST.E.64 desc[UR36][R8.64], R74 ;  /* 0x0000004a08009985 */ /* 0x0009e8000c101b24 */
[----:B------:R4:W-:Y:S01]  /*9540*/  @!P0 ST.E.64 desc[UR36][R10.64], R78 ;  /* 0x0000004e0a008985 */ /* 0x0009e2000c101b24 */
[----:B------:R-:W-:-:S03]  /*9550*/  ISETP.GE.AND P0, PT, R22, UR4, PT ;  /* 0x0000000416007c0c */ /* 0x000fc6000bf06270 */
[----:B------:R4:W-:Y:S10]  /*9560*/  @!P5 ST.E.64 desc[UR36][R18.64], R82 ;  /* 0x000000521200d985 */ /* 0x0009f4000c101b24 */
[----:B------:R-:W-:Y:S05]  /*9570*/  @P0 BRA `(.L_x_221) ;  /* 0x0000000c00580947 */ /* 0x000fea0003800000 */
[----:B----4-:R-:W-:-:S04]  /*9580*/  LEA R4, P0, R22, R6, 0x2 ;  /* 0x0000000616047211 */ /* 0x010fc800078010ff */
[----:B------:R-:W-:-:S05]  /*9590*/  LEA.HI.X R5, R22, R7, R180, 0x2, P0 ;  /* 0x0000000716057211 */ /* 0x000fca00000f14b4 */
[----:B------:R0:W-:Y:S01]  /*95a0*/  ST.E.64 desc[UR36][R4.64], R86 ;  /* 0x0000005604007985 */ /* 0x0001e2000c101b24 */
[----:B------:R-:W-:Y:S05]  /*95b0*/  BRA `(.L_x_221) ;  /* 0x0000000c00487947 */ /* 0x000fea0003800000 */
.L_x_212:
[----:B------:R-:W-:Y:S01]  /*95c0*/  ULDC.64 UR8, c[0x0][0xc00] ;  /* 0x0003000000087ab9 */ /* 0x000fe20000000a00 */
[----:B------:R-:W-:Y:S01]  /*95d0*/  R2UR UR7, R18 ;  /* 0x00000000120772ca */ /* 0x000fe200000e0000 */
[----:B------:R-:W-:-:S04]  /*95e0*/  UISETP.NE.U32.AND UP0, UPT, UR8, URZ, UPT ;  /* 0x0000003f0800728c */ /* 0x000fc8000bf05070 */
[----:B------:R-:W-:-:S03]  /*95f0*/  UISETP.NE.AND.EX UP0, UPT, UR9, URZ, UPT, UP0 ;  /* 0x0000003f0900728c */ /* 0x000fc6000bf05300 */
[----:B------:R-:W-:Y:S02]  /*9600*/  ULDC.64 UR8, c[0x0][0xc00] ;  /* 0x0003000000087ab9 */ /* 0x000fe40000000a00 */
[----:B------:R-:W-:Y:S01]  /*9610*/  UIMAD.WIDE UR8, UR61, 0x4, UR8 ;  /* 0x000000043d0878a5 */ /* 0x000fe2000f8e0208 */
[----:B------:R-:W-:-:S05]  /*9620*/  PLOP3.LUT P1, PT, PT, PT, UP0, 0x80, 0x0 ;  /* 0x000000000000781c */ /* 0x000fca0003f2f008 */
[----:B------:R-:W-:Y:S01]  /*9630*/  IMAD.U32 R4, RZ, RZ, UR8 ;  /* 0x00000008ff047e24 */ /* 0x000fe2000f8e00ff */
[----:B------:R-:W-:Y:S01]  /*9640*/  MOV R5, UR9 ;  /* 0x0000000900057c02 */ /* 0x000fe20008000f00 */
[----:B------:R-:W-:Y:S02]  /*9650*/  ULDC.64 UR8, c[0x0][0xc08] ;  /* 0x0003020000087ab9 */ /* 0x000fe40000000a00 */
[----:B------:R-:W-:-:S04]  /*9660*/  UISETP.NE.U32.AND UP1, UPT, UR8, URZ, UPT ;  /* 0x0000003f0800728c */ /* 0x000fc8000bf25070 */
[----:B------:R-:W-:Y:S01]  /*9670*/  UISETP.NE.AND.EX UP1, UPT, UR9, URZ, UPT, UP1 ;  /* 0x0000003f0900728c */ /* 0x000fe2000bf25310 */
[----:B------:R-:W2:Y:S01]  /*9680*/  @P1 LDG.E R3, desc[UR36][R4.64] ;  /* 0x0000002404031981 */ /* 0x000ea2000c1e1900 */
[----:B------:R-:W-:Y:S02]  /*9690*/  ULDC UR4, c[0x0][0xa88] ;  /* 0x0002a20000047ab9 */ /* 0x000fe40000000800 */
[----:B------:R-:W-:Y:S02]  /*96a0*/  IMAD.U32 R0, RZ, RZ, UR4 ;  /* 0x00000004ff007e24 */ /* 0x000fe4000f8e00ff */
[----:B------:R-:W-:-:S05]  /*96b0*/  PLOP3.LUT P2, PT, PT, PT, UP1, 0x80, 0x0 ;  /* 0x000000000000781c */ /* 0x000fca0003f4f018 */
[----:B------:R-:W-:Y:S02]  /*96c0*/  @UP1 ULDC.64 UR8, c[0x0][0xc08] ;  /* 0x0003020000081ab9 */ /* 0x000fe40000000a00 */
[----:B------:R-:W-:-:S06]  /*96d0*/  @UP1 UIMAD.WIDE UR8, UR61, 0x4, UR8 ;  /* 0x000000043d0818a5 */ /* 0x000fcc000f8e0208 */
[----:B------:R-:W-:Y:S02]  /*96e0*/  IMAD.U32 R6, RZ, RZ, UR8 ;  /* 0x00000008ff067e24 */ /* 0x000fe4000f8e00ff */
[----:B------:R-:W-:-:S05]  /*96f0*/  IMAD.U32 R7, RZ, RZ, UR9 ;  /* 0x00000009ff077e24 */ /* 0x000fca000f8e00ff */
[----:B------:R0:W5:Y:S01]  /*9700*/  @P2 LDG.E R0, desc[UR36][R6.64] ;  /* 0x0000002406002981 */ /* 0x000162000c1e1900 */
[----:B------:R-:W-:Y:S01]  /*9710*/  UMOV UR4, URZ ;  /* 0x0000003f00047c82 */ /* 0x000fe20008000000 */
[----:B------:R-:W-:Y:S01]  /*9720*/  UISETP.NE.AND UP1, UPT, UR7, URZ, UPT ;  /* 0x0000003f0700728c */ /* 0x000fe2000bf25270 */
[----:B------:R-:W-:-:S10]  /*9730*/  ISETP.GT.AND P0, PT, R202, 0x7f, PT ;  /* 0x0000007fca00780c */ /* 0x000fd40003f04270 */
[----:B------:R-:W-:Y:S02]  /*9740*/  @!UP1 ULDC UR7, c[0x0][0xad4] ;  /* 0x0002b50000079ab9 */ /* 0x000fe40000000800 */
[----:B------:R-:W-:Y:S01]  /*9750*/  IMAD.U32 R18, RZ, RZ, UR7 ;  /* 0x00000007ff127e24 */ /* 0x000fe2000f8e00ff */
[----:B--2---:R-:W-:-:S13]  /*9760*/  @P1 R2UR UR4, R3 ;  /* 0x00000000030412ca */ /* 0x004fda00000e0000 */
[----:B------:R-:W-:Y:S01]  /*9770*/  USHF.R.S32.HI UR19, URZ, 0x1f, UR4 ;  /* 0x0000001f3f137899 */ /* 0x000fe20008011404 */
[----:B0-----:R-:W-:Y:S11]  /*9780*/  @P2 BRA `(.L_x_224) ;  /* 0x0000000000102947 */ /* 0x001ff60003800000 */
[----:B------:R-:W-:Y:S05]  /*9790*/  @!P1 BRA `(.L_x_224) ;  /* 0x00000000000c9947 */ /* 0x000fea0003800000 */
[----:B------:R-:W2:Y:S04]  /*97a0*/  LDG.E R3, desc[UR36][R4.64] ;  /* 0x0000002404037981 */ /* 0x000ea8000c1e1900 */
[----:B-----5:R-:W2:Y:S02]  /*97b0*/  LDG.E R0, desc[UR36][R4.64+0x4] ;  /* 0x0000042404007981 */ /* 0x020ea4000c1e1900 */
[----:B--2---:R-:W-:-:S07]  /*97c0*/  IMAD.IADD R0, R0, 0x1, -R3 ;  /* 0x0000000100007824 */ /* 0x004fce00078e0a03 */
.L_x_224:
[----:B------:R-:W-:Y:S01]  /*97d0*/  R2UR UR7, R178 ;  /* 0x00000000b20772ca */ /* 0x000fe200000e0000 */
[----:B------:R-:W-:Y:S01]  /*97e0*/  USEL UR61, UR61, URZ, !UP0 ;  /* 0x0000003f3d3d7287 */ /* 0x000fe2000c000000 */
[----:B------:R-:W-:Y:S11]  /*97f0*/  BSSY B1, `(.L_x_225) ;  /* 0x000003d000017945 */ /* 0x000ff60003800000 */
[----:B------:R-:W-:Y:S01]  /*9800*/  USEL UR7, UR7, URZ, !UP0 ;  /* 0x0000003f07077287 */ /* 0x000fe2000c000000 */
[----:B------:R-:W-:Y:S11]  /*9810*/  @P0 BRA `(.L_x_226) ;  /* 0x0000000000e80947 */ /* 0x000ff60003800000 */
[----:B------:R-:W0:Y:S01]  /*9820*/  S2R R4, SR_TID.X ;  /* 0x0000000000047919 */ /* 0x000e220000002100 */
[----:B------:R-:W1:Y:S01]  /*9830*/  LDC R9, c[0x0][0xbe8] ;  /* 0x0002fa00ff097b82 */ /* 0x000e620000000800 */
[----:B------:R-:W-:-:S13]  /*9840*/  R2UR UR8, R175 ;  /* 0x00000000af0872ca */ /* 0x000fda00000e0000 */
[----:B------:R-:W-:-:S05]  /*9850*/  IMAD.U32 R3, RZ, RZ, UR8 ;  /* 0x00000008ff037e24 */ /* 0x000fca000f8e00ff */
[----:B0-----:R-:W-:Y:S01]  /*9860*/  LEA R3, R3, R4, 0x7 ;  /* 0x0000000403037211 */ /* 0x001fe200078e38ff */
[----:B-1---5:R-:W-:-:S04]  /*9870*/  IMAD R4, R0, R9, RZ ;  /* 0x0000000900047224 */ /* 0x022fc800078e02ff */
[----:B------:R-:W-:-:S05]  /*9880*/  VIADD R6, R3, 0xffffff80 ;  /* 0xffffff8003067836 */ /* 0x000fca0000000000 */
[----:B------:R-:W-:-:S13]  /*9890*/  ISETP.GE.AND P0, PT, R6, R4, PT ;  /* 0x000000040600720c */ /* 0x000fda0003f06270 */
[----:B------:R-:W-:Y:S05]  /*98a0*/  @P0 BRA `(.L_x_226) ;  /* 0x0000000000c40947 */ /* 0x000fea0003800000 */
[----:B------:R-:W-:Y:S01]  /*98b0*/  ISETP.NE.AND P0, PT, R9, 0x1, PT ;  /* 0x000000010900780c */ /* 0x000fe20003f05270 */
[----:B------:R-:W-:Y:S01]  /*98c0*/  UMOV UR17, 0x9b8 ;  /* 0x000009b800117882 */ /* 0x000fe20000000000 */
[----:B------:R-:W-:Y:S02]  /*98d0*/  R2UR UR9, R18 ;  /* 0x00000000120972ca */ /* 0x000fe400000e0000 */
[----:B------:R-:W-:Y:S02]  /*98e0*/  R2UR UR8, R19 ;  /* 0x00000000130872ca */ /* 0x000fe400000e0000 */
[----:B------:R-:W-:-:S07]  /*98f0*/  R2UR UR18, R174 ;  /* 0x00000000ae1272ca */ /* 0x000fce00000e0000 */
[----:B------:R-:W0:Y:S02]  /*9900*/  @P0 LDC R3, c[0x0][0xbec] ;  /* 0x0002fb00ff030b82 */ /* 0x000e240000000800 */
[----:B------:R-:W-:-:S04]  /*9910*/  UISETP.GT.AND UP0, UPT, UR9, 0x1, UPT ;  /* 0x000000010900788c */ /* 0x000fc8000bf04270 */
[----:B------:R-:W-:Y:S02]  /*9920*/  USEL UR17, UR17, 0x978, UP0 ;  /* 0x0000097811117887 */ /* 0x000fe40008000000 */
[----:B------:R-:W1:Y:S01]  /*9930*/  @P0 LDC R5, c[0x0][0xbf0] ;  /* 0x0002fc00ff050b82 */ /* 0x000e620000000800 */
[----:B------:R-:W-:-:S09]  /*9940*/  USEL UR16, UR8, URZ, UP0 ;  /* 0x0000003f08107287 */ /* 0x000fd20008000000 */
[----:B------:R-:W-:Y:S01]  /*9950*/  ULDC.64 UR10, c[0x0][UR17+0x220] ;  /* 0x00008800110a7abb */ /* 0x000fe20008000a00 */
[----:B------:R-:W-:Y:S01]  /*9960*/  ULDC.64 UR8, c[0x0][UR17+0x218] ;  /* 0x0000860011087abb */ /* 0x000fe20008000a00 */
[----:B------:R-:W-:Y:S01]  /*9970*/  ULDC.64 UR12, c[0x0][UR17+0x228] ;  /* 0x00008a00110c7abb */ /* 0x000fe20008000a00 */
[----:B------:R-:W-:Y:S02]  /*9980*/  UIMAD UR11, UR11, UR61, URZ ;  /* 0x0000003d0b0b72a4 */ /* 0x000fe4000f8e023f */
[----:B------:R-:W-:Y:S01]  /*9990*/  UIMAD.WIDE.U32 UR14, UR8, UR18, URZ ;  /* 0x00000012080e72a5 */ /* 0x000fe2000f8e003f */
[----:B0-----:R-:W-:Y:S01]  /*99a0*/  @P0 IMAD.HI.U32 R4, R6, R3, RZ ;  /* 0x0000000306040227 */ /* 0x001fe200078e00ff */
[----:B------:R-:W-:Y:S02]  /*99b0*/  UIMAD.WIDE.U32 UR20, UR12, UR16, URZ ;  /* 0x000000100c1472a5 */ /* 0x000fe4000f8e003f */
[----:B------:R-:W-:Y:S01]  /*99c0*/  UIMAD UR18, UR9, UR18, URZ ;  /* 0x00000012091272a4 */ /* 0x000fe2000f8e023f */
[----:B------:R-:W-:Y:S01]  /*99d0*/  IMAD.MOV.U32 R3, RZ, RZ, R6 ;  /* 0x000000ffff037224 */ /* 0x000fe200078e0006 */
[----:B------:R-:W-:-:S02]  /*99e0*/  UIMAD UR12, UR13, UR16, URZ ;  /* 0x000000100d0c72a4 */ /* 0x000fc4000f8e023f */
[----:B------:R-:W-:Y:S01]  /*99f0*/  UIMAD.WIDE.U32 UR8, UR10, UR61, URZ ;  /* 0x0000003d0a0872a5 */ /* 0x000fe2000f8e003f */
[----:B-1----:R-:W-:Y:S01]  /*9a00*/  @P0 SHF.R.U32.HI R3, RZ, R5, R4 ;  /* 0x00000005ff030219 */ /* 0x002fe20000011604 */
[----:B------:R-:W-:Y:S01]  /*9a10*/  UIMAD UR11, UR10, UR7, UR11 ;  /* 0x000000070a0b72a4 */ /* 0x000fe2000f8e020b */
[----:B------:R-:W-:Y:S01]  /*9a20*/  IMAD.U32 R4, RZ, RZ, UR20 ;  /* 0x00000014ff047e24 */ /* 0x000fe2000f8e00ff */
[----:B------:R-:W-:Y:S02]  /*9a30*/  UIADD3 UR12, UR21, UR12, URZ ;  /* 0x0000000c150c7290 */ /* 0x000fe4000fffe03f */
[----:B------:R-:W-:Y:S01]  /*9a40*/  IMAD.U32 R5, RZ, RZ, UR21 ;  /* 0x00000015ff057e24 */ /* 0x000fe2000f8e00ff */
[----:B------:R-:W-:Y:S01]  /*9a50*/  UIADD3 UR18, UR15, UR18, URZ ;  /* 0x000000120f127290 */ /* 0x000fe2000fffe03f */
[--C-:B------:R-:W-:Y:S01]  /*9a60*/  IMAD.MOV R7, RZ, RZ, -R3.reuse ;  /* 0x000000ffff077224 */ /* 0x100fe200078e0a03 */
[----:B------:R-:W-:Y:S01]  /*9a70*/  UIADD3 UR14, UP1, UP2, UR8, UR14, UR4 ;  /* 0x0000000e080e7290 */ /* 0x000fe2000fa3e004 */
[----:B------:R-:W-:Y:S01]  /*9a80*/  SHF.R.S32.HI R5, RZ, 0x1f, R3 ;  /* 0x0000001fff057819 */ /* 0x000fe20000011403 */
[----:B------:R-:W-:Y:S01]  /*9a90*/  UIADD3 UR10, UR9, UR11, URZ ;  /* 0x0000000b090a7290 */ /* 0x000fe2000fffe03f */
[----:B------:R-:W-:-:S02]  /*9aa0*/  IMAD R7, R9, R7, R6 ;  /* 0x0000000709077224 */ /* 0x000fc400078e0206 */
[----:B------:R-:W-:Y:S01]  /*9ab0*/  IMAD.U32 R8, RZ, RZ, UR12 ;  /* 0x0000000cff087e24 */ /* 0x000fe2000f8e00ff */
[----:B------:R-:W-:Y:S01]  /*9ac0*/  UIADD3.X UR10, UR10, UR18, UR19, UP1, UP2 ;  /* 0x000000120a0a7290 */ /* 0x000fe20008fe4413 */
[----:B------:R-:W-:Y:S01]  /*9ad0*/  IADD3 R4, P0, P1, R3, UR14, R4 ;  /* 0x0000000e03047c10 */ /* 0x000fe2000f91e004 */
[----:B------:R-:W-:Y:S01]  /*9ae0*/  ULDC.64 UR8, c[0x0][UR17+0x210] ;  /* 0x0000840011087abb */ /* 0x000fe20008000a00 */
[----:B------:R-:W-:Y:S01]  /*9af0*/  SHF.R.S32.HI R3, RZ, 0x1f, R7 ;  /* 0x0000001fff037819 */ /* 0x000fe20000011407 */
[----:B------:R-:W-:Y:S02]  /*9b00*/  IMAD R6, R7, UR9, RZ ;  /* 0x0000000907067c24 */ /* 0x000fe4000f8e02ff */
[----:B------:R-:W-:Y:S01]  /*9b10*/  IADD3.X R5, R5, UR10, R8, P0, P1 ;  /* 0x0000000a05057c10 */ /* 0x000fe200087e2408 */
[----:B------:R-:W-:Y:S01]  /*9b20*/  ULDC.64 UR10, c[0x0][0xba8] ;  /* 0x0002ea00000a7ab9 */ /* 0x000fe20000000a00 */
[----:B------:R-:W-:Y:S01]  /*9b30*/  IMAD R3, R3, UR8, R6 ;  /* 0x0000000803037c24 */ /* 0x000fe2000f8e0206 */
[----:B------:R-:W-:Y:S01]  /*9b40*/  @!UP0 ULDC UR10, c[0x0][0xb50] ;  /* 0x0002d400000a8ab9 */ /* 0x000fe20000000800 */
[----:B------:R-:W-:Y:S01]  /*9b50*/  @!UP0 ULDC UR11, c[0x0][0xb54] ;  /* 0x0002d500000b8ab9 */ /* 0x000fe20000000800 */
[----:B------:R-:W-:-:S05]  /*9b60*/  IMAD.WIDE.U32 R4, R7, UR8, R4 ;  /* 0x0000000807047c25 */ /* 0x000fca000f8e0004 */
[----:B------:R-:W-:Y:S02]  /*9b70*/  IADD3 R3, R5, R3, RZ ;  /* 0x0000000305037210 */ /* 0x000fe40007ffe0ff */
[----:B------:R-:W-:-:S04]  /*9b80*/  LEA R6, P0, R4, UR10, 0x2 ;  /* 0x0000000a04067c11 */ /* 0x000fc8000f8010ff */
[----:B------:R-:W-:Y:S01]  /*9b90*/  LEA.HI.X R7, R4, UR11, R3, 0x2, P0 ;  /* 0x0000000b04077c11 */ /* 0x000fe200080f1403 */
[----:B------:R-:W-:-:S05]  /*9ba0*/  IMAD.MOV.U32 R3, RZ, RZ, -0x800000 ;  /* 0xff800000ff037424 */ /* 0x000fca00078e00ff */
[----:B------:R0:W-:Y:S03]  /*9bb0*/  STG.E desc[UR36][R6.64], R3 ;  /* 0x0000000306007986 */ /* 0x0001e6000c101924 */
.L_x_226:
[----:B------:R-:W-:Y:S05]  /*9bc0*/  BSYNC B1 ;  /* 0x0000000000017941 */ /* 0x000fea0003800000 */
.L_x_225:
[----:B------:R-:W-:-:S13]  /*9bd0*/  R2UR UR8, R18 ;  /* 0x00000000120872ca */ /* 0x000fda00000e0000 */
[----:B------:R-:W-:-:S06]  /*9be0*/  UISETP.GT.AND UP0, UPT, UR8, 0x1, UPT ;  /* 0x000000010800788c */ /* 0x000fcc000bf04270 */
[----:B------:R-:W-:-:S13]  /*9bf0*/  PLOP3.LUT P0, PT, PT, PT, UP0, 0x80, 0x0 ;  /* 0x000000000000781c */ /* 0x000fda0003f0f008 */
[----:B------:R-:W-:Y:S05]  /*9c00*/  @P0 BRA `(.L_x_221) ;  /* 0x0000000400b40947 */ /* 0x000fea0003800000 */
[----:B------:R-:W1:Y:S01]  /*9c10*/  LDC R11, c[0x0][0xbe8] ;  /* 0x0002fa00ff0b7b82 */ /* 0x000e620000000800 */
[----:B------:R-:W-:Y:S01]  /*9c20*/  R2UR UR14, R175 ;  /* 0x00000000af0e72ca */ /* 0x000fe200000e0000 */
[----:B------:R-:W-:Y:S01]  /*9c30*/  ULDC.64 UR12, c[0x0][0xaa0] ;  /* 0x0002a800000c7ab9 */ /* 0x000fe20000000a00 */
[----:B------:R-:W-:Y:S01]  /*9c40*/  R2UR UR15, R174 ;  /* 0x00000000ae0f72ca */ /* 0x000fe200000e0000 */
[----:B------:R-:W-:Y:S01]  /*9c50*/  UIMAD UR10, UR19, UR12, URZ ;  /* 0x0000000c130a72a4 */ /* 0x000fe2000f8e023f */
[----:B0-----:R-:W-:Y:S01]  /*9c60*/  IMAD R3, R17, 0x20, R176 ;  /* 0x0000002011037824 */ /* 0x001fe200078e02b0 */
[----:B------:R-:W-:Y:S01]  /*9c70*/  UIMAD.WIDE.U32 UR8, UR4, UR12, URZ ;  /* 0x0000000c040872a5 */ /* 0x000fe2000f8e003f */
[----:B------:R-:W-:Y:S01]  /*9c80*/  BSSY B1, `(.L_x_227) ;  /* 0x000003b000017945 */ /* 0x000fe20003800000 */
[----:B------:R-:W-:-:S04]  /*9c90*/  UIMAD UR10, UR4, UR13, UR10 ;  /* 0x0000000d040a72a4 */ /* 0x000fc8000f8e020a */
[----:B------:R-:W-:Y:S02]  /*9ca0*/  UIADD3 UR9, UR9, UR10, URZ ;  /* 0x0000000a09097290 */ /* 0x000fe4000fffe03f */
[----:B------:R-:W-:Y:S01]  /*9cb0*/  IMAD.U32 R8, RZ, RZ, UR14 ;  /* 0x0000000eff087e24 */ /* 0x000fe2000f8e00ff */
[----:B------:R-:W-:Y:S01]  /*9cc0*/  ULDC.64 UR10, c[0x0][0xae8] ;  /* 0x0002ba00000a7ab9 */ /* 0x000fe20000000a00 */
[----:B------:R-:W-:Y:S01]  /*9cd0*/  IMAD.U32 R13, RZ, RZ, UR14 ;  /* 0x0000000eff0d7e24 */ /* 0x000fe2000f8e00ff */
[----:B------:R-:W-:Y:S01]  /*9ce0*/  UIMAD.WIDE.U32 UR8, UR15, UR10, UR8 ;  /* 0x0000000a0f0872a5 */ /* 0x000fe2000f8e0008 */
[----:B------:R-:W-:-:S03]  /*9cf0*/  IMAD R8, R8, 0x80, R3 ;  /* 0x0000008008087824 */ /* 0x000fc600078e0203 */
[----:B------:R-:W-:Y:S01]  /*9d00*/  UIMAD UR9, UR15, UR11, UR9 ;  /* 0x0000000b0f0972a4 */ /* 0x000fe2000f8e0209 */
[----:B------:R-:W-:Y:S01]  /*9d10*/  IMAD.MOV.U32 R3, RZ, RZ, R8 ;  /* 0x000000ffff037224 */ /* 0x000fe200078e0008 */
[----:B-1----:R-:W-:Y:S01]  /*9d20*/  ISETP.NE.AND P0, PT, R11, 0x1, PT ;  /* 0x000000010b00780c */ /* 0x002fe20003f05270 */
[----:B------:R-:W-:Y:S02]  /*9d30*/  ULDC.64 UR10, c[0x0][0xaf0] ;  /* 0x0002bc00000a7ab9 */ /* 0x000fe40000000a00 */
[----:B------:R-:W-:Y:S02]  /*9d40*/  UIMAD UR7, UR7, UR10, URZ ;  /* 0x0000000a070772a4 */ /* 0x000fe4000f8e023f */
[----:B------:R-:W-:Y:S02]  /*9d50*/  UIMAD.WIDE.U32 UR8, UR61, UR10, UR8 ;  /* 0x0000000a3d0872a5 */ /* 0x000fe4000f8e0008 */
[----:B------:R-:W-:-:S03]  /*9d60*/  UIMAD UR4, UR61, UR11, UR7 ;  /* 0x0000000b3d0472a4 */ /* 0x000fc6000f8e0207 */
[----:B------:R-:W-:Y:S01]  /*9d70*/  ULDC.64 UR10, c[0x0][0xae0] ;  /* 0x0002b800000a7ab9 */ /* 0x000fe20000000a00 */
[----:B------:R-:W-:Y:S02]  /*9d80*/  UIADD3 UR4, UR9, UR4, URZ ;  /* 0x0000000409047290 */ /* 0x000fe4000fffe03f */
[----:B------:R-:W0:Y:S08]  /*9d90*/  @P0 LDC R5, c[0x0][0xbec] ;  /* 0x0002fb00ff050b82 */ /* 0x000e300000000800 */
[----:B------:R-:W1:Y:S01]  /*9da0*/  @P0 LDC R7, c[0x0][0xbf0] ;  /* 0x0002fc00ff070b82 */ /* 0x000e620000000800 */
[----:B0-----:R-:W-:-:S04]  /*9db0*/  @P0 IMAD.HI.U32 R4, R8, R5, RZ ;  /* 0x0000000508040227 */ /* 0x001fc800078e00ff */
[----:B------:R-:W-:Y:S02]  /*9dc0*/  IMAD.U32 R5, RZ, RZ, UR9 ;  /* 0x00000009ff057e24 */ /* 0x000fe4000f8e00ff */
[----:B------:R-:W-:Y:S01]  /*9dd0*/  IMAD.U32 R5, RZ, RZ, UR4 ;  /* 0x00000004ff057e24 */ /* 0x000fe2000f8e00ff */
[----:B-1----:R-:W-:-:S04]  /*9de0*/  @P0 SHF.R.U32.HI R3, RZ, R7, R4 ;  /* 0x00000007ff030219 */ /* 0x002fc80000011604 */
[--C-:B------:R-:W-:Y:S01]  /*9df0*/  SHF.R.S32.HI R4, RZ, 0x1f, R3.reuse ;  /* 0x0000001fff047819 */ /* 0x100fe20000011403 */
[----:B------:R-:W-:-:S04]  /*9e00*/  IMAD.MOV R7, RZ, RZ, -R3 ;  /* 0x000000ffff077224 */ /* 0x000fc800078e0a03 */
[----:B------:R-:W-:Y:S01]  /*9e10*/  IMAD R6, R4, UR10, RZ ;  /* 0x0000000a04067c24 */ /* 0x000fe2000f8e02ff */
[----:B------:R-:W-:Y:S01]  /*9e20*/  MOV R4, UR8 ;  /* 0x0000000800047c02 */ /* 0x000fe20008000f00 */
[----:B------:R-:W-:Y:S01]  /*9e30*/  IMAD R7, R11, R7, R8 ;  /* 0x000000070b077224 */ /* 0x000fe200078e0208 */
[----:B------:R-:W-:Y:S01]  /*9e40*/  ULDC.64 UR8, c[0x0][0xad8] ;  /* 0x0002b60000087ab9 */ /* 0x000fe20000000a00 */
[C---:B------:R-:W-:Y:S02]  /*9e50*/  IMAD R9, R3.reuse, UR11, R6 ;  /* 0x0000000b03097c24 */ /* 0x040fe4000f8e0206 */
[----:B------:R-:W-:Y:S01]  /*9e60*/  IMAD.WIDE.U32 R4, R3, UR10, R4 ;  /* 0x0000000a03047c25 */ /* 0x000fe2000f8e0004 */
[----:B------:R-:W-:-:S03]  /*9e70*/  SHF.R.S32.HI R3, RZ, 0x1f, R7 ;  /* 0x0000001fff037819 */ /* 0x000fc60000011407 */
[----:B------:R-:W-:Y:S02]  /*9e80*/  IMAD.IADD R5, R5, 0x1, R9 ;  /* 0x0000000105057824 */ /* 0x000fe400078e0209 */
[----:B------:R-:W-:Y:S02]  /*9e90*/  IMAD R6, R3, UR8, RZ ;  /* 0x0000000803067c24 */ /* 0x000fe4000f8e02ff */
[----:B------:R-:W-:Y:S02]  /*9ea0*/  IMAD R8, R13, 0x80, R176 ;  /* 0x000000800d087824 */ /* 0x000fe400078e02b0 */
[----:B-----5:R-:W-:Y:S02]  /*9eb0*/  IMAD R11, R0, R11, RZ ;  /* 0x0000000b000b7224 */ /* 0x020fe400078e02ff */
[C---:B------:R-:W-:Y:S02]  /*9ec0*/  IMAD R3, R7.reuse, UR9, R6 ;  /* 0x0000000907037c24 */ /* 0x040fe4000f8e0206 */
[----:B------:R-:W-:Y:S01]  /*9ed0*/  IMAD.WIDE.U32 R4, R7, UR8, R4 ;  /* 0x0000000807047c25 */ /* 0x000fe2000f8e0004 */
[----:B------:R-:W-:Y:S01]  /*9ee0*/  ISETP.GE.AND P2, PT, R8, R11, PT ;  /* 0x0000000b0800720c */ /* 0x000fe20003f46270 */
[----:B------:R-:W-:-:S02]  /*9ef0*/  ULDC.64 UR8, c[0x0][0xa80] ;  /* 0x0002a00000087ab9 */ /* 0x000fc40000000a00 */
[----:B------:R-:W-:Y:S01]  /*9f00*/  IMAD.IADD R3, R5, 0x1, R3 ;  /* 0x0000000105037824 */ /* 0x000fe200078e0203 */
[----:B------:R-:W-:Y:S01]  /*9f10*/  LEA R6, P3, R4, UR8, 0x1 ;  /* 0x0000000804067c11 */ /* 0x000fe2000f8608ff */
[----:B------:R-:W-:-:S03]  /*9f20*/  VIADD R0, R8, 0x20 ;  /* 0x0000002008007836 */ /* 0x000fc60000000000 */
[----:B------:R-:W-:Y:S01]  /*9f30*/  LEA.HI.X R3, R4, UR9, R3, 0x1, P3 ;  /* 0x0000000904037c11 */ /* 0x000fe200098f0c03 */
[----:B------:R0:W1:Y:S01]  /*9f40*/  SHFL.IDX PT, R7, R6, RZ, 0x181f ;  /* 0x00181fff06077589 */ /* 0x00006200000e0000 */
[-C--:B------:R-:W-:Y:S02]  /*9f50*/  ISETP.GE.AND P1, PT, R0, R11.reuse, PT ;  /* 0x0000000b0000720c */ /* 0x080fe40003f26270 */
[----:B------:R-:W-:Y:S01]  /*9f60*/  IADD3 R0, R8, 0x40, RZ ;  /* 0x0000004008007810 */ /* 0x000fe20007ffe0ff */
[----:B------:R0:W2:Y:S03]  /*9f70*/  SHFL.IDX PT, R5, R3, RZ, 0x181f ;  /* 0x00181fff03057589 */ /* 0x0000a600000e0000 */
[----:B------:R-:W-:Y:S01]  /*9f80*/  ISETP.GE.AND P0, PT, R0, R11, PT ;  /* 0x0000000b0000720c */ /* 0x000fe20003f06270 */
[----:B------:R-:W-:-:S12]  /*9f90*/  @P2 BRA `(.L_x_228) ;  /* 0x0000000000242947 */ /* 0x000fd80003800000 */
[----:B------:R-:W-:Y:S02]  /*9fa0*/  ULDC UR4, c[0x0][0xac8] ;  /* 0x0002b20000047ab9 */ /* 0x000fe40000000800 */
[----:B------:R-:W-:Y:S02]  /*9fb0*/  ISETP.GE.AND P4, PT, R2, UR4, PT ;  /* 0x0000000402007c0c */ /* 0x000fe4000bf86270 */
[----:B------:R-:W-:-:S11]  /*9fc0*/  ISETP.GE.AND P5, PT, R16, UR4, PT ;  /* 0x0000000410007c0c */ /* 0x000fd6000bfa6270 */
[-C--:B-1----:R-:W-:Y:S02]  /*9fd0*/  @!P4 LEA R12, P2, R2, R7.reuse, 0x1 ;  /* 0x00000007020cc211 */ /* 0x082fe400078408ff */
[----:B------:R-:W-:Y:S02]  /*9fe0*/  @!P5 LEA R4, P3, R16, R7, 0x1 ;  /* 0x000000071004d211 */ /* 0x000fe400078608ff */
[-C--:B--2---:R-:W-:Y:S02]  /*9ff0*/  @!P4 LEA.HI.X R13, R2, R5.reuse, R201, 0x1, P2 ;  /* 0x00000005020dc211 */ /* 0x084fe400010f0cc9 */
[----:B------:R-:W-:-:S03]  /*a000*/  @!P5 LEA.HI.X R5, R16, R5, R200, 0x1, P3 ;  /* 0x000000051005d211 */ /* 0x000fc600018f0cc8 */
[----:B------:R3:W-:Y:S04]  /*a010*/  @!P4 ST.E.128 desc[UR36][R12.64], RZ ;  /* 0x000000ff0c00c985 */ /* 0x0007e8000c101d24 */
[----:B------:R3:W-:Y:S02]  /*a020*/  @!P5 ST.E.128 desc[UR36][R4.64], RZ ;  /* 0x000000ff0400d985 */ /* 0x0007e4000c101d24 */
.L_x_228:
[----:B------:R-:W-:Y:S05]  /*a030*/  BSYNC B1 ;  /* 0x0000000000017941 */ /* 0x000fea0003800000 */
.L_x_227:
[----:B--23--:R2:W3:Y:S01]  /*a040*/  SHFL.IDX PT, R5, R3, 0x1, 0x181f ;  /* 0x00381f0003057f89 */ /* 0x00c4e200000e0000 */
[----:B------:R-:W-:Y:S03]  /*a050*/  BSSY B1, `(.L_x_229) ;  /* 0x000000c000017945 */ /* 0x000fe60003800000 */
[----:B-1----:R2:W1:Y:S01]  /*a060*/  SHFL.IDX PT, R7, R6, 0x1, 0x181f ;  /* 0x00381f0006077f89 */ /* 0x00246200000e0000 */
[----:B------:R-:W-:Y:S05]  /*a070*/  @P1 BRA `(.L_x_230) ;  /* 0x0000000000241947 */ /* 0x000fea0003800000 */
[----:B------:R-:W-:Y:S02]  /*a080*/  ULDC UR4, c[0x0][0xac8] ;  /* 0x0002b20000047ab9 */ /* 0x000fe40000000800 */
[----:B------:R-:W-:Y:S02]  /*a090*/  ISETP.GE.AND P3, PT, R2, UR4, PT ;  /* 0x0000000402007c0c */ /* 0x000fe4000bf66270 */
[----:B------:R-:W-:-:S11]  /*a0a0*/  ISETP.GE.AND P4, PT, R16, UR4, PT ;  /* 0x0000000410007c0c */ /* 0x000fd6000bf86270 */
[-C--:B-1----:R-:W-:Y:S02]  /*a0b0*/  @!P3 LEA R12, P1, R2, R7.reuse, 0x1 ;  /* 0x00000007020cb211 */ /* 0x082fe400078208ff */
[----:B------:R-:W-:Y:S02]  /*a0c0*/  @!P4 LEA R4, P2, R16, R7, 0x1 ;  /* 0x000000071004c211 */ /* 0x000fe400078408ff */
[-C--:B---3--:R-:W-:Y:S02]  /*a0d0*/  @!P3 LEA.HI.X R13, R2, R5.reuse, R201, 0x1, P1 ;  /* 0x00000005020db211 */ /* 0x088fe400008f0cc9 */
[----:B------:R-:W-:-:S03]  /*a0e0*/  @!P4 LEA.HI.X R5, R16, R5, R200, 0x1, P2 ;  /* 0x000000051005c211 */ /* 0x000fc600010f0cc8 */
[----:B------:R4:W-:Y:S04]  /*a0f0*/  @!P3 ST.E.128 desc[UR36][R12.64], RZ ;  /* 0x000000ff0c00b985 */ /* 0x0009e8000c101d24 */
[----:B------:R4:W-:Y:S02]  /*a100*/  @!P4 ST.E.128 desc[UR36][R4.64], RZ ;  /* 0x000000ff0400c985 */ /* 0x0009e4000c101d24 */
.L_x_230:
[----:B------:R-:W-:Y:S05]  /*a110*/  BSYNC B1 ;  /* 0x0000000000017941 */ /* 0x000fea0003800000 */
.L_x_229:
[----:B---34-:R3:W4:Y:S01]  /*a120*/  SHFL.IDX PT, R5, R3, 0x2, 0x181f ;  /* 0x00581f0003057f89 */ /* 0x01872200000e0000 */
        /* <DEDUP_REMOVED lines=8> */
[-C--:B----4-:R-:W-:Y:S02]  /*a1b0*/  @!P2 LEA.HI.X R13, R2, R5.reuse, R201, 0x1, P0 ;  /* 0x00000005020da211 */ /* 0x090fe400000f0cc9 */
[----:B------:R-:W-:-:S03]  /*a1c0*/  @!P3 LEA.HI.X R5, R16, R5, R200, 0x1, P1 ;  /* 0x000000051005b211 */ /* 0x000fc600008f0cc8 */
[----:B------:R1:W-:Y:S04]  /*a1d0*/  @!P2 ST.E.128 desc[UR36][R12.64], RZ ;  /* 0x000000ff0c00a985 */ /* 0x0003e8000c101d24 */
[----:B------:R1:W-:Y:S02]  /*a1e0*/  @!P3 ST.E.128 desc[UR36][R4.64], RZ ;  /* 0x000000ff0400b985 */ /* 0x0003e4000c101d24 */
.L_x_232:
[----:B------:R-:W-:Y:S05]  /*a1f0*/  BSYNC B1 ;  /* 0x0000000000017941 */ /* 0x000fea0003800000 */
.L_x_231:
[----:B------:R-:W-:Y:S01]  /*a200*/  VIADD R0, R8, 0x60 ;  /* 0x0000006008007836 */ /* 0x000fe20000000000 */
[----:B0-23--:R-:W0:Y:S04]  /*a210*/  SHFL.IDX PT, R3, R3, 0x3, 0x181f ;  /* 0x00781f0003037f89 */ /* 0x00de2800000e0000 */
[----:B------:R-:W-:Y:S01]  /*a220*/  ISETP.GE.AND P0, PT, R0, R11, PT ;  /* 0x0000000b0000720c */ /* 0x000fe20003f06270 */
[----:B-1--4-:R1:W2:-:S12]  /*a230*/  SHFL.IDX PT, R5, R6, 0x3, 0x181f ;  /* 0x00781f0006057f89 */ /* 0x01229800000e0000 */
[----:B-1----:R-:W-:Y:S05]  /*a240*/  @P0 BRA `(.L_x_221) ;  /* 0x0000000000240947 */ /* 0x002fea0003800000 */
[----:B------:R-:W-:Y:S02]  /*a250*/  ULDC UR4, c[0x0][0xac8] ;  /* 0x0002b20000047ab9 */ /* 0x000fe40000000800 */
[----:B------:R-:W-:Y:S02]  /*a260*/  ISETP.GE.AND P2, PT, R2, UR4, PT ;  /* 0x0000000402007c0c */ /* 0x000fe4000bf46270 */
[----:B------:R-:W-:-:S11]  /*a270*/  ISETP.GE.AND P3, PT, R16, UR4, PT ;  /* 0x0000000410007c0c */ /* 0x000fd6000bf66270 */
[-C--:B--2---:R-:W-:Y:S02]  /*a280*/  @!P2 LEA R6, P0, R2, R5.reuse, 0x1 ;  /* 0x000000050206a211 */ /* 0x084fe400078008ff */
[----:B------:R-:W-:Y:S02]  /*a290*/  @!P3 LEA R4, P1, R16, R5, 0x1 ;  /* 0x000000051004b211 */ /* 0x000fe400078208ff */
[-C--:B0-----:R-:W-:Y:S02]  /*a2a0*/  @!P2 LEA.HI.X R7, R2, R3.reuse, R201, 0x1, P0 ;  /* 0x000000030207a211 */ /* 0x081fe400000f0cc9 */
[----:B------:R-:W-:-:S03]  /*a2b0*/  @!P3 LEA.HI.X R5, R16, R3, R200, 0x1, P1 ;  /* 0x000000031005b211 */ /* 0x000fc600008f0cc8 */
[----:B------:R0:W-:Y:S04]  /*a2c0*/  @!P2 ST.E.128 desc[UR36][R6.64], RZ ;  /* 0x000000ff0600a985 */ /* 0x0001e8000c101d24 */
[----:B------:R0:W-:Y:S02]  /*a2d0*/  @!P3 ST.E.128 desc[UR36][R4.64], RZ ;  /* 0x000000ff0400b985 */ /* 0x0001e4000c101d24 */
.L_x_221:
[----:B------:R-:W-:Y:S05]  /*a2e0*/  BSYNC B0 ;  /* 0x0000000000007941 */ /* 0x000fea0003800000 */
.L_x_211:
[----:B------:R-:W-:Y:S02]  /*a2f0*/  ULDC UR4, c[0x0][0xc3c] ;  /* 0x00030f0000047ab9 */ /* 0x000fe40000000800 */
[----:B------:R-:W-:-:S13]  /*a300*/  ISETP.GE.AND P0, PT, R27, UR4, PT ;  /* 0x000000041b007c0c */ /* 0x000fda000bf06270 */
[----:B------:R-:W-:Y:S05]  /*a310*/  @!P0 BRA `(.L_x_233) ;  /* 0xffffff6c000c8947 */ /* 0x000fea000383ffff */
[----:B------:R-:W-:Y:S05]  /*a320*/  EXIT ;  /* 0x000000000000794d */ /* 0x000fea0003800000 */
.L_x_182:
[----:B------:R-:W-:-:S08]  /*a330*/  NOP ;  /* 0x0000000000007918 */ /* 0x000fd00000000000 */
[----:B0-----:R-:W0:-:S00]  /*a340*/  USETMAXREG.DEALLOC.CTAPOOL 0x28 ;  /* 0x00000028000079c8 */ /* 0x001e0000080e0500 */
[----:B0-----:R-:W-:Y:S02]  /*a350*/  LOP3.LUT R0, R0, 0x3, RZ, 0xc0, !PT ;  /* 0x0000000300007812 */ /* 0x001fe400078ec0ff */
[----:B------:R-:W-:-:S04]  /*a360*/  LOP3.LUT R23, R23, 0xffffff7f, RZ, 0xc0, !PT ;  /* 0xffffff7f17177812 */ /* 0x000fc800078ec0ff */
[----:B------:R-:W0:Y:S02]  /*a370*/  SHFL.IDX PT, R0, R0, RZ, 0x1f ;  /* 0x00001fff00007589 */ /* 0x000e2400000e0000 */
[----:B0-----:R-:W-:Y:S01]  /*a380*/  ISETP.NE.AND P0, PT, R0, RZ, PT ;  /* 0x000000ff0000720c */ /* 0x001fe20003f05270 */
[----:B------:R-:W-:-:S12]  /*a390*/  IMAD.MOV.U32 R0, RZ, RZ, RZ ;  /* 0x000000ffff007224 */ /* 0x000fd800078e00ff */
[----:B------:R-:W-:Y:S01]  /*a3a0*/  @P0 LOP3.LUT R23, R23, 0x80, RZ, 0xfc, !PT ;  /* 0x0000008017170812 */ /* 0x000fe200078efcff */
[----:B------:R-:W-:Y:S06]  /*a3b0*/  @!P0 BRA `(.L_x_234) ;  /* 0x00000000001c8947 */ /* 0x000fec0003800000 */
[----:B------:R-:W0:Y:S08]  /*a3c0*/  S2UR UR5, SR_CgaCtaId ;  /* 0x00000000000579c3 */ /* 0x000e300000008800 */
[----:B------:R-:W-:Y:S06]  /*a3d0*/  BAR.SYNC.DEFER_BLOCKING 0x5, 0x180 ;  /* 0x0146000000007b1d */ /* 0x000fec0000010000 */
[----:B------:R-:W-:-:S02]  /*a3e0*/  UMOV UR4, 0x400 ;  /* 0x0000040000047882 */ /* 0x000fc40000000000 */
[----:B0-----:R-:W-:-:S09]  /*a3f0*/  ULEA UR4, UR5, UR4, 0x18 ;  /* 0x0000000405047291 */ /* 0x001fd2000f8ec03f */
[----:B------:R-:W0:Y:S01]  /*a400*/  LDS.128 R16, [UR4+0x2a8d0] ;  /* 0x02a8d004ff107984 */ /* 0x000e220008000c00 */
[----:B------:R-:W-:Y:S06]  /*a410*/  BAR.ARV 0x4, 0x180 ;  /* 0x0106000000007b1d */ /* 0x000fec0000002000 */
[----:B------:R-:W-:Y:S05]  /*a420*/  BRA `(.L_x_235) ;  /* 0x0000000800947947 */ /* 0x000fea0003800000 */
.L_x_234:
[----:B------:R-:W0:Y:S01]  /*a430*/  S2R R2, SR_TID.X ;  /* 0x0000000000027919 */ /* 0x000e220000002100 */
[----:B------:R-:W-:Y:S01]  /*a440*/  ULDC UR4, c[0x0][0xc3c] ;  /* 0x00030f0000047ab9 */ /* 0x000fe20000000800 */
[----:B------:R-:W-:Y:S01]  /*a450*/  IMAD.MOV.U32 R9, RZ, RZ, RZ ;  /* 0x000000ffff097224 */ /* 0x000fe200078e00ff */
[----:B------:R-:W1:Y:S01]  /*a460*/  S2UR UR6, SR_CTAID.X ;  /* 0x00000000000679c3 */ /* 0x000e620000002500 */
[----:B------:R-:W-:Y:S01]  /*a470*/  ULDC UR5, c[0x0][0xc38] ;  /* 0x00030e0000057ab9 */ /* 0x000fe20000000800 */
[----:B0-----:R-:W-:-:S04]  /*a480*/  LOP3.LUT R7, R2, 0x1f, RZ, 0xc0, !PT ;  /* 0x0000001f02077812 */ /* 0x001fc800078ec0ff */
[----:B------:R-:W-:-:S04]  /*a490*/  ISETP.NE.AND P0, PT, R7, 0x1f, PT ;  /* 0x0000001f0700780c */ /* 0x000fc80003f05270 */
[----:B------:R-:W-:-:S13]  /*a4a0*/  ISETP.GE.OR P1, PT, R7, UR4, !P0 ;  /* 0x0000000407007c0c */ /* 0x000fda000c726670 */
[----:B------:R-:W0:Y:S08]  /*a4b0*/  @!P1 LDC.64 R4, c[0x0][0xc80] ;  /* 0x00032000ff049b82 */ /* 0x000e300000000a00 */
[----:B------:R-:W2:Y:S01]  /*a4c0*/  @!P1 LDC.64 R2, c[0x0][0xc78] ;  /* 0x00031e00ff029b82 */ /* 0x000ea20000000a00 */
[----:B0-----:R-:W-:-:S05]  /*a4d0*/  @!P1 IMAD.WIDE.U32 R4, R7, 0x4, R4 ;  /* 0x0000000407049825 */ /* 0x001fca00078e0004 */
[----:B------:R-:W3:Y:S01]  /*a4e0*/  @!P1 LDG.E R0, desc[UR36][R4.64] ;  /* 0x0000002404009981 */ /* 0x000ee2000c1e1900 */
[----:B--2---:R-:W-:-:S05]  /*a4f0*/  @!P1 IMAD.WIDE.U32 R2, R7, 0x4, R2 ;  /* 0x0000000407029825 */ /* 0x004fca00078e0002 */
[----:B------:R-:W3:Y:S01]  /*a500*/  @!P1 LDG.E R9, desc[UR36][R2.64] ;  /* 0x0000002402099981 */ /* 0x000ee2000c1e1900 */
[C---:B------:R-:W-:Y:S02]  /*a510*/  ISETP.NE.AND P1, PT, R7.reuse, RZ, PT ;  /* 0x000000ff0700720c */ /* 0x040fe40003f25270 */
[C---:B------:R-:W-:Y:S02]  /*a520*/  ISETP.GE.U32.AND P2, PT, R7.reuse, 0x2, PT ;  /* 0x000000020700780c */ /* 0x040fe40003f46070 */
[C---:B------:R-:W-:Y:S02]  /*a530*/  ISETP.GE.U32.AND P3, PT, R7.reuse, 0x4, PT ;  /* 0x000000040700780c */ /* 0x040fe40003f66070 */
[C---:B------:R-:W-:Y:S02]  /*a540*/  ISETP.GE.U32.AND P4, PT, R7.reuse, 0x8, PT ;  /* 0x000000080700780c */ /* 0x040fe40003f86070 */
[----:B------:R-:W-:Y:S01]  /*a550*/  ISETP.GE.U32.AND P5, PT, R7, 0x10, PT ;  /* 0x000000100700780c */ /* 0x000fe20003fa6070 */
[----:B------:R-:W-:Y:S01]  /*a560*/  UMOV UR4, URZ ;  /* 0x0000003f00047c82 */ /* 0x000fe20008000000 */
[----:B---3--:R-:W-:-:S05]  /*a570*/  IMAD R6, R0, R9, RZ ;  /* 0x0000000900067224 */ /* 0x008fca00078e02ff */
[----:B------:R-:W0:Y:S02]  /*a580*/  SHFL.UP PT, R8, R6, 0x1, RZ ;  /* 0x0420000006087989 */ /* 0x000e2400000e00ff */
[----:B0-----:R-:W-:-:S05]  /*a590*/  SEL R11, R8, RZ, P1 ;  /* 0x000000ff080b7207 */ /* 0x001fca0000800000 */
[----:B------:R-:W-:-:S05]  /*a5a0*/  IMAD.IADD R11, R6, 0x1, R11 ;  /* 0x00000001060b7824 */ /* 0x000fca00078e020b */
[----:B------:R-:W0:Y:S02]  /*a5b0*/  SHFL.UP PT, R8, R11, 0x2, RZ ;  /* 0x044000000b087989 */ /* 0x000e2400000e00ff */
[----:B0-----:R-:W-:-:S05]  /*a5c0*/  SEL R8, R8, RZ, P2 ;  /* 0x000000ff08087207 */ /* 0x001fca0001000000 */
[----:B------:R-:W-:-:S05]  /*a5d0*/  IMAD.IADD R8, R11, 0x1, R8 ;  /* 0x000000010b087824 */ /* 0x000fca00078e0208 */
[----:B------:R-:W0:Y:S02]  /*a5e0*/  SHFL.UP PT, R4, R8, 0x4, RZ ;  /* 0x0480000008047989 */ /* 0x000e2400000e00ff */
[----:B0-----:R-:W-:-:S04]  /*a5f0*/  SEL R3, R4, RZ, P3 ;  /* 0x000000ff04037207 */ /* 0x001fc80001800000 */
[----:B------:R-:W-:-:S05]  /*a600*/  IADD3 R3, R8, R3, RZ ;  /* 0x0000000308037210 */ /* 0x000fca0007ffe0ff */
[----:B------:R-:W0:Y:S02]  /*a610*/  SHFL.UP PT, R2, R3, 0x8, RZ ;  /* 0x0500000003027989 */ /* 0x000e2400000e00ff */
[----:B0-----:R-:W-:-:S05]  /*a620*/  SEL R2, R2, RZ, P4 ;  /* 0x000000ff02027207 */ /* 0x001fca0002000000 */
[----:B------:R-:W-:-:S05]  /*a630*/  IMAD.IADD R2, R3, 0x1, R2 ;  /* 0x0000000103027824 */ /* 0x000fca00078e0202 */
[----:B------:R-:W0:Y:S02]  /*a640*/  SHFL.UP PT, R4, R2, 0x10, RZ ;  /* 0x0600000002047989 */ /* 0x000e2400000e00ff */
[----:B0-----:R-:W-:-:S05]  /*a650*/  SEL R5, R4, RZ, P5 ;  /* 0x000000ff04057207 */ /* 0x001fca0002800000 */
[----:B------:R-:W-:-:S05]  /*a660*/  IMAD.IADD R5, R2, 0x1, R5 ;  /* 0x0000000102057824 */ /* 0x000fca00078e0205 */
[----:B------:R-:W0:Y:S02]  /*a670*/  SHFL.IDX PT, R6, R5, 0x1f, 0x1f ;  /* 0x03e01f0005067f89 */ /* 0x000e2400000e0000 */
[----:B0-----:R-:W-:-:S05]  /*a680*/  IMAD R6, R6, UR5, RZ ;  /* 0x0000000506067c24 */ /* 0x001fca000f8e02ff */
[----:B-1----:R-:W-:Y:S01]  /*a690*/  ISETP.GT.AND P6, PT, R6, UR6, PT ;  /* 0x0000000606007c0c */ /* 0x002fe2000bfc4270 */
[----:B------:R-:W-:-:S12]  /*a6a0*/  IMAD.MOV.U32 R3, RZ, RZ, R6 ;  /* 0x000000ffff037224 */ /* 0x000fd800078e0006 */
[----:B------:R-:W-:Y:S05]  /*a6b0*/  @P6 BRA `(.L_x_236) ;  /* 0x0000000000986947 */ /* 0x000fea0003800000 */
[----:B------:R-:W-:Y:S01]  /*a6c0*/  IMAD.MOV.U32 R6, RZ, RZ, R3 ;  /* 0x000000ffff067224 */ /* 0x000fe200078e0003 */
[----:B------:R-:W-:Y:S01]  /*a6d0*/  UMOV UR4, URZ ;  /* 0x0000003f00047c82 */ /* 0x000fe20008000000 */
[----:B------:R-:W-:-:S05]  /*a6e0*/  ULDC UR5, c[0x0][0xc38] ;  /* 0x00030e0000057ab9 */ /* 0x000fca0000000800 */
.L_x_238:
[----:B------:R-:W0:Y:S01]  /*a6f0*/  LDC R0, c[0x0][0xc3c] ;  /* 0x00030f00ff007b82 */ /* 0x000e220000000800 */
[----:B------:R-:W-:-:S06]  /*a700*/  UIADD3 UR4, UR4, 0x1f, URZ ;  /* 0x0000001f04047890 */ /* 0x000fcc000fffe03f */
[----:B0-----:R-:W-:-:S13]  /*a710*/  ISETP.LE.AND P6, PT, R0, UR4, PT ;  /* 0x0000000400007c0c */ /* 0x001fda000bfc3270 */
[----:B------:R-:W-:Y:S05]  /*a720*/  @P6 BRA `(.L_x_237) ;  /* 0x0000000400a86947 */ /* 0x000fea0003800000 */
[----:B------:R-:W-:-:S05]  /*a730*/  VIADD R9, R7, UR4 ;  /* 0x0000000407097c36 */ /* 0x000fca0008000000 */
[----:B------:R-:W-:Y:S01]  /*a740*/  ISETP.GE.OR P6, PT, R9, R0, !P0 ;  /* 0x000000000900720c */ /* 0x000fe200047c6670 */
[----:B------:R-:W-:-:S12]  /*a750*/  IMAD.MOV.U32 R0, RZ, RZ, RZ ;  /* 0x000000ffff007224 */ /* 0x000fd800078e00ff */
[----:B------:R-:W0:Y:S08]  /*a760*/  @!P6 LDC.64 R4, c[0x0][0xc80] ;  /* 0x00032000ff04eb82 */ /* 0x000e300000000a00 */
[----:B------:R-:W1:Y:S01]  /*a770*/  @!P6 LDC.64 R2, c[0x0][0xc78] ;  /* 0x00031e00ff02eb82 */ /* 0x000e620000000a00 */
[----:B0-----:R-:W-:-:S05]  /*a780*/  @!P6 IMAD.WIDE R4, R9, 0x4, R4 ;  /* 0x000000040904e825 */ /* 0x001fca00078e0204 */
[----:B------:R-:W2:Y:S01]  /*a790*/  @!P6 LDG.E R0, desc[UR36][R4.64] ;  /* 0x000000240400e981 */ /* 0x000ea2000c1e1900 */
[----:B-1----:R-:W-:Y:S01]  /*a7a0*/  @!P6 IMAD.WIDE R2, R9, 0x4, R2 ;  /* 0x000000040902e825 */ /* 0x002fe200078e0202 */
[----:B------:R-:W-:-:S06]  /*a7b0*/  MOV R9, RZ ;  /* 0x000000ff00097202 */ /* 0x000fcc0000000f00 */
[----:B------:R-:W2:Y:S02]  /*a7c0*/  @!P6 LDG.E R9, desc[UR36][R2.64] ;  /* 0x000000240209e981 */ /* 0x000ea4000c1e1900 */
[----:B--2---:R-:W-:-:S05]  /*a7d0*/  IMAD R13, R0, R9, RZ ;  /* 0x00000009000d7224 */ /* 0x004fca00078e02ff */
[----:B------:R-:W0:Y:S02]  /*a7e0*/  SHFL.UP PT, R8, R13, 0x1, RZ ;  /* 0x042000000d087989 */ /* 0x000e2400000e00ff */
[----:B0-----:R-:W-:-:S05]  /*a7f0*/  SEL R8, R8, RZ, P1 ;  /* 0x000000ff08087207 */ /* 0x001fca0000800000 */
[----:B------:R-:W-:-:S05]  /*a800*/  IMAD.IADD R8, R13, 0x1, R8 ;  /* 0x000000010d087824 */ /* 0x000fca00078e0208 */
        /* <DEDUP_REMOVED lines=12> */
[----:B------:R-:W0:Y:S02]  /*a8d0*/  SHFL.IDX PT, R2, R5, 0x1f, 0x1f ;  /* 0x03e01f0005027f89 */ /* 0x000e2400000e0000 */
[----:B0-----:R-:W-:-:S04]  /*a8e0*/  IMAD R3, R2, UR5, RZ ;  /* 0x0000000502037c24 */ /* 0x001fc8000f8e02ff */
[----:B------:R-:W-:-:S05]  /*a8f0*/  IMAD.IADD R6, R3, 0x1, R6 ;  /* 0x0000000103067824 */ /* 0x000fca00078e0206 */
[----:B------:R-:W-:-:S13]  /*a900*/  ISETP.GT.AND P6, PT, R6, UR6, PT ;  /* 0x0000000606007c0c */ /* 0x000fda000bfc4270 */
[----:B------:R-:W-:Y:S05]  /*a910*/  @!P6 BRA `(.L_x_238) ;  /* 0xfffffffc0074e947 */ /* 0x000fea000383ffff */
.L_x_236:
[----:B------:R-:W-:Y:S01]  /*a920*/  IADD3 R10, -R3, R6, RZ ;  /* 0x00000006030a7210 */ /* 0x000fe20007ffe1ff */
[----:B------:R-:W-:-:S04]  /*a930*/  IMAD.MOV.U32 R16, RZ, RZ, RZ ;  /* 0x000000ffff107224 */ /* 0x000fc800078e00ff */
[----:B------:R-:W-:-:S05]  /*a940*/  IMAD R2, R5, UR5, R10 ;  /* 0x0000000505027c24 */ /* 0x000fca000f8e020a */
[----:B------:R-:W-:-:S13]  /*a950*/  ISETP.GT.AND P0, PT, R2, UR6, PT ;  /* 0x0000000602007c0c */ /* 0x000fda000bf04270 */
[----:B------:R-:W-:-:S04]  /*a960*/  VOTE.ANY R6, PT, !P0 ;  /* 0x0000000000067806 */ /* 0x000fc800040e0100 */
[----:B------:R-:W0:Y:S01]  /*a970*/  POPC R19, R6 ;  /* 0x0000000600137309 */ /* 0x000e220000000000 */
[----:B------:R-:W-:Y:S01]  /*a980*/  ISETP.NE.AND P0, PT, R6, RZ, PT ;  /* 0x000000ff0600720c */ /* 0x000fe20003f05270 */
[----:B0-----:R-:W0:Y:S04]  /*a990*/  SHFL.IDX PT, R0, R0, R19, 0x1f ;  /* 0x00001f1300007589 */ /* 0x001e2800000e0000 */
[----:B------:R1:W2:Y:S01]  /*a9a0*/  SHFL.IDX PT, R9, R9, R19, 0x1f ;  /* 0x00001f1309097589 */ /* 0x0002a200000e0000 */
[----:B0-----:R-:W-:-:S04]  /*a9b0*/  IABS R4, R0 ;  /* 0x0000000000047213 */ /* 0x001fc80000000000 */
[----:B------:R-:W0:Y:S08]  /*a9c0*/  I2F.RP R8, R4 ;  /* 0x0000000400087306 */ /* 0x000e300000209400 */
[----:B0-----:R-:W0:Y:S02]  /*a9d0*/  MUFU.RCP R8, R8 ;  /* 0x0000000800087308 */ /* 0x001e240000001000 */
[----:B0-----:R-:W-:-:S06]  /*a9e0*/  VIADD R2, R8, 0xffffffe ;  /* 0x0ffffffe08027836 */ /* 0x001fcc0000000000 */
[----:B------:R-:W0:Y:S02]  /*a9f0*/  F2I.FTZ.U32.TRUNC.NTZ R3, R2 ;  /* 0x0000000200037305 */ /* 0x000e24000021f000 */
[----:B0-----:R-:W-:Y:S01]  /*aa00*/  IMAD.MOV R11, RZ, RZ, -R3 ;  /* 0x000000ffff0b7224 */ /* 0x001fe200078e0a03 */
[----:B-12---:R-:W-:Y:S06]  /*aa10*/  @!P0 BRA `(.L_x_239) ;  /* 0x0000000000088947 */ /* 0x006fec0003800000 */
[----:B------:R-:W-:-:S06]  /*aa20*/  VIADD R16, R19, 0xffffffff ;  /* 0xffffffff13107836 */ /* 0x000fcc0000000000 */
[----:B------:R0:W1:Y:S02]  /*aa30*/  SHFL.IDX PT, R16, R5, R16, 0x1f ;  /* 0x00001f1005107589 */ /* 0x00006400000e0000 */
.L_x_239:
[----:B-1----:R-:W-:Y:S01]  /*aa40*/  IMAD R16, R16, UR5, R10 ;  /* 0x0000000510107c24 */ /* 0x002fe2000f8e020a */
[----:B0-----:R-:W-:Y:S01]  /*aa50*/  IABS R5, R9 ;  /* 0x0000000900057213 */ /* 0x001fe20000000000 */
[----:B------:R-:W-:Y:S01]  /*aa60*/  IMAD R11, R11, R4, RZ ;  /* 0x000000040b0b7224 */ /* 0x000fe200078e02ff */
[----:B------:R-:W-:Y:S01]  /*aa70*/  IABS R10, R0 ;  /* 0x00000000000a7213 */ /* 0x000fe20000000000 */
[----:B------:R-:W-:Y:S01]  /*aa80*/  IMAD.MOV.U32 R2, RZ, RZ, RZ ;  /* 0x000000ffff027224 */ /* 0x000fe200078e00ff */
[----:B------:R-:W-:Y:S01]  /*aa90*/  IADD3 R17, -R16, UR6, RZ ;  /* 0x0000000610117c10 */ /* 0x000fe2000fffe1ff */
[----:B------:R-:W0:Y:S01]  /*aaa0*/  I2F.RP R6, R5 ;  /* 0x0000000500067306 */ /* 0x000e220000209400 */
[----:B------:R-:W-:Y:S02]  /*aab0*/  VIADD R19, R19, UR4 ;  /* 0x0000000413137c36 */ /* 0x000fe40008000000 */
[----:B------:R-:W-:Y:S01]  /*aac0*/  IABS R8, R17 ;  /* 0x0000001100087213 */ /* 0x000fe20000000000 */
[----:B------:R-:W-:-:S03]  /*aad0*/  IMAD.HI.U32 R2, R3, R11, R2 ;  /* 0x0000000b03027227 */ /* 0x000fc600078e0002 */
[----:B------:R-:W-:Y:S01]  /*aae0*/  MOV R3, R8 ;  /* 0x0000000800037202 */ /* 0x000fe20000000f00 */
[----:B------:R-:W-:-:S04]  /*aaf0*/  IMAD.MOV R10, RZ, RZ, -R10 ;  /* 0x000000ffff0a7224 */ /* 0x000fc800078e0a0a */
[----:B------:R-:W-:Y:S02]  /*ab00*/  IMAD.MOV.U32 R8, RZ, RZ, R10 ;  /* 0x000000ffff087224 */ /* 0x000fe400078e000a */
[----:B------:R-:W-:Y:S01]  /*ab10*/  IMAD.HI.U32 R2, R2, R3, RZ ;  /* 0x0000000302027227 */ /* 0x000fe200078e00ff */
[----:B0-----:R-:W0:Y:S03]  /*ab20*/  MUFU.RCP R6, R6 ;  /* 0x0000000600067308 */ /* 0x001e260000001000 */
[----:B------:R-:W-:-:S05]  /*ab30*/  IMAD R3, R2, R8, R3 ;  /* 0x0000000802037224 */ /* 0x000fca00078e0203 */
[----:B------:R-:W-:Y:S01]  /*ab40*/  ISETP.GT.U32.AND P1, PT, R4, R3, PT ;  /* 0x000000030400720c */ /* 0x000fe20003f24070 */
[----:B0-----:R-:W-:-:S12]  /*ab50*/  VIADD R8, R6, 0xffffffe ;  /* 0x0ffffffe06087836 */ /* 0x001fd80000000000 */
[----:B------:R-:W-:Y:S02]  /*ab60*/  @!P1 IMAD.IADD R3, R3, 0x1, -R4 ;  /* 0x0000000103039824 */ /* 0x000fe400078e0a04 */
[----:B------:R-:W-:Y:S01]  /*ab70*/  @!P1 VIADD R2, R2, 0x1 ;  /* 0x0000000102029836 */ /* 0x000fe20000000000 */
[----:B------:R-:W-:Y:S02]  /*ab80*/  ISETP.NE.AND P1, PT, R0, RZ, PT ;  /* 0x000000ff0000720c */ /* 0x000fe40003f25270 */
[----:B------:R-:W-:Y:S02]  /*ab90*/  ISETP.GE.U32.AND P0, PT, R3, R4, PT ;  /* 0x000000040300720c */ /* 0x000fe40003f06070 */
[----:B------:R0:W1:Y:S01]  /*aba0*/  F2I.FTZ.U32.TRUNC.NTZ R3, R8 ;  /* 0x0000000800037305 */ /* 0x000062000021f000 */
[----:B------:R-:W-:-:S04]  /*abb0*/  LOP3.LUT R4, R17, R0, RZ, 0x3c, !PT ;  /* 0x0000000011047212 */ /* 0x000fc800078e3cff */
[----:B------:R-:W-:Y:S02]  /*abc0*/  ISETP.GE.AND P2, PT, R4, RZ, PT ;  /* 0x000000ff0400720c */ /* 0x000fe40003f46270 */
[----:B0-----:R-:W-:-:S04]  /*abd0*/  IABS R8, R9 ;  /* 0x0000000900087213 */ /* 0x001fc80000000000 */
[----:B------:R-:W-:Y:S02]  /*abe0*/  @P0 VIADD R2, R2, 0x1 ;  /* 0x0000000102020836 */ /* 0x000fe40000000000 */
[----:B------:R-:W-:Y:S02]  /*abf0*/  IMAD.MOV R8, RZ, RZ, -R8 ;  /* 0x000000ffff087224 */ /* 0x000fe400078e0a08 */
[----:B------:R-:W-:Y:S01]  /*ac00*/  IMAD.MOV.U32 R6, RZ, RZ, R2 ;  /* 0x000000ffff067224 */ /* 0x000fe200078e0002 */
[----:B-1----:R-:W-:-:S03]  /*ac10*/  IADD3 R2, RZ, -R3, RZ ;  /* 0x80000003ff027210 */ /* 0x002fc60007ffe0ff */
[----:B------:R-:W-:Y:S01]  /*ac20*/  @!P2 IMAD.MOV R6, RZ, RZ, -R6 ;  /* 0x000000ffff06a224 */ /* 0x000fe200078e0a06 */
[----:B------:R-:W-:Y:S01]  /*ac30*/  @!P1 LOP3.LUT R6, RZ, R0, RZ, 0x33, !PT ;  /* 0x00000000ff069212 */ /* 0x000fe200078e33ff */
[----:B------:R-:W-:Y:S02]  /*ac40*/  IMAD R11, R2, R5, RZ ;  /* 0x00000005020b7224 */ /* 0x000fe400078e02ff */
[----:B------:R-:W-:Y:S01]  /*ac50*/  IMAD.MOV.U32 R2, RZ, RZ, RZ ;  /* 0x000000ffff027224 */ /* 0x000fe200078e00ff */
[-C--:B------:R-:W-:Y:S01]  /*ac60*/  IABS R4, R6.reuse ;  /* 0x0000000600047213 */ /* 0x080fe20000000000 */
[----:B------:R-:W-:Y:S02]  /*ac70*/  IMAD R0, R0, R6, RZ ;  /* 0x0000000600007224 */ /* 0x000fe400078e02ff */
[----:B------:R-:W-:-:S04]  /*ac80*/  IMAD.HI.U32 R2, R3, R11, R2 ;  /* 0x0000000b03027227 */ /* 0x000fc800078e0002 */
[----:B------:R-:W-:Y:S02]  /*ac90*/  IMAD.MOV.U32 R3, RZ, RZ, R4 ;  /* 0x000000ffff037224 */ /* 0x000fe400078e0004 */
[----:B------:R-:W-:Y:S02]  /*aca0*/  IMAD.MOV.U32 R4, RZ, RZ, R8 ;  /* 0x000000ffff047224 */ /* 0x000fe400078e0008 */
[----:B------:R-:W-:-:S04]  /*acb0*/  IMAD.HI.U32 R2, R2, R3, RZ ;  /* 0x0000000302027227 */ /* 0x000fc800078e00ff */
[----:B------:R-:W-:Y:S01]  /*acc0*/  IMAD R4, R2, R4, R3 ;  /* 0x0000000402047224 */ /* 0x000fe200078e0203 */
[----:B------:R-:W-:Y:S01]  /*acd0*/  LOP3.LUT R3, R6, R9, RZ, 0x3c, !PT ;  /* 0x0000000906037212 */ /* 0x000fe200078e3cff */
[----:B------:R-:W-:-:S03]  /*ace0*/  IMAD.IADD R17, R17, 0x1, -R0 ;  /* 0x0000000111117824 */ /* 0x000fc600078e0a00 */
[----:B------:R-:W-:Y:S02]  /*acf0*/  ISETP.GT.U32.AND P1, PT, R5, R4, PT ;  /* 0x000000040500720c */ /* 0x000fe40003f24070 */
[----:B------:R-:W-:-:S11]  /*ad00*/  ISETP.GE.AND P2, PT, R3, RZ, PT ;  /* 0x000000ff0300720c */ /* 0x000fd60003f46270 */
[----:B------:R-:W-:Y:S01]  /*ad10*/  @!P1 IMAD.IADD R4, R4, 0x1, -R5 ;  /* 0x0000000104049824 */ /* 0x000fe200078e0a05 */
[----:B------:R-:W-:Y:S02]  /*ad20*/  @!P1 IADD3 R2, R2, 0x1, RZ ;  /* 0x0000000102029810 */ /* 0x000fe40007ffe0ff */
[----:B------:R-:W-:Y:S02]  /*ad30*/  ISETP.NE.AND P1, PT, R9, RZ, PT ;  /* 0x000000ff0900720c */ /* 0x000fe40003f25270 */
[----:B------:R-:W-:-:S13]  /*ad40*/  ISETP.GE.U32.AND P0, PT, R4, R5, PT ;  /* 0x000000050400720c */ /* 0x000fda0003f06070 */
[----:B------:R-:W-:-:S04]  /*ad50*/  @P0 VIADD R2, R2, 0x1 ;  /* 0x0000000102020836 */ /* 0x000fc80000000000 */
[----:B------:R-:W-:Y:S01]  /*ad60*/  @!P2 IMAD.MOV R2, RZ, RZ, -R2 ;  /* 0x000000ffff02a224 */ /* 0x000fe200078e0a02 */
[----:B------:R-:W-:-:S05]  /*ad70*/  @!P1 LOP3.LUT R2, RZ, R9, RZ, 0x33, !PT ;  /* 0x00000009ff029212 */ /* 0x000fca00078e33ff */
[----:B------:R-:W-:-:S04]  /*ad80*/  IMAD.MOV R18, RZ, RZ, -R2 ;  /* 0x000000ffff127224 */ /* 0x000fc800078e0a02 */
[C---:B------:R-:W-:Y:S02]  /*ad90*/  IMAD R18, R9.reuse, R18, R6 ;  /* 0x0000001209127224 */ /* 0x040fe400078e0206 */
[----:B------:R-:W-:-:S05]  /*ada0*/  IMAD R9, R9, 0x1000000, R2 ;  /* 0x0100000009097824 */ /* 0x000fca00078e0202 */
[----:B------:R-:W-:Y:S01]  /*adb0*/  LEA R18, R18, R9, 0x10 ;  /* 0x0000000912127211 */ /* 0x000fe200078e80ff */
[----:B------:R-:W-:Y:S06]  /*adc0*/  BRA `(.L_x_240) ;  /* 0x0000000000147947 */ /* 0x000fec0003800000 */
.L_x_237:
[----:B------:R-:W-:Y:S01]  /*add0*/  ULDC UR4, c[0x0][0xc3c] ;  /* 0x00030f0000047ab9 */ /* 0x000fe20000000800 */
[----:B------:R-:W-:Y:S02]  /*ade0*/  IMAD.MOV.U32 R17, RZ, RZ, RZ ;  /* 0x000000ffff117224 */ /* 0x000fe400078e00ff */
[----:B------:R-:W-:Y:S02]  /*adf0*/  IMAD.U32 R16, RZ, RZ, UR6 ;  /* 0x00000006ff107e24 */ /* 0x000fe4000f8e00ff */
[----:B------:R-:W-:Y:S02]  /*ae00*/  IMAD.MOV.U32 R18, RZ, RZ, RZ ;  /* 0x000000ffff127224 */ /* 0x000fe400078e00ff */
[----:B------:R-:W-:-:S07]  /*ae10*/  IMAD.U32 R19, RZ, RZ, UR4 ;  /* 0x00000004ff137e24 */ /* 0x000fce000f8e00ff */
.L_x_240:
[----:B------:R-:W-:-:S13]  /*ae20*/  ISETP.NE.AND P0, PT, R7, RZ, PT ;  /* 0x000000ff0700720c */ /* 0x000fda0003f05270 */
[----:B------:R-:W0:Y:S01]  /*ae30*/  @!P0 S2R R3, SR_CgaCtaId ;  /* 0x0000000000038919 */ /* 0x000e220000008800 */
[----:B------:R-:W-:-:S04]  /*ae40*/  @!P0 MOV R0, 0x400 ;  /* 0x0000040000008802 */ /* 0x000fc80000000f00 */
[----:B0-----:R-:W-:-:S05]  /*ae50*/  @!P0 LEA R0, R3, R0, 0x18 ;  /* 0x0000000003008211 */ /* 0x001fca00078ec0ff */
[----:B------:R1:W-:Y:S01]  /*ae60*/  @!P0 STS.128 [R0+0x2a8d0], R16 ;  /* 0x02a8d01000008388 */ /* 0x0003e20000000c00 */
[----:B------:R-:W-:Y:S06]  /*ae70*/  BAR.ARV 0x5, 0x180 ;  /* 0x0146000000007b1d */ /* 0x000fec0000002000 */
.L_x_235:
[----:B------:R2:W-:Y:S01]  /*ae80*/  STL [R1+0x18], RZ ;  /* 0x000018ff01007387 */ /* 0x0005e20000100800 */
[----:B------:R-:W-:Y:S01]  /*ae90*/  ULDC UR4, c[0x0][0xc3c] ;  /* 0x00030f0000047ab9 */ /* 0x000fe20000000800 */
[----:B------:R-:W-:Y:S01]  /*aea0*/  IMAD.MOV.U32 R28, RZ, RZ, 0x1 ;  /* 0x00000001ff1c7424 */ /* 0x000fe200078e00ff */
[----:B0-----:R-:W-:Y:S01]  /*aeb0*/  ISETP.GE.AND P0, PT, R19, UR4, PT ;  /* 0x0000000413007c0c */ /* 0x001fe2000bf06270 */
[----:B------:R-:W-:-:S12]  /*aec0*/  IMAD.MOV.U32 R27, RZ, RZ, RZ ;  /* 0x000000ffff1b7224 */ /* 0x000fd800078e00ff */
[----:B--2---:R-:W-:Y:S05]  /*aed0*/  @P0 BRA `(.L_x_241) ;  /* 0x0000004800ac0947 */ /* 0x004fea0003800000 */
[----:B-1----:R-:W2:Y:S01]  /*aee0*/  LDL R0, [R1+0x1c] ;  /* 0x00001c0001007983 */ /* 0x002ea20000100800 */
[----:B------:R-:W0:Y:S01]  /*aef0*/  S2UR UR5, SR_CgaCtaId ;  /* 0x00000000000579c3 */ /* 0x000e220000008800 */
[----:B------:R-:W-:Y:S01]  /*af00*/  BSSY B8, `(.L_x_241) ;  /* 0x00004a8000087945 */ /* 0x000fe20003800000 */
[----:B------:R-:W-:Y:S01]  /*af10*/  IMAD.MOV.U32 R28, RZ, RZ, 0x1 ;  /* 0x00000001ff1c7424 */ /* 0x000fe200078e00ff */
[----:B------:R-:W1:Y:S01]  /*af20*/  S2R R5, SR_TID.X ;  /* 0x0000000000057919 */ /* 0x000e620000002100 */
[----:B------:R-:W-:Y:S01]  /*af30*/  IMAD.MOV.U32 R27, RZ, RZ, RZ ;  /* 0x000000ffff1b7224 */ /* 0x000fe200078e00ff */
[----:B------:R-:W-:Y:S01]  /*af40*/  ULDC UR39, c[0x0][0xc] ;  /* 0x0000030000277ab9 */ /* 0x000fe20000000800 */
[----:B------:R3:W-:Y:S01]  /*af50*/  STL [R1+0x18], RZ ;  /* 0x000018ff01007387 */ /* 0x0007e20000100800 */
[----:B-1----:R-:W-:Y:S02]  /*af60*/  LOP3.LUT R4, R5, 0x7f, RZ, 0xc0, !PT ;  /* 0x0000007f05047812 */ /* 0x002fe400078ec0ff */
[----:B--2---:R-:W-:-:S02]  /*af70*/  R2UR UR4, R0 ;  /* 0x00000000000472ca */ /* 0x004fc400000e0000 */
[----:B------:R-:W-:-:S04]  /*af80*/  SHF.L.U32 R0, R5, 0x3, RZ ;  /* 0x0000000305007819 */ /* 0x000fc800000006ff */
[----:B------:R-:W-:-:S04]  /*af90*/  LOP3.LUT R2, R0, 0x1f8, RZ, 0xc0, !PT ;  /* 0x000001f800027812 */ /* 0x000fc800078ec0ff */
[----:B------:R-:W-:Y:S01]  /*afa0*/  LOP3.LUT R3, R2, 0x38, R5, 0x78, !PT ;  /* 0x0000003802037812 */ /* 0x000fe200078e7805 */
[----:B------:R-:W-:Y:S01]  /*afb0*/  IMAD.SHL.U32 R2, R5, 0x10, RZ ;  /* 0x0000001005027824 */ /* 0x000fe200078e00ff */
[----:B------:R-:W-:Y:S01]  /*afc0*/  SHF.R.U32.HI R5, RZ, 0x3, R4 ;  /* 0x00000003ff057819 */ /* 0x000fe20000011604 */
[----:B------:R-:W-:Y:S01]  /*afd0*/  ULOP3.LUT UR38, UR4, 0x2, URZ, 0xfc, !UPT ;  /* 0x0000000204267892 */ /* 0x000fe2000f8efc3f */
[----:B------:R-:W-:Y:S02]  /*afe0*/  LOP3.LUT R32, R3, 0x200, R0, 0xf8, !PT ;  /* 0x0000020003207812 */ /* 0x000fe400078ef800 */
[----:B------:R-:W-:Y:S01]  /*aff0*/  UMOV UR4, 0x400 ;  /* 0x0000040000047882 */ /* 0x000fe20000000000 */
[----:B------:R-:W-:Y:S01]  /*b000*/  LOP3.LUT R4, R0, 0x38, RZ, 0xc0, !PT ;  /* 0x0000003800047812 */ /* 0x000fe200078ec0ff */
[----:B0-----:R-:W-:Y:S01]  /*b010*/  ULEA UR4, UR5, UR4, 0x18 ;  /* 0x0000000405047291 */ /* 0x001fe2000f8ec03f */
[----:B------:R-:W-:Y:S02]  /*b020*/  LOP3.LUT R3, R5, 0x70, R2, 0xf8, !PT ;  /* 0x0000007005037812 */ /* 0x000fe400078ef802 */
[----:B------:R-:W-:-:S02]  /*b030*/  LOP3.LUT R2, R4, 0x40, RZ, 0xfc, !PT ;  /* 0x0000004004027812 */ /* 0x000fc400078efcff */
[----:B------:R-:W-:Y:S01]  /*b040*/  LOP3.LUT R0, R4, 0x80, RZ, 0xfc, !PT ;  /* 0x0000008004007812 */ /* 0x000fe200078efcff */
[----:B------:R-:W-:-:S04]  /*b050*/  IMAD.U32 R22, RZ, RZ, UR4 ;  /* 0x00000004ff167e24 */ /* 0x000fc8000f8e00ff */
[----:B---3--:R-:W-:-:S07]  /*b060*/  IMAD R33, R32, 0x2, R22 ;  /* 0x0000000220217824 */ /* 0x008fce00078e0216 */
.L_x_304:
[----:B0-----:R-:W0:Y:S02]  /*b070*/  LDC.64 R30, c[0x0][0xc88] ;  /* 0x00032200ff1e7b82 */ /* 0x001e240000000a00 */
[----:B0-----:R-:W-:-:S06]  /*b080*/  IMAD.WIDE R30, R19, 0x4, R30 ;  /* 0x00000004131e7825 */ /* 0x001fcc00078e021e */
[----:B--2---:R-:W2:Y:S01]  /*b090*/  LDG.E R30, desc[UR36][R30.64] ;  /* 0x000000241e1e7981 */ /* 0x004ea2000c1e1900 */
[----:B------:R-:W-:Y:S05]  /*b0a0*/  YIELD ;  /* 0x0000000000007946 */ /* 0x000fea0003800000 */
[----:B------:R-:W-:Y:S01]  /*b0b0*/  ULDC.64 UR4, c[0x0][0xa28] ;  /* 0x00028a0000047ab9 */ /* 0x000fe20000000a00 */
[----:B------:R-:W-:Y:S01]  /*b0c0*/  IMAD.MOV.U32 R37, RZ, RZ, RZ ;  /* 0x000000ffff257224 */ /* 0x000fe200078e00ff */
[----:B------:R-:W-:Y:S01]  /*b0d0*/  ISETP.NE.U32.AND P0, PT, RZ, UR4, PT ;  /* 0x00000004ff007c0c */ /* 0x000fe2000bf05070 */
[----:B------:R-:W-:-:S03]  /*b0e0*/  ULDC.64 UR6, c[0x0][0xa18] ;  /* 0x0002860000067ab9 */ /* 0x000fc60000000a00 */
[----:B------:R-:W-:Y:S01]  /*b0f0*/  ISETP.NE.AND.EX P0, PT, RZ, UR5, PT, P0 ;  /* 0x00000005ff007c0c */ /* 0x000fe2000bf05300 */
[----:B------:R-:W-:Y:S01]  /*b100*/  IMAD.MOV.U32 R35, RZ, RZ, RZ ;  /* 0x000000ffff237224 */ /* 0x000fe200078e00ff */
[----:B--2---:R-:W-:-:S11]  /*b110*/  SHF.R.S32.HI R0, RZ, 0x1f, R30 ;  /* 0x0000001fff007819 */ /* 0x004fd6000001141e */
[C---:B------:R-:W-:Y:S02]  /*b120*/  @P0 LEA R2, P1, R30.reuse, UR4, 0x2 ;  /* 0x000000041e020c11 */ /* 0x040fe4000f8210ff */
[C---:B------:R-:W-:Y:S01]  /*b130*/  SHF.L.U32 R24, R30.reuse, 0x2, RZ ;  /* 0x000000021e187819 */ /* 0x040fe200000006ff */
[----:B------:R0:W-:Y:S01]  /*b140*/  STL [R1+0x4], R0 ;  /* 0x0000040001007387 */ /* 0x0001e20000100800 */
[----:B------:R-:W-:Y:S01]  /*b150*/  @P0 LEA.HI.X R3, R30, UR5, R0, 0x2, P1 ;  /* 0x000000051e030c11 */ /* 0x000fe200088f1400 */
[----:B------:R-:W-:-:S04]  /*b160*/  ULDC.64 UR4, c[0x0][0xa00] ;  /* 0x0002800000047ab9 */ /* 0x000fc80000000a00 */
[----:B------:R1:W5:Y:S01]  /*b170*/  @P0 LDG.E R37, desc[UR36][R2.64] ;  /* 0x0000002402250981 */ /* 0x000362000c1e1900 */
[----:B------:R-:W-:Y:S02]  /*b180*/  ISETP.NE.U32.AND P0, PT, RZ, UR4, PT ;  /* 0x00000004ff007c0c */ /* 0x000fe4000bf05070 */
[----:B------:R-:W-:Y:S02]  /*b190*/  SHF.L.U64.HI R25, R30, 0x2, R0 ;  /* 0x000000021e197819 */ /* 0x000fe40000010200 */
[----:B------:R-:W-:Y:S02]  /*b1a0*/  ISETP.NE.AND.EX P2, PT, RZ, UR5, PT, P0 ;  /* 0x00000005ff007c0c */ /* 0x000fe4000bf45300 */
[----:B------:R-:W-:Y:S02]  /*b1b0*/  ISETP.NE.U32.AND P0, PT, RZ, UR6, PT ;  /* 0x00000006ff007c0c */ /* 0x000fe4000bf05070 */
[----:B------:R-:W-:Y:S02]  /*b1c0*/  LOP3.LUT R23, R23, 0xffffffbf, RZ, 0xc0, !PT ;  /* 0xffffffbf17177812 */ /* 0x000fe400078ec0ff */
[----:B------:R-:W-:-:S02]  /*b1d0*/  ISETP.NE.AND.EX P0, PT, RZ, UR7, PT, P0 ;  /* 0x00000007ff007c0c */ /* 0x000fc4000bf05300 */
[----:B-1----:R-:W-:-:S04]  /*b1e0*/  IADD3 R2, P1, R24, UR4, RZ ;  /* 0x0000000418027c10 */ /* 0x002fc8000ff3e0ff */
[----:B------:R-:W-:Y:S01]  /*b1f0*/  IADD3.X R3, R25, UR5, RZ, P1, !PT ;  /* 0x0000000519037c10 */ /* 0x000fe20008ffe4ff */
[----:B------:R-:W-:Y:S01]  /*b200*/  ULDC.64 UR4, c[0x0][0x418] ;  /* 0x0001060000047ab9 */ /* 0x000fe20000000a00 */
[----:B------:R-:W-:-:S03]  /*b210*/  @P2 LOP3.LUT R23, R23, 0x40, RZ, 0xfc, !PT ;  /* 0x0000004017172812 */ /* 0x000fc600078efcff */
[----:B------:R1:W5:Y:S02]  /*b220*/  @P2 LDG.E R35, desc[UR36][R2.64] ;  /* 0x0000002402232981 */ /* 0x000364000c1e1900 */
[----:B------:R-:W-:-:S04]  /*b230*/  @P0 IADD3 R4, P1, R24, UR6, RZ ;  /* 0x0000000618040c10 */ /* 0x000fc8000ff3e0ff */
[----:B------:R-:W-:-:S05]  /*b240*/  @P0 IADD3.X R5, R25, UR7, RZ, P1, !PT ;  /* 0x0000000719050c10 */ /* 0x000fca0008ffe4ff */
[----:B0-----:R-:W2:Y:S01]  /*b250*/  @P0 LDG.E R0, desc[UR36][R4.64] ;  /* 0x0000002404000981 */ /* 0x001ea2000c1e1900 */
[----:B------:R-:W-:-:S03]  /*b260*/  UISETP.NE.U32.AND UP0, UPT, UR4, URZ, UPT ;  /* 0x0000003f0400728c */ /* 0x000fc6000bf05070 */
[----:B------:R-:W-:Y:S01]  /*b270*/  ULDC UR4, c[0x0][0x424] ;  /* 0x0001090000047ab9 */ /* 0x000fe20000000800 */
[----:B------:R-:W-:-:S03]  /*b280*/  UISETP.NE.AND.EX UP0, UPT, UR5, URZ, UPT, UP0 ;  /* 0x0000003f0500728c */ /* 0x000fc6000bf05300 */
[----:B------:R-:W-:Y:S01]  /*b290*/  ULDC UR5, c[0x0][0x2f0] ;  /* 0x0000bc0000057ab9 */ /* 0x000fe20000000800 */
[----:B------:R-:W-:-:S04]  /*b2a0*/  USEL UR4, UR4, 0x1, UP0 ;  /* 0x0000000104047887 */ /* 0x000fc80008000000 */
[----:B------:R-:W-:-:S06]  /*b2b0*/  UIMAD UR4, UR4, UR5, URZ ;  /* 0x00000005040472a4 */ /* 0x000fcc000f8e023f */
[----:B------:R-:W-:Y:S01]  /*b2c0*/  IMAD.U32 R34, RZ, RZ, UR4 ;  /* 0x00000004ff227e24 */ /* 0x000fe2000f8e00ff */
[----:B--2---:R1:W-:Y:S01]  /*b2d0*/  @P0 STL [R1+0x10], R0 ;  /* 0x0000100001000387 */ /* 0x0043e20000100800 */
[----:B------:R-:W-:Y:S05]  /*b2e0*/  @P0 BRA `(.L_x_242) ;  /* 0x0000000000200947 */ /* 0x000fea0003800000 */
[----:B------:R-:W-:Y:S02]  /*b2f0*/  ULDC UR4, c[0x0][0x288] ;  /* 0x0000a20000047ab9 */ /* 0x000fe40000000800 */
[----:B-1----:R-:W-:-:S05]  /*b300*/  IMAD.U32 R0, RZ, RZ, UR4 ;  /* 0x00000004ff007e24 */ /* 0x002fca000f8e00ff */
[----:B------:R0:W-:Y:S01]  /*b310*/  STL [R1+0x10], R0 ;  /* 0x0000100001007387 */ /* 0x0001e20000100800 */
[----:B------:R-:W-:Y:S05]  /*b320*/  @!P2 BRA `(.L_x_242) ;  /* 0x000000000010a947 */ /* 0x000fea0003800000 */
[----:B------:R-:W2:Y:S04]  /*b330*/  LDG.E R5, desc[UR36][R2.64] ;  /* 0x0000002402057981 */ /* 0x000ea8000c1e1900 */
[----:B0-----:R-:W2:Y:S02]  /*b340*/  LDG.E R0, desc[UR36][R2.64+0x4] ;  /* 0x0000042402007981 */ /* 0x001ea4000c1e1900 */
[----:B--2---:R-:W-:-:S05]  /*b350*/  IMAD.IADD R0, R0, 0x1, -R5 ;  /* 0x0000000100007824 */ /* 0x004fca00078e0a05 */
[----:B------:R2:W-:Y:S02]  /*b360*/  STL [R1+0x10], R0 ;  /* 0x0000100001007387 */ /* 0x0005e40000100800 */
.L_x_242:
[----:B------:R-:W-:Y:S01]  /*b370*/  ULDC.64 UR4, c[0x0][0xa20] ;  /* 0x0002880000047ab9 */ /* 0x000fe20000000a00 */
[----:B------:R-:W-:Y:S01]  /*b380*/  IMAD.MOV.U32 R31, RZ, RZ, R30 ;  /* 0x000000ffff1f7224 */ /* 0x000fe200078e001e */
[----:B------:R-:W-:-:S04]  /*b390*/  ISETP.NE.U32.AND P0, PT, RZ, UR4, PT ;  /* 0x00000004ff007c0c */ /* 0x000fc8000bf05070 */
[----:B------:R-:W-:-:S13]  /*b3a0*/  ISETP.NE.AND.EX P0, PT, RZ, UR5, PT, P0 ;  /* 0x00000005ff007c0c */ /* 0x000fda000bf05300 */
[----:B------:R-:W-:Y:S05]  /*b3b0*/  @!P0 BRA `(.L_x_243) ;  /* 0x0000000000108947 */ /* 0x000fea0003800000 */
[----:B-1----:R-:W-:-:S04]  /*b3c0*/  IADD3 R2, P0, R24, UR4, RZ ;  /* 0x0000000418027c10 */ /* 0x002fc8000ff1e0ff */
[----:B------:R-:W-:-:S05]  /*b3d0*/  IADD3.X R3, R25, UR5, RZ, P0, !PT ;  /* 0x0000000519037c10 */ /* 0x000fca00087fe4ff */
[----:B------:R1:W5:Y:S01]  /*b3e0*/  LDG.E R34, desc[UR36][R2.64] ;  /* 0x0000002402227981 */ /* 0x000362000c1e1900 */
[----:B------:R-:W-:Y:S05]  /*b3f0*/  BRA `(.L_x_244) ;  /* 0x0000000000247947 */ /* 0x000fea0003800000 */
.L_x_243:
[----:B------:R-:W-:Y:S02]  /*b400*/  ULDC.64 UR4, c[0x0][0xa08] ;  /* 0x0002820000047ab9 */ /* 0x000fe40000000a00 */
[----:B------:R-:W-:-:S04]  /*b410*/  ISETP.NE.U32.AND P0, PT, RZ, UR4, PT ;  /* 0x00000004ff007c0c */ /* 0x000fc8000bf05070 */
[----:B------:R-:W-:-:S13]  /*b420*/  ISETP.NE.AND.EX P0, PT, RZ, UR5, PT, P0 ;  /* 0x00000005ff007c0c */ /* 0x000fda000bf05300 */
[----:B------:R-:W-:Y:S05]  /*b430*/  @!P0 BRA `(.L_x_244) ;  /* 0x0000000000148947 */ /* 0x000fea0003800000 */
[----:B-1----:R-:W1:Y:S02]  /*b440*/  LDC.64 R2, c[0x0][0xa08] ;  /* 0x00028200ff027b82 */ /* 0x002e640000000a00 */
[----:B-1----:R-:W-:-:S05]  /*b450*/  IMAD.WIDE R2, R31, 0x4, R2 ;  /* 0x000000041f027825 */ /* 0x002fca00078e0202 */
[----:B------:R-:W3:Y:S04]  /*b460*/  LDG.E R34, desc[UR36][R2.64] ;  /* 0x0000002402227981 */ /* 0x000ee8000c1e1900 */
[----:B------:R-:W3:Y:S02]  /*b470*/  LDG.E R5, desc[UR36][R2.64+0x4] ;  /* 0x0000042402057981 */ /* 0x000ee4000c1e1900 */
[----:B---3--:R-:W-:-:S07]  /*b480*/  IMAD.IADD R34, R5, 0x1, -R34 ;  /* 0x0000000105227824 */ /* 0x008fce00078e0a22 */
.L_x_244:
[----:B-----5:R-:W-:Y:S01]  /*b490*/  IADD3 R34, -R37, R34, RZ ;  /* 0x0000002225227210 */ /* 0x020fe20007ffe1ff */
[----:B------:R-:W-:Y:S01]  /*b4a0*/  BSSY B0, `(.L_x_245) ;  /* 0x000002a000007945 */ /* 0x000fe20003800000 */
[----:B012---:R-:W-:Y:S02]  /*b4b0*/  LOP3.LUT R0, R18, 0xff000000, RZ, 0xc0, !PT ;  /* 0xff00000012007812 */ /* 0x007fe400078ec0ff */
[C---:B------:R-:W-:Y:S01]  /*b4c0*/  ISETP.GE.AND P0, PT, R34.reuse, 0x1, PT ;  /* 0x000000012200780c */ /* 0x040fe20003f06270 */
[----:B------:R-:W-:Y:S01]  /*b4d0*/  VIADD R2, R34, 0x5f ;  /* 0x0000005f22027836 */ /* 0x000fe20000000000 */
[----:B------:R-:W-:Y:S02]  /*b4e0*/  SHF.R.U32.HI R3, RZ, 0x8, R0 ;  /* 0x00000008ff037819 */ /* 0x000fe40000011600 */
[----:B------:R-:W-:Y:S01]  /*b4f0*/  LOP3.LUT R0, R18, 0xff0000, RZ, 0xc0, !PT ;  /* 0x00ff000012007812 */ /* 0x000fe200078ec0ff */
[----:B------:R-:W-:-:S03]  /*b500*/  IMAD.HI R2, R2, 0x2aaaaaab, RZ ;  /* 0x2aaaaaab02027827 */ /* 0x000fc600078e02ff */
[----:B------:R-:W-:Y:S01]  /*b510*/  LEA.HI R0, R0, R3, RZ, 0x10 ;  /* 0x0000000300007211 */ /* 0x000fe200078f80ff */
[----:B------:R-:W-:Y:S01]  /*b520*/  IMAD.MOV.U32 R3, RZ, RZ, RZ ;  /* 0x000000ffff037224 */ /* 0x000fe200078e00ff */
[----:B------:R-:W-:Y:S02]  /*b530*/  SHF.R.U32.HI R5, RZ, 0x1f, R2 ;  /* 0x0000001fff057819 */ /* 0x000fe40000011602 */
[----:B------:R-:W-:Y:S02]  /*b540*/  LOP3.LUT R36, R0, 0xff, RZ, 0xc0, !PT ;  /* 0x000000ff00247812 */ /* 0x000fe400078ec0ff */
[----:B------:R-:W-:Y:S01]  /*b550*/  LEA.HI.SX32 R5, R2, R5, 0x1c ;  /* 0x0000000502057211 */ /* 0x000fe200078fe2ff */
[----:B------:R-:W-:Y:S06]  /*b560*/  @!P0 BRA `(.L_x_246) ;  /* 0x0000000000748947 */ /* 0x000fec0003800000 */
[----:B------:R-:W-:-:S04]  /*b570*/  SHF.R.U32.HI R0, RZ, 0x10, R0 ;  /* 0x00000010ff007819 */ /* 0x000fc80000011600 */
[----:B------:R-:W-:-:S13]  /*b580*/  ISETP.NE.AND P0, PT, R0, RZ, PT ;  /* 0x000000ff0000720c */ /* 0x000fda0003f05270 */
[----:B------:R-:W0:Y:S02]  /*b590*/  @!P0 LDC R0, c[0x0][0x9f0] ;  /* 0x00027c00ff008b82 */ /* 0x000e240000000800 */
[-C--:B0-----:R-:W-:Y:S02]  /*b5a0*/  IABS R4, R0.reuse ;  /* 0x0000000000047213 */ /* 0x081fe40000000000 */
[----:B------:R-:W-:Y:S02]  /*b5b0*/  IADD3 R7, R0, -0x1, R5 ;  /* 0xffffffff00077810 */ /* 0x000fe40007ffe005 */
[----:B------:R-:W0:Y:S02]  /*b5c0*/  I2F.RP R6, R4 ;  /* 0x0000000400067306 */ /* 0x000e240000209400 */
[----:B------:R-:W-:-:S04]  /*b5d0*/  LOP3.LUT R2, R7, R0, RZ, 0x3c, !PT ;  /* 0x0000000007027212 */ /* 0x000fc800078e3cff */
[----:B------:R-:W-:Y:S01]  /*b5e0*/  ISETP.GE.AND P2, PT, R2, RZ, PT ;  /* 0x000000ff0200720c */ /* 0x000fe20003f46270 */
[----:B------:R-:W-:Y:S01]  /*b5f0*/  IMAD.MOV.U32 R2, RZ, RZ, RZ ;  /* 0x000000ffff027224 */ /* 0x000fe200078e00ff */
[----:B0-----:R-:W0:Y:S02]  /*b600*/  MUFU.RCP R6, R6 ;  /* 0x0000000600067308 */ /* 0x001e240000001000 */
[----:B0-----:R-:W-:Y:S01]  /*b610*/  VIADD R3, R6, 0xffffffe ;  /* 0x0ffffffe06037836 */ /* 0x001fe20000000000 */
[----:B------:R-:W-:-:S05]  /*b620*/  IABS R6, R0 ;  /* 0x0000000000067213 */ /* 0x000fca0000000000 */
[----:B------:R-:W0:Y:S01]  /*b630*/  F2I.FTZ.U32.TRUNC.NTZ R3, R3 ;  /* 0x0000000300037305 */ /* 0x000e22000021f000 */
[----:B------:R-:W-:Y:S02]  /*b640*/  IMAD.MOV R6, RZ, RZ, -R6 ;  /* 0x000000ffff067224 */ /* 0x000fe400078e0a06 */
[----:B0-----:R-:W-:-:S04]  /*b650*/  IMAD.MOV R9, RZ, RZ, -R3 ;  /* 0x000000ffff097224 */ /* 0x001fc800078e0a03 */
[----:B------:R-:W-:-:S04]  /*b660*/  IMAD R9, R9, R4, RZ ;  /* 0x0000000409097224 */ /* 0x000fc800078e02ff */
[----:B------:R-:W-:Y:S01]  /*b670*/  IMAD.HI.U32 R2, R3, R9, R2 ;  /* 0x0000000903027227 */ /* 0x000fe200078e0002 */
[----:B------:R-:W-:-:S05]  /*b680*/  IABS R3, R7 ;  /* 0x0000000700037213 */ /* 0x000fca0000000000 */
[----:B------:R-:W-:-:S04]  /*b690*/  IMAD.HI.U32 R2, R2, R3, RZ ;  /* 0x0000000302027227 */ /* 0x000fc800078e00ff */
[----:B------:R-:W-:-:S05]  /*b6a0*/  IMAD R3, R2, R6, R3 ;  /* 0x0000000602037224 */ /* 0x000fca00078e0203 */
[----:B------:R-:W-:-:S13]  /*b6b0*/  ISETP.GT.U32.AND P1, PT, R4, R3, PT ;  /* 0x000000030400720c */ /* 0x000fda0003f24070 */
[-C--:B------:R-:W-:Y:S01]  /*b6c0*/  @!P1 IADD3 R3, R3, -R4.reuse, RZ ;  /* 0x8000000403039210 */ /* 0x080fe20007ffe0ff */
[----:B------:R-:W-:Y:S01]  /*b6d0*/  @!P1 VIADD R2, R2, 0x1 ;  /* 0x0000000102029836 */ /* 0x000fe20000000000 */
[----:B------:R-:W-:Y:S02]  /*b6e0*/  ISETP.NE.AND P1, PT, R0, RZ, PT ;  /* 0x000000ff0000720c */ /* 0x000fe40003f25270 */
[----:B------:R-:W-:-:S13]  /*b6f0*/  ISETP.GE.U32.AND P0, PT, R3, R4, PT ;  /* 0x000000040300720c */ /* 0x000fda0003f06070 */
[----:B------:R-:W-:-:S04]  /*b700*/  @P0 VIADD R2, R2, 0x1 ;  /* 0x0000000102020836 */ /* 0x000fc80000000000 */
[----:B------:R-:W-:Y:S01]  /*b710*/  @!P2 IMAD.MOV R2, RZ, RZ, -R2 ;  /* 0x000000ffff02a224 */ /* 0x000fe200078e0a02 */
[----:B------:R-:W-:-:S05]  /*b720*/  @!P1 LOP3.LUT R2, RZ, R0, RZ, 0x33, !PT ;  /* 0x00000000ff029212 */ /* 0x000fca00078e33ff */
[----:B------:R-:W-:-:S07]  /*b730*/  IMAD.MOV.U32 R3, RZ, RZ, R2 ;  /* 0x000000ffff037224 */ /* 0x000fce00078e0002 */
.L_x_246:
[----:B------:R-:W-:Y:S05]  /*b740*/  BSYNC B0 ;  /* 0x0000000000007941 */ /* 0x000fea0003800000 */
.L_x_245:
[-C--:B------:R-:W-:Y:S01]  /*b750*/  IMAD R36, R36, R3.reuse, RZ ;  /* 0x0000000324247224 */ /* 0x080fe200078e02ff */
[----:B------:R-:W-:Y:S04]  /*b760*/  BSSY B7, `(.L_x_247) ;  /* 0x000035f000077945 */ /* 0x000fe80003800000 */
[----:B------:R-:W-:-:S04]  /*b770*/  VIADDMNMX R29, R36, R3, R5, PT ;  /* 0x00000003241d7246 */ /* 0x000fc80003800105 */
[----:B------:R-:W-:Y:S01]  /*b780*/  ISETP.GT.AND P0, PT, R29, R36, PT ;  /* 0x000000241d00720c */ /* 0x000fe20003f04270 */
[----:B------:R0:W-:-:S12]  /*b790*/  STL [R1+0x14], R29 ;  /* 0x0000141d01007387 */ /* 0x0001d80000100800 */
[----:B0-----:R-:W-:Y:S05]  /*b7a0*/  @P0 BRA `(.L_x_248) ;  /* 0x0000000000440947 */ /* 0x001fea0003800000 */
[----:B------:R-:W0:Y:S02]  /*b7b0*/  S2R R0, SR_TID.X ;  /* 0x0000000000007919 */ /* 0x000e240000002100 */
[----:B0-----:R-:W-:-:S04]  /*b7c0*/  LOP3.LUT R0, R0, 0x7f, RZ, 0xc0, !PT ;  /* 0x0000007f00007812 */ /* 0x001fc800078ec0ff */
[----:B------:R-:W-:-:S13]  /*b7d0*/  ISETP.NE.AND P0, PT, R0, RZ, PT ;  /* 0x000000ff0000720c */ /* 0x000fda0003f05270 */
[----:B------:R-:W-:Y:S05]  /*b7e0*/  @P0 BRA `(.L_x_249) ;  /* 0x0000003400580947 */ /* 0x000fea0003800000 */
[----:B------:R-:W0:Y:S01]  /*b7f0*/  S2R R7, SR_LANEID ;  /* 0x0000000000077919 */ /* 0x000e220000000000 */
[----:B------:R-:W-:Y:S01]  /*b800*/  VOTEU.ANY UR4, UPT, PT ;  /* 0x0000000000047886 */ /* 0x000fe200038e0100 */
[----:B------:R-:W1:Y:S01]  /*b810*/  LDC.64 R2, c[0x0][0xc60] ;  /* 0x00031800ff027b82 */ /* 0x000e620000000a00 */
[----:B------:R-:W0:Y:S08]  /*b820*/  FLO.U32 R0, UR4 ;  /* 0x0000000400007d00 */ /* 0x000e3000080e0000 */
[----:B------:R-:W1:Y:S01]  /*b830*/  POPC R5, UR4 ;  /* 0x0000000400057d09 */ /* 0x000e620008000000 */
[----:B0-----:R-:W-:-:S13]  /*b840*/  ISETP.EQ.U32.AND P0, PT, R0, R7, PT ;  /* 0x000000070000720c */ /* 0x001fda0003f02070 */
[----:B-1----:R-:W2:Y:S01]  /*b850*/  @P0 ATOMG.E.ADD.STRONG.GPU PT, R3, desc[UR36][R2.64], R5 ;  /* 0x00000005020309a8 */ /* 0x002ea200081ee1e4 */
[----:B------:R-:W0:Y:S02]  /*b860*/  S2R R4, SR_LTMASK ;  /* 0x0000000000047919 */ /* 0x000e240000003900 */
[----:B0-----:R-:W-:-:S04]  /*b870*/  LOP3.LUT R4, R4, UR4, RZ, 0xc0, !PT ;  /* 0x0000000404047c12 */ /* 0x001fc8000f8ec0ff */
[----:B------:R-:W0:Y:S01]  /*b880*/  POPC R7, R4 ;  /* 0x0000000400077309 */ /* 0x000e220000000000 */
[----:B--2---:R-:W0:Y:S02]  /*b890*/  SHFL.IDX PT, R0, R3, R0, 0x1f ;  /* 0x00001f0003007589 */ /* 0x004e2400000e0000 */
[----:B0-----:R-:W-:Y:S01]  /*b8a0*/  IADD3 R16, R0, UR39, R7 ;  /* 0x0000002700107c10 */ /* 0x001fe2000fffe007 */
[----:B------:R-:W-:Y:S06]  /*b8b0*/  BRA `(.L_x_249) ;  /* 0x0000003400247947 */ /* 0x000fec0003800000 */
.L_x_248:
[----:B------:R-:W-:Y:S01]  /*b8c0*/  VIADD R0, R22, 0x18400 ;  /* 0x0001840016007836 */ /* 0x000fe20000000000 */
[----:B------:R-:W-:Y:S04]  /*b8d0*/  BSSY B6, `(.L_x_250) ;  /* 0x0000013000067945 */ /* 0x000fe80003800000 */
[----:B------:R-:W-:-:S13]  /*b8e0*/  LOP3.LUT P0, RZ, R0, 0x3ff, RZ, 0xc0, !PT ;  /* 0x000003ff00ff7812 */ /* 0x000fda000780c0ff */
[----:B------:R-:W-:Y:S05]  /*b8f0*/  @!P0 BRA `(.L_x_251) ;  /* 0x0000000000408947 */ /* 0x000fea0003800000 */
        /* <DEDUP_REMOVED lines=8> */
[----:B------:R-:W-:Y:S01]  /*b980*/  MOV R13, RZ ;  /* 0x000000ff000d7202 */ /* 0x000fe20000000f00 */
[----:B------:R-:W-:Y:S02]  /*b990*/  IMAD.U32 R7, RZ, RZ, UR9 ;  /* 0x00000009ff077e24 */ /* 0x000fe4000f8e00ff */
[----:B------:R-:W-:-:S02]  /*b9a0*/  IMAD.U32 R10, RZ, RZ, UR4 ;  /* 0x00000004ff0a7e24 */ /* 0x000fc4000f8e00ff */
[----:B------:R-:W-:Y:S02]  /*b9b0*/  IMAD.U32 R11, RZ, RZ, UR5 ;  /* 0x00000005ff0b7e24 */ /* 0x000fe4000f8e00ff */
[----:B------:R-:W-:Y:S02]  /*b9c0*/  IMAD.MOV.U32 R8, RZ, RZ, 0x70 ;  /* 0x00000070ff087424 */ /* 0x000fe400078e00ff */
[----:B------:R-:W-:-:S07]  /*b9d0*/  IMAD.MOV.U32 R12, RZ, RZ, 0x1 ;  /* 0x00000001ff0c7424 */ /* 0x000fce00078e00ff */
[----:B------:R-:W-:-:S07]  /*b9e0*/  LEPC R20, `(.L_x_251) ;  /* 0x000000001014794e */ /* 0x000fce0000000000 */
[----:B0-----:R-:W-:Y:S05]  /*b9f0*/  CALL.ABS.NOINC R2 ;  /* 0x0000000002007343 */ /* 0x001fea0003c00000 */
.L_x_251:
[----:B------:R-:W-:Y:S05]  /*ba00*/  BSYNC B6 ;  /* 0x0000000000067941 */ /* 0x000fea0003800000 */
.L_x_250:
        /* <DEDUP_REMOVED lines=8> */
[----:B------:R0:W1:Y:S01]  /*ba90*/  LDC.64 R2, c[0x4][R26] ;  /* 0x010000001a027b82 */ /* 0x0000620000000a00 */
[----:B------:R-:W-:Y:S01]  /*baa0*/  IMAD.U32 R4, RZ, RZ, UR6 ;  /* 0x00000006ff047e24 */ /* 0x000fe2000f8e00ff */
[----:B------:R-:W-:Y:S01]  /*bab0*/  MOV R11, UR5 ;  /* 0x00000005000b7c02 */ /* 0x000fe20008000f00 */
[----:B------:R-:W-:Y:S02]  /*bac0*/  IMAD.U32 R5, RZ, RZ, UR7 ;  /* 0x00000007ff057e24 */ /* 0x000fe4000f8e00ff */
[----:B------:R-:W-:Y:S02]  /*bad0*/  IMAD.U32 R6, RZ, RZ, UR8 ;  /* 0x00000008ff067e24 */ /* 0x000fe4000f8e00ff */
[----:B------:R-:W-:-:S02]  /*bae0*/  IMAD.U32 R7, RZ, RZ, UR9 ;  /* 0x00000009ff077e24 */ /* 0x000fc4000f8e00ff */
[----:B------:R-:W-:Y:S02]  /*baf0*/  IMAD.U32 R10, RZ, RZ, UR4 ;  /* 0x00000004ff0a7e24 */ /* 0x000fe4000f8e00ff */
[----:B------:R-:W-:Y:S02]  /*bb00*/  IMAD.MOV.U32 R8, RZ, RZ, 0x70 ;  /* 0x00000070ff087424 */ /* 0x000fe400078e00ff */
[----:B------:R-:W-:Y:S02]  /*bb10*/  IMAD.MOV.U32 R12, RZ, RZ, 0x1 ;  /* 0x00000001ff0c7424 */ /* 0x000fe400078e00ff */
[----:B0-----:R-:W-:-:S07]  /*bb20*/  IMAD.MOV.U32 R13, RZ, RZ, RZ ;  /* 0x000000ffff0d7224 */ /* 0x001fce00078e00ff */
[----:B------:R-:W-:-:S07]  /*bb30*/  LEPC R20, `(.L_x_254) ;  /* 0x000000001014794e */ /* 0x000fce0000000000 */
[----:B-1----:R-:W-:Y:S05]  /*bb40*/  CALL.ABS.NOINC R2 ;  /* 0x0000000002007343 */ /* 0x002fea0003c00000 */
.L_x_254:
[----:B------:R0:W1:Y:S01]  /*bb50*/  LDC.64 R2, c[0x4][R26] ;  /* 0x010000001a027b82 */ /* 0x0000620000000a00 */
[----:B------:R-:W-:Y:S01]  /*bb60*/  ULDC.64 UR6, c[0x4][0x90] ;  /* 0x0100240000067ab9 */ /* 0x000fe20000000a00 */
[----:B------:R-:W-:Y:S01]  /*bb70*/  ULDC.64 UR8, c[0x4][0x98] ;  /* 0x0100260000087ab9 */ /* 0x000fe20000000a00 */
[----:B------:R-:W-:Y:S01]  /*bb80*/  ULDC.64 UR4, c[0x4][0x18] ;  /* 0x0100060000047ab9 */ /* 0x000fe20000000a00 */
        /* <DEDUP_REMOVED lines=11> */
.L_x_253:
[----:B------:R-:W-:Y:S05]  /*bc40*/  BSYNC B6 ;  /* 0x0000000000067941 */ /* 0x000fea0003800000 */
.L_x_252:
[----:B------:R-:W-:Y:S01]  /*bc50*/  ULDC.64 UR4, c[0x0][0x9f8] ;  /* 0x00027e0000047ab9 */ /* 0x000fe20000000a00 */
[----:B------:R-:W0:Y:S01]  /*bc60*/  LDC R6, c[0x0][0x430] ;  /* 0x00010c00ff067b82 */ /* 0x000e220000000800 */
[----:B------:R-:W-:Y:S01]  /*bc70*/  ISETP.NE.U32.AND P0, PT, RZ, UR4, PT ;  /* 0x00000004ff007c0c */ /* 0x000fe2000bf05070 */
[----:B------:R-:W1:Y:S03]  /*bc80*/  S2R R2, SR_TID.X ;  /* 0x0000000000027919 */ /* 0x000e660000002100 */
[----:B------:R-:W-:-:S13]  /*bc90*/  ISETP.NE.AND.EX P0, PT, RZ, UR5, PT, P0 ;  /* 0x00000005ff007c0c */ /* 0x000fda000bf05300 */
[----:B------:R-:W-:Y:S01]  /*bca0*/  @P0 IADD3 R24, P1, R24, UR4, RZ ;  /* 0x0000000418180c10 */ /* 0x000fe2000ff3e0ff */
[----:B------:R-:W2:Y:S01]  /*bcb0*/  S2R R21, SR_TID.X ;  /* 0x0000000000157919 */ /* 0x000ea20000002100 */
[----:B------:R-:W-:Y:S01]  /*bcc0*/  LOP3.LUT R23, R23, 0xffffffdf, RZ, 0xc0, !PT ;  /* 0xffffffdf17177812 */ /* 0x000fe200078ec0ff */
[----:B------:R-:W-:Y:S01]  /*bcd0*/  ULDC UR4, c[0x0][0x320] ;  /* 0x0000c80000047ab9 */ /* 0x000fe20000000800 */
[----:B------:R-:W-:-:S05]  /*bce0*/  @P0 IADD3.X R25, R25, UR5, RZ, P1, !PT ;  /* 0x0000000519190c10 */ /* 0x000fca0008ffe4ff */
[----:B------:R3:W4:Y:S01]  /*bcf0*/  @P0 LDG.E R31, desc[UR36][R24.64] ;  /* 0x00000024181f0981 */ /* 0x000722000c1e1900 */
[----:B0-----:R-:W-:Y:S01]  /*bd00*/  ISETP.NE.AND P2, PT, R6, 0x1, PT ;  /* 0x000000010600780c */ /* 0x001fe20003f45270 */
[----:B------:R-:W0:Y:S01]  /*bd10*/  S2R R26, SR_TID.X ;  /* 0x00000000001a7919 */ /* 0x000e220000002100 */
[----:B-1----:R-:W-:Y:S02]  /*bd20*/  LOP3.LUT R2, R2, 0x7f, RZ, 0xc0, !PT ;  /* 0x0000007f02027812 */ /* 0x002fe400078ec0ff */
[----:B---3--:R-:W-:Y:S02]  /*bd30*/  IADD3 R25, R29, -0x1, RZ ;  /* 0xffffffff1d197810 */ /* 0x008fe40007ffe0ff */
[----:B------:R-:W-:-:S07]  /*bd40*/  SHF.R.U32.HI R2, RZ, 0x3, R2 ;  /* 0x00000003ff027819 */ /* 0x000fce0000011602 */
[----:B------:R-:W1:Y:S01]  /*bd50*/  @P2 LDC R3, c[0x0][0x434] ;  /* 0x00010d00ff032b82 */ /* 0x000e620000000800 */
[----:B------:R-:W-:-:S07]  /*bd60*/  @P2 LOP3.LUT R23, R23, 0x20, RZ, 0xfc, !PT ;  /* 0x0000002017172812 */ /* 0x000fce00078efcff */
[----:B------:R-:W3:Y:S01]  /*bd70*/  @P2 LDC R5, c[0x0][0x438] ;  /* 0x00010e00ff052b82 */ /* 0x000ee20000000800 */
[----:B--2---:R-:W-:-:S05]  /*bd80*/  IMAD.SHL.U32 R20, R21, 0x10, RZ ;  /* 0x0000001015147824 */ /* 0x004fca00078e00ff */
[----:B------:R-:W-:-:S05]  /*bd90*/  LOP3.LUT R20, R2, 0x70, R20, 0xf8, !PT ;  /* 0x0000007002147812 */ /* 0x000fca00078ef814 */
[----:B------:R-:W-:Y:S02]  /*bda0*/  IMAD R2, R25, 0x60, R20 ;  /* 0x0000006019027824 */ /* 0x000fe400078e0214 */
[----:B0-----:R-:W-:Y:S02]  /*bdb0*/  IMAD.SHL.U32 R9, R26, 0x8, RZ ;  /* 0x000000081a097824 */ /* 0x001fe400078e00ff */
[C---:B------:R-:W-:Y:S01]  /*bdc0*/  IMAD.IADD R0, R2.reuse, 0x1, R37 ;  /* 0x0000000102007824 */ /* 0x040fe200078e0225 */
[----:B------:R-:W-:Y:S02]  /*bdd0*/  ISETP.GE.AND P0, PT, R2, R34, PT ;  /* 0x000000220200720c */ /* 0x000fe40003f06270 */
[----:B------:R-:W-:Y:S01]  /*bde0*/  LOP3.LUT R9, R9, 0x38, RZ, 0xc0, !PT ;  /* 0x0000003809097812 */ /* 0x000fe200078ec0ff */
[----:B-1----:R-:W-:Y:S01]  /*bdf0*/  @P2 IMAD.HI.U32 R2, R0, R3, RZ ;  /* 0x0000000300022227 */ /* 0x002fe200078e00ff */
[----:B------:R-:W-:Y:S02]  /*be00*/  ISETP.GT.U32.OR P0, PT, R20, 0x5f, P0 ;  /* 0x0000005f1400780c */ /* 0x000fe40000704470 */
[----:B------:R-:W-:Y:S01]  /*be10*/  LOP3.LUT R8, R9, 0x40, RZ, 0xfc, !PT ;  /* 0x0000004009087812 */ /* 0x000fe200078efcff */
[----:B------:R-:W-:Y:S01]  /*be20*/  IMAD.MOV.U32 R4, RZ, RZ, R0 ;  /* 0x000000ffff047224 */ /* 0x000fe200078e0000 */
[----:B---3--:R-:W-:-:S02]  /*be30*/  @P2 SHF.R.U32.HI R4, RZ, R5, R2 ;  /* 0x00000005ff042219 */ /* 0x008fc40000011602 */
[----:B------:R-:W-:Y:S02]  /*be40*/  ISETP.GE.AND P2, PT, R8, UR4, PT ;  /* 0x0000000408007c0c */ /* 0x000fe4000bf46270 */
[----:B------:R-:W-:Y:S01]  /*be50*/  ISETP.GE.AND P1, PT, R9, UR4, PT ;  /* 0x0000000409007c0c */ /* 0x000fe2000bf26270 */
[----:B------:R-:W-:Y:S01]  /*be60*/  IMAD.MOV R3, RZ, RZ, -R4 ;  /* 0x000000ffff037224 */ /* 0x000fe200078e0a04 */
[----:B------:R-:W-:Y:S01]  /*be70*/  SEL R5, RZ, 0xffffffff, P2 ;  /* 0xffffffffff057807 */ /* 0x000fe20001000000 */
[----:B------:R-:W-:Y:S01]  /*be80*/  ULDC UR4, c[0x0][0x2f4] ;  /* 0x0000bd0000047ab9 */ /* 0x000fe20000000800 */
[----:B------:R-:W-:Y:S01]  /*be90*/  SEL R29, RZ, 0x1, P1 ;  /* 0x00000001ff1d7807 */ /* 0x000fe20000800000 */
[----:B------:R-:W-:Y:S02]  /*bea0*/  IMAD R0, R6, R3, R0 ;  /* 0x0000000306007224 */ /* 0x000fe400078e0200 */
[----:B------:R-:W0:Y:S01]  /*beb0*/  @!P0 LDC.64 R2, c[0x0][0x428] ;  /* 0x00010a00ff028b82 */ /* 0x000e220000000a00 */
[----:B------:R-:W-:Y:S01]  /*bec0*/  IMAD.SHL.U32 R6, R5, 0x2, RZ ;  /* 0x0000000205067824 */ /* 0x000fe200078e00ff */
[----:B------:R-:W-:-:S04]  /*bed0*/  @!P0 SHF.R.S32.HI R5, RZ, 0x1f, R4 ;  /* 0x0000001fff058819 */ /* 0x000fc80000011404 */
[----:B------:R-:W-:Y:S02]  /*bee0*/  LOP3.LUT R29, R6, 0x2, R29, 0xe2, !PT ;  /* 0x00000002061d7812 */ /* 0x000fe400078ee21d */
[----:B------:R-:W-:Y:S02]  /*bef0*/  ISETP.GE.AND P2, PT, R9, UR4, PT ;  /* 0x0000000409007c0c */ /* 0x000fe4000bf46270 */
[----:B------:R-:W-:Y:S01]  /*bf00*/  LOP3.LUT R23, R23, 0xffffffef, RZ, 0xc0, !PT ;  /* 0xffffffef17177812 */ /* 0x000fe200078ec0ff */
[----:B------:R-:W-:Y:S01]  /*bf10*/  UMOV UR5, 0xffffffff ;  /* 0xffffffff00057882 */ /* 0x000fe20000000000 */
[----:B------:R-:W-:Y:S02]  /*bf20*/  LOP3.LUT R26, R18, 0xffff, RZ, 0xc0, !PT ;  /* 0x0000ffff121a7812 */ /* 0x000fe400078ec0ff */
[----:B----4-:R-:W-:Y:S01]  /*bf30*/  SHF.R.S32.HI R7, RZ, 0x1f, R31 ;  /* 0x0000001fff077819 */ /* 0x010fe2000001141f */
[----:B0-----:R-:W-:-:S04]  /*bf40*/  @!P0 IMAD.WIDE.U32 R4, R31, R2, R4 ;  /* 0x000000021f048225 */ /* 0x001fc800078e0004 */
[----:B------:R-:W-:Y:S01]  /*bf50*/  @!P0 IMAD R6, R7, R2, RZ ;  /* 0x0000000207068224 */ /* 0x000fe200078e02ff */
[----:B------:R0:W-:Y:S03]  /*bf60*/  STL [R1], R7 ;  /* 0x0000000701007387 */ /* 0x0001e60000100800 */
[----:B------:R-:W-:Y:S02]  /*bf70*/  @!P0 IMAD R6, R31, R3, R6 ;  /* 0x000000031f068224 */ /* 0x000fe400078e0206 */
[----:B------:R-:W1:Y:S02]  /*bf80*/  @!P0 LDC.64 R2, c[0x0][0x418] ;  /* 0x00010600ff028b82 */ /* 0x000e640000000a00 */
[----:B------:R-:W-:Y:S02]  /*bf90*/  @!P0 IMAD.IADD R6, R5, 0x1, R6 ;  /* 0x0000000105068824 */ /* 0x000fe400078e0206 */
[----:B------:R-:W-:-:S05]  /*bfa0*/  IMAD.U32 R5, RZ, RZ, UR38 ;  /* 0x00000026ff057e24 */ /* 0x000fca000f8e00ff */
[----:B------:R-:W-:Y:S02]  /*bfb0*/  ISETP.NE.AND P3, PT, R5, 0x3, PT ;  /* 0x000000030500780c */ /* 0x000fe40003f65270 */
[----:B0-----:R-:W-:-:S11]  /*bfc0*/  LOP3.LUT R7, R9, 0x80, RZ, 0xfc, !PT ;  /* 0x0000008009077812 */ /* 0x001fd600078efcff */
[----:B------:R-:W-:Y:S02]  /*bfd0*/  @P3 LOP3.LUT R23, R23, 0x10, RZ, 0xfc, !PT ;  /* 0x0000001017173812 */ /* 0x000fe400078efcff */
[C---:B-1----:R-:W-:Y:S02]  /*bfe0*/  @!P0 LEA R2, P1, R4.reuse, R2, 0x2 ;  /* 0x0000000204028211 */ /* 0x042fe400078210ff */
[----:B------:R-:W-:Y:S02]  /*bff0*/  LOP3.LUT R23, R23, 0xfffffffb, RZ, 0xc0, !PT ;  /* 0xfffffffb17177812 */ /* 0x000fe400078ec0ff */
[----:B------:R-:W-:Y:S02]  /*c000*/  @!P0 LEA.HI.X R3, R4, R3, R6, 0x2, P1 ;  /* 0x0000000304038211 */ /* 0x000fe400008f1406 */
[----:B------:R-:W-:Y:S02]  /*c010*/  MOV R4, RZ ;  /* 0x000000ff00047202 */ /* 0x000fe40000000f00 */
[----:B------:R-:W-:-:S02]  /*c020*/  ISETP.GE.AND P1, PT, R8, UR4, PT ;  /* 0x0000000408007c0c */ /* 0x000fc4000bf26270 */
[----:B------:R-:W-:Y:S02]  /*c030*/  @P2 LOP3.LUT R23, R23, 0x4, RZ, 0xfc, !PT ;  /* 0x0000000417172812 */ /* 0x000fe400078efcff */
[----:B------:R0:W5:Y:S01]  /*c040*/  @!P0 LDG.E R4, desc[UR36][R2.64] ;  /* 0x0000002402048981 */ /* 0x000162000c1e1900 */
[----:B------:R-:W-:Y:S02]  /*c050*/  ISETP.GE.AND P0, PT, R7, UR4, PT ;  /* 0x0000000407007c0c */ /* 0x000fe4000bf06270 */
[----:B------:R-:W-:-:S04]  /*c060*/  LOP3.LUT R23, R23, 0xfffffffe, RZ, 0xc0, !PT ;  /* 0xfffffffe17177812 */ /* 0x000fc800078ec0ff */
[----:B------:R-:W-:-:S04]  /*c070*/  LOP3.LUT R23, R23, 0xfffffffd, RZ, 0xc0, !PT ;  /* 0xfffffffd17177812 */ /* 0x000fc800078ec0ff */
[----:B------:R-:W-:-:S04]  /*c080*/  @P1 LOP3.LUT R23, R23, 0x2, RZ, 0xfc, !PT ;  /* 0x0000000217171812 */ /* 0x000fc800078efcff */
[----:B------:R-:W-:Y:S01]  /*c090*/  @P0 LOP3.LUT R23, R23, 0x1, RZ, 0xfc, !PT ;  /* 0x0000000117170812 */ /* 0x000fe200078efcff */
[----:B0-----:R-:W-:Y:S06]  /*c0a0*/  BRA.DIV UR5, `(.L_x_255) ;  /* 0x0000003e059c7947 */ /* 0x001fec000b800000 */
.L_x_321:
[----:B------:R-:W-:Y:S02]  /*c0b0*/  ISETP.GT.U32.AND P0, PT, R20, 0x5f, PT ;  /* 0x0000005f1400780c */ /* 0x000fe40003f04070 */
[----:B------:R-:W-:-:S11]  /*c0c0*/  LOP3.LUT R23, R23, 0xfffffff7, RZ, 0xc0, !PT ;  /* 0xfffffff717177812 */ /* 0x000fd600078ec0ff */
[----:B------:R-:W-:Y:S01]  /*c0d0*/  @P0 LOP3.LUT R23, R23, 0x8, RZ, 0xfc, !PT ;  /* 0x0000000817170812 */ /* 0x000fe200078efcff */
[----:B------:R-:W-:Y:S06]  /*c0e0*/  @!P3 BRA `(.L_x_256) ;  /* 0x000000000004b947 */ /* 0x000fec0003800000 */
[----:B------:R-:W-:Y:S01]  /*c0f0*/  BPT.TRAP 0x1 ;  /* 0x000000040000795c */ /* 0x000fe20000300000 */
.L_x_256:
[----:B------:R-:W-:Y:S01]  /*c100*/  SHF.R.S32.HI R5, RZ, 0x1f, R0 ;  /* 0x0000001fff057819 */ /* 0x000fe20000011400 */
[----:B------:R-:W-:Y:S01]  /*c110*/  ULDC.64 UR4, c[0x0][0x328] ;  /* 0x0000ca0000047ab9 */ /* 0x000fe20000000a00 */
[----:B------:R-:W-:Y:S01]  /*c120*/  ULDC.64 UR6, c[0x0][0x318] ;  /* 0x0000c60000067ab9 */ /* 0x000fe20000000a00 */
[----:B------:R-:W-:Y:S02]  /*c130*/  BSSY B0, `(.L_x_257) ;  /* 0x0000014000007945 */ /* 0x000fe40003800000 */
[----:B------:R-:W-:-:S04]  /*c140*/  IMAD R3, R5, UR4, RZ ;  /* 0x0000000405037c24 */ /* 0x000fc8000f8e02ff */
[C---:B------:R-:W-:Y:S02]  /*c150*/  IMAD R6, R0.reuse, UR5, R3 ;  /* 0x0000000500067c24 */ /* 0x040fe4000f8e0203 */
[----:B------:R-:W-:Y:S01]  /*c160*/  IMAD.WIDE.U32 R2, R0, UR4, RZ ;  /* 0x0000000400027c25 */ /* 0x000fe2000f8e00ff */
[----:B------:R-:W-:-:S03]  /*c170*/  ULDC.64 UR4, c[0x0][0x338] ;  /* 0x0000ce0000047ab9 */ /* 0x000fc60000000a00 */
[----:B------:R-:W-:Y:S01]  /*c180*/  IMAD.IADD R3, R3, 0x1, R6 ;  /* 0x0000000103037824 */ /* 0x000fe200078e0206 */
[----:B-----5:R-:W-:Y:S01]  /*c190*/  SHF.R.S32.HI R6, RZ, 0x1f, R4 ;  /* 0x0000001fff067819 */ /* 0x020fe20000011404 */
[----:B------:R-:W-:-:S04]  /*c1a0*/  IMAD.WIDE.U32 R2, R4, UR4, R2 ;  /* 0x0000000404027c25 */ /* 0x000fc8000f8e0002 */
[----:B------:R-:W-:-:S04]  /*c1b0*/  IMAD R7, R6, UR4, RZ ;  /* 0x0000000406077c24 */ /* 0x000fc8000f8e02ff */
[----:B------:R-:W-:Y:S01]  /*c1c0*/  IMAD R7, R4, UR5, R7 ;  /* 0x0000000504077c24 */ /* 0x000fe2000f8e0207 */
[----:B------:R-:W-:-:S03]  /*c1d0*/  ULDC.64 UR4, c[0x0][0x330] ;  /* 0x0000cc0000047ab9 */ /* 0x000fc60000000a00 */
[----:B------:R-:W-:Y:S02]  /*c1e0*/  IMAD.IADD R3, R3, 0x1, R7 ;  /* 0x0000000103037824 */ /* 0x000fe400078e0207 */
[----:B------:R-:W-:Y:S02]  /*c1f0*/  IMAD R7, R27, 0x8, R22 ;  /* 0x000000081b077824 */ /* 0x000fe400078e0216 */
[----:B------:R-:W-:-:S04]  /*c200*/  IMAD.WIDE.U32 R2, R26, UR4, R2 ;  /* 0x000000041a027c25 */ /* 0x000fc8000f8e0002 */
[----:B------:R-:W-:Y:S01]  /*c210*/  IMAD R24, R26, UR5, R3 ;  /* 0x000000051a187c24 */ /* 0x000fe2000f8e0203 */
[----:B------:R-:W-:-:S04]  /*c220*/  LEA R18, P0, R2, UR6, 0x1 ;  /* 0x0000000602127c11 */ /* 0x000fc8000f8008ff */
[----:B------:R-:W-:Y:S02]  /*c230*/  LEA.HI.X R24, R2, UR7, R24, 0x1, P0 ;  /* 0x0000000702187c11 */ /* 0x000fe400080f0c18 */
[----:B------:R-:W-:-:S06]  /*c240*/  SHF.L.U32 R2, R28, 0x1f, RZ ;  /* 0x0000001f1c027819 */ /* 0x000fcc00000006ff */
[----:B------:R-:W0:Y:S02]  /*c250*/  SYNCS.PHASECHK.TRANS64.TRYWAIT P0, [R7+URZ+0x2a840], R2 ;  /* 0x02a84002070075a7 */ /* 0x000e24000800017f */
[----:B0-----:R-:W-:Y:S05]  /*c260*/  @!P0 BRA `(.L_x_258) ;  /* 0x0000003c005c8947 */ /* 0x001fea0003800000 */
.L_x_322:
[----:B------:R-:W-:Y:S05]  /*c270*/  BSYNC B0 ;  /* 0x0000000000007941 */ /* 0x000fea0003800000 */
.L_x_257:
[----:B------:R-:W1:Y:S01]  /*c280*/  S2R R8, SR_TID.X ;  /* 0x0000000000087919 */ /* 0x000e620000002100 */
[----:B------:R-:W-:Y:S01]  /*c290*/  ULDC.64 UR4, c[0x0][0x300] ;  /* 0x0000c00000047ab9 */ /* 0x000fe20000000a00 */
[----:B------:R-:W-:Y:S01]  /*c2a0*/  ULDC.64 UR6, c[0x0][0x2e8] ;  /* 0x0000ba0000067ab9 */ /* 0x000fe20000000a00 */
[----:B------:R-:W-:Y:S01]  /*c2b0*/  IMAD R5, R5, UR4, RZ ;  /* 0x0000000405057c24 */ /* 0x000fe2000f8e02ff */
[C---:B------:R-:W-:Y:S01]  /*c2c0*/  LOP3.LUT P4, RZ, R23.reuse, 0x4, RZ, 0xc0, !PT ;  /* 0x0000000417ff7812 */ /* 0x040fe2000788c0ff */
[C---:B0-----:R-:W-:Y:S01]  /*c2d0*/  IMAD.WIDE.U32 R2, R0.reuse, UR4, RZ ;  /* 0x0000000400027c25 */ /* 0x041fe2000f8e00ff */
[C---:B------:R-:W-:Y:S02]  /*c2e0*/  LOP3.LUT P3, RZ, R23.reuse, 0x2, RZ, 0xc0, !PT ;  /* 0x0000000217ff7812 */ /* 0x040fe4000786c0ff */
[----:B------:R-:W-:Y:S01]  /*c2f0*/  LOP3.LUT P2, RZ, R23, 0x1, RZ, 0xc0, !PT ;  /* 0x0000000117ff7812 */ /* 0x000fe2000784c0ff */
[----:B------:R-:W-:Y:S01]  /*c300*/  IMAD R5, R0, UR5, R5 ;  /* 0x0000000500057c24 */ /* 0x000fe2000f8e0205 */
[----:B------:R-:W-:-:S02]  /*c310*/  ULDC.64 UR4, c[0x0][0x310] ;  /* 0x0000c40000047ab9 */ /* 0x000fc40000000a00 */
[----:B------:R-:W-:Y:S02]  /*c320*/  IMAD R6, R6, UR4, RZ ;  /* 0x0000000406067c24 */ /* 0x000fe4000f8e02ff */
[----:B------:R-:W-:Y:S02]  /*c330*/  IMAD.IADD R3, R3, 0x1, R5 ;  /* 0x0000000103037824 */ /* 0x000fe400078e0205 */
[C---:B------:R-:W-:Y:S02]  /*c340*/  IMAD R6, R4.reuse, UR5, R6 ;  /* 0x0000000504067c24 */ /* 0x040fe4000f8e0206 */
[----:B------:R-:W-:Y:S01]  /*c350*/  IMAD.WIDE.U32 R2, R4, UR4, R2 ;  /* 0x0000000404027c25 */ /* 0x000fe2000f8e0002 */
[----:B------:R-:W-:-:S03]  /*c360*/  ULDC.64 UR4, c[0x0][0x308] ;  /* 0x0000c20000047ab9 */ /* 0x000fc60000000a00 */
[----:B------:R-:W-:Y:S02]  /*c370*/  IMAD.IADD R3, R3, 0x1, R6 ;  /* 0x0000000103037824 */ /* 0x000fe400078e0206 */
[----:B------:R-:W-:Y:S02]  /*c380*/  IMAD R6, R25, -0x60, R34 ;  /* 0xffffffa019067824 */ /* 0x000fe400078e0222 */
[----:B------:R-:W-:Y:S01]  /*c390*/  IMAD.WIDE.U32 R2, R26, UR4, R2 ;  /* 0x000000041a027c25 */ /* 0x000fe2000f8e0002 */
[----:B------:R-:W-:-:S03]  /*c3a0*/  UMOV UR4, 0xffffffff ;  /* 0xffffffff00047882 */ /* 0x000fc60000000000 */
[----:B------:R-:W-:Y:S01]  /*c3b0*/  IMAD R0, R26, UR5, R3 ;  /* 0x000000051a007c24 */ /* 0x000fe2000f8e0203 */
[----:B------:R-:W-:Y:S01]  /*c3c0*/  LEA R4, P0, R2, UR6, 0x1 ;  /* 0x0000000602047c11 */ /* 0x000fe2000f8008ff */
[----:B------:R-:W-:Y:S01]  /*c3d0*/  IMAD R5, R27, 0x4800, R32 ;  /* 0x000048001b057824 */ /* 0x000fe200078e0220 */
[----:B-1----:R-:W-:Y:S02]  /*c3e0*/  LOP3.LUT R8, R8, 0x7f, RZ, 0xc0, !PT ;  /* 0x0000007f08087812 */ /* 0x002fe400078ec0ff */
[----:B------:R-:W-:Y:S02]  /*c3f0*/  LEA.HI.X R0, R2, UR7, R0, 0x1, P0 ;  /* 0x0000000702007c11 */ /* 0x000fe400080f0c00 */
[----:B------:R-:W-:Y:S02]  /*c400*/  SHF.R.U32.HI R9, RZ, 0x3, R8 ;  /* 0x00000003ff097819 */ /* 0x000fe40000011608 */
[----:B------:R-:W0:Y:S02]  /*c410*/  S2R R8, SR_TID.X ;  /* 0x0000000000087919 */ /* 0x000e240000002100 */
[----:B------:R-:W-:-:S04]  /*c420*/  IADD3 R6, -R9, R6, RZ ;  /* 0x0000000609067210 */ /* 0x000fc80007ffe1ff */
[----:B------:R-:W-:Y:S01]  /*c430*/  ISETP.GE.AND P0, PT, R6, 0x1, PT ;  /* 0x000000010600780c */ /* 0x000fe20003f06270 */
[----:B0-----:R-:W-:-:S05]  /*c440*/  IMAD.SHL.U32 R9, R8, 0x8, RZ ;  /* 0x0000000808097824 */ /* 0x001fca00078e00ff */
[----:B------:R-:W-:Y:S01]  /*c450*/  LOP3.LUT R9, R9, 0x38, RZ, 0xc0, !PT ;  /* 0x0000003809097812 */ /* 0x000fe200078ec0ff */
[----:B------:R-:W-:Y:S06]  /*c460*/  BRA.DIV UR4, `(.L_x_259) ;  /* 0x0000003a04f07947 */ /* 0x000fec000b800000 */
[----:B------:R-:W0:Y:S01]  /*c470*/  SHFL.IDX PT, R3, R4, RZ, 0x181f ;  /* 0x00181fff04037589 */ /* 0x000e2200000e0000 */
[----:B------:R-:W-:-:S03]  /*c480*/  @P0 IMAD R8, R5, 0x2, R22 ;  /* 0x0000000205080824 */ /* 0x000fc600078e0216 */
[----:B------:R-:W1:Y:S01]  /*c490*/  SHFL.IDX PT, R2, R0, RZ, 0x181f ;  /* 0x00181fff00027589 */ /* 0x000e6200000e0000 */
[----:B0-----:R-:W-:-:S05]  /*c4a0*/  @P0 LEA R3, P1, R9, R3, 0x1 ;  /* 0x0000000309030211 */ /* 0x001fca00078208ff */
[----:B-1----:R-:W-:Y:S01]  /*c4b0*/  @P0 IMAD.X R2, RZ, RZ, R2, P1 ;  /* 0x000000ffff020224 */ /* 0x002fe200008e0602 */
[----:B------:R-:W-:-:S04]  /*c4c0*/  ISETP.GE.AND P1, PT, R6, 0x11, PT ;  /* 0x000000110600780c */ /* 0x000fc80003f26270 */
[----:B------:R-:W-:-:S04]  /*c4d0*/  @P0 LOP3.LUT R3, R3, R2, RZ, 0x3c, !PT ;  /* 0x0000000203030212 */ /* 0x000fc800078e3cff */
[----:B------:R-:W-:-:S04]  /*c4e0*/  @P0 LOP3.LUT R2, R3, R2, RZ, 0x3c, !PT ;  /* 0x0000000203020212 */ /* 0x000fc800078e3cff */
[----:B------:R-:W-:-:S05]  /*c4f0*/  @P0 LOP3.LUT R3, R3, R2, RZ, 0x3c, !PT ;  /* 0x0000000203030212 */ /* 0x000fca00078e3cff */
[----:B------:R-:W-:Y:S01]  /*c500*/  @!PT LDS RZ, [RZ] ;  /* 0x00000000fffff984 */ /* 0x000fe20000000800 */
[----:B------:R-:W-:Y:S04]  /*c510*/  @P0 LDGSTS.E.BYPASS.LTC128B.128 [R8+0x18400], desc[UR36][R2.64], !P4 ;  /* 0x1840000002080fae */ /* 0x000fe8000e101d64 */
[----:B------:R-:W-:Y:S04]  /*c520*/  @P0 LDGSTS.E.BYPASS.LTC128B.128 [R8+0x1b400], desc[UR36][R2.64+0x80], !P3 ;  /* 0x1b40008002080fae */ /* 0x000fe8000d901d64 */
[----:B------:R0:W-:Y:S04]  /*c530*/  @P0 LDGSTS.E.BYPASS.LTC128B.128 [R8+0x1e400], desc[UR36][R2.64+0x100], !P2 ;  /* 0x1e40010002080fae */ /* 0x0001e8000d101d64 */
[----:B0-----:R-:W0:Y:S01]  /*c540*/  SHFL.IDX PT, R3, R4, 0x1, 0x181f ;  /* 0x00381f0004037f89 */ /* 0x001e2200000e0000 */
[----:B------:R-:W-:-:S03]  /*c550*/  @P1 IMAD R8, R5, 0x2, R22 ;  /* 0x0000000205081824 */ /* 0x000fc600078e0216 */
[----:B------:R-:W1:Y:S01]  /*c560*/  SHFL.IDX PT, R2, R0, 0x1, 0x181f ;  /* 0x00381f0000027f89 */ /* 0x000e6200000e0000 */
[----:B0-----:R-:W-:-:S05]  /*c570*/  @P1 LEA R3, P0, R9, R3, 0x1 ;  /* 0x0000000309031211 */ /* 0x001fca00078008ff */
[----:B-1----:R-:W-:-:S05]  /*c580*/  @P1 IMAD.X R2, RZ, RZ, R2, P0 ;  /* 0x000000ffff021224 */ /* 0x002fca00000e0602 */
[----:B------:R-:W-:-:S04]  /*c590*/  @P1 LOP3.LUT R3, R3, R2, RZ, 0x3c, !PT ;  /* 0x0000000203031212 */ /* 0x000fc800078e3cff */
[----:B------:R-:W-:-:S04]  /*c5a0*/  @P1 LOP3.LUT R2, R3, R2, RZ, 0x3c, !PT ;  /* 0x0000000203021212 */ /* 0x000fc800078e3cff */
[----:B------:R-:W-:-:S05]  /*c5b0*/  @P1 LOP3.LUT R3, R3, R2, RZ, 0x3c, !PT ;  /* 0x0000000203031212 */ /* 0x000fca00078e3cff */
[----:B------:R-:W-:Y:S04]  /*c5c0*/  @P1 LDGSTS.E.BYPASS.LTC128B.128 [R8+0x18c00], desc[UR36][R2.64], !P4 ;  /* 0x18c0000002081fae */ /* 0x000fe8000e101d64 */
[----:B------:R-:W-:Y:S04]  /*c5d0*/  @P1 LDGSTS.E.BYPASS.LTC128B.128 [R8+0x1bc00], desc[UR36][R2.64+0x80], !P3 ;  /* 0x1bc0008002081fae */ /* 0x000fe8000d901d64 */
[----:B------:R0:W-:Y:S01]  /*c5e0*/  @P1 LDGSTS.E.BYPASS.LTC128B.128 [R8+0x1ec00], desc[UR36][R2.64+0x100], !P2 ;  /* 0x1ec0010002081fae */ /* 0x0001e2000d101d64 */
[----:B------:R-:W-:-:S03]  /*c5f0*/  ISETP.GE.AND P1, PT, R6, 0x21, PT ;  /* 0x000000210600780c */ /* 0x000fc60003f26270 */
[----:B0-----:R-:W0:Y:S10]  /*c600*/  SHFL.IDX PT, R3, R4, 0x2, 0x181f ;  /* 0x00581f0004037f89 */ /* 0x001e3400000e0000 */
[----:B------:R-:W-:Y:S01]  /*c610*/  @P1 LEA R8, R5, R22, 0x1 ;  /* 0x0000001605081211 */ /* 0x000fe200078e08ff */
        /* <DEDUP_REMOVED lines=11> */
[----:B------:R-:W-:Y:S01]  /*c6d0*/  @P1 IMAD R8, R5, 0x2, R22 ;  /* 0x0000000205081824 */ /* 0x000fe200078e0216 */
        /* <DEDUP_REMOVED lines=12> */
[----:B------:R-:W1:Y:S04]  /*c7a0*/  SHFL.IDX PT, R2, R0, 0x4, 0x181f ;  /* 0x00981f0000027f89 */ /* 0x000e6800000e0000 */
[----:B------:R-:W2:Y:S01]  /*c7b0*/  SHFL.IDX PT, R0, R0, 0x5, 0x181f ;  /* 0x00b81f0000007f89 */ /* 0x000ea200000e0000 */
[----:B0-----:R-:W-:-:S05]  /*c7c0*/  @P1 LEA R3, P0, R9, R3, 0x1 ;  /* 0x0000000309031211 */ /* 0x001fca00078008ff */
[----:B-1----:R-:W-:-:S05]  /*c7d0*/  @P1 IMAD.X R2, RZ, RZ, R2, P0 ;  /* 0x000000ffff021224 */ /* 0x002fca00000e0602 */
[----:B------:R-:W-:-:S04]  /*c7e0*/  @P1 LOP3.LUT R3, R3, R2, RZ, 0x3c, !PT ;  /* 0x0000000203031212 */ /* 0x000fc800078e3cff */
[----:B------:R-:W-:-:S04]  /*c7f0*/  @P1 LOP3.LUT R2, R3, R2, RZ, 0x3c, !PT ;  /* 0x0000000203021212 */ /* 0x000fc800078e3cff */
[----:B------:R-:W-:-:S05]  /*c800*/  @P1 LOP3.LUT R3, R3, R2, RZ, 0x3c, !PT ;  /* 0x0000000203031212 */ /* 0x000fca00078e3cff */
[----:B------:R-:W-:Y:S04]  /*c810*/  @P1 LDGSTS.E.BYPASS.LTC128B.128 [R8+0x1a400], desc[UR36][R2.64], !P4 ;  /* 0x1a40000002081fae */ /* 0x000fe8000e101d64 */
[----:B------:R-:W-:Y:S04]  /*c820*/  @P1 LDGSTS.E.BYPASS.LTC128B.128 [R8+0x1d400], desc[UR36][R2.64+0x80], !P3 ;  /* 0x1d40008002081fae */ /* 0x000fe8000d901d64 */
[----:B------:R0:W-:Y:S04]  /*c830*/  @P1 LDGSTS.E.BYPASS.LTC128B.128 [R8+0x20400], desc[UR36][R2.64+0x100], !P2 ;  /* 0x2040010002081fae */ /* 0x0001e8000d101d64 */
[----:B0-2---:R0:W1:Y:S02]  /*c840*/  SHFL.IDX PT, R2, R4, 0x5, 0x181f ;  /* 0x00b81f0004027f89 */ /* 0x00506400000e0000 */
.L_x_336:
[----:B------:R-:W-:-:S13]  /*c850*/  ISETP.GE.AND P0, PT, R6, 0x51, PT ;  /* 0x000000510600780c */ /* 0x000fda0003f06270 */
[----:B-1----:R-:W-:Y:S01]  /*c860*/  @P0 LEA R2, P1, R9, R2, 0x1 ;  /* 0x0000000209020211 */ /* 0x002fe200078208ff */
[----:B------:R-:W-:-:S04]  /*c870*/  @P0 IMAD R5, R5, 0x2, R22 ;  /* 0x0000000205050824 */ /* 0x000fc800078e0216 */
[----:B------:R-:W-:-:S05]  /*c880*/  @P0 IMAD.X R3, RZ, RZ, R0, P1 ;  /* 0x000000ffff030224 */ /* 0x000fca00008e0600 */
[----:B------:R-:W-:Y:S01]  /*c890*/  @!PT LDS RZ, [RZ] ;  /* 0x00000000fffff984 */ /* 0x000fe20000000800 */
[----:B------:R-:W-:Y:S01]  /*c8a0*/  @!PT LDS RZ, [RZ] ;  /* 0x00000000fffff984 */ /* 0x000fe20000000800 */
[----:B------:R-:W-:Y:S01]  /*c8b0*/  @!PT LDS RZ, [RZ] ;  /* 0x00000000fffff984 */ /* 0x000fe20000000800 */
[----:B------:R1:W-:Y:S04]  /*c8c0*/  @P0 LDGSTS.E.BYPASS.LTC128B.128 [R5+0x1ac00], desc[UR36][R2.64], !P4 ;  /* 0x1ac0000002050fae */ /* 0x0003e8000e101d64 */
[----:B------:R1:W-:Y:S04]  /*c8d0*/  @P0 LDGSTS.E.BYPASS.LTC128B.128 [R5+0x1dc00], desc[UR36][R2.64+0x80], !P3 ;  /* 0x1dc0008002050fae */ /* 0x0003e8000d901d64 */
[----:B------:R1:W-:Y:S01]  /*c8e0*/  @P0 LDGSTS.E.BYPASS.LTC128B.128 [R5+0x20c00], desc[UR36][R2.64+0x100], !P2 ;  /* 0x20c0010002050fae */ /* 0x0003e2000d101d64 */
[----:B------:R-:W-:Y:S01]  /*c8f0*/  PLOP3.LUT P0, PT, PT, PT, PT, 0x80, 0x0 ;  /* 0x000000000000781c */ /* 0x000fe20003f0f070 */
[----:B------:R-:W-:-:S12]  /*c900*/  NOP ;  /* 0x0000000000007918 */ /* 0x000fd80000000000 */
.L_x_260:
[----:B------:R-:W-:Y:S02]  /*c910*/  PLOP3.LUT P1, PT, P1, P0, PT, 0xa2, 0x0 ;  /* 0x000000000000781c */ /* 0x000fe40000f21472 */
[----:B------:R-:W-:-:S08]  /*c920*/  @P0 R2UR P1, UR4, R7 ;  /* 0x00000000070402ca */ /* 0x000fd00000020000 */
[----:B------:R-:W-:-:S05]  /*c930*/  @P0 PLOP3.LUT P0, PT, P1, PT, PT, 0x80, 0x0 ;  /* 0x000000000000081c */ /* 0x000fca0000f0f070 */
[----:B------:R-:W-:Y:S01]  /*c940*/  @!P1 SYNCS.ARRIVE.TRANS64.RED.A0T1 RZ, [UR4+0x2a830], RZ ;  /* 0x02a830ffffff99a7 */ /* 0x000fe20008200404 */
[----:B------:R-:W-:Y:S07]  /*c950*/  @!P1 ARRIVES.LDGSTSBAR.64.TRANSCNT [UR4+0x2a830] ;  /* 0x02a83000ff0099b0 */ /* 0x000fee0008000a84 */
[----:B------:R-:W-:Y:S05]  /*c960*/  @P0 BRA.U.ANY `(.L_x_260) ;  /* 0xfffffffd00e80947 */ /* 0x000fea000393ffff */
[----:B------:R-:W-:Y:S01]  /*c970*/  NOP ;  /* 0x0000000000007918 */ /* 0x000fe20000000000 */
[----:B------:R-:W-:-:S13]  /*c980*/  LOP3.LUT P2, RZ, R23, 0x10, RZ, 0xc0, !PT ;  /* 0x0000001017ff7812 */ /* 0x000fda000784c0ff */
[----:B------:R-:W-:Y:S05]  /*c990*/  @!P2 BRA `(.L_x_261) ;  /* 0x000000000004a947 */ /* 0x000fea0003800000 */
[----:B------:R-:W-:Y:S01]  /*c9a0*/  BPT.TRAP 0x1 ;  /* 0x000000040000795c */ /* 0x000fe20000300000 */
.L_x_261:
[----:B------:R2:W5:Y:S01]  /*c9b0*/  LDL.LU R0, [R1+0x4] ;  /* 0x0000040001007983 */ /* 0x0005620000300800 */
[----:B------:R-:W-:Y:S01]  /*c9c0*/  LOP3.LUT P0, RZ, R23, 0x40, RZ, 0xc0, !PT ;  /* 0x0000004017ff7812 */ /* 0x000fe2000780c0ff */
[----:B------:R2:W-:-:S12]  /*c9d0*/  SYNCS.ARRIVE.TRANS64.A1T0 RZ, [R7+URZ+0x2a830], RZ ;  /* 0x02a830ff07ff79a7 */ /* 0x0005d8000810003f */
[----:B------:R-:W-:Y:S05]  /*c9e0*/  WARPSYNC.ALL ;  /* 0x0000000000007948 */ /* 0x000fea0003800000 */
[----:B------:R-:W-:Y:S01]  /*c9f0*/  ULDC.64 UR4, c[0x0][0x298] ;  /* 0x0000a60000047ab9 */ /* 0x000fe20000000a00 */
[----:B-1----:R-:W-:Y:S01]  /*ca00*/  IADD3 R2, R22, 0xc400, RZ ;  /* 0x0000c40016027810 */ /* 0x002fe20007ffe0ff */
[----:B0-----:R-:W-:Y:S01]  /*ca10*/  IMAD.WIDE.U32 R4, R35, UR4, RZ ;  /* 0x0000000423047c25 */ /* 0x001fe2000f8e00ff */
[----:B------:R-:W-:Y:S01]  /*ca20*/  SEL R30, R30, RZ, !P0 ;  /* 0x000000ff1e1e7207 */ /* 0x000fe20004000000 */
[----:B------:R-:W-:Y:S01]  /*ca30*/  BSSY B6, `(.L_x_262) ;  /* 0x000001b000067945 */ /* 0x000fe20003800000 */
[----:B------:R-:W-:Y:S01]  /*ca40*/  BAR.SYNC.DEFER_BLOCKING 0x8, 0x180 ;  /* 0x0206000000007b1d */ /* 0x000fe20000010000 */
[----:B-----5:R-:W-:-:S02]  /*ca50*/  SEL R0, R0, RZ, !P0 ;  /* 0x000000ff00007207 */ /* 0x020fc40004000000 */
[----:B------:R-:W-:-:S03]  /*ca60*/  LOP3.LUT P0, RZ, R2, 0x3ff, RZ, 0xc0, !PT ;  /* 0x000003ff02ff7812 */ /* 0x000fc6000780c0ff */
[----:B------:R0:W-:Y:S04]  /*ca70*/  STL [R1+0x4], R0 ;  /* 0x0000040001007387 */ /* 0x0001e80000100800 */
[----:B------:R1:W-:Y:S01]  /*ca80*/  STL.64 [R1+0x8], R4 ;  /* 0x0000080401007387 */ /* 0x0003e20000100a00 */
[----:B0-----:R-:W-:-:S05]  /*ca90*/  SHF.R.S32.HI R0, RZ, 0x1f, R35 ;  /* 0x0000001fff007819 */ /* 0x001fca0000011423 */
[----:B------:R-:W-:-:S04]  /*caa0*/  IMAD R0, R0, UR4, RZ ;  /* 0x0000000400007c24 */ /* 0x000fc8000f8e02ff */
[----:B------:R-:W-:-:S04]  /*cab0*/  IMAD R0, R35, UR5, R0 ;  /* 0x0000000523007c24 */ /* 0x000fc8000f8e0200 */
[----:B------:R-:W-:Y:S01]  /*cac0*/  IMAD.IADD R35, R5, 0x1, R0 ;  /* 0x0000000105237824 */ /* 0x000fe200078e0200 */
[----:B-1----:R-:W-:Y:S06]  /*cad0*/  @!P0 BRA `(.L_x_263) ;  /* 0x0000000000408947 */ /* 0x002fec0003800000 */
[----:B------:R-:W-:Y:S01]  /*cae0*/  MOV R2, 0x0 ;  /* 0x0000000000027802 */ /* 0x000fe20000000f00 */
[----:B------:R-:W-:Y:S01]  /*caf0*/  ULDC.64 UR6, c[0x4][0x90] ;  /* 0x0100240000067ab9 */ /* 0x000fe20000000a00 */
[----:B------:R-:W-:Y:S01]  /*cb00*/  ULDC.64 UR8, c[0x4][0x98] ;  /* 0x0100260000087ab9 */ /* 0x000fe20000000a00 */
[----:B------:R-:W-:Y:S01]  /*cb10*/  ULDC.64 UR4, c[0x4][0x20] ;  /* 0x0100080000047ab9 */ /* 0x000fe20000000a00 */
[----:B------:R-:W-:Y:S01]  /*cb20*/  IMAD.U32 R4, RZ, RZ, UR6 ;  /* 0x00000006ff047e24 */ /* 0x000fe2000f8e00ff */
[----:B------:R-:W-:Y:S01]  /*cb30*/  MOV R11, UR5 ;  /* 0x00000005000b7c02 */ /* 0x000fe20008000f00 */
[----:B------:R-:W0:Y:S01]  /*cb40*/  LDC.64 R2, c[0x4][R2] ;  /* 0x0100000002027b82 */ /* 0x000e220000000a00 */
[----:B------:R-:W-:Y:S02]  /*cb50*/  IMAD.U32 R5, RZ, RZ, UR7 ;  /* 0x00000007ff057e24 */ /* 0x000fe4000f8e00ff */
[----:B------:R-:W-:Y:S02]  /*cb60*/  IMAD.U32 R6, RZ, RZ, UR8 ;  /* 0x00000008ff067e24 */ /* 0x000fe4000f8e00ff */
[----:B--2---:R-:W-:-:S02]  /*cb70*/  IMAD.U32 R7, RZ, RZ, UR9 ;  /* 0x00000009ff077e24 */ /* 0x004fc4000f8e00ff */
[----:B------:R-:W-:Y:S02]  /*cb80*/  IMAD.U32 R10, RZ, RZ, UR4 ;  /* 0x00000004ff0a7e24 */ /* 0x000fe4000f8e00ff */
[----:B------:R-:W-:Y:S02]  /*cb90*/  IMAD.MOV.U32 R8, RZ, RZ, 0x70 ;  /* 0x00000070ff087424 */ /* 0x000fe400078e00ff */
[----:B------:R-:W-:Y:S02]  /*cba0*/  IMAD.MOV.U32 R12, RZ, RZ, 0x1 ;  /* 0x00000001ff0c7424 */ /* 0x000fe400078e00ff */
[----:B------:R-:W-:-:S07]  /*cbb0*/  IMAD.MOV.U32 R13, RZ, RZ, RZ ;  /* 0x000000ffff0d7224 */ /* 0x000fce00078e00ff */
[----:B------:R-:W-:-:S07]  /*cbc0*/  LEPC R20, `(.L_x_263) ;  /* 0x000000001014794e */ /* 0x000fce0000000000 */
[----:B0-----:R-:W-:Y:S05]  /*cbd0*/  CALL.ABS.NOINC R2 ;  /* 0x0000000002007343 */ /* 0x001fea0003c00000 */
.L_x_263:
[----:B------:R-:W-:Y:S05]  /*cbe0*/  BSYNC B6 ;  /* 0x0000000000067941 */ /* 0x000fea0003800000 */
.L_x_262:
[----:B------:R-:W3:Y:S01]  /*cbf0*/  LDL.LU R20, [R1+0x4] ;  /* 0x0000040001147983 */ /* 0x000ee20000300800 */
[----:B------:R-:W0:Y:S01]  /*cc00*/  LDC R6, c[0x0][0x448] ;  /* 0x00011200ff067b82 */ /* 0x000e220000000800 */
[----:B------:R-:W-:Y:S02]  /*cc10*/  ULDC.64 UR4, c[0x0][0x2d8] ;  /* 0x0000b60000047ab9 */ /* 0x000fe40000000a00 */
[----:B------:R-:W4:Y:S01]  /*cc20*/  LDL.LU.64 R2, [R1+0x8] ;  /* 0x0000080001027983 */ /* 0x000f220000300a00 */
[----:B------:R-:W-:-:S03]  /*cc30*/  IMAD.SHL.U32 R4, R17, 0x80, RZ ;  /* 0x0000008011047824 */ /* 0x000fc600078e00ff */
[----:B------:R1:W5:Y:S01]  /*cc40*/  LDL R17, [R1+0x10] ;  /* 0x0000100001117983 */ /* 0x0003620000100800 */
[----:B0-----:R-:W-:Y:S01]  /*cc50*/  ISETP.NE.AND P0, PT, R6, 0x1, PT ;  /* 0x000000010600780c */ /* 0x001fe20003f05270 */
[----:B------:R-:W0:Y:S02]  /*cc60*/  S2R R11, SR_TID.X ;  /* 0x00000000000b7919 */ /* 0x000e240000002100 */
[----:B0-----:R-:W-:-:S05]  /*cc70*/  IMAD.SHL.U32 R9, R11, 0x8, RZ ;  /* 0x000000080b097824 */ /* 0x001fca00078e00ff */
[----:B------:R-:W-:Y:S01]  /*cc80*/  LOP3.LUT R9, R9, 0x38, RZ, 0xc0, !PT ;  /* 0x0000003809097812 */ /* 0x000fe200078ec0ff */
[----:B---3--:R-:W-:Y:S02]  /*cc90*/  IMAD.MOV.U32 R21, RZ, RZ, R20 ;  /* 0x000000ffff157224 */ /* 0x008fe400078e0014 */
[----:B------:R-:W0:Y:S01]  /*cca0*/  S2R R20, SR_TID.X ;  /* 0x0000000000147919 */ /* 0x000e220000002100 */
[----:B----4-:R-:W-:Y:S02]  /*ccb0*/  IMAD.MOV.U32 R3, RZ, RZ, R35 ;  /* 0x000000ffff037224 */ /* 0x010fe400078e0023 */
[----:B------:R-:W-:-:S04]  /*ccc0*/  IMAD.WIDE.U32 R2, R26, UR4, R2 ;  /* 0x000000041a027c25 */ /* 0x000fc8000f8e0002 */
[----:B------:R-:W-:Y:S01]  /*ccd0*/  IMAD R3, R26, UR5, R3 ;  /* 0x000000051a037c24 */ /* 0x000fe2000f8e0203 */
[----:B------:R-:W-:Y:S02]  /*cce0*/  ULDC.64 UR4, c[0x0][0x2e0] ;  /* 0x0000b80000047ab9 */ /* 0x000fe40000000a00 */
[----:B------:R-:W-:Y:S02]  /*ccf0*/  IMAD R5, R21, UR4, RZ ;  /* 0x0000000415057c24 */ /* 0x000fe4000f8e02ff */
[----:B------:R-:W-:-:S04]  /*cd00*/  IMAD.WIDE.U32 R2, R30, UR4, R2 ;  /* 0x000000041e027c25 */ /* 0x000fc8000f8e0002 */
[----:B------:R-:W-:Y:S01]  /*cd10*/  IMAD R0, R30, UR5, R5 ;  /* 0x000000051e007c24 */ /* 0x000fe2000f8e0205 */
[----:B------:R-:W-:Y:S01]  /*cd20*/  ULDC.64 UR4, c[0x0][0x2d0] ;  /* 0x0000b40000047ab9 */ /* 0x000fe20000000a00 */
[----:B------:R-:W3:Y:S02]  /*cd30*/  @P0 LDC R5, c[0x0][0x44c] ;  /* 0x00011300ff050b82 */ /* 0x000ee40000000800 */
[----:B------:R-:W-:-:S06]  /*cd40*/  IMAD.IADD R3, R3, 0x1, R0 ;  /* 0x0000000103037824 */ /* 0x000fcc00078e0200 */
[----:B------:R-:W4:Y:S01]  /*cd50*/  @P0 LDC R0, c[0x0][0x450] ;  /* 0x00011400ff000b82 */ /* 0x000f220000000800 */
[C---:B0-----:R-:W-:Y:S02]  /*cd60*/  LOP3.LUT R21, R20.reuse, 0x7f, RZ, 0xc0, !PT ;  /* 0x0000007f14157812 */ /* 0x041fe400078ec0ff */
[----:B------:R-:W-:Y:S02]  /*cd70*/  SHF.L.U32 R20, R20, 0x4, RZ ;  /* 0x0000000414147819 */ /* 0x000fe400000006ff */
[----:B------:R-:W-:-:S04]  /*cd80*/  SHF.R.U32.HI R21, RZ, 0x3, R21 ;  /* 0x00000003ff157819 */ /* 0x000fc80000011615 */
[----:B------:R-:W-:-:S04]  /*cd90*/  LOP3.LUT R20, R21, 0x70, R20, 0xf8, !PT ;  /* 0x0000007015147812 */ /* 0x000fc800078ef814 */
[----:B--2---:R-:W-:-:S05]  /*cda0*/  LOP3.LUT R7, R20, R4, RZ, 0xfc, !PT ;  /* 0x0000000414077212 */ /* 0x004fca00078efcff */
[----:B---3--:R-:W-:-:S04]  /*cdb0*/  @P0 IMAD.HI.U32 R8, R7, R5, RZ ;  /* 0x0000000507080227 */ /* 0x008fc800078e00ff */
[----:B------:R-:W-:Y:S01]  /*cdc0*/  IMAD.MOV.U32 R5, RZ, RZ, R7 ;  /* 0x000000ffff057224 */ /* 0x000fe200078e0007 */
[----:B----4-:R-:W-:-:S05]  /*cdd0*/  @P0 SHF.R.U32.HI R5, RZ, R0, R8 ;  /* 0x00000000ff050219 */ /* 0x010fca0000011608 */
[----:B------:R-:W-:-:S04]  /*cde0*/  IMAD.MOV R0, RZ, RZ, -R5 ;  /* 0x000000ffff007224 */ /* 0x000fc800078e0a05 */
[----:B------:R-:W-:Y:S01]  /*cdf0*/  IMAD R0, R6, R0, R7 ;  /* 0x0000000006007224 */ /* 0x000fe200078e0207 */
[----:B------:R-:W-:Y:S01]  /*ce00*/  SHF.R.S32.HI R7, RZ, 0x1f, R5 ;  /* 0x0000001fff077819 */ /* 0x000fe20000011405 */
[----:B------:R-:W-:-:S04]  /*ce10*/  IMAD.WIDE.U32 R2, R5, UR4, R2 ;  /* 0x0000000405027c25 */ /* 0x000fc8000f8e0002 */
[----:B------:R-:W-:-:S04]  /*ce20*/  IMAD R7, R7, UR4, RZ ;  /* 0x0000000407077c24 */ /* 0x000fc8000f8e02ff */
[----:B------:R-:W-:Y:S01]  /*ce30*/  IMAD R7, R5, UR5, R7 ;  /* 0x0000000505077c24 */ /* 0x000fe2000f8e0207 */
[----:B------:R-:W-:Y:S01]  /*ce40*/  SHF.R.S32.HI R5, RZ, 0x1f, R0 ;  /* 0x0000001fff057819 */ /* 0x000fe20000011400 */
[----:B------:R-:W-:Y:S02]  /*ce50*/  ULDC.64 UR4, c[0x0][0x2c8] ;  /* 0x0000b20000047ab9 */ /* 0x000fe40000000a00 */
[----:B------:R-:W-:Y:S02]  /*ce60*/  IMAD.IADD R3, R3, 0x1, R7 ;  /* 0x0000000103037824 */ /* 0x000fe400078e0207 */
[----:B------:R-:W-:Y:S01]  /*ce70*/  IMAD R5, R5, UR4, RZ ;  /* 0x0000000405057c24 */ /* 0x000fe2000f8e02ff */
[----:B------:R-:W-:Y:S01]  /*ce80*/  SHF.L.U32 R21, R11, 0x3, RZ ;  /* 0x000000030b157819 */ /* 0x000fe200000006ff */
[----:B------:R-:W-:-:S04]  /*ce90*/  IMAD.WIDE.U32 R2, R0, UR4, R2 ;  /* 0x0000000400027c25 */ /* 0x000fc8000f8e0002 */
[----:B------:R-:W-:Y:S01]  /*cea0*/  IMAD R5, R0, UR5, R5 ;  /* 0x0000000500057c24 */ /* 0x000fe2000f8e0205 */
[----:B------:R-:W-:Y:S01]  /*ceb0*/  ULDC.64 UR4, c[0x0][0x280] ;  /* 0x0000a00000047ab9 */ /* 0x000fe20000000a00 */
[----:B------:R-:W-:Y:S02]  /*cec0*/  LOP3.LUT R21, R21, 0x38, RZ, 0xc0, !PT ;  /* 0x0000003815157812 */ /* 0x000fe400078ec0ff */
[----:B------:R-:W-:Y:S01]  /*ced0*/  IMAD.IADD R5, R3, 0x1, R5 ;  /* 0x0000000103057824 */ /* 0x000fe200078e0205 */
[----:B------:R-:W-:Y:S01]  /*cee0*/  LEA R0, P0, R2, UR4, 0x1 ;  /* 0x0000000402007c11 */ /* 0x000fe2000f8008ff */
[----:B------:R-:W-:Y:S01]  /*cef0*/  ULDC UR4, c[0x0][0x2b8] ;  /* 0x0000ae0000047ab9 */ /* 0x000fe20000000800 */
[----:B------:R-:W-:Y:S02]  /*cf00*/  LOP3.LUT R20, R11, 0x7f, RZ, 0xc0, !PT ;  /* 0x0000007f0b147812 */ /* 0x000fe400078ec0ff */
[C---:B------:R-:W-:Y:S02]  /*cf10*/  LOP3.LUT R10, R21.reuse, 0x40, RZ, 0xfc, !PT ;  /* 0x00000040150a7812 */ /* 0x040fe400078efcff */
[----:B------:R-:W-:-:S02]  /*cf20*/  LOP3.LUT R11, R21, 0x80, RZ, 0xfc, !PT ;  /* 0x00000080150b7812 */ /* 0x000fc400078efcff */
[----:B------:R-:W-:Y:S01]  /*cf30*/  LEA.HI.X R5, R2, UR5, R5, 0x1, P0 ;  /* 0x0000000502057c11 */ /* 0x000fe200080f0c05 */
[----:B------:R-:W-:Y:S01]  /*cf40*/  UMOV UR5, 0xffffffff ;  /* 0xffffffff00057882 */ /* 0x000fe20000000000 */
[----:B------:R-:W-:Y:S02]  /*cf50*/  ISETP.GE.AND P3, PT, R9, UR4, PT ;  /* 0x0000000409007c0c */ /* 0x000fe4000bf66270 */
[----:B------:R-:W-:Y:S02]  /*cf60*/  ISETP.GE.AND P2, PT, R10, UR4, PT ;  /* 0x000000040a007c0c */ /* 0x000fe4000bf46270 */
[----:B------:R-:W-:Y:S02]  /*cf70*/  ISETP.GE.AND P0, PT, R11, UR4, PT ;  /* 0x000000040b007c0c */ /* 0x000fe4000bf06270 */
[----:B------:R-:W-:Y:S01]  /*cf80*/  SHF.R.U32.HI R10, RZ, 0x3, R20 ;  /* 0x00000003ff0a7819 */ /* 0x000fe20000011614 */
[----:B-1----:R-:W-:Y:S10]  /*cf90*/  BRA.DIV UR5, `(.L_x_264) ;  /* 0x0000003a054c7947 */ /* 0x002ff4000b800000 */
[----:B------:R-:W0:Y:S01]  /*cfa0*/  SHFL.IDX PT, R14, R0, RZ, 0x181f ;  /* 0x00181fff000e7589 */ /* 0x000e2200000e0000 */
[----:B-----5:R-:W-:Y:S02]  /*cfb0*/  IMAD R6, R17, R6, RZ ;  /* 0x0000000611067224 */ /* 0x020fe400078e02ff */
[----:B------:R-:W-:Y:S01]  /*cfc0*/  IMAD.IADD R4, R10, 0x1, R4 ;  /* 0x000000010a047824 */ /* 0x000fe200078e0204 */
[----:B------:R-:W1:Y:S03]  /*cfd0*/  SHFL.IDX PT, R2, R5, RZ, 0x181f ;  /* 0x00181fff05027589 */ /* 0x000e6600000e0000 */
[C---:B------:R-:W-:Y:S01]  /*cfe0*/  VIADD R7, R4.reuse, 0x10 ;  /* 0x0000001004077836 */ /* 0x040fe20000000000 */
[----:B------:R-:W-:-:S13]  /*cff0*/  ISETP.GE.AND P1, PT, R4, R6, PT ;  /* 0x000000060400720c */ /* 0x000fda0003f26270 */
[----:B0-----:R-:W-:-:S05]  /*d000*/  @!P1 LEA R14, P4, R9, R14, 0x1 ;  /* 0x0000000e090e9211 */ /* 0x001fca00078808ff */
[----:B-1----:R-:W-:Y:S02]  /*d010*/  @!P1 IMAD.X R3, RZ, RZ, R2, P4 ;  /* 0x000000ffff039224 */ /* 0x002fe400020e0602 */
[----:B------:R-:W-:Y:S02]  /*d020*/  @!P1 IMAD.MOV.U32 R2, RZ, RZ, R14 ;  /* 0x000000ffff029224 */ /* 0x000fe400078e000e */
[----:B------:R-:W0:Y:S04]  /*d030*/  SHFL.IDX PT, R14, R0, 0x1, 0x181f ;  /* 0x00381f00000e7f89 */ /* 0x000e2800000e0000 */
[----:B------:R-:W-:Y:S04]  /*d040*/  @!P1 LDGSTS.E.BYPASS.LTC128B.128 [R33+0xc400], desc[UR36][R2.64], !P3 ;  /* 0x0c40000002219fae */ /* 0x000fe8000d901d64 */
[----:B------:R-:W-:Y:S04]  /*d050*/  @!P1 LDGSTS.E.BYPASS.LTC128B.128 [R33+0x10400], desc[UR36][R2.64+0x80], !P2 ;  /* 0x1040008002219fae */ /* 0x000fe8000d101d64 */
[----:B------:R1:W-:Y:S01]  /*d060*/  @!P1 LDGSTS.E.BYPASS.LTC128B.128 [R33+0x14400], desc[UR36][R2.64+0x100], !P0 ;  /* 0x1440010002219fae */ /* 0x0003e2000c101d64 */
[----:B------:R-:W-:-:S03]  /*d070*/  ISETP.GE.AND P1, PT, R7, R6, PT ;  /* 0x000000060700720c */ /* 0x000fc60003f26270 */
[----:B-1----:R-:W1:Y:S10]  /*d080*/  SHFL.IDX PT, R2, R5, 0x1, 0x181f ;  /* 0x00381f0005027f89 */ /* 0x002e7400000e0000 */
[----:B0-----:R-:W-:-:S05]  /*d090*/  @!P1 LEA R14, P4, R9, R14, 0x1 ;  /* 0x0000000e090e9211 */ /* 0x001fca00078808ff */
[----:B-1----:R-:W-:Y:S02]  /*d0a0*/  @!P1 IMAD.X R7, RZ, RZ, R2, P4 ;  /* 0x000000ffff079224 */ /* 0x002fe400020e0602 */
[----:B------:R-:W-:Y:S02]  /*d0b0*/  @!P1 IMAD.MOV.U32 R2, RZ, RZ, R14 ;  /* 0x000000ffff029224 */ /* 0x000fe400078e000e */
[----:B------:R-:W0:Y:S01]  /*d0c0*/  SHFL.IDX PT, R14, R0, 0x2, 0x181f ;  /* 0x00581f00000e7f89 */ /* 0x000e2200000e0000 */
[----:B------:R-:W-:Y:S01]  /*d0d0*/  @!P1 MOV R3, R7 ;  /* 0x0000000700039202 */ /* 0x000fe20000000f00 */
[----:B------:R-:W-:-:S04]  /*d0e0*/  VIADD R7, R4, 0x20 ;  /* 0x0000002004077836 */ /* 0x000fc80000000000 */
        /* <DEDUP_REMOVED lines=8> */
[----:B------:R-:W-:Y:S01]  /*d170*/  @!P1 IMAD.MOV.U32 R3, RZ, RZ, R7 ;  /* 0x000000ffff039224 */ /* 0x000fe200078e0007 */
[----:B------:R-:W0:Y:S01]  /*d180*/  SHFL.IDX PT, R14, R0, 0x3, 0x181f ;  /* 0x00781f00000e7f89 */ /* 0x000e2200000e0000 */
[----:B------:R-:W-:-:S03]  /*d190*/  VIADD R7, R4, 0x30 ;  /* 0x0000003004077836 */ /* 0x000fc60000000000 */
[----:B------:R-:W-:Y:S04]  /*d1a0*/  @!P1 LDGSTS.E.BYPASS.LTC128B.128 [R33+0xd400], desc[UR36][R2.64], !P3 ;  /* 0x0d40000002219fae */ /* 0x000fe8000d901d64 */
[----:B------:R-:W-:Y:S04]  /*d1b0*/  @!P1 LDGSTS.E.BYPASS.LTC128B.128 [R33+0x11400], desc[UR36][R2.64+0x80], !P2 ;  /* 0x1140008002219fae */ /* 0x000fe8000d101d64 */
[----:B------:R1:W-:Y:S01]  /*d1c0*/  @!P1 LDGSTS.E.BYPASS.LTC128B.128 [R33+0x15400], desc[UR36][R2.64+0x100], !P0 ;  /* 0x1540010002219fae */ /* 0x0003e2000c101d64 */
[----:B------:R-:W-:-:S03]  /*d1d0*/  ISETP.GE.AND P1, PT, R7, R6, PT ;  /* 0x000000060700720c */ /* 0x000fc60003f26270 */
[----:B-1----:R-:W1:Y:S10]  /*d1e0*/  SHFL.IDX PT, R2, R5, 0x3, 0x181f ;  /* 0x00781f0005027f89 */ /* 0x002e7400000e0000 */
[----:B0-----:R-:W-:-:S05]  /*d1f0*/  @!P1 LEA R14, P4, R9, R14, 0x1 ;  /* 0x0000000e090e9211 */ /* 0x001fca00078808ff */
[----:B-1----:R-:W-:Y:S01]  /*d200*/  @!P1 IMAD.X R7, RZ, RZ, R2, P4 ;  /* 0x000000ffff079224 */ /* 0x002fe200020e0602 */
[----:B------:R-:W-:Y:S02]  /*d210*/  @!P1 MOV R2, R14 ;  /* 0x0000000e00029202 */ /* 0x000fe40000000f00 */
[----:B------:R-:W0:Y:S01]  /*d220*/  SHFL.IDX PT, R14, R0, 0x4, 0x181f ;  /* 0x00981f00000e7f89 */ /* 0x000e2200000e0000 */
[----:B------:R-:W-:Y:S02]  /*d230*/  @!P1 IMAD.MOV.U32 R3, RZ, RZ, R7 ;  /* 0x000000ffff039224 */ /* 0x000fe400078e0007 */
[----:B------:R-:W-:-:S03]  /*d240*/  VIADD R7, R4, 0x40 ;  /* 0x0000004004077836 */ /* 0x000fc60000000000 */
        /* <DEDUP_REMOVED lines=16> */
[----:B0-----:R-:W-:-:S04]  /*d350*/  @!P1 LEA R14, P4, R9, R14, 0x1 ;  /* 0x0000000e090e9211 */ /* 0x001fc800078808ff */
[----:B-1----:R-:W-:Y:S01]  /*d360*/  @!P1 IADD3.X R7, RZ, R2, RZ, P4, !PT ;  /* 0x00000002ff079210 */ /* 0x002fe200027fe4ff */
[----:B------:R-:W-:Y:S02]  /*d370*/  @!P1 IMAD.MOV.U32 R2, RZ, RZ, R14 ;  /* 0x000000ffff029224 */ /* 0x000fe400078e000e */
[----:B------:R-:W0:Y:S02]  /*d380*/  SHFL.IDX PT, R14, R0, 0x6, 0x181f ;  /* 0x00d81f00000e7f89 */ /* 0x000e2400000e0000 */
[----:B------:R-:W-:Y:S02]  /*d390*/  @!P1 IMAD.MOV.U32 R3, RZ, RZ, R7 ;  /* 0x000000ffff039224 */ /* 0x000fe400078e0007 */
[----:B------:R-:W-:-:S03]  /*d3a0*/  VIADD R7, R4, 0x60 ;  /* 0x0000006004077836 */ /* 0x000fc60000000000 */
[----:B------:R-:W-:Y:S04]  /*d3b0*/  @!P1 LDGSTS.E.BYPASS.LTC128B.128 [R33+0xec00], desc[UR36][R2.64], !P3 ;  /* 0x0ec0000002219fae */ /* 0x000fe8000d901d64 */
[----:B------:R-:W-:Y:S04]  /*d3c0*/  @!P1 LDGSTS.E.BYPASS.LTC128B.128 [R33+0x12c00], desc[UR36][R2.64+0x80], !P2 ;  /* 0x12c0008002219fae */ /* 0x000fe8000d101d64 */
[----:B------:R1:W-:Y:S01]  /*d3d0*/  @!P1 LDGSTS.E.BYPASS.LTC128B.128 [R33+0x16c00], desc[UR36][R2.64+0x100], !P0 ;  /* 0x16c0010002219fae */ /* 0x0003e2000c101d64 */
[----:B------:R-:W-:-:S03]  /*d3e0*/  ISETP.GE.AND P1, PT, R7, R6, PT ;  /* 0x000000060700720c */ /* 0x000fc60003f26270 */
[----:B-1----:R-:W1:Y:S10]  /*d3f0*/  SHFL.IDX PT, R2, R5, 0x6, 0x181f ;  /* 0x00d81f0005027f89 */ /* 0x002e7400000e0000 */
[----:B0-----:R-:W-:Y:S01]  /*d400*/  @!P1 LEA R14, P4, R9, R14, 0x1 ;  /* 0x0000000e090e9211 */ /* 0x001fe200078808ff */
[----:B------:R-:W0:Y:S04]  /*d410*/  SHFL.IDX PT, R5, R5, 0x7, 0x181f ;  /* 0x00f81f0005057f89 */ /* 0x000e2800000e0000 */
[----:B-1----:R-:W-:-:S02]  /*d420*/  @!P1 IMAD.X R7, RZ, RZ, R2, P4 ;  /* 0x000000ffff079224 */ /* 0x002fc400020e0602 */
[----:B------:R-:W-:Y:S02]  /*d430*/  @!P1 IMAD.MOV.U32 R2, RZ, RZ, R14 ;  /* 0x000000ffff029224 */ /* 0x000fe400078e000e */
[----:B------:R-:W-:Y:S01]  /*d440*/  @!P1 IMAD.MOV.U32 R3, RZ, RZ, R7 ;  /* 0x000000ffff039224 */ /* 0x000fe200078e0007 */
[----:B------:R1:W2:Y:S04]  /*d450*/  SHFL.IDX PT, R14, R0, 0x7, 0x181f ;  /* 0x00f81f00000e7f89 */ /* 0x0002a800000e0000 */
[----:B------:R1:W-:Y:S04]  /*d460*/  @!P1 LDGSTS.E.BYPASS.LTC128B.128 [R33+0xf400], desc[UR36][R2.64], !P3 ;  /* 0x0f40000002219fae */ /* 0x0003e8000d901d64 */
[----:B------:R1:W-:Y:S04]  /*d470*/  @!P1 LDGSTS.E.BYPASS.LTC128B.128 [R33+0x13400], desc[UR36][R2.64+0x80], !P2 ;  /* 0x1340008002219fae */ /* 0x0003e8000d101d64 */
[----:B0-----:R1:W-:Y:S02]  /*d480*/  @!P1 LDGSTS.E.BYPASS.LTC128B.128 [R33+0x17400], desc[UR36][R2.64+0x100], !P0 ;  /* 0x1740010002219fae */ /* 0x0013e4000c101d64 */
.L_x_353:
[----:B-1----:R-:W-:Y:S01]  /*d490*/  IADD3 R3, R4, 0x70, RZ ;  /* 0x0000007004037810 */ /* 0x002fe20007ffe0ff */
[----:B------:R-:W-:Y:S03]  /*d4a0*/  BSSY B0, `(.L_x_265) ;  /* 0x000000b000007945 */ /* 0x000fe60003800000 */
[----:B------:R-:W-:-:S13]  /*d4b0*/  ISETP.GE.AND P1, PT, R3, R6, PT ;  /* 0x000000060300720c */ /* 0x000fda0003f26270 */
[----:B------:R-:W-:Y:S05]  /*d4c0*/  @P1 BRA `(.L_x_266) ;  /* 0x0000000000201947 */ /* 0x000fea0003800000 */
[----:B--2---:R-:W-:-:S05]  /*d4d0*/  LEA R2, P1, R9, R14, 0x1 ;  /* 0x0000000e09027211 */ /* 0x004fca00078208ff */
[----:B------:R-:W-:-:S05]  /*d4e0*/  IMAD.X R3, RZ, RZ, R5, P1 ;  /* 0x000000ffff037224 */ /* 0x000fca00008e0605 */
[----:B------:R-:W-:Y:S01]  /*d4f0*/  @!PT LDS RZ, [RZ] ;  /* 0x00000000fffff984 */ /* 0x000fe20000000800 */
[----:B------:R-:W-:Y:S01]  /*d500*/  @!PT LDS RZ, [RZ] ;  /* 0x00000000fffff984 */ /* 0x000fe20000000800 */
[----:B------:R-:W-:Y:S01]  /*d510*/  @!PT LDS RZ, [RZ] ;  /* 0x00000000fffff984 */ /* 0x000fe20000000800 */
[----:B------:R0:W-:Y:S04]  /*d520*/  LDGSTS.E.BYPASS.LTC128B.128 [R33+0xfc00], desc[UR36][R2.64], !P3 ;  /* 0x0fc0000002217fae */ /* 0x0001e8000d901d64 */
[----:B------:R0:W-:Y:S04]  /*d530*/  LDGSTS.E.BYPASS.LTC128B.128 [R33+0x13c00], desc[UR36][R2.64+0x80], !P2 ;  /* 0x13c0008002217fae */ /* 0x0001e8000d101d64 */
[----:B------:R0:W-:Y:S02]  /*d540*/  LDGSTS.E.BYPASS.LTC128B.128 [R33+0x17c00], desc[UR36][R2.64+0x100], !P0 ;  /* 0x17c0010002217fae */ /* 0x0001e4000c101d64 */
.L_x_266:
[----:B------:R-:W-:Y:S05]  /*d550*/  BSYNC B0 ;  /* 0x0000000000007941 */ /* 0x000fea0003800000 */
.L_x_265:
[----:B------:R-:W-:Y:S01]  /*d560*/  NOP ;  /* 0x0000000000007918 */ /* 0x000fe20000000000 */
[----:B------:R-:W-:-:S13]  /*d570*/  PLOP3.LUT P0, PT, PT, PT, PT, 0x80, 0x0 ;  /* 0x000000000000781c */ /* 0x000fda0003f0f070 */
.L_x_267:
[----:B------:R-:W-:Y:S02]  /*d580*/  PLOP3.LUT P1, PT, P1, P0, PT, 0xa2, 0x0 ;  /* 0x000000000000781c */ /* 0x000fe40000f21472 */
[----:B------:R-:W-:-:S08]  /*d590*/  @P0 R2UR P1, UR4, R22 ;  /* 0x00000000160402ca */ /* 0x000fd00000020000 */
[----:B------:R-:W-:-:S05]  /*d5a0*/  @P0 PLOP3.LUT P0, PT, P1, PT, PT, 0x80, 0x0 ;  /* 0x000000000000081c */ /* 0x000fca0000f0f070 */
[----:B------:R-:W-:Y:S01]  /*d5b0*/  @!P1 SYNCS.ARRIVE.TRANS64.RED.A0T1 RZ, [UR4+0x2a800], RZ ;  /* 0x02a800ffffff99a7 */ /* 0x000fe20008200404 */
[----:B------:R-:W-:Y:S07]  /*d5c0*/  @!P1 ARRIVES.LDGSTSBAR.64.TRANSCNT [UR4+0x2a800] ;  /* 0x02a80000ff0099b0 */ /* 0x000fee0008000a84 */
[----:B------:R-:W-:Y:S05]  /*d5d0*/  @P0 BRA.U.ANY `(.L_x_267) ;  /* 0xfffffffd00e80947 */ /* 0x000fea000393ffff */
[----:B0-----:R-:W3:Y:S04]  /*d5e0*/  LDL.LU R3, [R1+0x18] ;  /* 0x0000180001037983 */ /* 0x001ee80000300800 */
[----:B------:R-:W4:Y:S01]  /*d5f0*/  LDL.LU R2, [R1+0x14] ;  /* 0x0000140001027983 */ /* 0x000f220000300800 */
[----:B---3--:R-:W-:-:S05]  /*d600*/  VIADD R3, R3, 0x1 ;  /* 0x0000000103037836 */ /* 0x008fca0000000000 */
[----:B------:R-:W-:Y:S01]  /*d610*/  LEA.HI R0, R3, R3, RZ, 0x1 ;  /* 0x0000000303007211 */ /* 0x000fe200078f08ff */
[----:B------:R0:W-:Y:S03]  /*d620*/  STL [R1+0x18], R3 ;  /* 0x0000180301007387 */ /* 0x0001e60000100800 */
[----:B------:R-:W-:-:S05]  /*d630*/  LOP3.LUT R0, R0, 0xfffffffe, RZ, 0xc0, !PT ;  /* 0xfffffffe00007812 */ /* 0x000fca00078ec0ff */
[----:B0-----:R-:W-:Y:S02]  /*d640*/  IMAD.IADD R3, R3, 0x1, -R0 ;  /* 0x0000000103037824 */ /* 0x001fe400078e0a00 */
[----:B----4-:R-:W-:-:S03]  /*d650*/  VIADD R0, R2, 0xfffffffe ;  /* 0xfffffffe02007836 */ /* 0x010fc60000000000 */
[----:B------:R-:W-:Y:S01]  /*d660*/  SHF.L.U32 R3, R3, 0x1f, RZ ;  /* 0x0000001f03037819 */ /* 0x000fe200000006ff */
[----:B------:R-:W-:Y:S01]  /*d670*/  NOP ;  /* 0x0000000000007918 */ /* 0x000fe20000000000 */
[----:B------:R0:W-:Y:S01]  /*d680*/  SYNCS.ARRIVE.TRANS64.A1T0 RZ, [R22+URZ+0x2a800], RZ ;  /* 0x02a800ff16ff79a7 */ /* 0x0001e2000810003f */
[----:B------:R-:W-:Y:S01]  /*d690*/  BSSY B0, `(.L_x_268) ;  /* 0x0000003000007945 */ /* 0x000fe20003800000 */
[----:B------:R-:W1:Y:S03]  /*d6a0*/  SYNCS.PHASECHK.TRANS64.TRYWAIT P0, [R22+URZ+0x2a820], R3 ;  /* 0x02a82003160075a7 */ /* 0x000e66000800017f */
[----:B01----:R-:W-:Y:S05]  /*d6b0*/  @!P0 BRA `(.L_x_269) ;  /* 0x0000003c00208947 */ /* 0x003fea0003800000 */
.L_x_354:
[----:B------:R-:W-:Y:S05]  /*d6c0*/  BSYNC B0 ;  /* 0x0000000000007941 */ /* 0x000fea0003800000 */
.L_x_268:
[----:B------:R-:W-:Y:S01]  /*d6d0*/  ISETP.GE.AND P0, PT, R0, R36, PT ;  /* 0x000000240000720c */ /* 0x000fe20003f06270 */
[----:B------:R-:W-:-:S12]  /*d6e0*/  BSSY B0, `(.L_x_270) ;  /* 0x00000f6000007945 */ /* 0x000fd80003800000 */
[----:B------:R-:W-:Y:S05]  /*d6f0*/  @!P0 BRA `(.L_x_271) ;  /* 0x0000000c00d08947 */ /* 0x000fea0003800000 */
[----:B------:R-:W-:Y:S01]  /*d700*/  IMAD.MOV.U32 R17, RZ, RZ, R28 ;  /* 0x000000ffff117224 */ /* 0x000fe200078e001c */
[----:B------:R-:W-:Y:S01]  /*d710*/  MOV R30, R25 ;  /* 0x00000019001e7202 */ /* 0x000fe20000000f00 */
[----:B------:R-:W-:-:S07]  /*d720*/  IMAD.MOV.U32 R10, RZ, RZ, R27 ;  /* 0x000000ffff0a7224 */ /* 0x000fce00078e001b */
.L_x_284:
[----:B------:R-:W3:Y:S01]  /*d730*/  LDL R8, [R1] ;  /* 0x0000000001087983 */ /* 0x000ee20000100800 */
[----:B------:R-:W1:Y:S01]  /*d740*/  S2R R2, SR_TID.X ;  /* 0x0000000000027919 */ /* 0x000e620000002100 */
[----:B0-----:R-:W0:Y:S01]  /*d750*/  S2R R3, SR_TID.X ;  /* 0x0000000000037919 */ /* 0x001e220000002100 */
[----:B-1----:R-:W-:-:S04]  /*d760*/  LOP3.LUT R2, R2, 0x7f, RZ, 0xc0, !PT ;  /* 0x0000007f02027812 */ /* 0x002fc800078ec0ff */
[----:B------:R-:W-:Y:S01]  /*d770*/  SHF.R.U32.HI R4, RZ, 0x3, R2 ;  /* 0x00000003ff047819 */ /* 0x000fe20000011602 */
[----:B0-----:R-:W-:Y:S01]  /*d780*/  IMAD.SHL.U32 R3, R3, 0x10, RZ ;  /* 0x0000001003037824 */ /* 0x001fe200078e00ff */
[----:B------:R-:W0:Y:S04]  /*d790*/  LDC R2, c[0x0][0x430] ;  /* 0x00010c00ff027b82 */ /* 0x000e280000000800 */
[----:B------:R-:W-:-:S04]  /*d7a0*/  LOP3.LUT R3, R4, 0x70, R3, 0xf8, !PT ;  /* 0x0000007004037812 */ /* 0x000fc800078ef803 */
[----:B------:R-:W-:Y:S01]  /*d7b0*/  ISETP.GT.U32.AND P2, PT, R3, 0x5f, PT ;  /* 0x0000005f0300780c */ /* 0x000fe20003f44070 */
[----:B------:R-:W-:-:S12]  /*d7c0*/  IMAD R7, R0, 0x60, R37 ;  /* 0x0000006000077824 */ /* 0x000fd800078e0225 */
[----:B------:R-:W1:Y:S01]  /*d7d0*/  @!P2 LDC.64 R4, c[0x0][0x428] ;  /* 0x00010a00ff04ab82 */ /* 0x000e620000000a00 */
[----:B0-----:R-:W-:-:S13]  /*d7e0*/  ISETP.NE.AND P0, PT, R2, 0x1, PT ;  /* 0x000000010200780c */ /* 0x001fda0003f05270 */
[----:B------:R-:W0:Y:S08]  /*d7f0*/  @P0 LDC R6, c[0x0][0x434] ;  /* 0x00010d00ff060b82 */ /* 0x000e300000000800 */
[----:B------:R-:W4:Y:S01]  /*d800*/  @P0 LDC R2, c[0x0][0x438] ;  /* 0x00010e00ff020b82 */ /* 0x000f220000000800 */
[----:B------:R-:W-:-:S04]  /*d810*/  IMAD.IADD R7, R3, 0x1, R7 ;  /* 0x0000000103077824 */ /* 0x000fc800078e0207 */
[----:B0-----:R-:W-:-:S04]  /*d820*/  @P0 IMAD.HI.U32 R3, R7, R6, RZ ;  /* 0x0000000607030227 */ /* 0x001fc800078e00ff */
[----:B------:R-:W-:Y:S01]  /*d830*/  IMAD.MOV.U32 R6, RZ, RZ, R7 ;  /* 0x000000ffff067224 */ /* 0x000fe200078e0007 */
[----:B----4-:R-:W-:-:S04]  /*d840*/  @P0 SHF.R.U32.HI R6, RZ, R2, R3 ;  /* 0x00000002ff060219 */ /* 0x010fc80000011603 */
[--C-:B------:R-:W-:Y:S01]  /*d850*/  @!P2 SHF.R.S32.HI R3, RZ, 0x1f, R6.reuse ;  /* 0x0000001fff03a819 */ /* 0x100fe20000011406 */
[----:B------:R-:W-:-:S04]  /*d860*/  @!P2 IMAD.MOV.U32 R2, RZ, RZ, R6 ;  /* 0x000000ffff02a224 */ /* 0x000fc800078e0006 */
[----:B-1----:R-:W-:-:S04]  /*d870*/  @!P2 IMAD.WIDE.U32 R2, R31, R4, R2 ;  /* 0x000000041f02a225 */ /* 0x002fc800078e0002 */
[----:B---3--:R-:W-:-:S04]  /*d880*/  @!P2 IMAD R8, R8, R4, RZ ;  /* 0x000000040808a224 */ /* 0x008fc800078e02ff */
[----:B------:R-:W-:Y:S02]  /*d890*/  @!P2 IMAD R8, R31, R5, R8 ;  /* 0x000000051f08a224 */ /* 0x000fe400078e0208 */
[----:B------:R-:W0:Y:S02]  /*d8a0*/  @!P2 LDC.64 R4, c[0x0][0x418] ;  /* 0x00010600ff04ab82 */ /* 0x000e240000000a00 */
[----:B------:R-:W-:Y:S01]  /*d8b0*/  @!P2 IMAD.IADD R8, R8, 0x1, R3 ;  /* 0x000000010808a824 */ /* 0x000fe200078e0203 */
[----:B0-----:R-:W-:-:S04]  /*d8c0*/  @!P2 LEA R4, P0, R2, R4, 0x2 ;  /* 0x000000040204a211 */ /* 0x001fc800078010ff */
[----:B------:R-:W-:Y:S02]  /*d8d0*/  @!P2 LEA.HI.X R5, R2, R5, R8, 0x2, P0 ;  /* 0x000000050205a211 */ /* 0x000fe400000f1408 */
[----:B------:R-:W-:-:S06]  /*d8e0*/  MOV R8, RZ ;  /* 0x000000ff00087202 */ /* 0x000fcc0000000f00 */
[----:B------:R0:W5:Y:S01]  /*d8f0*/  @!P2 LDG.E R8, desc[UR36][R4.64] ;  /* 0x000000240408a981 */ /* 0x000162000c1e1900 */
[----:B------:R-:W-:Y:S01]  /*d900*/  LOP3.LUT P1, RZ, R23, 0x10, RZ, 0xc0, !PT ;  /* 0x0000001017ff7812 */ /* 0x000fe2000782c0ff */
[----:B------:R-:W-:Y:S01]  /*d910*/  VIADD R27, R10, 0x1 ;  /* 0x000000010a1b7836 */ /* 0x000fe20000000000 */
[----:B------:R-:W-:Y:S05]  /*d920*/  YIELD ;  /* 0x0000000000007946 */ /* 0x000fea0003800000 */
[----:B------:R-:W-:Y:S01]  /*d930*/  ISETP.NE.AND P0, PT, R27, 0x2, PT ;  /* 0x000000021b00780c */ /* 0x000fe20003f05270 */
[----:B------:R-:W-:Y:S01]  /*d940*/  IMAD.MOV R2, RZ, RZ, -R6 ;  /* 0x000000ffff027224 */ /* 0x000fe200078e0a06 */
[----:B------:R-:W-:-:S02]  /*d950*/  ULDC UR4, c[0x0][0x430] ;  /* 0x00010c0000047ab9 */ /* 0x000fc40000000800 */
[----:B------:R-:W-:Y:S01]  /*d960*/  SEL R28, RZ, 0x1, P0 ;  /* 0x00000001ff1c7807 */ /* 0x000fe20000000000 */
[----:B------:R-:W-:Y:S01]  /*d970*/  IMAD R7, R2, UR4, R7 ;  /* 0x0000000402077c24 */ /* 0x000fe2000f8e0207 */
[----:B------:R-:W-:Y:S01]  /*d980*/  SEL R27, R27, RZ, P0 ;  /* 0x000000ff1b1b7207 */ /* 0x000fe20000000000 */
[----:B------:R-:W-:Y:S01]  /*d990*/  IMAD.MOV.U32 R25, RZ, RZ, R0 ;  /* 0x000000ffff197224 */ /* 0x000fe200078e0000 */
[----:B------:R-:W-:Y:S01]  /*d9a0*/  LOP3.LUT R28, R17, R28, RZ, 0x3c, !PT ;  /* 0x0000001c111c7212 */ /* 0x000fe200078e3cff */
[----:B0-----:R-:W-:Y:S06]  /*d9b0*/  @!P1 BRA `(.L_x_272) ;  /* 0x0000000000049947 */ /* 0x001fec0003800000 */
[----:B------:R-:W-:Y:S01]  /*d9c0*/  BPT.TRAP 0x1 ;  /* 0x000000040000795c */ /* 0x000fe20000300000 */
.L_x_272:
[----:B------:R-:W-:Y:S01]  /*d9d0*/  IMAD R6, R27, 0x8, R22 ;  /* 0x000000081b067824 */ /* 0x000fe200078e0216 */
[----:B------:R-:W-:Y:S01]  /*d9e0*/  SHF.L.U32 R3, R28, 0x1f, RZ ;  /* 0x0000001f1c037819 */ /* 0x000fe200000006ff */
[----:B------:R-:W-:Y:S03]  /*d9f0*/  BSSY B1, `(.L_x_273) ;  /* 0x0000003000017945 */ /* 0x000fe60003800000 */
[----:B------:R-:W0:Y:S02]  /*da00*/  SYNCS.PHASECHK.TRANS64.TRYWAIT P0, [R6+URZ+0x2a840], R3 ;  /* 0x02a84003060075a7 */ /* 0x000e24000800017f */
[----:B0-----:R-:W-:Y:S05]  /*da10*/  @!P0 BRA `(.L_x_274) ;  /* 0x00000038005c8947 */ /* 0x001fea0003800000 */
.L_x_355:
[----:B------:R-:W-:Y:S05]  /*da20*/  BSYNC B1 ;  /* 0x0000000000017941 */ /* 0x000fea0003800000 */
.L_x_273:
[----:B------:R-:W-:Y:S01]  /*da30*/  SHF.R.S32.HI R20, RZ, 0x1f, R7 ;  /* 0x0000001fff147819 */ /* 0x000fe20000011407 */
[----:B------:R-:W-:Y:S01]  /*da40*/  ULDC.64 UR4, c[0x0][0x300] ;  /* 0x0000c00000047ab9 */ /* 0x000fe20000000a00 */
[----:B-----5:R-:W-:Y:S01]  /*da50*/  SHF.R.S32.HI R21, RZ, 0x1f, R8 ;  /* 0x0000001fff157819 */ /* 0x020fe20000011408 */
[----:B0-----:R-:W-:Y:S01]  /*da60*/  IMAD.WIDE.U32 R2, R7, UR4, RZ ;  /* 0x0000000407027c25 */ /* 0x001fe2000f8e00ff */
[----:B------:R-:W-:Y:S01]  /*da70*/  ULDC.64 UR6, c[0x0][0x2e8] ;  /* 0x0000ba0000067ab9 */ /* 0x000fe20000000a00 */
[C---:B------:R-:W-:Y:S02]  /*da80*/  LOP3.LUT P3, RZ, R23.reuse, 0x4, RZ, 0xc0, !PT ;  /* 0x0000000417ff7812 */ /* 0x040fe4000786c0ff */
[----:B------:R-:W-:Y:S01]  /*da90*/  IMAD R0, R20, UR4, RZ ;  /* 0x0000000414007c24 */ /* 0x000fe2000f8e02ff */
[----:B------:R-:W-:Y:S01]  /*daa0*/  LOP3.LUT P2, RZ, R23, 0x2, RZ, 0xc0, !PT ;  /* 0x0000000217ff7812 */ /* 0x000fe2000784c0ff */
[----:B------:R-:W-:Y:S01]  /*dab0*/  IMAD R4, R27, 0x4800, R32 ;  /* 0x000048001b047824 */ /* 0x000fe200078e0220 */
[----:B------:R-:W-:Y:S01]  /*dac0*/  LOP3.LUT P1, RZ, R23, 0x1, RZ, 0xc0, !PT ;  /* 0x0000000117ff7812 */ /* 0x000fe2000782c0ff */
[----:B------:R-:W-:Y:S01]  /*dad0*/  IMAD R0, R7, UR5, R0 ;  /* 0x0000000507007c24 */ /* 0x000fe2000f8e0200 */
[----:B------:R-:W-:-:S03]  /*dae0*/  ULDC.64 UR4, c[0x0][0x310] ;  /* 0x0000c40000047ab9 */ /* 0x000fc60000000a00 */
[----:B------:R-:W-:Y:S02]  /*daf0*/  IMAD.IADD R3, R3, 0x1, R0 ;  /* 0x0000000103037824 */ /* 0x000fe400078e0200 */
[----:B------:R-:W-:Y:S02]  /*db00*/  IMAD R0, R21, UR4, RZ ;  /* 0x0000000415007c24 */ /* 0x000fe4000f8e02ff */
[----:B------:R-:W-:-:S04]  /*db10*/  IMAD.WIDE.U32 R2, R8, UR4, R2 ;  /* 0x0000000408027c25 */ /* 0x000fc8000f8e0002 */
[----:B------:R-:W-:Y:S01]  /*db20*/  IMAD R0, R8, UR5, R0 ;  /* 0x0000000508007c24 */ /* 0x000fe2000f8e0200 */
[----:B------:R-:W-:-:S03]  /*db30*/  ULDC.64 UR4, c[0x0][0x308] ;  /* 0x0000c20000047ab9 */ /* 0x000fc60000000a00 */
[----:B------:R-:W-:Y:S02]  /*db40*/  IMAD.IADD R3, R3, 0x1, R0 ;  /* 0x0000000103037824 */ /* 0x000fe400078e0200 */
[----:B------:R-:W-:Y:S01]  /*db50*/  IMAD.WIDE.U32 R2, R26, UR4, R2 ;  /* 0x000000041a027c25 */ /* 0x000fe2000f8e0002 */
[----:B------:R-:W-:-:S03]  /*db60*/  UMOV UR4, 0xffffffff ;  /* 0xffffffff00047882 */ /* 0x000fc60000000000 */
[----:B------:R-:W-:Y:S01]  /*db70*/  IMAD R5, R26, UR5, R3 ;  /* 0x000000051a057c24 */ /* 0x000fe2000f8e0203 */
[----:B------:R-:W-:-:S04]  /*db80*/  LEA R9, P0, R2, UR6, 0x1 ;  /* 0x0000000602097c11 */ /* 0x000fc8000f8008ff */
[----:B------:R-:W-:Y:S01]  /*db90*/  LEA.HI.X R5, R2, UR7, R5, 0x1, P0 ;  /* 0x0000000702057c11 */ /* 0x000fe200080f0c05 */
[----:B------:R-:W-:Y:S08]  /*dba0*/  BRA.DIV UR4, `(.L_x_275) ;  /* 0x0000003a040c7947 */ /* 0x000ff0000b800000 */
[----:B------:R-:W0:Y:S01]  /*dbb0*/  S2R R3, SR_TID.X ;  /* 0x0000000000037919 */ /* 0x000e220000002100 */
[----:B------:R-:W-:Y:S01]  /*dbc0*/  IMAD R4, R4, 0x2, R22 ;  /* 0x0000000204047824 */ /* 0x000fe200078e0216 */
[----:B------:R-:W1:Y:S04]  /*dbd0*/  SHFL.IDX PT, R2, R9, RZ, 0x181f ;  /* 0x00181fff09027589 */ /* 0x000e6800000e0000 */
[----:B------:R-:W-:Y:S01]  /*dbe0*/  SHFL.IDX PT, R35, R5, 0x2, 0x181f ;  /* 0x00581f0005237f89 */ /* 0x000fe200000e0000 */
[----:B0-----:R-:W-:-:S03]  /*dbf0*/  IMAD.SHL.U32 R11, R3, 0x8, RZ ;  /* 0x00000008030b7824 */ /* 0x001fc600078e00ff */
[----:B------:R-:W0:Y:S02]  /*dc00*/  SHFL.IDX PT, R3, R5, RZ, 0x181f ;  /* 0x00181fff05037589 */ /* 0x000e2400000e0000 */
[----:B------:R-:W-:-:S04]  /*dc10*/  LOP3.LUT R11, R11, 0x38, RZ, 0xc0, !PT ;  /* 0x000000380b0b7812 */ /* 0x000fc800078ec0ff */
[----:B------:R-:W-:-:S04]  /*dc20*/  SHF.L.U32 R0, R11, 0x1, RZ ;  /* 0x000000010b007819 */ /* 0x000fc800000006ff */
[----:B-1----:R-:W-:-:S05]  /*dc30*/  IADD3 R2, P0, R2, R0, RZ ;  /* 0x0000000002027210 */ /* 0x002fca0007f1e0ff */
[----:B0-----:R-:W-:-:S05]  /*dc40*/  IMAD.X R3, RZ, RZ, R3, P0 ;  /* 0x000000ffff037224 */ /* 0x001fca00000e0603 */
[----:B------:R-:W-:Y:S04]  /*dc50*/  LDGSTS.E.BYPASS.LTC128B.128 [R4+0x18400], desc[UR36][R2.64], !P3 ;  /* 0x1840000002047fae */ /* 0x000fe8000d901d64 */
[----:B------:R-:W-:Y:S04]  /*dc60*/  LDGSTS.E.BYPASS.LTC128B.128 [R4+0x1b400], desc[UR36][R2.64+0x80], !P2 ;  /* 0x1b40008002047fae */ /* 0x000fe8000d101d64 */
[----:B------:R0:W-:Y:S04]  /*dc70*/  LDGSTS.E.BYPASS.LTC128B.128 [R4+0x1e400], desc[UR36][R2.64+0x100], !P1 ;  /* 0x1e40010002047fae */ /* 0x0001e8000c901d64 */
[----:B0-----:R-:W0:Y:S04]  /*dc80*/  SHFL.IDX PT, R2, R9, 0x1, 0x181f ;  /* 0x00381f0009027f89 */ /* 0x001e2800000e0000 */
[----:B------:R-:W1:Y:S01]  /*dc90*/  SHFL.IDX PT, R3, R5, 0x1, 0x181f ;  /* 0x00381f0005037f89 */ /* 0x000e6200000e0000 */
[----:B0-----:R-:W-:-:S05]  /*dca0*/  IADD3 R2, P0, R2, R0, RZ ;  /* 0x0000000002027210 */ /* 0x001fca0007f1e0ff */
[----:B-1----:R-:W-:-:S05]  /*dcb0*/  IMAD.X R3, RZ, RZ, R3, P0 ;  /* 0x000000ffff037224 */ /* 0x002fca00000e0603 */
[----:B------:R-:W-:Y:S04]  /*dcc0*/  LDGSTS.E.BYPASS.LTC128B.128 [R4+0x18c00], desc[UR36][R2.64], !P3 ;  /* 0x18c0000002047fae */ /* 0x000fe8000d901d64 */
[----:B------:R-:W-:Y:S04]  /*dcd0*/  LDGSTS.E.BYPASS.LTC128B.128 [R4+0x1bc00], desc[UR36][R2.64+0x80], !P2 ;  /* 0x1bc0008002047fae */ /* 0x000fe8000d101d64 */
[----:B------:R0:W-:Y:S04]  /*dce0*/  LDGSTS.E.BYPASS.LTC128B.128 [R4+0x1ec00], desc[UR36][R2.64+0x100], !P1 ;  /* 0x1ec0010002047fae */ /* 0x0001e8000c901d64 */
[----:B0-----:R-:W0:Y:S02]  /*dcf0*/  SHFL.IDX PT, R2, R9, 0x2, 0x181f ;  /* 0x00581f0009027f89 */ /* 0x001e2400000e0000 */
[----:B0-----:R-:W-:-:S05]  /*dd00*/  IADD3 R2, P0, R2, R0, RZ ;  /* 0x0000000002027210 */ /* 0x001fca0007f1e0ff */
[----:B------:R-:W-:Y:S02]  /*dd10*/  IMAD.X R3, RZ, RZ, R35, P0 ;  /* 0x000000ffff037224 */ /* 0x000fe400000e0623 */
[----:B------:R-:W-:Y:S04]  /*dd20*/  SHFL.IDX PT, R35, R5, 0x3, 0x181f ;  /* 0x00781f0005237f89 */ /* 0x000fe800000e0000 */
        /* <DEDUP_REMOVED lines=13> */
[----:B------:R0:W1:Y:S04]  /*de00*/  SHFL.IDX PT, R35, R5, 0x5, 0x181f ;  /* 0x00b81f0005237f89 */ /* 0x00006800000e0000 */
[----:B------:R-:W-:Y:S04]  /*de10*/  LDGSTS.E.BYPASS.LTC128B.128 [R4+0x1a400], desc[UR36][R2.64], !P3 ;  /* 0x1a40000002047fae */ /* 0x000fe8000d901d64 */
[----:B------:R-:W-:Y:S04]  /*de20*/  LDGSTS.E.BYPASS.LTC128B.128 [R4+0x1d400], desc[UR36][R2.64+0x80], !P2 ;  /* 0x1d40008002047fae */ /* 0x000fe8000d101d64 */
[----:B------:R3:W-:Y:S04]  /*de30*/  LDGSTS.E.BYPASS.LTC128B.128 [R4+0x20400], desc[UR36][R2.64+0x100], !P1 ;  /* 0x2040010002047fae */ /* 0x0007e8000c901d64 */
[----:B-1-3--:R0:W3:Y:S02]  /*de40*/  SHFL.IDX PT, R2, R9, 0x5, 0x181f ;  /* 0x00b81f0009027f89 */ /* 0x00a0e400000e0000 */
.L_x_369:
[----:B---3--:R-:W-:-:S04]  /*de50*/  IADD3 R2, P0, R2, R0, RZ ;  /* 0x0000000002027210 */ /* 0x008fc80007f1e0ff */
[----:B------:R-:W-:Y:S02]  /*de60*/  IADD3.X R3, RZ, R35, RZ, P0, !PT ;  /* 0x00000023ff037210 */ /* 0x000fe400007fe4ff */
[----:B------:R-:W-:-:S03]  /*de70*/  PLOP3.LUT P0, PT, PT, PT, PT, 0x80, 0x0 ;  /* 0x000000000000781c */ /* 0x000fc60003f0f070 */
[----:B------:R-:W-:Y:S01]  /*de80*/  @!PT LDS RZ, [RZ] ;  /* 0x00000000fffff984 */ /* 0x000fe20000000800 */
[----:B------:R-:W-:Y:S01]  /*de90*/  @!PT LDS RZ, [RZ] ;  /* 0x00000000fffff984 */ /* 0x000fe20000000800 */
[----:B------:R-:W-:Y:S01]  /*dea0*/  @!PT LDS RZ, [RZ] ;  /* 0x00000000fffff984 */ /* 0x000fe20000000800 */
[----:B------:R1:W-:Y:S04]  /*deb0*/  LDGSTS.E.BYPASS.LTC128B.128 [R4+0x1ac00], desc[UR36][R2.64], !P3 ;  /* 0x1ac0000002047fae */ /* 0x0003e8000d901d64 */
[----:B------:R1:W-:Y:S04]  /*dec0*/  LDGSTS.E.BYPASS.LTC128B.128 [R4+0x1dc00], desc[UR36][R2.64+0x80], !P2 ;  /* 0x1dc0008002047fae */ /* 0x0003e8000d101d64 */
[----:B------:R1:W-:Y:S01]  /*ded0*/  LDGSTS.E.BYPASS.LTC128B.128 [R4+0x20c00], desc[UR36][R2.64+0x100], !P1 ;  /* 0x20c0010002047fae */ /* 0x0003e2000c901d64 */
[----:B------:R-:W-:Y:S01]  /*dee0*/  NOP ;  /* 0x0000000000007918 */ /* 0x000fe20000000000 */
.L_x_276:
        /* <DEDUP_REMOVED lines=10> */
.L_x_277:
[----:B------:R3:W-:Y:S01]  /*df90*/  SYNCS.ARRIVE.TRANS64.A1T0 RZ, [R6+URZ+0x2a830], RZ ;  /* 0x02a830ff06ff79a7 */ /* 0x0007e2000810003f */
[----:B------:R-:W-:Y:S05]  /*dfa0*/  @!P2 BRA `(.L_x_278) ;  /* 0x000000000004a947 */ /* 0x000fea0003800000 */
[----:B------:R-:W-:Y:S01]  /*dfb0*/  BPT.TRAP 0x1 ;  /* 0x000000040000795c */ /* 0x000fe20000300000 */
.L_x_278:
[----:B-1----:R-:W-:Y:S01]  /*dfc0*/  SHF.L.U32 R2, R17, 0x1f, RZ ;  /* 0x0000001f11027819 */ /* 0x002fe200000006ff */
[----:B------:R-:W-:Y:S01]  /*dfd0*/  IMAD R4, R10, 0x8, R22 ;  /* 0x000000080a047824 */ /* 0x000fe200078e0216 */
[----:B------:R-:W-:Y:S03]  /*dfe0*/  BSSY B1, `(.L_x_279) ;  /* 0x0000003000017945 */ /* 0x000fe60003800000 */
[----:B------:R-:W1:Y:S02]  /*dff0*/  SYNCS.PHASECHK.TRANS64.TRYWAIT P0, [R4+URZ+0x2a860], R2 ;  /* 0x02a86002040075a7 */ /* 0x000e64000800017f */
[----:B-1----:R-:W-:Y:S05]  /*e000*/  @!P0 BRA `(.L_x_280) ;  /* 0x0000003800d08947 */ /* 0x002fea0003800000 */
.L_x_370:
[----:B------:R-:W-:Y:S05]  /*e010*/  BSYNC B1 ;  /* 0x0000000000017941 */ /* 0x000fea0003800000 */
.L_x_279:
[----:B------:R-:W4:Y:S01]  /*e020*/  S2R R3, SR_TID.X ;  /* 0x0000000000037919 */ /* 0x000f220000002100 */
[----:B------:R-:W-:Y:S01]  /*e030*/  UMOV UR4, 0xffffffff ;  /* 0xffffffff00047882 */ /* 0x000fe20000000000 */
[----:B---3--:R-:W-:Y:S01]  /*e040*/  IMAD R6, R30, -0x60, R34 ;  /* 0xffffffa01e067824 */ /* 0x008fe200078e0222 */
[----:B------:R-:W-:Y:S01]  /*e050*/  LOP3.LUT P0, RZ, R29, 0x2, RZ, 0xc0, !PT ;  /* 0x000000021dff7812 */ /* 0x000fe2000780c0ff */
[----:B0-----:R-:W-:Y:S01]  /*e060*/  IMAD R5, R10, 0x3000, R32 ;  /* 0x000030000a057824 */ /* 0x001fe200078e0220 */
[----:B----4-:R-:W-:-:S04]  /*e070*/  LOP3.LUT R3, R3, 0x7f, RZ, 0xc0, !PT ;  /* 0x0000007f03037812 */ /* 0x010fc800078ec0ff */
[----:B------:R-:W-:-:S05]  /*e080*/  SHF.R.U32.HI R3, RZ, 0x3, R3 ;  /* 0x00000003ff037819 */ /* 0x000fca0000011603 */
[----:B------:R-:W-:Y:S01]  /*e090*/  IMAD.IADD R6, R6, 0x1, -R3 ;  /* 0x0000000106067824 */ /* 0x000fe200078e0a03 */
[----:B------:R-:W-:Y:S06]  /*e0a0*/  BRA.DIV UR4, `(.L_x_281) ;  /* 0x0000003a04bc7947 */ /* 0x000fec000b800000 */
[----:B-1----:R-:W0:Y:S01]  /*e0b0*/  SHFL.IDX PT, R2, R18, RZ, 0x181f ;  /* 0x00181fff12027589 */ /* 0x002e2200000e0000 */
[----:B------:R-:W-:-:S03]  /*e0c0*/  IMAD R5, R5, 0x2, R22 ;  /* 0x0000000205057824 */ /* 0x000fc600078e0216 */
[----:B------:R-:W1:Y:S04]  /*e0d0*/  SHFL.IDX PT, R3, R24, RZ, 0x181f ;  /* 0x00181fff18037589 */ /* 0x000e6800000e0000 */
[----:B--2---:R-:W-:Y:S01]  /*e0e0*/  SHFL.IDX PT, R14, R18, 0x5, 0x181f ;  /* 0x00b81f00120e7f89 */ /* 0x004fe200000e0000 */
[----:B0-----:R-:W-:-:S05]  /*e0f0*/  IADD3 R2, P1, R2, R0, RZ ;  /* 0x0000000002027210 */ /* 0x001fca0007f3e0ff */
[----:B-1----:R-:W-:Y:S01]  /*e100*/  IMAD.X R3, RZ, RZ, R3, P1 ;  /* 0x000000ffff037224 */ /* 0x002fe200008e0603 */
[----:B------:R-:W-:-:S04]  /*e110*/  LOP3.LUT P1, RZ, R29, 0x1, RZ, 0xc0, !PT ;  /* 0x000000011dff7812 */ /* 0x000fc8000782c0ff */
[----:B------:R-:W-:-:S13]  /*e120*/  ISETP.LT.OR P2, PT, R6, 0x1, !P1 ;  /* 0x000000010600780c */ /* 0x000fda0004f41670 */
[----:B------:R-:W-:Y:S01]  /*e130*/  LDGSTS.E.BYPASS.LTC128B.128 [R5+0x400], desc[UR36][R2.64], !P2 ;  /* 0x0040000002057fae */ /* 0x000fe2000d101d64 */
[----:B------:R-:W-:-:S13]  /*e140*/  ISETP.LT.OR P2, PT, R6, 0x1, !P0 ;  /* 0x000000010600780c */ /* 0x000fda0004741670 */
[----:B------:R0:W-:Y:S04]  /*e150*/  LDGSTS.E.BYPASS.LTC128B.128 [R5+0x3400], desc[UR36][R2.64+0x80], !P2 ;  /* 0x0340008002057fae */ /* 0x0001e8000d101d64 */
[----:B0-----:R-:W0:Y:S04]  /*e160*/  SHFL.IDX PT, R2, R18, 0x1, 0x181f ;  /* 0x00381f0012027f89 */ /* 0x001e2800000e0000 */
[----:B------:R-:W1:Y:S01]  /*e170*/  SHFL.IDX PT, R3, R24, 0x1, 0x181f ;  /* 0x00381f0018037f89 */ /* 0x000e6200000e0000 */
[----:B0-----:R-:W-:-:S05]  /*e180*/  IADD3 R2, P2, R2, R0, RZ ;  /* 0x0000000002027210 */ /* 0x001fca0007f5e0ff */
[----:B-1----:R-:W-:Y:S01]  /*e190*/  IMAD.X R3, RZ, RZ, R3, P2 ;  /* 0x000000ffff037224 */ /* 0x002fe200010e0603 */
        /* <DEDUP_REMOVED lines=14> */
[----:B0-----:R-:W-:-:S04]  /*e280*/  IADD3 R2, P2, R2, R0, RZ ;  /* 0x0000000002027210 */ /* 0x001fc80007f5e0ff */
[----:B-1----:R-:W-:Y:S02]  /*e290*/  IADD3.X R3, RZ, R3, RZ, P2, !PT ;  /* 0x00000003ff037210 */ /* 0x002fe400017fe4ff */
[----:B------:R-:W-:-:S13]  /*e2a0*/  ISETP.LT.OR P2, PT, R6, 0x31, !P1 ;  /* 0x000000310600780c */ /* 0x000fda0004f41670 */
[----:B------:R-:W-:Y:S01]  /*e2b0*/  LDGSTS.E.BYPASS.LTC128B.128 [R5+0x1c00], desc[UR36][R2.64], !P2 ;  /* 0x01c0000002057fae */ /* 0x000fe2000d101d64 */
[----:B------:R-:W-:-:S13]  /*e2c0*/  ISETP.LT.OR P2, PT, R6, 0x31, !P0 ;  /* 0x000000310600780c */ /* 0x000fda0004741670 */
[----:B------:R0:W-:Y:S04]  /*e2d0*/  LDGSTS.E.BYPASS.LTC128B.128 [R5+0x4c00], desc[UR36][R2.64+0x80], !P2 ;  /* 0x04c0008002057fae */ /* 0x0001e8000d101d64 */
[----:B0-----:R-:W0:Y:S04]  /*e2e0*/  SHFL.IDX PT, R2, R18, 0x4, 0x181f ;  /* 0x00981f0012027f89 */ /* 0x001e2800000e0000 */
[----:B------:R-:W1:Y:S04]  /*e2f0*/  SHFL.IDX PT, R3, R24, 0x4, 0x181f ;  /* 0x00981f0018037f89 */ /* 0x000e6800000e0000 */
[----:B------:R-:W2:Y:S01]  /*e300*/  SHFL.IDX PT, R24, R24, 0x5, 0x181f ;  /* 0x00b81f0018187f89 */ /* 0x000ea200000e0000 */
[----:B0-----:R-:W-:-:S05]  /*e310*/  IADD3 R2, P2, R2, R0, RZ ;  /* 0x0000000002027210 */ /* 0x001fca0007f5e0ff */
[----:B-1----:R-:W-:Y:S01]  /*e320*/  IMAD.X R3, RZ, RZ, R3, P2 ;  /* 0x000000ffff037224 */ /* 0x002fe200010e0603 */
[----:B------:R-:W-:-:S13]  /*e330*/  ISETP.LT.OR P2, PT, R6, 0x41, !P1 ;  /* 0x000000410600780c */ /* 0x000fda0004f41670 */
[----:B------:R1:W-:Y:S01]  /*e340*/  LDGSTS.E.BYPASS.LTC128B.128 [R5+0x2400], desc[UR36][R2.64], !P2 ;  /* 0x0240000002057fae */ /* 0x0003e2000d101d64 */
[----:B------:R-:W-:-:S13]  /*e350*/  ISETP.LT.OR P2, PT, R6, 0x41, !P0 ;  /* 0x000000410600780c */ /* 0x000fda0004741670 */
[----:B--2---:R1:W-:Y:S02]  /*e360*/  LDGSTS.E.BYPASS.LTC128B.128 [R5+0x5400], desc[UR36][R2.64+0x80], !P2 ;  /* 0x0540008002057fae */ /* 0x0043e4000d101d64 */
.L_x_384:
        /* <DEDUP_REMOVED lines=19> */
[----:B------:R-:W-:-:S04]  /*e4a0*/  IMAD R21, R8, UR5, R21 ;  /* 0x0000000508157c24 */ /* 0x000fc8000f8e0215 */
[----:B------:R-:W-:-:S07]  /*e4b0*/  IMAD.IADD R21, R3, 0x1, R21 ;  /* 0x0000000103157824 */ /* 0x000fce00078e0215 */
.L_x_282:
        /* <DEDUP_REMOVED lines=10> */
.L_x_283:
[----:B------:R-:W-:Y:S01]  /*e560*/  IMAD.MOV.U32 R3, RZ, RZ, R21 ;  /* 0x000000ffff037224 */ /* 0x000fe200078e0015 */
[----:B------:R-:W-:Y:S01]  /*e570*/  ULDC.64 UR4, c[0x0][0x330] ;  /* 0x0000cc0000047ab9 */ /* 0x000fe20000000a00 */
[----:B------:R-:W-:Y:S01]  /*e580*/  ULDC.64 UR6, c[0x0][0x318] ;  /* 0x0000c60000067ab9 */ /* 0x000fe20000000a00 */
[----:B------:R1:W-:Y:S01]  /*e590*/  SYNCS.ARRIVE.TRANS64.A1T0 RZ, [R4+URZ+0x2a850], RZ ;  /* 0x02a850ff04ff79a7 */ /* 0x0003e2000810003f */
[----:B------:R-:W-:Y:S01]  /*e5a0*/  IMAD.WIDE.U32 R2, R26, UR4, R2 ;  /* 0x000000041a027c25 */ /* 0x000fe2000f8e0002 */
[----:B------:R-:W-:-:S03]  /*e5b0*/  MOV R17, R28 ;  /* 0x0000001c00117202 */ /* 0x000fc60000000f00 */
[----:B------:R-:W-:Y:S01]  /*e5c0*/  IMAD R3, R26, UR5, R3 ;  /* 0x000000051a037c24 */ /* 0x000fe2000f8e0203 */
[C---:B------:R-:W-:Y:S01]  /*e5d0*/  LEA R18, P0, R2.reuse, UR6, 0x1 ;  /* 0x0000000602127c11 */ /* 0x040fe2000f8008ff */
[C---:B------:R-:W-:Y:S02]  /*e5e0*/  VIADD R0, R25.reuse, 0xffffffff ;  /* 0xffffffff19007836 */ /* 0x040fe40000000000 */
[----:B------:R-:W-:Y:S01]  /*e5f0*/  IMAD.MOV.U32 R10, RZ, RZ, R27 ;  /* 0x000000ffff0a7224 */ /* 0x000fe200078e001b */
[----:B------:R-:W-:Y:S01]  /*e600*/  LEA.HI.X R24, R2, UR7, R3, 0x1, P0 ;  /* 0x0000000702187c11 */ /* 0x000fe200080f0c03 */
[----:B------:R-:W-:Y:S01]  /*e610*/  IMAD.MOV.U32 R30, RZ, RZ, R25 ;  /* 0x000000ffff1e7224 */ /* 0x000fe200078e0019 */
[----:B------:R-:W-:-:S13]  /*e620*/  ISETP.GT.AND P0, PT, R25, R36, PT ;  /* 0x000000241900720c */ /* 0x000fda0003f04270 */
[----:B-1----:R-:W-:Y:S05]  /*e630*/  @P0 BRA `(.L_x_284) ;  /* 0xfffffff0003c0947 */ /* 0x002fea000383ffff */
.L_x_271:
[----:B------:R-:W-:Y:S05]  /*e640*/  BSYNC B0 ;  /* 0x0000000000007941 */ /* 0x000fea0003800000 */
.L_x_270:
[----:B------:R-:W1:Y:S01]  /*e650*/  S2R R2, SR_TID.X ;  /* 0x0000000000027919 */ /* 0x000e620000002100 */
[----:B------:R-:W-:Y:S01]  /*e660*/  BSSY B0, `(.L_x_285) ;  /* 0x0000010000007945 */ /* 0x000fe20003800000 */
[----:B-1----:R-:W-:-:S04]  /*e670*/  LOP3.LUT R2, R2, 0x7f, RZ, 0xc0, !PT ;  /* 0x0000007f02027812 */ /* 0x002fc800078ec0ff */
[----:B------:R-:W-:-:S13]  /*e680*/  ISETP.NE.AND P0, PT, R2, RZ, PT ;  /* 0x000000ff0200720c */ /* 0x000fda0003f05270 */
[----:B------:R-:W-:Y:S05]  /*e690*/  @P0 BRA `(.L_x_286) ;  /* 0x0000000000300947 */ /* 0x000fea0003800000 */
[----:B------:R-:W1:Y:S01]  /*e6a0*/  S2R R5, SR_LANEID ;  /* 0x0000000000057919 */ /* 0x000e620000000000 */
[----:B------:R-:W-:Y:S01]  /*e6b0*/  VOTEU.ANY UR4, UPT, PT ;  /* 0x0000000000047886 */ /* 0x000fe200038e0100 */
[----:B0-----:R-:W0:Y:S01]  /*e6c0*/  LDC.64 R2, c[0x0][0xc60] ;  /* 0x00031800ff027b82 */ /* 0x001e220000000a00 */
[----:B------:R-:W1:Y:S02]  /*e6d0*/  FLO.U32 R0, UR4 ;  /* 0x0000000400007d00 */ /* 0x000e6400080e0000 */
[----:B-1----:R-:W-:-:S06]  /*e6e0*/  ISETP.EQ.U32.AND P0, PT, R0, R5, PT ;  /* 0x000000050000720c */ /* 0x002fcc0003f02070 */
[----:B------:R-:W0:Y:S07]  /*e6f0*/  POPC R5, UR4 ;  /* 0x0000000400057d09 */ /* 0x000e2e0008000000 */
[----:B0-----:R-:W3:Y:S01]  /*e700*/  @P0 ATOMG.E.ADD.STRONG.GPU PT, R3, desc[UR36][R2.64], R5 ;  /* 0x00000005020309a8 */ /* 0x001ee200081ee1e4 */
[----:B------:R-:W0:Y:S02]  /*e710*/  S2R R4, SR_LTMASK ;  /* 0x0000000000047919 */ /* 0x000e240000003900 */
[----:B0-----:R-:W-:-:S04]  /*e720*/  LOP3.LUT R4, R4, UR4, RZ, 0xc0, !PT ;  /* 0x0000000404047c12 */ /* 0x001fc8000f8ec0ff */
[----:B------:R-:W0:Y:S01]  /*e730*/  POPC R7, R4 ;  /* 0x0000000400077309 */ /* 0x000e220000000000 */
[----:B---3--:R-:W0:Y:S02]  /*e740*/  SHFL.IDX PT, R0, R3, R0, 0x1f ;  /* 0x00001f0003007589 */ /* 0x008e2400000e0000 */
[----:B0-----:R-:W-:-:S07]  /*e750*/  IADD3 R16, R0, UR39, R7 ;  /* 0x0000002700107c10 */ /* 0x001fce000fffe007 */
.L_x_286:
[----:B------:R-:W-:Y:S05]  /*e760*/  BSYNC B0 ;  /* 0x0000000000007941 */ /* 0x000fea0003800000 */
.L_x_285:
[----:B------:R-:W-:-:S13]  /*e770*/  LOP3.LUT P0, RZ, R23, 0x10, RZ, 0xc0, !PT ;  /* 0x0000001017ff7812 */ /* 0x000fda000780c0ff */
[----:B------:R-:W-:Y:S05]  /*e780*/  @!P0 BRA `(.L_x_287) ;  /* 0x0000000000048947 */ /* 0x000fea0003800000 */
[----:B------:R-:W-:Y:S01]  /*e790*/  BPT.TRAP 0x1 ;  /* 0x000000040000795c */ /* 0x000fe20000300000 */
.L_x_287:
[----:B------:R-:W-:Y:S01]  /*e7a0*/  IMAD R0, R27, 0x8, R22 ;  /* 0x000000081b007824 */ /* 0x000fe200078e0216 */
[----:B0-----:R-:W-:Y:S01]  /*e7b0*/  SHF.L.U32 R3, R28, 0x1f, RZ ;  /* 0x0000001f1c037819 */ /* 0x001fe200000006ff */
[----:B------:R-:W-:Y:S01]  /*e7c0*/  BSSY B0, `(.L_x_288) ;  /* 0x0000004000007945 */ /* 0x000fe20003800000 */
[----:B------:R-:W-:Y:S02]  /*e7d0*/  IMAD R6, R25, -0x60, R34 ;  /* 0xffffffa019067824 */ /* 0x000fe400078e0222 */
[----:B------:R-:W0:Y:S02]  /*e7e0*/  SYNCS.PHASECHK.TRANS64.TRYWAIT P0, [R0+URZ+0x2a860], R3 ;  /* 0x02a86003000075a7 */ /* 0x000e24000800017f */
[----:B0-----:R-:W-:Y:S05]  /*e7f0*/  @!P0 BRA `(.L_x_289) ;  /* 0x0000003800d48947 */ /* 0x001fea0003800000 */
.L_x_385:
[----:B------:R-:W-:Y:S05]  /*e800*/  BSYNC B0 ;  /* 0x0000000000007941 */ /* 0x000fea0003800000 */
.L_x_288:
[----:B------:R-:W1:Y:S01]  /*e810*/  S2R R2, SR_TID.X ;  /* 0x0000000000027919 */ /* 0x000e620000002100 */
[----:B------:R-:W-:Y:S01]  /*e820*/  UMOV UR4, 0xffffffff ;  /* 0xffffffff00047882 */ /* 0x000fe20000000000 */
[----:B------:R-:W-:Y:S01]  /*e830*/  IMAD R7, R27, 0x3000, R32 ;  /* 0x000030001b077824 */ /* 0x000fe200078e0220 */
[----:B-1----:R-:W-:-:S04]  /*e840*/  LOP3.LUT R2, R2, 0x7f, RZ, 0xc0, !PT ;  /* 0x0000007f02027812 */ /* 0x002fc800078ec0ff */
[----:B------:R-:W-:-:S05]  /*e850*/  SHF.R.U32.HI R2, RZ, 0x3, R2 ;  /* 0x00000003ff027819 */ /* 0x000fca0000011602 */
[----:B------:R-:W-:Y:S01]  /*e860*/  IMAD.IADD R6, R6, 0x1, -R2 ;  /* 0x0000000106067824 */ /* 0x000fe200078e0a02 */
[----:B------:R-:W-:Y:S06]  /*e870*/  BRA.DIV UR4, `(.L_x_290) ;  /* 0x0000003a04c87947 */ /* 0x000fec000b800000 */
[----:B------:R-:W1:Y:S01]  /*e880*/  S2R R2, SR_TID.X ;  /* 0x0000000000027919 */ /* 0x000e620000002100 */
[----:B------:R-:W-:Y:S01]  /*e890*/  LOP3.LUT P0, RZ, R29, 0x2, RZ, 0xc0, !PT ;  /* 0x000000021dff7812 */ /* 0x000fe2000780c0ff */
[----:B------:R-:W-:Y:S01]  /*e8a0*/  IMAD R4, R7, 0x2, R22 ;  /* 0x0000000207047824 */ /* 0x000fe200078e0216 */
[----:B--2---:R-:W2:Y:S02]  /*e8b0*/  SHFL.IDX PT, R14, R18, RZ, 0x181f ;  /* 0x00181fff120e7589 */ /* 0x004ea400000e0000 */
[----:B------:R-:W-:Y:S02]  /*e8c0*/  ISETP.LT.OR P3, PT, R6, 0x1, !P0 ;  /* 0x000000010600780c */ /* 0x000fe40004761670 */
[----:B0-----:R-:W0:Y:S04]  /*e8d0*/  SHFL.IDX PT, R3, R24, RZ, 0x181f ;  /* 0x00181fff18037589 */ /* 0x001e2800000e0000 */
[----:B------:R-:W-:Y:S04]  /*e8e0*/  SHFL.IDX PT, R10, R18, 0x2, 0x181f ;  /* 0x00581f00120a7f89 */ /* 0x000fe800000e0000 */
[----:B------:R-:W-:Y:S01]  /*e8f0*/  SHFL.IDX PT, R7, R24, 0x2, 0x181f ;  /* 0x00581f0018077f89 */ /* 0x000fe200000e0000 */
[----:B-1----:R-:W-:Y:S01]  /*e900*/  IMAD.SHL.U32 R8, R2, 0x8, RZ ;  /* 0x0000000802087824 */ /* 0x002fe200078e00ff */
[----:B------:R-:W-:-:S04]  /*e910*/  LOP3.LUT R2, R29, 0x1, RZ, 0xc0, !PT ;  /* 0x000000011d027812 */ /* 0x000fc800078ec0ff */
[----:B------:R-:W-:Y:S02]  /*e920*/  LOP3.LUT R8, R8, 0x38, RZ, 0xc0, !PT ;  /* 0x0000003808087812 */ /* 0x000fe400078ec0ff */
[----:B------:R-:W-:-:S03]  /*e930*/  ISETP.NE.U32.AND P1, PT, R2, 0x1, PT ;  /* 0x000000010200780c */ /* 0x000fc60003f25070 */
[----:B------:R-:W-:Y:S01]  /*e940*/  IMAD.SHL.U32 R5, R8, 0x2, RZ ;  /* 0x0000000208057824 */ /* 0x000fe200078e00ff */
[----:B------:R-:W-:Y:S01]  /*e950*/  ISETP.LT.OR P2, PT, R6, 0x1, P1 ;  /* 0x000000010600780c */ /* 0x000fe20000f41670 */
[----:B------:R-:W-:Y:S03]  /*e960*/  SHFL.IDX PT, R8, R24, 0x1, 0x181f ;  /* 0x00381f0018087f89 */ /* 0x000fe600000e0000 */
[----:B--2---:R-:W-:Y:S02]  /*e970*/  IADD3 R2, P4, R14, R5, RZ ;  /* 0x000000050e027210 */ /* 0x004fe40007f9e0ff */
[----:B------:R-:W1:Y:S02]  /*e980*/  SHFL.IDX PT, R14, R18, 0x1, 0x181f ;  /* 0x00381f00120e7f89 */ /* 0x000e6400000e0000 */
[----:B0-----:R-:W-:-:S05]  /*e990*/  IADD3.X R3, RZ, R3, RZ, P4, !PT ;  /* 0x00000003ff037210 */ /* 0x001fca00027fe4ff */
[----:B------:R-:W-:Y:S01]  /*e9a0*/  LDGSTS.E.BYPASS.LTC128B.128 [R4+0x400], desc[UR36][R2.64], !P2 ;  /* 0x0040000002047fae */ /* 0x000fe2000d101d64 */
[----:B------:R-:W-:-:S03]  /*e9b0*/  ISETP.LT.OR P2, PT, R6, 0x11, P1 ;  /* 0x000000110600780c */ /* 0x000fc60000f41670 */
[----:B------:R1:W-:Y:S01]  /*e9c0*/  LDGSTS.E.BYPASS.LTC128B.128 [R4+0x3400], desc[UR36][R2.64+0x80], !P3 ;  /* 0x0340008002047fae */ /* 0x0003e2000d901d64 */
[----:B------:R-:W-:Y:S02]  /*e9d0*/  ISETP.LT.OR P3, PT, R6, 0x11, !P0 ;  /* 0x000000110600780c */ /* 0x000fe40004761670 */
[----:B-1----:R-:W-:Y:S02]  /*e9e0*/  IADD3 R2, P4, R14, R5, RZ ;  /* 0x000000050e027210 */ /* 0x002fe40007f9e0ff */
[----:B------:R-:W0:Y:S03]  /*e9f0*/  SHFL.IDX PT, R14, R18, 0x3, 0x181f ;  /* 0x00781f00120e7f89 */ /* 0x000e2600000e0000 */
[----:B------:R-:W-:Y:S02]  /*ea00*/  IMAD.X R3, RZ, RZ, R8, P4 ;  /* 0x000000ffff037224 */ /* 0x000fe400020e0608 */
[----:B------:R-:W1:Y:S04]  /*ea10*/  SHFL.IDX PT, R8, R24, 0x3, 0x181f ;  /* 0x00781f0018087f89 */ /* 0x000e6800000e0000 */
[----:B------:R-:W-:Y:S01]  /*ea20*/  LDGSTS.E.BYPASS.LTC128B.128 [R4+0xc00], desc[UR36][R2.64], !P2 ;  /* 0x00c0000002047fae */ /* 0x000fe2000d101d64 */
[----:B------:R-:W-:-:S03]  /*ea30*/  ISETP.LT.OR P2, PT, R6, 0x21, P1 ;  /* 0x000000210600780c */ /* 0x000fc60000f41670 */
[----:B------:R2:W-:Y:S01]  /*ea40*/  LDGSTS.E.BYPASS.LTC128B.128 [R4+0x3c00], desc[UR36][R2.64+0x80], !P3 ;  /* 0x03c0008002047fae */ /* 0x0005e2000d901d64 */
[----:B------:R-:W-:Y:S02]  /*ea50*/  ISETP.LT.OR P3, PT, R6, 0x21, !P0 ;  /* 0x000000210600780c */ /* 0x000fe40004761670 */
[----:B--2---:R-:W-:Y:S02]  /*ea60*/  IADD3 R2, P4, R10, R5, RZ ;  /* 0x000000050a027210 */ /* 0x004fe40007f9e0ff */
[----:B------:R-:W2:Y:S03]  /*ea70*/  SHFL.IDX PT, R10, R18, 0x4, 0x181f ;  /* 0x00981f00120a7f89 */ /* 0x000ea600000e0000 */
[----:B------:R-:W-:Y:S02]  /*ea80*/  IMAD.X R3, RZ, RZ, R7, P4 ;  /* 0x000000ffff037224 */ /* 0x000fe400020e0607 */
[----:B------:R-:W3:Y:S04]  /*ea90*/  SHFL.IDX PT, R7, R24, 0x4, 0x181f ;  /* 0x00981f0018077f89 */ /* 0x000ee800000e0000 */
[----:B------:R-:W-:Y:S01]  /*eaa0*/  LDGSTS.E.BYPASS.LTC128B.128 [R4+0x1400], desc[UR36][R2.64], !P2 ;  /* 0x0140000002047fae */ /* 0x000fe2000d101d64 */
[----:B------:R-:W-:-:S03]  /*eab0*/  ISETP.LT.OR P2, PT, R6, 0x31, P1 ;  /* 0x000000310600780c */ /* 0x000fc60000f41670 */
[----:B------:R0:W-:Y:S01]  /*eac0*/  LDGSTS.E.BYPASS.LTC128B.128 [R4+0x4400], desc[UR36][R2.64+0x80], !P3 ;  /* 0x0440008002047fae */ /* 0x0001e2000d901d64 */
[----:B------:R-:W-:-:S03]  /*ead0*/  ISETP.LT.OR P3, PT, R6, 0x31, !P0 ;  /* 0x000000310600780c */ /* 0x000fc60004761670 */
[----:B------:R-:W4:Y:S01]  /*eae0*/  SHFL.IDX PT, R24, R24, 0x5, 0x181f ;  /* 0x00b81f0018187f89 */ /* 0x000f2200000e0000 */
[----:B0-----:R-:W-:-:S03]  /*eaf0*/  IADD3 R2, P4, R14, R5, RZ ;  /* 0x000000050e027210 */ /* 0x001fc60007f9e0ff */
[----:B------:R0:W0:Y:S02]  /*eb00*/  SHFL.IDX PT, R14, R18, 0x5, 0x181f ;  /* 0x00b81f00120e7f89 */ /* 0x00002400000e0000 */
[----:B-1----:R-:W-:-:S05]  /*eb10*/  IMAD.X R3, RZ, RZ, R8, P4 ;  /* 0x000000ffff037224 */ /* 0x002fca00020e0608 */
[----:B------:R-:W-:Y:S01]  /*eb20*/  LDGSTS.E.BYPASS.LTC128B.128 [R4+0x1c00], desc[UR36][R2.64], !P2 ;  /* 0x01c0000002047fae */ /* 0x000fe2000d101d64 */
[----:B------:R-:W-:-:S03]  /*eb30*/  ISETP.LT.OR P2, PT, R6, 0x41, P1 ;  /* 0x000000410600780c */ /* 0x000fc60000f41670 */
[----:B------:R2:W-:Y:S01]  /*eb40*/  LDGSTS.E.BYPASS.LTC128B.128 [R4+0x4c00], desc[UR36][R2.64+0x80], !P3 ;  /* 0x04c0008002047fae */ /* 0x0005e2000d901d64 */
[----:B------:R-:W-:Y:S02]  /*eb50*/  ISETP.LT.OR P3, PT, R6, 0x41, !P0 ;  /* 0x000000410600780c */ /* 0x000fe40004761670 */
[----:B--2---:R-:W-:-:S05]  /*eb60*/  IADD3 R2, P4, R10, R5, RZ ;  /* 0x000000050a027210 */ /* 0x004fca0007f9e0ff */
[----:B---3--:R-:W-:-:S05]  /*eb70*/  IMAD.X R3, RZ, RZ, R7, P4 ;  /* 0x000000ffff037224 */ /* 0x008fca00020e0607 */
[----:B------:R1:W-:Y:S04]  /*eb80*/  LDGSTS.E.BYPASS.LTC128B.128 [R4+0x2400], desc[UR36][R2.64], !P2 ;  /* 0x0240000002047fae */ /* 0x0003e8000d101d64 */
[----:B0---4-:R1:W-:Y:S02]  /*eb90*/  LDGSTS.E.BYPASS.LTC128B.128 [R4+0x5400], desc[UR36][R2.64+0x80], !P3 ;  /* 0x0540008002047fae */ /* 0x0113e4000d901d64 */
.L_x_399:
[C---:B------:R-:W-:Y:S02]  /*eba0*/  ISETP.LT.OR P1, PT, R6.reuse, 0x51, P1 ;  /* 0x000000510600780c */ /* 0x040fe40000f21670 */
[----:B------:R-:W-:Y:S02]  /*ebb0*/  ISETP.LT.OR P0, PT, R6, 0x51, !P0 ;  /* 0x000000510600780c */ /* 0x000fe40004701670 */
[----:B-1----:R-:W-:-:S05]  /*ebc0*/  IADD3 R2, P2, R14, R5, RZ ;  /* 0x000000050e027210 */ /* 0x002fca0007f5e0ff */
[----:B------:R-:W-:-:S05]  /*ebd0*/  IMAD.X R3, RZ, RZ, R24, P2 ;  /* 0x000000ffff037224 */ /* 0x000fca00010e0618 */
[----:B------:R-:W-:Y:S01]  /*ebe0*/  @!PT LDS RZ, [RZ] ;  /* 0x00000000fffff984 */ /* 0x000fe20000000800 */
[----:B------:R-:W-:Y:S01]  /*ebf0*/  @!PT LDS RZ, [RZ] ;  /* 0x00000000fffff984 */ /* 0x000fe20000000800 */
[----:B------:R-:W-:Y:S01]  /*ec00*/  @!PT LDS RZ, [RZ] ;  /* 0x00000000fffff984 */ /* 0x000fe20000000800 */
[----:B------:R0:W-:Y:S04]  /*ec10*/  LDGSTS.E.BYPASS.LTC128B.128 [R4+0x2c00], desc[UR36][R2.64], !P1 ;  /* 0x02c0000002047fae */ /* 0x0001e8000c901d64 */
[----:B------:R0:W-:Y:S01]  /*ec20*/  LDGSTS.E.BYPASS.LTC128B.128 [R4+0x5c00], desc[UR36][R2.64+0x80], !P0 ;  /* 0x05c0008002047fae */ /* 0x0001e2000c101d64 */
[----:B------:R-:W-:Y:S01]  /*ec30*/  PLOP3.LUT P0, PT, PT, PT, PT, 0x80, 0x0 ;  /* 0x000000000000781c */ /* 0x000fe20003f0f070 */
[----:B------:R-:W-:-:S12]  /*ec40*/  NOP ;  /* 0x0000000000007918 */ /* 0x000fd80000000000 */
.L_x_291:
        /* <DEDUP_REMOVED lines=10> */
.L_x_292:
[----:B------:R1:W-:Y:S01]  /*ecf0*/  SYNCS.ARRIVE.TRANS64.A1T0 RZ, [R0+URZ+0x2a850], RZ ;  /* 0x02a850ff00ff79a7 */ /* 0x0003e2000810003f */
[----:B------:R-:W-:-:S04]  /*ed00*/  IADD3 R27, R27, 0x1, RZ ;  /* 0x000000011b1b7810 */ /* 0x000fc80007ffe0ff */
[----:B------:R-:W-:-:S04]  /*ed10*/  ISETP.NE.AND P0, PT, R27, 0x2, PT ;  /* 0x000000021b00780c */ /* 0x000fc80003f05270 */
[----:B0-----:R-:W-:Y:S02]  /*ed20*/  SEL R3, RZ, 0x1, P0 ;  /* 0x00000001ff037807 */ /* 0x001fe40000000000 */
[----:B------:R-:W-:Y:S02]  /*ed30*/  SEL R27, R27, RZ, P0 ;  /* 0x000000ff1b1b7207 */ /* 0x000fe40000000000 */
[----:B-1----:R-:W-:-:S07]  /*ed40*/  LOP3.LUT R28, R28, R3, RZ, 0x3c, !PT ;  /* 0x000000031c1c7212 */ /* 0x002fce00078e3cff */
.L_x_249:
[----:B------:R-:W-:Y:S05]  /*ed50*/  BSYNC B7 ;  /* 0x0000000000077941 */ /* 0x000fea0003800000 */
.L_x_247:
[----:B------:R-:W-:-:S13]  /*ed60*/  LOP3.LUT P0, RZ, R23, 0x80, RZ, 0xc0, !PT ;  /* 0x0000008017ff7812 */ /* 0x000fda000780c0ff */
[----:B------:R-:W-:Y:S05]  /*ed70*/  @!P0 BRA `(.L_x_293) ;  /* 0x0000000000248947 */ /* 0x000fea0003800000 */
[----:B------:R-:W-:Y:S05]  /*ed80*/  WARPSYNC.ALL ;  /* 0x0000000000007948 */ /* 0x000fea0003800000 */
[----:B------:R-:W0:Y:S08]  /*ed90*/  S2UR UR5, SR_CgaCtaId ;  /* 0x00000000000579c3 */ /* 0x000e300000008800 */
[----:B------:R-:W-:Y:S06]  /*eda0*/  BAR.SYNC.DEFER_BLOCKING 0x5, 0x180 ;  /* 0x0146000000007b1d */ /* 0x000fec0000010000 */
[----:B------:R-:W-:-:S02]  /*edb0*/  UMOV UR4, 0x400 ;  /* 0x0000040000047882 */ /* 0x000fc40000000000 */
[----:B0-----:R-:W-:-:S06]  /*edc0*/  ULEA UR4, UR5, UR4, 0x18 ;  /* 0x0000000405047291 */ /* 0x001fcc000f8ec03f */
[----:B------:R-:W-:-:S05]  /*edd0*/  IMAD.U32 R22, RZ, RZ, UR4 ;  /* 0x00000004ff167e24 */ /* 0x000fca000f8e00ff */
[----:B------:R0:W1:Y:S01]  /*ede0*/  LDS.128 R16, [R22+0x2a8d0] ;  /* 0x02a8d00016107984 */ /* 0x0000620000000c00 */
[----:B------:R-:W-:Y:S06]  /*edf0*/  BAR.ARV 0x4, 0x180 ;  /* 0x0106000000007b1d */ /* 0x000fec0000002000 */
[----:B------:R-:W-:Y:S05]  /*ee00*/  BRA `(.L_x_294) ;  /* 0x0000000800d07947 */ /* 0x000fea0003800000 */
.L_x_293:
[----:B------:R-:W0:Y:S01]  /*ee10*/  S2R R0, SR_TID.X ;  /* 0x0000000000007919 */ /* 0x000e220000002100 */
[----:B------:R-:W-:Y:S01]  /*ee20*/  UMOV UR4, 0xffffffff ;  /* 0xffffffff00047882 */ /* 0x000fe20000000000 */
[----:B0-----:R-:W-:-:S04]  /*ee30*/  LOP3.LUT R9, R0, 0x1f, RZ, 0xc0, !PT ;  /* 0x0000001f00097812 */ /* 0x001fc800078ec0ff */
[----:B------:R-:W-:Y:S01]  /*ee40*/  ISETP.NE.AND P0, PT, R9, 0x1f, PT ;  /* 0x0000001f0900780c */ /* 0x000fe20003f05270 */
[----:B------:R-:W-:-:S12]  /*ee50*/  BRA.DIV UR4, `(.L_x_295) ;  /* 0x0000003e043c7947 */ /* 0x000fd8000b800000 */
[----:B------:R-:W-:Y:S01]  /*ee60*/  IMAD.IADD R7, R19, 0x1, R9 ;  /* 0x0000000113077824 */ /* 0x000fe200078e0209 */
[----:B------:R-:W-:-:S04]  /*ee70*/  ULDC UR4, c[0x0][0xc3c] ;  /* 0x00030f0000047ab9 */ /* 0x000fc80000000800 */
[----:B------:R-:W-:-:S13]  /*ee80*/  ISETP.GE.OR P1, PT, R7, UR4, !P0 ;  /* 0x0000000407007c0c */ /* 0x000fda000c726670 */
[----:B------:R-:W0:Y:S08]  /*ee90*/  @!P1 LDC.64 R4, c[0x0][0xc80] ;  /* 0x00032000ff049b82 */ /* 0x000e300000000a00 */
[----:B------:R-:W1:Y:S01]  /*eea0*/  @!P1 LDC.64 R2, c[0x0][0xc78] ;  /* 0x00031e00ff029b82 */ /* 0x000e620000000a00 */
[----:B0-----:R-:W-:-:S06]  /*eeb0*/  @!P1 IMAD.WIDE R4, R7, 0x4, R4 ;  /* 0x0000000407049825 */ /* 0x001fcc00078e0204 */
[----:B------:R-:W2:Y:S01]  /*eec0*/  @!P1 LDG.E R4, desc[UR36][R4.64] ;  /* 0x0000002404049981 */ /* 0x000ea2000c1e1900 */
[----:B-1----:R-:W-:-:S06]  /*eed0*/  @!P1 IMAD.WIDE R2, R7, 0x4, R2 ;  /* 0x0000000407029825 */ /* 0x002fcc00078e0202 */
[----:B------:R-:W3:Y:S01]  /*eee0*/  @!P1 LDG.E R2, desc[UR36][R2.64] ;  /* 0x0000002402029981 */ /* 0x000ee2000c1e1900 */
[----:B------:R-:W-:Y:S02]  /*eef0*/  IMAD.MOV.U32 R7, RZ, RZ, RZ ;  /* 0x000000ffff077224 */ /* 0x000fe400078e00ff */
[----:B------:R-:W-:Y:S01]  /*ef00*/  IMAD.MOV.U32 R10, RZ, RZ, RZ ;  /* 0x000000ffff0a7224 */ /* 0x000fe200078e00ff */
[C---:B------:R-:W-:Y:S02]  /*ef10*/  ISETP.GE.U32.AND P2, PT, R9.reuse, 0x2, PT ;  /* 0x000000020900780c */ /* 0x040fe40003f46070 */
[C---:B------:R-:W-:Y:S02]  /*ef20*/  ISETP.GE.U32.AND P3, PT, R9.reuse, 0x4, PT ;  /* 0x000000040900780c */ /* 0x040fe40003f66070 */
[C---:B------:R-:W-:Y:S02]  /*ef30*/  ISETP.GE.U32.AND P4, PT, R9.reuse, 0x8, PT ;  /* 0x000000080900780c */ /* 0x040fe40003f86070 */
[----:B------:R-:W-:Y:S01]  /*ef40*/  ISETP.GE.U32.AND P5, PT, R9, 0x10, PT ;  /* 0x000000100900780c */ /* 0x000fe20003fa6070 */
[----:B------:R-:W-:Y:S04]  /*ef50*/  SHFL.IDX PT, R0, R16, RZ, 0x1f ;  /* 0x00001fff10007589 */ /* 0x000fe800000e0000 */
[----:B------:R-:W-:Y:S01]  /*ef60*/  SHFL.IDX PT, R8, R16, 0x1, 0x1f ;  /* 0x00201f0010087f89 */ /* 0x000fe200000e0000 */
[----:B--2---:R-:W-:-:S02]  /*ef70*/  @!P1 IMAD.MOV.U32 R7, RZ, RZ, R4 ;  /* 0x000000ffff079224 */ /* 0x004fc400078e0004 */
[----:B---3--:R-:W-:-:S04]  /*ef80*/  @!P1 IMAD.MOV.U32 R10, RZ, RZ, R2 ;  /* 0x000000ffff0a9224 */ /* 0x008fc800078e0002 */
[----:B------:R-:W-:-:S05]  /*ef90*/  IMAD R13, R10, R7, RZ ;  /* 0x000000070a0d7224 */ /* 0x000fca00078e02ff */
[----:B------:R-:W0:Y:S01]  /*efa0*/  SHFL.UP PT, R14, R13, 0x1, RZ ;  /* 0x042000000d0e7989 */ /* 0x000e2200000e00ff */
[----:B------:R-:W-:-:S04]  /*efb0*/  ISETP.NE.AND P1, PT, R9, RZ, PT ;  /* 0x000000ff0900720c */ /* 0x000fc80003f25270 */
        /* <DEDUP_REMOVED lines=14> */
[----:B------:R0:W1:Y:S01]  /*f0a0*/  SHFL.IDX PT, R14, R2, 0x1f, 0x1f ;  /* 0x03e01f00020e7f89 */ /* 0x00006200000e0000 */
[----:B------:R-:W-:-:S07]  /*f0b0*/  IMAD.MOV.U32 R6, RZ, RZ, RZ ;  /* 0x000000ffff067224 */ /* 0x000fce00078e00ff */
.L_x_409:
[----:B------:R-:W-:Y:S02]  /*f0c0*/  ULDC UR4, c[0x0][0xc38] ;  /* 0x00030e0000047ab9 */ /* 0x000fe40000000800 */
[----:B------:R-:W-:-:S04]  /*f0d0*/  IMAD.U32 R5, RZ, RZ, UR4 ;  /* 0x00000004ff057e24 */ /* 0x000fc8000f8e00ff */
[----:B-1----:R-:W-:-:S05]  /*f0e0*/  IMAD R14, R14, R5, RZ ;  /* 0x000000050e0e7224 */ /* 0x002fca00078e02ff */
[----:B------:R-:W-:-:S04]  /*f0f0*/  IADD3 R9, R8, R14, RZ ;  /* 0x0000000e08097210 */ /* 0x000fc80007ffe0ff */
[----:B------:R-:W-:-:S13]  /*f100*/  ISETP.GT.AND P6, PT, R9, R0, PT ;  /* 0x000000000900720c */ /* 0x000fda0003fc4270 */
[----:B------:R-:W-:Y:S05]  /*f110*/  @P6 BRA `(.L_x_296) ;  /* 0x0000000000a46947 */ /* 0x000fea0003800000 */
.L_x_299:
[----:B0-----:R-:W0:Y:S01]  /*f120*/  LDC R2, c[0x0][0xc3c] ;  /* 0x00030f00ff027b82 */ /* 0x001e220000000800 */
[----:B------:R-:W-:-:S05]  /*f130*/  VIADD R19, R19, 0x1f ;  /* 0x0000001f13137836 */ /* 0x000fca0000000000 */
[----:B0-----:R-:W-:-:S13]  /*f140*/  ISETP.GE.AND P6, PT, R19, R2, PT ;  /* 0x000000021300720c */ /* 0x001fda0003fc6270 */
[----:B------:R-:W-:Y:S05]  /*f150*/  @P6 BRA `(.L_x_297) ;  /* 0x0000000400b86947 */ /* 0x000fea0003800000 */
[----:B------:R-:W0:Y:S01]  /*f160*/  S2R R3, SR_TID.X ;  /* 0x0000000000037919 */ /* 0x000e220000002100 */
[----:B------:R-:W-:Y:S01]  /*f170*/  IMAD.MOV.U32 R7, RZ, RZ, RZ ;  /* 0x000000ffff077224 */ /* 0x000fe200078e00ff */
[----:B0-----:R-:W-:-:S05]  /*f180*/  LOP3.LUT R3, R3, 0x1f, RZ, 0xc0, !PT ;  /* 0x0000001f03037812 */ /* 0x001fca00078ec0ff */
[----:B------:R-:W-:-:S05]  /*f190*/  IMAD.IADD R11, R19, 0x1, R3 ;  /* 0x00000001130b7824 */ /* 0x000fca00078e0203 */
[----:B------:R-:W-:-:S13]  /*f1a0*/  ISETP.GE.OR P6, PT, R11, R2, !P0 ;  /* 0x000000020b00720c */ /* 0x000fda00047c6670 */
[----:B------:R-:W0:Y:S08]  /*f1b0*/  @!P6 LDC.64 R2, c[0x0][0xc80] ;  /* 0x00032000ff02eb82 */ /* 0x000e300000000a00 */
[----:B------:R-:W1:Y:S01]  /*f1c0*/  @!P6 LDC.64 R4, c[0x0][0xc78] ;  /* 0x00031e00ff04eb82 */ /* 0x000e620000000a00 */
[----:B------:R-:W-:Y:S02]  /*f1d0*/  IMAD.MOV.U32 R10, RZ, RZ, RZ ;  /* 0x000000ffff0a7224 */ /* 0x000fe400078e00ff */
[----:B0-----:R-:W-:-:S05]  /*f1e0*/  @!P6 IMAD.WIDE R2, R11, 0x4, R2 ;  /* 0x000000040b02e825 */ /* 0x001fca00078e0202 */
[----:B------:R1:W2:Y:S02]  /*f1f0*/  @!P6 LDG.E R7, desc[UR36][R2.64] ;  /* 0x000000240207e981 */ /* 0x0002a4000c1e1900 */
[----:B-1----:R-:W-:-:S05]  /*f200*/  @!P6 IMAD.WIDE R2, R11, 0x4, R4 ;  /* 0x000000040b02e825 */ /* 0x002fca00078e0204 */
[----:B------:R-:W2:Y:S01]  /*f210*/  @!P6 LDG.E R10, desc[UR36][R2.64] ;  /* 0x00000024020ae981 */ /* 0x000ea2000c1e1900 */
[----:B------:R-:W-:Y:S01]  /*f220*/  UMOV UR4, 0xffffffff ;  /* 0xffffffff00047882 */ /* 0x000fe20000000000 */
[----:B--2---:R-:W-:Y:S02]  /*f230*/  IMAD R13, R10, R7, RZ ;  /* 0x000000070a0d7224 */ /* 0x004fe400078e02ff */
[----:B------:R-:W-:Y:S05]  /*f240*/  BRA.DIV UR4, `(.L_x_298) ;  /* 0x0000003e04787947 */ /* 0x000fea000b800000 */
        /* <DEDUP_REMOVED lines=15> */
[----:B------:R0:W1:Y:S02]  /*f340*/  SHFL.IDX PT, R14, R2, 0x1f, 0x1f ;  /* 0x03e01f00020e7f89 */ /* 0x00006400000e0000 */
.L_x_417:
[----:B------:R-:W-:Y:S02]  /*f350*/  ULDC UR4, c[0x0][0xc38] ;  /* 0x00030e0000047ab9 */ /* 0x000fe40000000800 */
[----:B------:R-:W-:-:S04]  /*f360*/  IMAD.U32 R5, RZ, RZ, UR4 ;  /* 0x00000004ff057e24 */ /* 0x000fc8000f8e00ff */
[----:B-1----:R-:W-:-:S04]  /*f370*/  IMAD R14, R14, R5, RZ ;  /* 0x000000050e0e7224 */ /* 0x002fc800078e02ff */
[----:B------:R-:W-:-:S05]  /*f380*/  IMAD.IADD R9, R14, 0x1, R9 ;  /* 0x000000010e097824 */ /* 0x000fca00078e0209 */
[----:B------:R-:W-:-:S13]  /*f390*/  ISETP.GT.AND P6, PT, R9, R0, PT ;  /* 0x000000000900720c */ /* 0x000fda0003fc4270 */
[----:B------:R-:W-:Y:S05]  /*f3a0*/  @!P6 BRA `(.L_x_299) ;  /* 0xfffffffc005ce947 */ /* 0x000fea000383ffff */
.L_x_296:
[----:B------:R-:W-:Y:S01]  /*f3b0*/  IMAD.IADD R9, R9, 0x1, -R14 ;  /* 0x0000000109097824 */ /* 0x000fe200078e0a0e */
[----:B------:R-:W-:-:S03]  /*f3c0*/  UMOV UR4, 0xffffffff ;  /* 0xffffffff00047882 */ /* 0x000fc60000000000 */
[----:B------:R-:W-:-:S05]  /*f3d0*/  IMAD R3, R2, R5, R9 ;  /* 0x0000000502037224 */ /* 0x000fca00078e0209 */
[----:B------:R-:W-:Y:S01]  /*f3e0*/  ISETP.GT.AND P6, PT, R3, R0, PT ;  /* 0x000000000300720c */ /* 0x000fe20003fc4270 */
[----:B------:R-:W-:-:S12]  /*f3f0*/  BRA.DIV UR4, `(.L_x_300) ;  /* 0x0000003e04c47947 */ /* 0x000fd8000b800000 */
[----:B------:R-:W-:-:S04]  /*f400*/  VOTE.ANY R3, PT, !P6 ;  /* 0x0000000000037806 */ /* 0x000fc800070e0100 */
[----:B------:R-:W1:Y:S02]  /*f410*/  POPC R4, R3 ;  /* 0x0000000300047309 */ /* 0x000e640000000000 */
[----:B-1----:R1:W2:Y:S04]  /*f420*/  SHFL.IDX PT, R7, R7, R4, 0x1f ;  /* 0x00001f0407077589 */ /* 0x0022a800000e0000 */
[----:B------:R1:W3:Y:S02]  /*f430*/  SHFL.IDX PT, R10, R10, R4, 0x1f ;  /* 0x00001f040a0a7589 */ /* 0x0002e400000e0000 */
.L_x_422:
[----:B------:R-:W-:-:S13]  /*f440*/  ISETP.NE.AND P0, PT, R3, RZ, PT ;  /* 0x000000ff0300720c */ /* 0x000fda0003f05270 */
[----:B------:R-:W-:Y:S05]  /*f450*/  @!P0 BRA `(.L_x_301) ;  /* 0x0000000000108947 */ /* 0x000fea0003800000 */
[----:B------:R-:W-:Y:S01]  /*f460*/  UMOV UR4, 0xffffffff ;  /* 0xffffffff00047882 */ /* 0x000fe20000000000 */
[----:B------:R-:W-:Y:S02]  /*f470*/  VIADD R12, R4, 0xffffffff ;  /* 0xffffffff040c7836 */ /* 0x000fe40000000000 */
[----:B------:R-:W-:Y:S05]  /*f480*/  BRA.DIV UR4, `(.L_x_302) ;  /* 0x0000003e04fc7947 */ /* 0x000fea000b800000 */
[----:B------:R4:W0:Y:S02]  /*f490*/  SHFL.IDX PT, R6, R2, R12, 0x1f ;  /* 0x00001f0c02067589 */ /* 0x00082400000e0000 */
.L_x_301:
[----:B--2---:R-:W-:Y:S01]  /*f4a0*/  IABS R8, R7 ;  /* 0x0000000700087213 */ /* 0x004fe20000000000 */
[----:B0-----:R-:W-:Y:S01]  /*f4b0*/  IMAD R16, R6, R5, R9 ;  /* 0x0000000506107224 */ /* 0x001fe200078e0209 */
[----:B---3--:R-:W-:Y:S01]  /*f4c0*/  IABS R5, R10 ;  /* 0x0000000a00057213 */ /* 0x008fe20000000000 */
[----:B------:R-:W-:Y:S01]  /*f4d0*/  IMAD.IADD R19, R4, 0x1, R19 ;  /* 0x0000000104137824 */ /* 0x000fe200078e0213 */
[----:B------:R-:W0:Y:S01]  /*f4e0*/  I2F.RP R11, R8 ;  /* 0x00000008000b7306 */ /* 0x000e220000209400 */
[----:B------:R-:W-:-:S07]  /*f4f0*/  IMAD.IADD R0, R0, 0x1, -R16 ;  /* 0x0000000100007824 */ /* 0x000fce00078e0a10 */
[----:B----4-:R-:W2:Y:S08]  /*f500*/  I2F.RP R12, R5 ;  /* 0x00000005000c7306 */ /* 0x010eb00000209400 */
[----:B0-----:R-:W0:Y:S08]  /*f510*/  MUFU.RCP R11, R11 ;  /* 0x0000000b000b7308 */ /* 0x001e300000001000 */
[----:B--2---:R-:W-:Y:S01]  /*f520*/  MUFU.RCP R12, R12 ;  /* 0x0000000c000c7308 */ /* 0x004fe20000001000 */
[----:B0-----:R-:W-:-:S07]  /*f530*/  IADD3 R2, R11, 0xffffffe, RZ ;  /* 0x0ffffffe0b027810 */ /* 0x001fce0007ffe0ff */
[----:B------:R0:W2:Y:S02]  /*f540*/  F2I.FTZ.U32.TRUNC.NTZ R3, R2 ;  /* 0x0000000200037305 */ /* 0x0000a4000021f000 */
[----:B0-----:R-:W-:Y:S02]  /*f550*/  IMAD.MOV.U32 R2, RZ, RZ, RZ ;  /* 0x000000ffff027224 */ /* 0x001fe400078e00ff */
[----:B--2---:R-:W-:-:S04]  /*f560*/  IMAD.MOV R9, RZ, RZ, -R3 ;  /* 0x000000ffff097224 */ /* 0x004fc800078e0a03 */
[----:B------:R-:W-:-:S04]  /*f570*/  IMAD R9, R9, R8, RZ ;  /* 0x0000000809097224 */ /* 0x000fc800078e02ff */
[----:B------:R-:W-:Y:S01]  /*f580*/  IMAD.HI.U32 R3, R3, R9, R2 ;  /* 0x0000000903037227 */ /* 0x000fe200078e0002 */
[----:B------:R-:W-:Y:S02]  /*f590*/  IABS R2, R7 ;  /* 0x0000000700027213 */ /* 0x000fe40000000000 */
[----:B------:R-:W-:-:S03]  /*f5a0*/  IABS R9, R0 ;  /* 0x0000000000097213 */ /* 0x000fc60000000000 */
[----:B------:R-:W-:Y:S02]  /*f5b0*/  IMAD.MOV R2, RZ, RZ, -R2 ;  /* 0x000000ffff027224 */ /* 0x000fe400078e0a02 */
[----:B------:R-:W-:-:S04]  /*f5c0*/  IMAD.HI.U32 R6, R3, R9, RZ ;  /* 0x0000000903067227 */ /* 0x000fc800078e00ff */
[----:B------:R-:W-:Y:S02]  /*f5d0*/  VIADD R3, R12, 0xffffffe ;  /* 0x0ffffffe0c037836 */ /* 0x000fe40000000000 */
[----:B------:R-:W-:-:S04]  /*f5e0*/  IMAD R9, R6, R2, R9 ;  /* 0x0000000206097224 */ /* 0x000fc800078e0209 */
[----:B------:R-:W0:Y:S01]  /*f5f0*/  F2I.FTZ.U32.TRUNC.NTZ R3, R3 ;  /* 0x0000000300037305 */ /* 0x000e22000021f000 */
[----:B------:R-:W-:-:S13]  /*f600*/  ISETP.GT.U32.AND P1, PT, R8, R9, PT ;  /* 0x000000090800720c */ /* 0x000fda0003f24070 */
[----:B------:R-:W-:Y:S01]  /*f610*/  @!P1 IMAD.IADD R9, R9, 0x1, -R8 ;  /* 0x0000000109099824 */ /* 0x000fe200078e0a08 */
[----:B0-----:R-:W-:Y:S01]  /*f620*/  IADD3 R2, RZ, -R3, RZ ;  /* 0x80000003ff027210 */ /* 0x001fe20007ffe0ff */
[----:B------:R-:W-:Y:S01]  /*f630*/  @!P1 VIADD R6, R6, 0x1 ;  /* 0x0000000106069836 */ /* 0x000fe20000000000 */
[----:B------:R-:W-:Y:S02]  /*f640*/  ISETP.NE.AND P1, PT, R7, RZ, PT ;  /* 0x000000ff0700720c */ /* 0x000fe40003f25270 */
[----:B------:R-:W-:Y:S01]  /*f650*/  ISETP.GE.U32.AND P0, PT, R9, R8, PT ;  /* 0x000000080900720c */ /* 0x000fe20003f06070 */
[----:B------:R-:W-:Y:S02]  /*f660*/  IMAD R9, R2, R5, RZ ;  /* 0x0000000502097224 */ /* 0x000fe400078e02ff */
[----:B------:R-:W-:-:S04]  /*f670*/  IMAD.MOV.U32 R2, RZ, RZ, RZ ;  /* 0x000000ffff027224 */ /* 0x000fc800078e00ff */
[----:B------:R-:W-:Y:S01]  /*f680*/  IMAD.HI.U32 R8, R3, R9, R2 ;  /* 0x0000000903087227 */ /* 0x000fe200078e0002 */
[----:B------:R-:W-:-:S04]  /*f690*/  LOP3.LUT R2, R0, R7, RZ, 0x3c, !PT ;  /* 0x0000000700027212 */ /* 0x000fc800078e3cff */
[----:B------:R-:W-:Y:S01]  /*f6a0*/  ISETP.GE.AND P2, PT, R2, RZ, PT ;  /* 0x000000ff0200720c */ /* 0x000fe20003f46270 */
[----:B------:R-:W-:Y:S01]  /*f6b0*/  @P0 VIADD R6, R6, 0x1 ;  /* 0x0000000106060836 */ /* 0x000fe20000000000 */
[----:B------:R-:W-:-:S05]  /*f6c0*/  IABS R2, R10 ;  /* 0x0000000a00027213 */ /* 0x000fca0000000000 */
[----:B------:R-:W-:-:S06]  /*f6d0*/  IMAD.MOV R2, RZ, RZ, -R2 ;  /* 0x000000ffff027224 */ /* 0x000fcc00078e0a02 */
[----:B------:R-:W-:Y:S01]  /*f6e0*/  @!P2 IMAD.MOV R6, RZ, RZ, -R6 ;  /* 0x000000ffff06a224 */ /* 0x000fe200078e0a06 */
[----:B------:R-:W-:-:S04]  /*f6f0*/  @!P1 LOP3.LUT R6, RZ, R7, RZ, 0x33, !PT ;  /* 0x00000007ff069212 */ /* 0x000fc800078e33ff */
[-C--:B------:R-:W-:Y:S01]  /*f700*/  IABS R3, R6.reuse ;  /* 0x0000000600037213 */ /* 0x080fe20000000000 */
[----:B------:R-:W-:-:S04]  /*f710*/  IMAD R7, R7, R6, RZ ;  /* 0x0000000607077224 */ /* 0x000fc800078e02ff */
[----:B------:R-:W-:Y:S01]  /*f720*/  IMAD.HI.U32 R8, R8, R3, RZ ;  /* 0x0000000308087227 */ /* 0x000fe200078e00ff */
[----:B------:R-:W-:-:S03]  /*f730*/  IADD3 R17, R0, -R7, RZ ;  /* 0x8000000700117210 */ /* 0x000fc60007ffe0ff */
[----:B------:R-:W-:-:S05]  /*f740*/  IMAD R2, R8, R2, R3 ;  /* 0x0000000208027224 */ /* 0x000fca00078e0203 */
[----:B------:R-:W-:-:S13]  /*f750*/  ISETP.GT.U32.AND P1, PT, R5, R2, PT ;  /* 0x000000020500720c */ /* 0x000fda0003f24070 */
[----:B------:R-:W-:Y:S01]  /*f760*/  @!P1 IMAD.IADD R2, R2, 0x1, -R5 ;  /* 0x0000000102029824 */ /* 0x000fe200078e0a05 */
[----:B------:R-:W-:Y:S02]  /*f770*/  @!P1 IADD3 R8, R8, 0x1, RZ ;  /* 0x0000000108089810 */ /* 0x000fe40007ffe0ff */
[----:B------:R-:W-:Y:S02]  /*f780*/  ISETP.NE.AND P1, PT, R10, RZ, PT ;  /* 0x000000ff0a00720c */ /* 0x000fe40003f25270 */
[----:B------:R-:W-:Y:S02]  /*f790*/  ISETP.GE.U32.AND P0, PT, R2, R5, PT ;  /* 0x000000050200720c */ /* 0x000fe40003f06070 */
[----:B------:R-:W-:-:S04]  /*f7a0*/  LOP3.LUT R2, R6, R10, RZ, 0x3c, !PT ;  /* 0x0000000a06027212 */ /* 0x000fc800078e3cff */
[----:B------:R-:W-:-:S07]  /*f7b0*/  ISETP.GE.AND P2, PT, R2, RZ, PT ;  /* 0x000000ff0200720c */ /* 0x000fce0003f46270 */
[----:B------:R-:W-:-:S06]  /*f7c0*/  @P0 VIADD R8, R8, 0x1 ;  /* 0x0000000108080836 */ /* 0x000fcc0000000000 */
[----:B------:R-:W-:Y:S01]  /*f7d0*/  @!P2 IMAD.MOV R8, RZ, RZ, -R8 ;  /* 0x000000ffff08a224 */ /* 0x000fe200078e0a08 */
[----:B------:R-:W-:-:S05]  /*f7e0*/  @!P1 LOP3.LUT R8, RZ, R10, RZ, 0x33, !PT ;  /* 0x0000000aff089212 */ /* 0x000fca00078e33ff */
[----:B------:R-:W-:-:S04]  /*f7f0*/  IMAD.MOV R3, RZ, RZ, -R8 ;  /* 0x000000ffff037224 */ /* 0x000fc800078e0a08 */
[C---:B------:R-:W-:Y:S02]  /*f800*/  IMAD R18, R10.reuse, R3, R6 ;  /* 0x000000030a127224 */ /* 0x040fe400078e0206 */
[----:B------:R-:W-:-:S04]  /*f810*/  IMAD R3, R10, 0x1000000, R8 ;  /* 0x010000000a037824 */ /* 0x000fc800078e0208 */
[----:B------:R-:W-:Y:S01]  /*f820*/  IMAD R18, R18, 0x10000, R3 ;  /* 0x0001000012127824 */ /* 0x000fe200078e0203 */
[----:B------:R-:W-:Y:S06]  /*f830*/  BRA `(.L_x_303) ;  /* 0x00000000001c7947 */ /* 0x000fec0003800000 */
.L_x_297:
[----:B------:R-:W-:Y:S01]  /*f840*/  UMOV UR4, URZ ;  /* 0x0000003f00047c82 */ /* 0x000fe20008000000 */
[----:B------:R-:W-:Y:S01]  /*f850*/  UMOV UR5, URZ ;  /* 0x0000003f00057c82 */ /* 0x000fe20008000000 */
[----:B------:R-:W-:Y:S01]  /*f860*/  ULDC UR6, c[0x0][0xc3c] ;  /* 0x00030f0000067ab9 */ /* 0x000fe20000000800 */
[----:B------:R-:W-:Y:S02]  /*f870*/  IMAD.MOV.U32 R16, RZ, RZ, R0 ;  /* 0x000000ffff107224 */ /* 0x000fe400078e0000 */
[----:B------:R-:W-:Y:S02]  /*f880*/  IMAD.U32 R17, RZ, RZ, UR4 ;  /* 0x00000004ff117e24 */ /* 0x000fe4000f8e00ff */
[----:B------:R-:W-:Y:S02]  /*f890*/  IMAD.U32 R18, RZ, RZ, UR5 ;  /* 0x00000005ff127e24 */ /* 0x000fe4000f8e00ff */
[----:B------:R-:W-:-:S07]  /*f8a0*/  IMAD.U32 R19, RZ, RZ, UR6 ;  /* 0x00000006ff137e24 */ /* 0x000fce000f8e00ff */
.L_x_303:
[----:B------:R-:W0:Y:S01]  /*f8b0*/  S2R R0, SR_TID.X ;  /* 0x0000000000007919 */ /* 0x000e220000002100 */
[----:B------:R-:W-:Y:S05]  /*f8c0*/  WARPSYNC.ALL ;  /* 0x0000000000007948 */ /* 0x000fea0003800000 */
[----:B------:R-:W-:Y:S01]  /*f8d0*/  BAR.SYNC.DEFER_BLOCKING 0x4, 0x180 ;  /* 0x0106000000007b1d */ /* 0x000fe20000010000 */
[----:B0-----:R-:W-:-:S04]  /*f8e0*/  LOP3.LUT R0, R0, 0x1f, RZ, 0xc0, !PT ;  /* 0x0000001f00007812 */ /* 0x001fc800078ec0ff */
[----:B------:R-:W-:-:S13]  /*f8f0*/  ISETP.NE.AND P0, PT, R0, RZ, PT ;  /* 0x000000ff0000720c */ /* 0x000fda0003f05270 */
[----:B------:R-:W0:Y:S01]  /*f900*/  @!P0 S2R R3, SR_CgaCtaId ;  /* 0x0000000000038919 */ /* 0x000e220000008800 */
[----:B------:R-:W-:-:S04]  /*f910*/  @!P0 MOV R0, 0x400 ;  /* 0x0000040000008802 */ /* 0x000fc80000000f00 */
[----:B0-----:R-:W-:-:S05]  /*f920*/  @!P0 LEA R22, R3, R0, 0x18 ;  /* 0x0000000003168211 */ /* 0x001fca00078ec0ff */
[----:B------:R2:W-:Y:S01]  /*f930*/  @!P0 STS.128 [R22+0x2a8d0], R16 ;  /* 0x02a8d01016008388 */ /* 0x0005e20000000c00 */
[----:B------:R-:W-:Y:S06]  /*f940*/  BAR.ARV 0x5, 0x180 ;  /* 0x0146000000007b1d */ /* 0x000fec0000002000 */
.L_x_294:
[----:B------:R-:W-:Y:S02]  /*f950*/  ULDC UR4, c[0x0][0xc3c] ;  /* 0x00030f0000047ab9 */ /* 0x000fe40000000800 */
[----:B-1----:R-:W-:-:S13]  /*f960*/  ISETP.GE.AND P0, PT, R19, UR4, PT ;  /* 0x0000000413007c0c */ /* 0x002fda000bf06270 */
[----:B------:R-:W-:Y:S05]  /*f970*/  @!P0 BRA `(.L_x_304) ;  /* 0xffffffb400bc8947 */ /* 0x000fea000383ffff */
[----:B------:R-:W-:Y:S05]  /*f980*/  BSYNC B8 ;  /* 0x0000000000087941 */ /* 0x000fea0003800000 */
.L_x_241:
[----:B-1----:R-:W3:Y:S01]  /*f990*/  LDL.LU R0, [R1+0x18] ;  /* 0x0000180001007983 */ /* 0x002ee20000300800 */
[----:B------:R-:W-:Y:S01]  /*f9a0*/  BSSY B0, `(.L_x_305) ;  /* 0x000000b000007945 */ /* 0x000fe20003800000 */
[----:B------:R-:W1:Y:S01]  /*f9b0*/  S2R R5, SR_CgaCtaId ;  /* 0x0000000000057919 */ /* 0x000e620000008800 */
[----:B---3--:R-:W-:-:S04]  /*f9c0*/  IADD3 R0, R0, 0x1, RZ ;  /* 0x0000000100007810 */ /* 0x008fc80007ffe0ff */
[----:B------:R-:W-:-:S04]  /*f9d0*/  LEA.HI R2, R0, R0, RZ, 0x1 ;  /* 0x0000000000027211 */ /* 0x000fc800078f08ff */
[----:B------:R-:W-:Y:S02]  /*f9e0*/  LOP3.LUT R3, R2, 0xfffffffe, RZ, 0xc0, !PT ;  /* 0xfffffffe02037812 */ /* 0x000fe400078ec0ff */
[----:B------:R-:W-:-:S03]  /*f9f0*/  MOV R2, 0x400 ;  /* 0x0000040000027802 */ /* 0x000fc60000000f00 */
[----:B------:R-:W-:Y:S01]  /*fa00*/  IMAD.IADD R0, R0, 0x1, -R3 ;  /* 0x0000000100007824 */ /* 0x000fe200078e0a03 */
[----:B-1----:R-:W-:-:S04]  /*fa10*/  LEA R4, R5, R2, 0x18 ;  /* 0x0000000205047211 */ /* 0x002fc800078ec0ff */
[----:B------:R-:W-:-:S04]  /*fa20*/  SHF.L.U32 R0, R0, 0x1f, RZ ;  /* 0x0000001f00007819 */ /* 0x000fc800000006ff */
[----:B------:R-:W1:Y:S02]  /*fa30*/  SYNCS.PHASECHK.TRANS64.TRYWAIT P0, [R4+URZ+0x2a820], R0 ;  /* 0x02a82000040075a7 */ /* 0x000e64000800017f */
[----:B-1----:R-:W-:Y:S05]  /*fa40*/  @!P0 BRA `(.L_x_306) ;  /* 0x0000003800b48947 */ /* 0x002fea0003800000 */
.L_x_425:
[----:B------:R-:W-:Y:S05]  /*fa50*/  BSYNC B0 ;  /* 0x0000000000007941 */ /* 0x000fea0003800000 */
.L_x_305:
[----:B------:R-:W-:-:S03]  /*fa60*/  UMOV UR4, 0xffffffff ;  /* 0xffffffff00047882 */ /* 0x000fc60000000000 */
[----:B------:R-:W-:Y:S05]  /*fa70*/  BRA.DIV UR4, `(.L_x_307) ;  /* 0x0000003a04bc7947 */ /* 0x000fea000b800000 */
[----:B-1----:R-:W1:Y:S02]  /*fa80*/  S2R R0, SR_TID.X ;  /* 0x0000000000007919 */ /* 0x002e640000002100 */
[----:B-1----:R-:W-:-:S04]  /*fa90*/  SHF.R.U32.HI R0, RZ, 0x5, R0 ;  /* 0x00000005ff007819 */ /* 0x002fc80000011600 */
[----:B------:R-:W-:-:S05]  /*faa0*/  LOP3.LUT R0, R0, 0x3, RZ, 0xc0, !PT ;  /* 0x0000000300007812 */ /* 0x000fca00078ec0ff */
[----:B------:R1:W3:Y:S02]  /*fab0*/  SHFL.IDX PT, R14, R0, RZ, 0x1f ;  /* 0x00001fff000e7589 */ /* 0x0002e400000e0000 */
.L_x_428:
[----:B---3--:R-:W-:Y:S01]  /*fac0*/  ISETP.NE.AND P0, PT, R14, RZ, PT ;  /* 0x000000ff0e00720c */ /* 0x008fe20003f05270 */
[----:B------:R-:W-:-:S12]  /*fad0*/  BSSY B0, `(.L_x_308) ;  /* 0x0000026000007945 */ /* 0x000fd80003800000 */
[----:B------:R-:W-:Y:S05]  /*fae0*/  @P0 BRA `(.L_x_309) ;  /* 0x0000000000900947 */ /* 0x000fea0003800000 */
[----:B------:R-:W-:-:S03]  /*faf0*/  UMOV UR4, 0xffffffff ;  /* 0xffffffff00047882 */ /* 0x000fc60000000000 */
[----:B------:R-:W-:Y:S05]  /*fb00*/  BRA.DIV UR4, `(.L_x_310) ;  /* 0x0000003a04cc7947 */ /* 0x000fea000b800000 */
[----:B------:R-:W-:-:S13]  /*fb10*/  ELECT P6, URZ, PT ;  /* 0x00000000003f782f */ /* 0x000fda00038c0000 */
.L_x_431:
[----:B------:R-:W-:Y:S05]  /*fb20*/  @!P6 BRA `(.L_x_309) ;  /* 0x000000000080e947 */ /* 0x000fea0003800000 */
[----:B-1----:R-:W3:Y:S02]  /*fb30*/  LDL R0, [R1+0x1c] ;  /* 0x00001c0001007983 */ /* 0x002ee40000100800 */
[----:B---3--:R-:W-:-:S13]  /*fb40*/  R2UR UR4, R0 ;  /* 0x00000000000472ca */ /* 0x008fda00000e0000 */
[----:B------:R-:W-:-:S06]  /*fb50*/  ULOP3.LUT UR4, UR4, 0x2, URZ, 0xfc, !UPT ;  /* 0x0000000204047892 */ /* 0x000fcc000f8efc3f */
[----:B------:R-:W-:-:S05]  /*fb60*/  IMAD.U32 R0, RZ, RZ, UR4 ;  /* 0x00000004ff007e24 */ /* 0x000fca000f8e00ff */
[----:B------:R-:W-:-:S13]  /*fb70*/  ISETP.NE.AND P0, PT, R0, 0x3, PT ;  /* 0x000000030000780c */ /* 0x000fda0003f05270 */
[----:B------:R-:W-:Y:S05]  /*fb80*/  @!P0 BRA `(.L_x_311) ;  /* 0x0000000000048947 */ /* 0x000fea0003800000 */
[----:B------:R-:W-:Y:S01]  /*fb90*/  BPT.TRAP 0x1 ;  /* 0x000000040000795c */ /* 0x000fe20000300000 */
.L_x_311:
[C---:B------:R-:W-:Y:S01]  /*fba0*/  IMAD R5, R27.reuse, 0x8, R4 ;  /* 0x000000081b057824 */ /* 0x040fe200078e0204 */
[----:B------:R-:W-:Y:S01]  /*fbb0*/  SHF.L.U32 R0, R28, 0x1f, RZ ;  /* 0x0000001f1c007819 */ /* 0x000fe200000006ff */
[----:B------:R-:W-:-:S03]  /*fbc0*/  VIADD R27, R27, 0x1 ;  /* 0x000000011b1b7836 */ /* 0x000fc60000000000 */
[----:B------:R-:W1:Y:S02]  /*fbd0*/  SYNCS.PHASECHK.TRANS64.TRYWAIT P1, [R5+URZ+0x2a840], R0 ;  /* 0x02a84000050075a7 */ /* 0x000e64000802017f */
[----:B------:R-:W-:-:S04]  /*fbe0*/  ISETP.NE.AND P2, PT, R27, 0x2, PT ;  /* 0x000000021b00780c */ /* 0x000fc80003f45270 */
[----:B------:R-:W-:Y:S01]  /*fbf0*/  SEL R3, RZ, 0x1, P2 ;  /* 0x00000001ff037807 */ /* 0x000fe20001000000 */
[----:B-1----:R-:W-:Y:S08]  /*fc00*/  @!P1 BRA `(.L_x_312) ;  /* 0x0000003800ac9947 */ /* 0x002ff00003800000 */
.L_x_432:
[----:B------:R-:W-:Y:S02]  /*fc10*/  SEL R27, R27, RZ, P2 ;  /* 0x000000ff1b1b7207 */ /* 0x000fe40001000000 */
[----:B------:R-:W-:Y:S01]  /*fc20*/  LOP3.LUT R2, R28, R3, RZ, 0x3c, !PT ;  /* 0x000000031c027212 */ /* 0x000fe200078e3cff */
[----:B------:R-:W-:Y:S06]  /*fc30*/  @!P0 BRA `(.L_x_313) ;  /* 0x0000000000048947 */ /* 0x000fec0003800000 */
[----:B------:R-:W-:Y:S01]  /*fc40*/  BPT.TRAP 0x1 ;  /* 0x000000040000795c */ /* 0x000fe20000300000 */
.L_x_313:
[----:B------:R-:W-:Y:S01]  /*fc50*/  IMAD R27, R27, 0x8, R4 ;  /* 0x000000081b1b7824 */ /* 0x000fe200078e0204 */
[----:B------:R-:W-:-:S04]  /*fc60*/  SHF.L.U32 R2, R2, 0x1f, RZ ;  /* 0x0000001f02027819 */ /* 0x000fc800000006ff */
[----:B------:R-:W3:Y:S02]  /*fc70*/  SYNCS.PHASECHK.TRANS64.TRYWAIT P1, [R27+URZ+0x2a840], R2 ;  /* 0x02a840021b0075a7 */ /* 0x000ee4000802017f */
[----:B---3--:R-:W-:Y:S05]  /*fc80*/  @!P1 BRA `(.L_x_314) ;  /* 0x0000003800a09947 */ /* 0x008fea0003800000 */
.L_x_433:
[----:B------:R-:W-:Y:S05]  /*fc90*/  @!P0 BRA `(.L_x_315) ;  /* 0x0000000000048947 */ /* 0x000fea0003800000 */
[----:B------:R-:W-:Y:S01]  /*fca0*/  BPT.TRAP 0x1 ;  /* 0x000000040000795c */ /* 0x000fe20000300000 */
.L_x_315:
[----:B------:R-:W4:Y:S02]  /*fcb0*/  SYNCS.PHASECHK.TRANS64.TRYWAIT P1, [R5+URZ+0x2a860], R0 ;  /* 0x02a86000050075a7 */ /* 0x000f24000802017f */
[----:B----4-:R-:W-:Y:S05]  /*fcc0*/  @!P1 BRA `(.L_x_316) ;  /* 0x0000003800a49947 */ /* 0x010fea0003800000 */
.L_x_434:
[----:B------:R-:W-:Y:S05]  /*fcd0*/  @!P0 BRA `(.L_x_317) ;  /* 0x0000000000048947 */ /* 0x000fea0003800000 */
[----:B------:R-:W-:Y:S01]  /*fce0*/  BPT.TRAP 0x1 ;  /* 0x000000040000795c */ /* 0x000fe20000300000 */
.L_x_317:
[----:B------:R0:W0:Y:S02]  /*fcf0*/  SYNCS.PHASECHK.TRANS64.TRYWAIT P0, [R27+URZ+0x2a860], R2 ;  /* 0x02a860021b0075a7 */ /* 0x000024000800017f */
[----:B0-----:R-:W-:Y:S05]  /*fd00*/  @!P0 NANOSLEEP.SYNCS 0x989680 ;  /* 0x009896800000895d */ /* 0x001fea0003900000 */
[----:B------:R-:W0:Y:S02]  /*fd10*/  @!P0 SYNCS.PHASECHK.TRANS64 P0, [R27+URZ+0x2a860], R2 ;  /* 0x02a860021b0085a7 */ /* 0x000e24000800007f */
[----:B0-----:R-:W-:Y:S05]  /*fd20*/  @!P0 BRA `(.L_x_317) ;  /* 0xfffffffc00f08947 */ /* 0x001fea000383ffff */
.L_x_309:
[----:B------:R-:W-:Y:S05]  /*fd30*/  BSYNC B0 ;  /* 0x0000000000007941 */ /* 0x000fea0003800000 */
.L_x_308:
[----:B------:R-:W-:Y:S05]  /*fd40*/  EXIT ;  /* 0x000000000000794d */ /* 0x000fea0003800000 */
.L_x_188:
[----:B0-----:R-:W-:-:S04]  /*fd50*/  MOV R3, UR40 ;  /* 0x0000002800037c02 */ /* 0x001fc80008000f00 */
[----:B------:R0:W1:Y:S03]  /*fd60*/  SYNCS.PHASECHK.TRANS64.TRYWAIT P1, [R3+URZ+0x2a800], R0 ;  /* 0x02a80000030075a7 */ /* 0x000066000802017f */
[----:B-1----:R-:W-:Y:S05]  /*fd70*/  @!P1 NANOSLEEP.SYNCS 0x989680 ;  /* 0x009896800000995d */ /* 0x002fea0003900000 */
[----:B------:R-:W1:Y:S02]  /*fd80*/  @!P1 SYNCS.PHASECHK.TRANS64 P1, [R3+URZ+0x2a800], R0 ;  /* 0x02a80000030095a7 */ /* 0x000e64000802007f */
[----:B-1----:R-:W-:Y:S05]  /*fd90*/  @!P1 BRA `(.L_x_188) ;  /* 0xfffffffc00ec9947 */ /* 0x002fea000383ffff */
[----:B------:R-:W-:Y:S05]  /*fda0*/  BRA `(.L_x_318) ;  /* 0xffffff1c006c7947 */ /* 0x000fea000383ffff */
.L_x_192:
[----:B-1----:R1:W2:Y:S02]  /*fdb0*/  SYNCS.PHASECHK.TRANS64.TRYWAIT P1, [R0+URZ+0x2a830], R3 ;  /* 0x02a83003000075a7 */ /* 0x0022a4000802017f */
[----:B--2---:R-:W-:Y:S05]  /*fdc0*/  @!P1 NANOSLEEP.SYNCS 0x989680 ;  /* 0x009896800000995d */ /* 0x004fea0003900000 */
[----:B------:R-:W2:Y:S02]  /*fdd0*/  @!P1 SYNCS.PHASECHK.TRANS64 P1, [R0+URZ+0x2a830], R3 ;  /* 0x02a83003000095a7 */ /* 0x000ea4000802007f */
[----:B--2---:R-:W-:Y:S05]  /*fde0*/  @!P1 BRA `(.L_x_192) ;  /* 0xfffffffc00f09947 */ /* 0x004fea000383ffff */
[----:B------:R-:W-:Y:S05]  /*fdf0*/  BRA `(.L_x_191) ;  /* 0xffffff1c008c7947 */ /* 0x000fea000383ffff */
.L_x_198:
[----:B-1----:R-:W-:-:S04]  /*fe00*/  IMAD.U32 R12, RZ, RZ, UR9 ;  /* 0x00000009ff0c7e24 */ /* 0x002fc8000f8e00ff */
[----:B------:R1:W2:Y:S03]  /*fe10*/  SYNCS.PHASECHK.TRANS64.TRYWAIT P1, [R12+URZ+0x2a830], R9 ;  /* 0x02a830090c0075a7 */ /* 0x0002a6000802017f */
[----:B--2---:R-:W-:Y:S05]  /*fe20*/  @!P1 NANOSLEEP.SYNCS 0x989680 ;  /* 0x009896800000995d */ /* 0x004fea0003900000 */
[----:B------:R-:W2:Y:S02]  /*fe30*/  @!P1 SYNCS.PHASECHK.TRANS64 P1, [R12+URZ+0x2a830], R9 ;  /* 0x02a830090c0095a7 */ /* 0x000ea4000802007f */
[----:B--2---:R-:W-:Y:S05]  /*fe40*/  @!P1 BRA `(.L_x_198) ;  /* 0xfffffffc00ec9947 */ /* 0x004fea000383ffff */
[----:B------:R-:W-:Y:S05]  /*fe50*/  BRA `(.L_x_197) ;  /* 0xffffff4400687947 */ /* 0x000fea000383ffff */
.L_x_202:
[----:B01----:R-:W-:-:S04]  /*fe60*/  IMAD.U32 R9, RZ, RZ, UR10 ;  /* 0x0000000aff097e24 */ /* 0x003fc8000f8e00ff */
[----:B------:R0:W1:Y:S03]  /*fe70*/  SYNCS.PHASECHK.TRANS64.TRYWAIT P1, [R9+URZ+0x2a850], R8 ;  /* 0x02a85008090075a7 */ /* 0x000066000802017f */
[----:B-1----:R-:W-:Y:S05]  /*fe80*/  @!P1 NANOSLEEP.SYNCS 0x989680 ;  /* 0x009896800000995d */ /* 0x002fea0003900000 */
[----:B------:R-:W1:Y:S02]  /*fe90*/  @!P1 SYNCS.PHASECHK.TRANS64 P1, [R9+URZ+0x2a850], R8 ;  /* 0x02a85008090095a7 */ /* 0x000e64000802007f */
[----:B-1----:R-:W-:Y:S05]  /*fea0*/  @!P1 BRA `(.L_x_202) ;  /* 0xfffffffc00ec9947 */ /* 0x002fea000383ffff */
[----:B------:R-:W-:Y:S05]  /*feb0*/  BRA `(.L_x_201) ;  /* 0xffffff4c00a87947 */ /* 0x000fea000383ffff */
.L_x_209:
[----:B-1----:R-:W-:-:S04]  /*fec0*/  IMAD.U32 R5, RZ, RZ, UR5 ;  /* 0x00000005ff057e24 */ /* 0x002fc8000f8e00ff */
[----:B------:R1:W2:Y:S03]  /*fed0*/  SYNCS.PHASECHK.TRANS64.TRYWAIT P1, [R5+URZ+0x2a850], R4 ;  /* 0x02a85004050075a7 */ /* 0x0002a6000802017f */
[----:B--2---:R-:W-:Y:S05]  /*fee0*/  @!P1 NANOSLEEP.SYNCS 0x989680 ;  /* 0x009896800000995d */ /* 0x004fea0003900000 */
[----:B------:R-:W2:Y:S02]  /*fef0*/  @!P1 SYNCS.PHASECHK.TRANS64 P1, [R5+URZ+0x2a850], R4 ;  /* 0x02a85004050095a7 */ /* 0x000ea4000802007f */
[----:B--2---:R-:W-:Y:S05]  /*ff00*/  @!P1 BRA `(.L_x_209) ;  /* 0xfffffffc00ec9947 */ /* 0x004fea000383ffff */
[----:B------:R-:W-:Y:S05]  /*ff10*/  BRA `(.L_x_208) ;  /* 0xffffff6800c47947 */ /* 0x000fea000383ffff */
.L_x_255:
[----:B------:R-:W-:Y:S01]  /*ff20*/  SHF.R.U32.HI R7, RZ, 0x5, R21 ;  /* 0x00000005ff077819 */ /* 0x000fe20000011615 */
[----:B------:R-:W-:Y:S01]  /*ff30*/  BSSY B0, `(.L_x_319) ;  /* 0x0000009000007945 */ /* 0x000fe20003800000 */
[----:B------:R-:W-:Y:S01]  /*ff40*/  IMAD.MOV.U32 R12, RZ, RZ, RZ ;  /* 0x000000ffff0c7224 */ /* 0x000fe200078e00ff */
[----:B------:R-:W-:Y:S01]  /*ff50*/  MOV R11, 0x1f ;  /* 0x0000001f000b7802 */ /* 0x000fe20000000f00 */
[----:B------:R-:W-:Y:S01]  /*ff60*/  IMAD.MOV.U32 R15, RZ, RZ, -0x1 ;  /* 0xffffffffff0f7424 */ /* 0x000fe200078e00ff */
[----:B------:R-:W-:-:S05]  /*ff70*/  LOP3.LUT R7, R7, 0x3, RZ, 0xc0, !PT ;  /* 0x0000000307077812 */ /* 0x000fca00078ec0ff */
[----:B------:R-:W-:-:S07]  /*ff80*/  IMAD.MOV.U32 R13, RZ, RZ, R7 ;  /* 0x000000ffff0d7224 */ /* 0x000fce00078e0007 */
[----:B-----5:R-:W-:Y:S05]  /*ff90*/  WARPSYNC.COLLECTIVE R15, `(.L_x_320) ;  /* 0x000000000f087348 */ /* 0x020fea0003c00000 */
[----:B------:R0:W1:Y:S02]  /*ffa0*/  SHFL.IDX P6, R14, R13, R12, R11 ;  /* 0x0000000c0d0e7389 */ /* 0x00006400000c000b */
[----:B01---5:R-:W-:Y:S01]  /*ffb0*/  ENDCOLLECTIVE ;  /* 0x000000000000791b */ /* 0x023fe20003800000 */
.L_x_320:
[----:B------:R-:W-:Y:S05]  /*ffc0*/  BSYNC B0 ;  /* 0x0000000000007941 */ /* 0x000fea0003800000 */
.L_x_319:
[----:B------:R-:W-:Y:S05]  /*ffd0*/  BRA `(.L_x_321) ;  /* 0xffffffc000347947 */ /* 0x000fea000383ffff */
.L_x_258:
[----:B0-----:R0:W1:Y:S02]  /*ffe0*/  SYNCS.PHASECHK.TRANS64.TRYWAIT P0, [R7+URZ+0x2a840], R2 ;  /* 0x02a84002070075a7 */ /* 0x001064000800017f */
[----:B-1----:R-:W-:Y:S05]  /*fff0*/  @!P0 NANOSLEEP.SYNCS 0x989680 ;  /* 0x009896800000895d */ /* 0x002fea0003900000 */
[----:B------:R-:W1:Y:S02]  /*10000*/  @!P0 SYNCS.PHASECHK.TRANS64 P0, [R7+URZ+0x2a840], R2 ;  /* 0x02a84002070085a7 */ /* 0x000e64000800007f */
[----:B-1----:R-:W-:Y:S05]  /*10010*/  @!P0 BRA `(.L_x_258) ;  /* 0xfffffffc00f08947 */ /* 0x002fea000383ffff */
[----:B------:R-:W-:Y:S05]  /*10020*/  BRA `(.L_x_322) ;  /* 0xffffffc000907947 */ /* 0x000fea000383ffff */
.L_x_259:
[----:B------:R-:W-:Y:S01]  /*10030*/  BSSY B0, `(.L_x_323) ;  /* 0x0000008000007945 */ /* 0x000fe20003800000 */
[----:B------:R-:W-:Y:S02]  /*10040*/  IMAD.MOV.U32 R13, RZ, RZ, R0 ;  /* 0x000000ffff0d7224 */ /* 0x000fe400078e0000 */
[----:B------:R-:W-:Y:S02]  /*10050*/  IMAD.MOV.U32 R12, RZ, RZ, RZ ;  /* 0x000000ffff0c7224 */ /* 0x000fe400078e00ff */
[----:B------:R-:W-:Y:S02]  /*10060*/  IMAD.MOV.U32 R11, RZ, RZ, 0x181f ;  /* 0x0000181fff0b7424 */ /* 0x000fe400078e00ff */
[----:B------:R-:W-:-:S07]  /*10070*/  IMAD.MOV.U32 R15, RZ, RZ, -0x1 ;  /* 0xffffffffff0f7424 */ /* 0x000fce00078e00ff */
[----:B------:R-:W-:Y:S05]  /*10080*/  WARPSYNC.COLLECTIVE R15, `(.L_x_324) ;  /* 0x000000000f087348 */ /* 0x000fea0003c00000 */
[----:B------:R0:W1:Y:S02]  /*10090*/  SHFL.IDX P6, R14, R13, R12, R11 ;  /* 0x0000000c0d0e7389 */ /* 0x00006400000c000b */
[----:B01----:R-:W-:Y:S01]  /*100a0*/  ENDCOLLECTIVE ;  /* 0x000000000000791b */ /* 0x003fe20003800000 */
.L_x_324:
[----:B------:R-:W-:Y:S05]  /*100b0*/  BSYNC B0 ;  /* 0x0000000000007941 */ /* 0x000fea0003800000 */
.L_x_323:
[----:B------:R-:W-:Y:S01]  /*100c0*/  IMAD.MOV.U32 R13, RZ, RZ, R4 ;  /* 0x000000ffff0d7224 */ /* 0x000fe200078e0004 */
[----:B------:R-:W-:Y:S01]  /*100d0*/  MOV R2, R14 ;  /* 0x0000000e00027202 */ /* 0x000fe20000000f00 */
[----:B------:R-:W-:Y:S02]  /*100e0*/  IMAD.MOV.U32 R12, RZ, RZ, RZ ;  /* 0x000000ffff0c7224 */ /* 0x000fe400078e00ff */
[----:B------:R-:W-:Y:S02]  /*100f0*/  IMAD.MOV.U32 R11, RZ, RZ, 0x181f ;  /* 0x0000181fff0b7424 */ /* 0x000fe400078e00ff */
[----:B------:R-:W-:Y:S02]  /*10100*/  IMAD.MOV.U32 R15, RZ, RZ, -0x1 ;  /* 0xffffffffff0f7424 */ /* 0x000fe400078e00ff */
[----:B------:R-:W-:-:S07]  /*10110*/  @P0 IMAD R8, R5, 0x2, R22 ;  /* 0x0000000205080824 */ /* 0x000fce00078e0216 */
[----:B------:R-:W-:Y:S05]  /*10120*/  WARPSYNC.COLLECTIVE R15, `(.L_x_325) ;  /* 0x000000000f087348 */ /* 0x000fea0003c00000 */
[----:B------:R0:W1:Y:S02]  /*10130*/  SHFL.IDX P6, R14, R13, R12, R11 ;  /* 0x0000000c0d0e7389 */ /* 0x00006400000c000b */
[----:B01----:R-:W-:Y:S01]  /*10140*/  ENDCOLLECTIVE ;  /* 0x000000000000791b */ /* 0x003fe20003800000 */
.L_x_325:
[----:B------:R-:W-:Y:S02]  /*10150*/  IMAD.MOV.U32 R13, RZ, RZ, R0 ;  /* 0x000000ffff0d7224 */ /* 0x000fe400078e0000 */
[----:B------:R-:W-:Y:S02]  /*10160*/  IMAD.MOV.U32 R12, RZ, RZ, 0x1 ;  /* 0x00000001ff0c7424 */ /* 0x000fe400078e00ff */
[----:B------:R-:W-:-:S07]  /*10170*/  IMAD.MOV.U32 R3, RZ, RZ, R14 ;  /* 0x000000ffff037224 */ /* 0x000fce00078e000e */
[----:B------:R-:W-:Y:S05]  /*10180*/  WARPSYNC.COLLECTIVE R15, `(.L_x_326) ;  /* 0x000000000f087348 */ /* 0x000fea0003c00000 */
[----:B------:R0:W1:Y:S02]  /*10190*/  SHFL.IDX P6, R14, R13, R12, R11 ;  /* 0x0000000c0d0e7389 */ /* 0x00006400000c000b */
[----:B01----:R-:W-:Y:S01]  /*101a0*/  ENDCOLLECTIVE ;  /* 0x000000000000791b */ /* 0x003fe20003800000 */
.L_x_326:
[----:B------:R-:W-:-:S04]  /*101b0*/  @P0 LEA R3, P1, R9, R3, 0x1 ;  /* 0x0000000309030211 */ /* 0x000fc800078208ff */
[----:B------:R-:W-:Y:S02]  /*101c0*/  @P0 IADD3.X R2, RZ, R2, RZ, P1, !PT ;  /* 0x00000002ff020210 */ /* 0x000fe40000ffe4ff */
[----:B------:R-:W-:Y:S02]  /*101d0*/  ISETP.GE.AND P1, PT, R6, 0x11, PT ;  /* 0x000000110600780c */ /* 0x000fe40003f26270 */
[----:B------:R-:W-:Y:S01]  /*101e0*/  @P0 LOP3.LUT R3, R3, R2, RZ, 0x3c, !PT ;  /* 0x0000000203030212 */ /* 0x000fe200078e3cff */
[----:B------:R-:W-:-:S03]  /*101f0*/  IMAD.MOV.U32 R13, RZ, RZ, R4 ;  /* 0x000000ffff0d7224 */ /* 0x000fc600078e0004 */
[----:B------:R-:W-:-:S04]  /*10200*/  @P0 LOP3.LUT R2, R3, R2, RZ, 0x3c, !PT ;  /* 0x0000000203020212 */ /* 0x000fc800078e3cff */
[----:B------:R-:W-:-:S05]  /*10210*/  @P0 LOP3.LUT R3, R3, R2, RZ, 0x3c, !PT ;  /* 0x0000000203030212 */ /* 0x000fca00078e3cff */
[----:B------:R-:W-:Y:S01]  /*10220*/  @!PT LDS RZ, [RZ] ;  /* 0x00000000fffff984 */ /* 0x000fe20000000800 */
[----:B------:R-:W-:Y:S01]  /*10230*/  @!PT LDS RZ, [RZ] ;  /* 0x00000000fffff984 */ /* 0x000fe20000000800 */
[----:B------:R-:W-:Y:S01]  /*10240*/  @!PT LDS RZ, [RZ] ;  /* 0x00000000fffff984 */ /* 0x000fe20000000800 */
[----:B------:R-:W-:Y:S04]  /*10250*/  @P0 LDGSTS.E.BYPASS.LTC128B.128 [R8+0x18400], desc[UR36][R2.64], !P4 ;  /* 0x1840000002080fae */ /* 0x000fe8000e101d64 */
[----:B------:R-:W-:Y:S04]  /*10260*/  @P0 LDGSTS.E.BYPASS.LTC128B.128 [R8+0x1b400], desc[UR36][R2.64+0x80], !P3 ;  /* 0x1b40008002080fae */ /* 0x000fe8000d901d64 */
[----:B------:R0:W-:Y:S02]  /*10270*/  @P0 LDGSTS.E.BYPASS.LTC128B.128 [R8+0x1e400], desc[UR36][R2.64+0x100], !P2 ;  /* 0x1e40010002080fae */ /* 0x0001e4000d101d64 */
[----:B0-----:R-:W-:-:S07]  /*10280*/  IMAD.MOV.U32 R2, RZ, RZ, R14 ;  /* 0x000000ffff027224 */ /* 0x001fce00078e000e */
[----:B------:R-:W-:Y:S05]  /*10290*/  WARPSYNC.COLLECTIVE R15, `(.L_x_327) ;  /* 0x000000000f087348 */ /* 0x000fea0003c00000 */
[----:B------:R0:W1:Y:S02]  /*102a0*/  SHFL.IDX P6, R14, R13, R12, R11 ;  /* 0x0000000c0d0e7389 */ /* 0x00006400000c000b */
[----:B01----:R-:W-:Y:S01]  /*102b0*/  ENDCOLLECTIVE ;  /* 0x000000000000791b */ /* 0x003fe20003800000 */
.L_x_327:
[----:B------:R-:W-:Y:S02]  /*102c0*/  @P1 IMAD R8, R5, 0x2, R22 ;  /* 0x0000000205081824 */ /* 0x000fe400078e0216 */
[----:B------:R-:W-:Y:S02]  /*102d0*/  IMAD.MOV.U32 R13, RZ, RZ, R0 ;  /* 0x000000ffff0d7224 */ /* 0x000fe400078e0000 */
[----:B------:R-:W-:Y:S01]  /*102e0*/  IMAD.MOV.U32 R12, RZ, RZ, 0x2 ;  /* 0x00000002ff0c7424 */ /* 0x000fe200078e00ff */
[----:B------:R-:W-:-:S07]  /*102f0*/  MOV R3, R14 ;  /* 0x0000000e00037202 */ /* 0x000fce0000000f00 */
[----:B------:R-:W-:Y:S05]  /*10300*/  WARPSYNC.COLLECTIVE R15, `(.L_x_328) ;  /* 0x000000000f087348 */ /* 0x000fea0003c00000 */
[----:B------:R0:W1:Y:S02]  /*10310*/  SHFL.IDX P6, R14, R13, R12, R11 ;  /* 0x0000000c0d0e7389 */ /* 0x00006400000c000b */
[----:B01----:R-:W-:Y:S01]  /*10320*/  ENDCOLLECTIVE ;  /* 0x000000000000791b */ /* 0x003fe20003800000 */
.L_x_328:
[----:B------:R-:W-:-:S05]  /*10330*/  @P1 LEA R3, P0, R9, R3, 0x1 ;  /* 0x0000000309031211 */ /* 0x000fca00078008ff */
[----:B------:R-:W-:-:S05]  /*10340*/  @P1 IMAD.X R2, RZ, RZ, R2, P0 ;  /* 0x000000ffff021224 */ /* 0x000fca00000e0602 */
[----:B------:R-:W-:Y:S02]  /*10350*/  @P1 LOP3.LUT R3, R3, R2, RZ, 0x3c, !PT ;  /* 0x0000000203031212 */ /* 0x000fe400078e3cff */
[----:B------:R-:W-:Y:S02]  /*10360*/  MOV R13, R4 ;  /* 0x00000004000d7202 */ /* 0x000fe40000000f00 */
[----:B------:R-:W-:-:S04]  /*10370*/  @P1 LOP3.LUT R2, R3, R2, RZ, 0x3c, !PT ;  /* 0x0000000203021212 */ /* 0x000fc800078e3cff */
[----:B------:R-:W-:-:S05]  /*10380*/  @P1 LOP3.LUT R3, R3, R2, RZ, 0x3c, !PT ;  /* 0x0000000203031212 */ /* 0x000fca00078e3cff */
[----:B------:R-:W-:Y:S01]  /*10390*/  @!PT LDS RZ, [RZ] ;  /* 0x00000000fffff984 */ /* 0x000fe20000000800 */
[----:B------:R-:W-:Y:S01]  /*103a0*/  @!PT LDS RZ, [RZ] ;  /* 0x00000000fffff984 */ /* 0x000fe20000000800 */
[----:B------:R-:W-:Y:S01]  /*103b0*/  @!PT LDS RZ, [RZ] ;  /* 0x00000000fffff984 */ /* 0x000fe20000000800 */
[----:B------:R-:W-:Y:S04]  /*103c0*/  @P1 LDGSTS.E.BYPASS.LTC128B.128 [R8+0x18c00], desc[UR36][R2.64], !P4 ;  /* 0x18c0000002081fae */ /* 0x000fe8000e101d64 */
[----:B------:R-:W-:Y:S04]  /*103d0*/  @P1 LDGSTS.E.BYPASS.LTC128B.128 [R8+0x1bc00], desc[UR36][R2.64+0x80], !P3 ;  /* 0x1bc0008002081fae */ /* 0x000fe8000d901d64 */
[----:B------:R0:W-:Y:S01]  /*103e0*/  @P1 LDGSTS.E.BYPASS.LTC128B.128 [R8+0x1ec00], desc[UR36][R2.64+0x100], !P2 ;  /* 0x1ec0010002081fae */ /* 0x0001e2000d101d64 */
[----:B------:R-:W-:Y:S01]  /*103f0*/  ISETP.GE.AND P1, PT, R6, 0x21, PT ;  /* 0x000000210600780c */ /* 0x000fe20003f26270 */
[----:B0-----:R-:W-:-:S12]  /*10400*/  IMAD.MOV.U32 R2, RZ, RZ, R14 ;  /* 0x000000ffff027224 */ /* 0x001fd800078e000e */
[----:B------:R-:W-:Y:S05]  /*10410*/  WARPSYNC.COLLECTIVE R15, `(.L_x_329) ;  /* 0x000000000f087348 */ /* 0x000fea0003c00000 */
[----:B------:R0:W1:Y:S02]  /*10420*/  SHFL.IDX P6, R14, R13, R12, R11 ;  /* 0x0000000c0d0e7389 */ /* 0x00006400000c000b */
[----:B01----:R-:W-:Y:S01]  /*10430*/  ENDCOLLECTIVE ;  /* 0x000000000000791b */ /* 0x003fe20003800000 */
.L_x_329:
[----:B------:R-:W-:Y:S02]  /*10440*/  @P1 IMAD R8, R5, 0x2, R22 ;  /* 0x0000000205081824 */ /* 0x000fe400078e0216 */
[----:B------:R-:W-:Y:S02]  /*10450*/  IMAD.MOV.U32 R13, RZ, RZ, R0 ;  /* 0x000000ffff0d7224 */ /* 0x000fe400078e0000 */
[----:B------:R-:W-:Y:S02]  /*10460*/  IMAD.MOV.U32 R12, RZ, RZ, 0x3 ;  /* 0x00000003ff0c7424 */ /* 0x000fe400078e00ff */
[----:B------:R-:W-:-:S07]  /*10470*/  IMAD.MOV.U32 R3, RZ, RZ, R14 ;  /* 0x000000ffff037224 */ /* 0x000fce00078e000e */
[----:B------:R-:W-:Y:S05]  /*10480*/  WARPSYNC.COLLECTIVE R15, `(.L_x_330) ;  /* 0x000000000f087348 */ /* 0x000fea0003c00000 */
[----:B------:R0:W1:Y:S02]  /*10490*/  SHFL.IDX P6, R14, R13, R12, R11 ;  /* 0x0000000c0d0e7389 */ /* 0x00006400000c000b */
[----:B01----:R-:W-:Y:S01]  /*104a0*/  ENDCOLLECTIVE ;  /* 0x000000000000791b */ /* 0x003fe20003800000 */
.L_x_330:
[----:B------:R-:W-:-:S05]  /*104b0*/  @P1 LEA R3, P0, R9, R3, 0x1 ;  /* 0x0000000309031211 */ /* 0x000fca00078008ff */
[----:B------:R-:W-:-:S05]  /*104c0*/  @P1 IMAD.X R2, RZ, RZ, R2, P0 ;  /* 0x000000ffff021224 */ /* 0x000fca00000e0602 */
        /* <DEDUP_REMOVED lines=10> */
[----:B------:R-:W-:Y:S02]  /*10570*/  ISETP.GE.AND P1, PT, R6, 0x31, PT ;  /* 0x000000310600780c */ /* 0x000fe40003f26270 */
[----:B0-----:R-:W-:-:S11]  /*10580*/  MOV R2, R14 ;  /* 0x0000000e00027202 */ /* 0x001fd60000000f00 */
[----:B------:R-:W-:Y:S05]  /*10590*/  WARPSYNC.COLLECTIVE R15, `(.L_x_331) ;  /* 0x000000000f087348 */ /* 0x000fea0003c00000 */
[----:B------:R0:W1:Y:S02]  /*105a0*/  SHFL.IDX P6, R14, R13, R12, R11 ;  /* 0x0000000c0d0e7389 */ /* 0x00006400000c000b */
[----:B01----:R-:W-:Y:S01]  /*105b0*/  ENDCOLLECTIVE ;  /* 0x000000000000791b */ /* 0x003fe20003800000 */
.L_x_331:
[----:B------:R-:W-:Y:S02]  /*105c0*/  @P1 IMAD R8, R5, 0x2, R22 ;  /* 0x0000000205081824 */ /* 0x000fe400078e0216 */
[----:B------:R-:W-:Y:S01]  /*105d0*/  IMAD.MOV.U32 R13, RZ, RZ, R0 ;  /* 0x000000ffff0d7224 */ /* 0x000fe200078e0000 */
[----:B------:R-:W-:Y:S01]  /*105e0*/  MOV R12, 0x4 ;  /* 0x00000004000c7802 */ /* 0x000fe20000000f00 */
[----:B------:R-:W-:-:S07]  /*105f0*/  IMAD.MOV.U32 R3, RZ, RZ, R14 ;  /* 0x000000ffff037224 */ /* 0x000fce00078e000e */
[----:B------:R-:W-:Y:S05]  /*10600*/  WARPSYNC.COLLECTIVE R15, `(.L_x_332) ;  /* 0x000000000f087348 */ /* 0x000fea0003c00000 */
[----:B------:R0:W1:Y:S02]  /*10610*/  SHFL.IDX P6, R14, R13, R12, R11 ;  /* 0x0000000c0d0e7389 */ /* 0x00006400000c000b */
[----:B01----:R-:W-:Y:S01]  /*10620*/  ENDCOLLECTIVE ;  /* 0x000000000000791b */ /* 0x003fe20003800000 */
.L_x_332:
        /* <DEDUP_REMOVED lines=17> */
.L_x_333:
[----:B------:R-:W-:Y:S01]  /*10740*/  @P1 IMAD R8, R5, 0x2, R22 ;  /* 0x0000000205081824 */ /* 0x000fe200078e0216 */
[----:B------:R-:W-:Y:S01]  /*10750*/  MOV R13, R0 ;  /* 0x00000000000d7202 */ /* 0x000fe20000000f00 */
[----:B------:R-:W-:Y:S02]  /*10760*/  IMAD.MOV.U32 R12, RZ, RZ, 0x5 ;  /* 0x00000005ff0c7424 */ /* 0x000fe400078e00ff */
[----:B------:R-:W-:-:S07]  /*10770*/  IMAD.MOV.U32 R3, RZ, RZ, R14 ;  /* 0x000000ffff037224 */ /* 0x000fce00078e000e */
[----:B------:R-:W-:Y:S05]  /*10780*/  WARPSYNC.COLLECTIVE R15, `(.L_x_334) ;  /* 0x000000000f087348 */ /* 0x000fea0003c00000 */
[----:B------:R0:W1:Y:S02]  /*10790*/  SHFL.IDX P6, R14, R13, R12, R11 ;  /* 0x0000000c0d0e7389 */ /* 0x00006400000c000b */
[----:B01----:R-:W-:Y:S01]  /*107a0*/  ENDCOLLECTIVE ;  /* 0x000000000000791b */ /* 0x003fe20003800000 */
.L_x_334:
[----:B------:R-:W-:-:S05]  /*107b0*/  @P1 LEA R3, P0, R9, R3, 0x1 ;  /* 0x0000000309031211 */ /* 0x000fca00078008ff */
[----:B------:R-:W-:-:S05]  /*107c0*/  @P1 IMAD.X R2, RZ, RZ, R2, P0 ;  /* 0x000000ffff021224 */ /* 0x000fca00000e0602 */
[----:B------:R-:W-:Y:S01]  /*107d0*/  @P1 LOP3.LUT R3, R3, R2, RZ, 0x3c, !PT ;  /* 0x0000000203031212 */ /* 0x000fe200078e3cff */
[----:B------:R-:W-:-:S03]  /*107e0*/  IMAD.MOV.U32 R13, RZ, RZ, R4 ;  /* 0x000000ffff0d7224 */ /* 0x000fc600078e0004 */
[----:B------:R-:W-:-:S04]  /*107f0*/  @P1 LOP3.LUT R2, R3, R2, RZ, 0x3c, !PT ;  /* 0x0000000203021212 */ /* 0x000fc800078e3cff */
[----:B------:R-:W-:Y:S01]  /*10800*/  @P1 LOP3.LUT R3, R3, R2, RZ, 0x3c, !PT ;  /* 0x0000000203031212 */ /* 0x000fe200078e3cff */
[----:B------:R-:W-:-:S07]  /*10810*/  IMAD.MOV.U32 R0, RZ, RZ, R14 ;  /* 0x000000ffff007224 */ /* 0x000fce00078e000e */
[----:B------:R-:W-:Y:S05]  /*10820*/  WARPSYNC.COLLECTIVE R15, `(.L_x_335) ;  /* 0x000000000f087348 */ /* 0x000fea0003c00000 */
[----:B------:R0:W1:Y:S02]  /*10830*/  SHFL.IDX P6, R14, R13, R12, R11 ;  /* 0x0000000c0d0e7389 */ /* 0x00006400000c000b */
[----:B01----:R-:W-:Y:S01]  /*10840*/  ENDCOLLECTIVE ;  /* 0x000000000000791b */ /* 0x003fe20003800000 */
.L_x_335:
[----:B------:R-:W-:Y:S01]  /*10850*/  @!PT LDS RZ, [RZ] ;  /* 0x00000000fffff984 */ /* 0x000fe20000000800 */
[----:B------:R-:W-:Y:S01]  /*10860*/  @!PT LDS RZ, [RZ] ;  /* 0x00000000fffff984 */ /* 0x000fe20000000800 */
[----:B------:R-:W-:Y:S01]  /*10870*/  @!PT LDS RZ, [RZ] ;  /* 0x00000000fffff984 */ /* 0x000fe20000000800 */
[----:B------:R-:W-:Y:S04]  /*10880*/  @P1 LDGSTS.E.BYPASS.LTC128B.128 [R8+0x1a400], desc[UR36][R2.64], !P4 ;  /* 0x1a40000002081fae */ /* 0x000fe8000e101d64 */
[----:B------:R-:W-:Y:S04]  /*10890*/  @P1 LDGSTS.E.BYPASS.LTC128B.128 [R8+0x1d400], desc[UR36][R2.64+0x80], !P3 ;  /* 0x1d40008002081fae */ /* 0x000fe8000d901d64 */
[----:B------:R0:W-:Y:S02]  /*108a0*/  @P1 LDGSTS.E.BYPASS.LTC128B.128 [R8+0x20400], desc[UR36][R2.64+0x100], !P2 ;  /* 0x2040010002081fae */ /* 0x0001e4000d101d64 */
[----:B0-----:R-:W-:Y:S01]  /*108b0*/  IMAD.MOV.U32 R2, RZ, RZ, R14 ;  /* 0x000000ffff027224 */ /* 0x001fe200078e000e */
[----:B------:R-:W-:Y:S06]  /*108c0*/  BRA `(.L_x_336) ;  /* 0xffffffbc00e07947 */ /* 0x000fec000383ffff */
.L_x_264:
[----:B------:R-:W-:Y:S01]  /*108d0*/  IMAD.MOV.U32 R13, RZ, RZ, R5 ;  /* 0x000000ffff0d7224 */ /* 0x000fe200078e0005 */
[----:B------:R-:W-:Y:S01]  /*108e0*/  MOV R12, RZ ;  /* 0x000000ff000c7202 */ /* 0x000fe20000000f00 */
[----:B------:R-:W-:Y:S02]  /*108f0*/  IMAD.MOV.U32 R11, RZ, RZ, 0x181f ;  /* 0x0000181fff0b7424 */ /* 0x000fe400078e00ff */
[----:B------:R-:W-:Y:S02]  /*10900*/  IMAD.MOV.U32 R15, RZ, RZ, -0x1 ;  /* 0xffffffffff0f7424 */ /* 0x000fe400078e00ff */
[----:B-----5:R-:W-:Y:S02]  /*10910*/  IMAD R6, R17, R6, RZ ;  /* 0x0000000611067224 */ /* 0x020fe400078e02ff */
[----:B------:R-:W-:-:S07]  /*10920*/  IMAD.IADD R4, R10, 0x1, R4 ;  /* 0x000000010a047824 */ /* 0x000fce00078e0204 */
[----:B------:R-:W-:Y:S05]  /*10930*/  WARPSYNC.COLLECTIVE R15, `(.L_x_337) ;  /* 0x000000000f087348 */ /* 0x000fea0003c00000 */
[----:B------:R0:W1:Y:S02]  /*10940*/  SHFL.IDX P6, R14, R13, R12, R11 ;  /* 0x0000000c0d0e7389 */ /* 0x00006400000c000b */
[----:B01----:R-:W-:Y:S01]  /*10950*/  ENDCOLLECTIVE ;  /* 0x000000000000791b */ /* 0x003fe20003800000 */
.L_x_337:
[C---:B------:R-:W-:Y:S01]  /*10960*/  VIADD R7, R4.reuse, 0x10 ;  /* 0x0000001004077836 */ /* 0x040fe20000000000 */
[----:B------:R-:W-:Y:S01]  /*10970*/  ISETP.GE.AND P1, PT, R4, R6, PT ;  /* 0x000000060400720c */ /* 0x000fe20003f26270 */
[----:B------:R-:W-:Y:S02]  /*10980*/  IMAD.MOV.U32 R13, RZ, RZ, R0 ;  /* 0x000000ffff0d7224 */ /* 0x000fe400078e0000 */
[----:B------:R-:W-:-:S10]  /*10990*/  IMAD.MOV.U32 R2, RZ, RZ, R14 ;  /* 0x000000ffff027224 */ /* 0x000fd400078e000e */
[----:B------:R-:W-:Y:S05]  /*109a0*/  WARPSYNC.COLLECTIVE R15, `(.L_x_338) ;  /* 0x000000000f087348 */ /* 0x000fea0003c00000 */
[----:B------:R0:W1:Y:S02]  /*109b0*/  SHFL.IDX P6, R14, R13, R12, R11 ;  /* 0x0000000c0d0e7389 */ /* 0x00006400000c000b */
[----:B01----:R-:W-:Y:S01]  /*109c0*/  ENDCOLLECTIVE ;  /* 0x000000000000791b */ /* 0x003fe20003800000 */
.L_x_338:
[----:B------:R-:W-:Y:S02]  /*109d0*/  IMAD.MOV.U32 R13, RZ, RZ, R5 ;  /* 0x000000ffff0d7224 */ /* 0x000fe400078e0005 */
[----:B------:R-:W-:Y:S01]  /*109e0*/  IMAD.MOV.U32 R12, RZ, RZ, 0x1 ;  /* 0x00000001ff0c7424 */ /* 0x000fe200078e00ff */
[----:B------:R-:W-:-:S04]  /*109f0*/  @!P1 LEA R14, P4, R9, R14, 0x1 ;  /* 0x0000000e090e9211 */ /* 0x000fc800078808ff */
[----:B------:R-:W-:Y:S01]  /*10a00*/  @!P1 IADD3.X R3, RZ, R2, RZ, P4, !PT ;  /* 0x00000002ff039210 */ /* 0x000fe200027fe4ff */
[----:B------:R-:W-:-:S08]  /*10a10*/  @!P1 IMAD.MOV.U32 R2, RZ, RZ, R14 ;  /* 0x000000ffff029224 */ /* 0x000fd000078e000e */
[----:B------:R-:W-:Y:S05]  /*10a20*/  WARPSYNC.COLLECTIVE R15, `(.L_x_339) ;  /* 0x000000000f087348 */ /* 0x000fea0003c00000 */
[----:B------:R0:W1:Y:S02]  /*10a30*/  SHFL.IDX P6, R14, R13, R12, R11 ;  /* 0x0000000c0d0e7389 */ /* 0x00006400000c000b */
[----:B01----:R-:W-:Y:S01]  /*10a40*/  ENDCOLLECTIVE ;  /* 0x000000000000791b */ /* 0x003fe20003800000 */
.L_x_339:
[----:B------:R-:W-:Y:S01]  /*10a50*/  @!PT LDS RZ, [RZ] ;  /* 0x00000000fffff984 */ /* 0x000fe20000000800 */
[----:B------:R-:W-:Y:S01]  /*10a60*/  @!PT LDS RZ, [RZ] ;  /* 0x00000000fffff984 */ /* 0x000fe20000000800 */
[----:B------:R-:W-:Y:S01]  /*10a70*/  @!PT LDS RZ, [RZ] ;  /* 0x00000000fffff984 */ /* 0x000fe20000000800 */
[----:B------:R-:W-:Y:S04]  /*10a80*/  @!P1 LDGSTS.E.BYPASS.LTC128B.128 [R33+0xc400], desc[UR36][R2.64], !P3 ;  /* 0x0c40000002219fae */ /* 0x000fe8000d901d64 */
[----:B------:R-:W-:Y:S04]  /*10a90*/  @!P1 LDGSTS.E.BYPASS.LTC128B.128 [R33+0x10400], desc[UR36][R2.64+0x80], !P2 ;  /* 0x1040008002219fae */ /* 0x000fe8000d101d64 */
[----:B------:R0:W-:Y:S01]  /*10aa0*/  @!P1 LDGSTS.E.BYPASS.LTC128B.128 [R33+0x14400], desc[UR36][R2.64+0x100], !P0 ;  /* 0x1440010002219fae */ /* 0x0001e2000c101d64 */
[----:B------:R-:W-:Y:S02]  /*10ab0*/  ISETP.GE.AND P1, PT, R7, R6, PT ;  /* 0x000000060700720c */ /* 0x000fe40003f26270 */
[----:B------:R-:W-:Y:S01]  /*10ac0*/  MOV R13, R0 ;  /* 0x00000000000d7202 */ /* 0x000fe20000000f00 */
[----:B0-----:R-:W-:-:S10]  /*10ad0*/  IMAD.MOV.U32 R2, RZ, RZ, R14 ;  /* 0x000000ffff027224 */ /* 0x001fd400078e000e */
[----:B------:R-:W-:Y:S05]  /*10ae0*/  WARPSYNC.COLLECTIVE R15, `(.L_x_340) ;  /* 0x000000000f087348 */ /* 0x000fea0003c00000 */
[----:B------:R0:W1:Y:S02]  /*10af0*/  SHFL.IDX P6, R14, R13, R12, R11 ;  /* 0x0000000c0d0e7389 */ /* 0x00006400000c000b */
[----:B01----:R-:W-:Y:S01]  /*10b00*/  ENDCOLLECTIVE ;  /* 0x000000000000791b */ /* 0x003fe20003800000 */
.L_x_340:
[----:B------:R-:W-:Y:S01]  /*10b10*/  IMAD.MOV.U32 R13, RZ, RZ, R5 ;  /* 0x000000ffff0d7224 */ /* 0x000fe200078e0005 */
[----:B------:R-:W-:Y:S02]  /*10b20*/  MOV R12, 0x2 ;  /* 0x00000002000c7802 */ /* 0x000fe40000000f00 */
[----:B------:R-:W-:-:S05]  /*10b30*/  @!P1 LEA R14, P4, R9, R14, 0x1 ;  /* 0x0000000e090e9211 */ /* 0x000fca00078808ff */
[----:B------:R-:W-:Y:S02]  /*10b40*/  @!P1 IMAD.X R7, RZ, RZ, R2, P4 ;  /* 0x000000ffff079224 */ /* 0x000fe400020e0602 */
[----:B------:R-:W-:-:S07]  /*10b50*/  @!P1 IMAD.MOV.U32 R2, RZ, RZ, R14 ;  /* 0x000000ffff029224 */ /* 0x000fce00078e000e */
[----:B------:R-:W-:Y:S05]  /*10b60*/  WARPSYNC.COLLECTIVE R15, `(.L_x_341) ;  /* 0x000000000f087348 */ /* 0x000fea0003c00000 */
[----:B------:R0:W1:Y:S02]  /*10b70*/  SHFL.IDX P6, R14, R13, R12, R11 ;  /* 0x0000000c0d0e7389 */ /* 0x00006400000c000b */
[----:B01----:R-:W-:Y:S01]  /*10b80*/  ENDCOLLECTIVE ;  /* 0x000000000000791b */ /* 0x003fe20003800000 */
.L_x_341:
[----:B------:R-:W-:Y:S02]  /*10b90*/  @!P1 IMAD.MOV.U32 R3, RZ, RZ, R7 ;  /* 0x000000ffff039224 */ /* 0x000fe400078e0007 */
[----:B------:R-:W-:-:S03]  /*10ba0*/  VIADD R7, R4, 0x20 ;  /* 0x0000002004077836 */ /* 0x000fc60000000000 */
[----:B------:R-:W-:Y:S01]  /*10bb0*/  @!PT LDS RZ, [RZ] ;  /* 0x00000000fffff984 */ /* 0x000fe20000000800 */
[----:B------:R-:W-:Y:S01]  /*10bc0*/  @!PT LDS RZ, [RZ] ;  /* 0x00000000fffff984 */ /* 0x000fe20000000800 */
[----:B------:R-:W-:Y:S01]  /*10bd0*/  @!PT LDS RZ, [RZ] ;  /* 0x00000000fffff984 */ /* 0x000fe20000000800 */
[----:B------:R-:W-:Y:S04]  /*10be0*/  @!P1 LDGSTS.E.BYPASS.LTC128B.128 [R33+0xcc00], desc[UR36][R2.64], !P3 ;  /* 0x0cc0000002219fae */ /* 0x000fe8000d901d64 */
[----:B------:R-:W-:Y:S01]  /*10bf0*/  @!P1 LDGSTS.E.BYPASS.LTC128B.128 [R33+0x10c00], desc[UR36][R2.64+0x80], !P2 ;  /* 0x10c0008002219fae */ /* 0x000fe2000d101d64 */
[----:B------:R-:W-:-:S03]  /*10c00*/  IMAD.MOV.U32 R13, RZ, RZ, R0 ;  /* 0x000000ffff0d7224 */ /* 0x000fc600078e0000 */
[----:B------:R0:W-:Y:S01]  /*10c10*/  @!P1 LDGSTS.E.BYPASS.LTC128B.128 [R33+0x14c00], desc[UR36][R2.64+0x100], !P0 ;  /* 0x14c0010002219fae */ /* 0x0001e2000c101d64 */
[----:B------:R-:W-:Y:S01]  /*10c20*/  ISETP.GE.AND P1, PT, R7, R6, PT ;  /* 0x000000060700720c */ /* 0x000fe20003f26270 */
[----:B0-----:R-:W-:-:S12]  /*10c30*/  IMAD.MOV.U32 R2, RZ, RZ, R14 ;  /* 0x000000ffff027224 */ /* 0x001fd800078e000e */
[----:B------:R-:W-:Y:S05]  /*10c40*/  WARPSYNC.COLLECTIVE R15, `(.L_x_342) ;  /* 0x000000000f087348 */ /* 0x000fea0003c00000 */
[----:B------:R0:W1:Y:S02]  /*10c50*/  SHFL.IDX P6, R14, R13, R12, R11 ;  /* 0x0000000c0d0e7389 */ /* 0x00006400000c000b */
[----:B01----:R-:W-:Y:S01]  /*10c60*/  ENDCOLLECTIVE ;  /* 0x000000000000791b */ /* 0x003fe20003800000 */
.L_x_342:
[----:B------:R-:W-:Y:S02]  /*10c70*/  IMAD.MOV.U32 R13, RZ, RZ, R5 ;  /* 0x000000ffff0d7224 */ /* 0x000fe400078e0005 */
[----:B------:R-:W-:Y:S01]  /*10c80*/  IMAD.MOV.U32 R12, RZ, RZ, 0x3 ;  /* 0x00000003ff0c7424 */ /* 0x000fe200078e00ff */
[----:B------:R-:W-:-:S05]  /*10c90*/  @!P1 LEA R14, P4, R9, R14, 0x1 ;  /* 0x0000000e090e9211 */ /* 0x000fca00078808ff */
[----:B------:R-:W-:Y:S02]  /*10ca0*/  @!P1 IMAD.X R7, RZ, RZ, R2, P4 ;  /* 0x000000ffff079224 */ /* 0x000fe400020e0602 */
[----:B------:R-:W-:-:S07]  /*10cb0*/  @!P1 IMAD.MOV.U32 R2, RZ, RZ, R14 ;  /* 0x000000ffff029224 */ /* 0x000fce00078e000e */
[----:B------:R-:W-:Y:S05]  /*10cc0*/  WARPSYNC.COLLECTIVE R15, `(.L_x_343) ;  /* 0x000000000f087348 */ /* 0x000fea0003c00000 */
[----:B------:R0:W1:Y:S02]  /*10cd0*/  SHFL.IDX P6, R14, R13, R12, R11 ;  /* 0x0000000c0d0e7389 */ /* 0x00006400000c000b */
[----:B01----:R-:W-:Y:S01]  /*10ce0*/  ENDCOLLECTIVE ;  /* 0x000000000000791b */ /* 0x003fe20003800000 */
.L_x_343:
[----:B------:R-:W-:Y:S01]  /*10cf0*/  @!P1 IMAD.MOV.U32 R3, RZ, RZ, R7 ;  /* 0x000000ffff039224 */ /* 0x000fe200078e0007 */
[----:B------:R-:W-:-:S04]  /*10d00*/  IADD3 R7, R4, 0x30, RZ ;  /* 0x0000003004077810 */ /* 0x000fc80007ffe0ff */
        /* <DEDUP_REMOVED lines=12> */
.L_x_344:
[----:B------:R-:W-:Y:S02]  /*10dd0*/  IMAD.MOV.U32 R13, RZ, RZ, R5 ;  /* 0x000000ffff0d7224 */ /* 0x000fe400078e0005 */
[----:B------:R-:W-:Y:S01]  /*10de0*/  IMAD.MOV.U32 R12, RZ, RZ, 0x4 ;  /* 0x00000004ff0c7424 */ /* 0x000fe200078e00ff */
[----:B------:R-:W-:-:S05]  /*10df0*/  @!P1 LEA R14, P4, R9, R14, 0x1 ;  /* 0x0000000e090e9211 */ /* 0x000fca00078808ff */
[----:B------:R-:W-:Y:S01]  /*10e00*/  @!P1 IMAD.X R7, RZ, RZ, R2, P4 ;  /* 0x000000ffff079224 */ /* 0x000fe200020e0602 */
[----:B------:R-:W-:-:S07]  /*10e10*/  @!P1 MOV R2, R14 ;  /* 0x0000000e00029202 */ /* 0x000fce0000000f00 */
[----:B------:R-:W-:Y:S05]  /*10e20*/  WARPSYNC.COLLECTIVE R15, `(.L_x_345) ;  /* 0x000000000f087348 */ /* 0x000fea0003c00000 */
[----:B------:R0:W1:Y:S02]  /*10e30*/  SHFL.IDX P6, R14, R13, R12, R11 ;  /* 0x0000000c0d0e7389 */ /* 0x00006400000c000b */
[----:B01----:R-:W-:Y:S01]  /*10e40*/  ENDCOLLECTIVE ;  /* 0x000000000000791b */ /* 0x003fe20003800000 */
.L_x_345:
[----:B------:R-:W-:Y:S02]  /*10e50*/  @!P1 IMAD.MOV.U32 R3, RZ, RZ, R7 ;  /* 0x000000ffff039224 */ /* 0x000fe400078e0007 */
[----:B------:R-:W-:-:S03]  /*10e60*/  VIADD R7, R4, 0x40 ;  /* 0x0000004004077836 */ /* 0x000fc60000000000 */
[----:B------:R-:W-:Y:S01]  /*10e70*/  @!PT LDS RZ, [RZ] ;  /* 0x00000000fffff984 */ /* 0x000fe20000000800 */
[----:B------:R-:W-:Y:S01]  /*10e80*/  @!PT LDS RZ, [RZ] ;  /* 0x00000000fffff984 */ /* 0x000fe20000000800 */
[----:B------:R-:W-:Y:S01]  /*10e90*/  @!PT LDS RZ, [RZ] ;  /* 0x00000000fffff984 */ /* 0x000fe20000000800 */
[----:B------:R-:W-:Y:S04]  /*10ea0*/  @!P1 LDGSTS.E.BYPASS.LTC128B.128 [R33+0xdc00], desc[UR36][R2.64], !P3 ;  /* 0x0dc0000002219fae */ /* 0x000fe8000d901d64 */
[----:B------:R-:W-:Y:S01]  /*10eb0*/  @!P1 LDGSTS.E.BYPASS.LTC128B.128 [R33+0x11c00], desc[UR36][R2.64+0x80], !P2 ;  /* 0x11c0008002219fae */ /* 0x000fe2000d101d64 */
[----:B------:R-:W-:-:S03]  /*10ec0*/  MOV R13, R0 ;  /* 0x00000000000d7202 */ /* 0x000fc60000000f00 */
[----:B------:R0:W-:Y:S01]  /*10ed0*/  @!P1 LDGSTS.E.BYPASS.LTC128B.128 [R33+0x15c00], desc[UR36][R2.64+0x100], !P0 ;  /* 0x15c0010002219fae */ /* 0x0001e2000c101d64 */
[----:B------:R-:W-:Y:S01]  /*10ee0*/  ISETP.GE.AND P1, PT, R7, R6, PT ;  /* 0x000000060700720c */ /* 0x000fe20003f26270 */
[----:B0-----:R-:W-:-:S12]  /*10ef0*/  IMAD.MOV.U32 R2, RZ, RZ, R14 ;  /* 0x000000ffff027224 */ /* 0x001fd800078e000e */
[----:B------:R-:W-:Y:S05]  /*10f00*/  WARPSYNC.COLLECTIVE R15, `(.L_x_346) ;  /* 0x000000000f087348 */ /* 0x000fea0003c00000 */
[----:B------:R0:W1:Y:S02]  /*10f10*/  SHFL.IDX P6, R14, R13, R12, R11 ;  /* 0x0000000c0d0e7389 */ /* 0x00006400000c000b */
[----:B01----:R-:W-:Y:S01]  /*10f20*/  ENDCOLLECTIVE ;  /* 0x000000000000791b */ /* 0x003fe20003800000 */
.L_x_346:
        /* <DEDUP_REMOVED lines=8> */
.L_x_347:
        /* <DEDUP_REMOVED lines=14> */
.L_x_348:
        /* <DEDUP_REMOVED lines=8> */
.L_x_349:
        /* <DEDUP_REMOVED lines=14> */
.L_x_350:
        /* <DEDUP_REMOVED lines=8> */
.L_x_351:
[----:B------:R-:W-:-:S05]  /*11270*/  @!P1 IMAD.MOV.U32 R3, RZ, RZ, R7 ;  /* 0x000000ffff039224 */ /* 0x000fca00078e0007 */
[----:B------:R-:W-:Y:S01]  /*11280*/  @!PT LDS RZ, [RZ] ;  /* 0x00000000fffff984 */ /* 0x000fe20000000800 */
[----:B------:R-:W-:Y:S01]  /*11290*/  @!PT LDS RZ, [RZ] ;  /* 0x00000000fffff984 */ /* 0x000fe20000000800 */
[----:B------:R-:W-:Y:S01]  /*112a0*/  @!PT LDS RZ, [RZ] ;  /* 0x00000000fffff984 */ /* 0x000fe20000000800 */
[----:B------:R0:W-:Y:S04]  /*112b0*/  @!P1 LDGSTS.E.BYPASS.LTC128B.128 [R33+0xf400], desc[UR36][R2.64], !P3 ;  /* 0x0f40000002219fae */ /* 0x0001e8000d901d64 */
[----:B------:R0:W-:Y:S01]  /*112c0*/  @!P1 LDGSTS.E.BYPASS.LTC128B.128 [R33+0x13400], desc[UR36][R2.64+0x80], !P2 ;  /* 0x1340008002219fae */ /* 0x0001e2000d101d64 */
[----:B------:R-:W-:-:S03]  /*112d0*/  IMAD.MOV.U32 R13, RZ, RZ, R0 ;  /* 0x000000ffff0d7224 */ /* 0x000fc600078e0000 */
[----:B------:R0:W-:Y:S01]  /*112e0*/  @!P1 LDGSTS.E.BYPASS.LTC128B.128 [R33+0x17400], desc[UR36][R2.64+0x100], !P0 ;  /* 0x1740010002219fae */ /* 0x0001e2000c101d64 */
[----:B------:R-:W-:-:S07]  /*112f0*/  IMAD.MOV.U32 R5, RZ, RZ, R14 ;  /* 0x000000ffff057224 */ /* 0x000fce00078e000e */
[----:B0-----:R-:W-:Y:S05]  /*11300*/  WARPSYNC.COLLECTIVE R15, `(.L_x_352) ;  /* 0x000000000f087348 */ /* 0x001fea0003c00000 */
[----:B------:R1:W2:Y:S02]  /*11310*/  SHFL.IDX P6, R14, R13, R12, R11 ;  /* 0x0000000c0d0e7389 */ /* 0x0002a400000c000b */
[----:B012---:R-:W-:Y:S01]  /*11320*/  ENDCOLLECTIVE ;  /* 0x000000000000791b */ /* 0x007fe20003800000 */
.L_x_352:
[----:B------:R-:W-:Y:S05]  /*11330*/  BRA `(.L_x_353) ;  /* 0xffffffc000547947 */ /* 0x000fea000383ffff */
.L_x_269:
[----:B0-----:R0:W1:Y:S02]  /*11340*/  SYNCS.PHASECHK.TRANS64.TRYWAIT P0, [R22+URZ+0x2a820], R3 ;  /* 0x02a82003160075a7 */ /* 0x001064000800017f */
[----:B-1----:R-:W-:Y:S05]  /*11350*/  @!P0 NANOSLEEP.SYNCS 0x989680 ;  /* 0x009896800000895d */ /* 0x002fea0003900000 */
[----:B------:R-:W1:Y:S02]  /*11360*/  @!P0 SYNCS.PHASECHK.TRANS64 P0, [R22+URZ+0x2a820], R3 ;  /* 0x02a82003160085a7 */ /* 0x000e64000800007f */
[----:B-1----:R-:W-:Y:S05]  /*11370*/  @!P0 BRA `(.L_x_269) ;  /* 0xfffffffc00f08947 */ /* 0x002fea000383ffff */
[----:B------:R-:W-:Y:S05]  /*11380*/  BRA `(.L_x_354) ;  /* 0xffffffc000cc7947 */ /* 0x000fea000383ffff */
.L_x_274:
[----:B0-----:R0:W1:Y:S02]  /*11390*/  SYNCS.PHASECHK.TRANS64.TRYWAIT P0, [R6+URZ+0x2a840], R3 ;  /* 0x02a84003060075a7 */ /* 0x001064000800017f */
[----:B-1----:R-:W-:Y:S05]  /*113a0*/  @!P0 NANOSLEEP.SYNCS 0x989680 ;  /* 0x009896800000895d */ /* 0x002fea0003900000 */
[----:B------:R-:W1:Y:S02]  /*113b0*/  @!P0 SYNCS.PHASECHK.TRANS64 P0, [R6+URZ+0x2a840], R3 ;  /* 0x02a84003060085a7 */ /* 0x000e64000800007f */
[----:B-1----:R-:W-:Y:S05]  /*113c0*/  @!P0 BRA `(.L_x_274) ;  /* 0xfffffffc00f08947 */ /* 0x002fea000383ffff */
[----:B------:R-:W-:Y:S05]  /*113d0*/  BRA `(.L_x_355) ;  /* 0xffffffc400907947 */ /* 0x000fea000383ffff */
.L_x_275:
[----:B------:R-:W-:Y:S01]  /*113e0*/  BSSY B1, `(.L_x_356) ;  /* 0x0000008000017945 */ /* 0x000fe20003800000 */
[----:B------:R-:W-:Y:S01]  /*113f0*/  MOV R13, R5 ;  /* 0x00000005000d7202 */ /* 0x000fe20000000f00 */
[----:B------:R-:W-:Y:S02]  /*11400*/  IMAD.MOV.U32 R12, RZ, RZ, RZ ;  /* 0x000000ffff0c7224 */ /* 0x000fe400078e00ff */
[----:B------:R-:W-:Y:S02]  /*11410*/  IMAD.MOV.U32 R11, RZ, RZ, 0x181f ;  /* 0x0000181fff0b7424 */ /* 0x000fe400078e00ff */
[----:B------:R-:W-:-:S07]  /*11420*/  IMAD.MOV.U32 R15, RZ, RZ, -0x1 ;  /* 0xffffffffff0f7424 */ /* 0x000fce00078e00ff */
[----:B--2---:R-:W-:Y:S05]  /*11430*/  WARPSYNC.COLLECTIVE R15, `(.L_x_357) ;  /* 0x000000000f087348 */ /* 0x004fea0003c00000 */
[----:B--2---:R0:W1:Y:S02]  /*11440*/  SHFL.IDX P6, R14, R13, R12, R11 ;  /* 0x0000000c0d0e7389 */ /* 0x00406400000c000b */
[----:B01----:R-:W-:Y:S01]  /*11450*/  ENDCOLLECTIVE ;  /* 0x000000000000791b */ /* 0x003fe20003800000 */
.L_x_357:
[----:B------:R-:W-:Y:S05]  /*11460*/  BSYNC B1 ;  /* 0x0000000000017941 */ /* 0x000fea0003800000 */
.L_x_356:
[----:B------:R-:W0:Y:S01]  /*11470*/  S2R R35, SR_TID.X ;  /* 0x0000000000237919 */ /* 0x000e220000002100 */
[----:B------:R-:W-:Y:S01]  /*11480*/  IMAD.MOV.U32 R13, RZ, RZ, R9 ;  /* 0x000000ffff0d7224 */ /* 0x000fe200078e0009 */
[----:B------:R-:W-:Y:S01]  /*11490*/  MOV R12, RZ ;  /* 0x000000ff000c7202 */ /* 0x000fe20000000f00 */
[----:B------:R-:W-:Y:S02]  /*114a0*/  IMAD.MOV.U32 R11, RZ, RZ, 0x181f ;  /* 0x0000181fff0b7424 */ /* 0x000fe400078e00ff */
[----:B------:R-:W-:Y:S02]  /*114b0*/  IMAD.MOV.U32 R15, RZ, RZ, -0x1 ;  /* 0xffffffffff0f7424 */ /* 0x000fe400078e00ff */
[----:B------:R-:W-:Y:S02]  /*114c0*/  IMAD.MOV.U32 R3, RZ, RZ, R14 ;  /* 0x000000ffff037224 */ /* 0x000fe400078e000e */
[----:B------:R-:W-:-:S07]  /*114d0*/  IMAD R4, R4, 0x2, R22 ;  /* 0x0000000204047824 */ /* 0x000fce00078e0216 */
[----:B0-----:R-:W-:Y:S05]  /*114e0*/  WARPSYNC.COLLECTIVE R15, `(.L_x_358) ;  /* 0x000000000f087348 */ /* 0x001fea0003c00000 */
[----:B------:R1:W2:Y:S02]  /*114f0*/  SHFL.IDX P6, R14, R13, R12, R11 ;  /* 0x0000000c0d0e7389 */ /* 0x0002a400000c000b */
[----:B012---:R-:W-:Y:S01]  /*11500*/  ENDCOLLECTIVE ;  /* 0x000000000000791b */ /* 0x007fe20003800000 */
.L_x_358:
[----:B------:R-:W-:Y:S02]  /*11510*/  IMAD.MOV.U32 R13, RZ, RZ, R5 ;  /* 0x000000ffff0d7224 */ /* 0x000fe400078e0005 */
[----:B------:R-:W-:Y:S02]  /*11520*/  IMAD.MOV.U32 R12, RZ, RZ, 0x1 ;  /* 0x00000001ff0c7424 */ /* 0x000fe400078e00ff */
[----:B------:R-:W-:Y:S02]  /*11530*/  IMAD.SHL.U32 R35, R35, 0x8, RZ ;  /* 0x0000000823237824 */ /* 0x000fe400078e00ff */
[----:B------:R-:W-:-:S07]  /*11540*/  IMAD.MOV.U32 R2, RZ, RZ, R14 ;  /* 0x000000ffff027224 */ /* 0x000fce00078e000e */
[----:B------:R-:W-:Y:S05]  /*11550*/  WARPSYNC.COLLECTIVE R15, `(.L_x_359) ;  /* 0x000000000f087348 */ /* 0x000fea0003c00000 */
[----:B------:R0:W1:Y:S02]  /*11560*/  SHFL.IDX P6, R14, R13, R12, R11 ;  /* 0x0000000c0d0e7389 */ /* 0x00006400000c000b */
[----:B01----:R-:W-:Y:S01]  /*11570*/  ENDCOLLECTIVE ;  /* 0x000000000000791b */ /* 0x003fe20003800000 */
.L_x_359:
[----:B------:R-:W-:-:S05]  /*11580*/  LOP3.LUT R35, R35, 0x38, RZ, 0xc0, !PT ;  /* 0x0000003823237812 */ /* 0x000fca00078ec0ff */
[----:B------:R-:W-:-:S05]  /*11590*/  IMAD.SHL.U32 R0, R35, 0x2, RZ ;  /* 0x0000000223007824 */ /* 0x000fca00078e00ff */
[----:B------:R-:W-:Y:S01]  /*115a0*/  IADD3 R2, P0, R2, R0, RZ ;  /* 0x0000000002027210 */ /* 0x000fe20007f1e0ff */
[----:B------:R-:W-:-:S03]  /*115b0*/  IMAD.MOV.U32 R13, RZ, RZ, R9 ;  /* 0x000000ffff0d7224 */ /* 0x000fc600078e0009 */
[----:B------:R-:W-:-:S05]  /*115c0*/  IADD3.X R3, RZ, R3, RZ, P0, !PT ;  /* 0x00000003ff037210 */ /* 0x000fca00007fe4ff */
[----:B------:R-:W-:Y:S01]  /*115d0*/  @!PT LDS RZ, [RZ] ;  /* 0x00000000fffff984 */ /* 0x000fe20000000800 */
[----:B------:R-:W-:Y:S01]  /*115e0*/  @!PT LDS RZ, [RZ] ;  /* 0x00000000fffff984 */ /* 0x000fe20000000800 */
[----:B------:R-:W-:Y:S01]  /*115f0*/  @!PT LDS RZ, [RZ] ;  /* 0x00000000fffff984 */ /* 0x000fe20000000800 */
[----:B------:R-:W-:Y:S04]  /*11600*/  LDGSTS.E.BYPASS.LTC128B.128 [R4+0x18400], desc[UR36][R2.64], !P3 ;  /* 0x1840000002047fae */ /* 0x000fe8000d901d64 */
[----:B------:R-:W-:Y:S04]  /*11610*/  LDGSTS.E.BYPASS.LTC128B.128 [R4+0x1b400], desc[UR36][R2.64+0x80], !P2 ;  /* 0x1b40008002047fae */ /* 0x000fe8000d101d64 */
[----:B------:R0:W-:Y:S02]  /*11620*/  LDGSTS.E.BYPASS.LTC128B.128 [R4+0x1e400], desc[UR36][R2.64+0x100], !P1 ;  /* 0x1e40010002047fae */ /* 0x0001e4000c901d64 */
[----:B0-----:R-:W-:-:S07]  /*11630*/  IMAD.MOV.U32 R3, RZ, RZ, R14 ;  /* 0x000000ffff037224 */ /* 0x001fce00078e000e */
[----:B------:R-:W-:Y:S05]  /*11640*/  WARPSYNC.COLLECTIVE R15, `(.L_x_360) ;  /* 0x000000000f087348 */ /* 0x000fea0003c00000 */
[----:B------:R0:W1:Y:S02]  /*11650*/  SHFL.IDX P6, R14, R13, R12, R11 ;  /* 0x0000000c0d0e7389 */ /* 0x00006400000c000b */
[----:B01----:R-:W-:Y:S01]  /*11660*/  ENDCOLLECTIVE ;  /* 0x000000000000791b */ /* 0x003fe20003800000 */
.L_x_360:
[----:B------:R-:W-:Y:S02]  /*11670*/  IMAD.MOV.U32 R13, RZ, RZ, R5 ;  /* 0x000000ffff0d7224 */ /* 0x000fe400078e0005 */
[----:B------:R-:W-:Y:S01]  /*11680*/  IMAD.MOV.U32 R12, RZ, RZ, 0x2 ;  /* 0x00000002ff0c7424 */ /* 0x000fe200078e00ff */
[----:B------:R-:W-:-:S07]  /*11690*/  MOV R2, R14 ;  /* 0x0000000e00027202 */ /* 0x000fce0000000f00 */
[----:B------:R-:W-:Y:S05]  /*116a0*/  WARPSYNC.COLLECTIVE R15, `(.L_x_361) ;  /* 0x000000000f087348 */ /* 0x000fea0003c00000 */
[----:B------:R0:W1:Y:S02]  /*116b0*/  SHFL.IDX P6, R14, R13, R12, R11 ;  /* 0x0000000c0d0e7389 */ /* 0x00006400000c000b */
[----:B01----:R-:W-:Y:S01]  /*116c0*/  ENDCOLLECTIVE ;  /* 0x000000000000791b */ /* 0x003fe20003800000 */
.L_x_361:
[----:B------:R-:W-:-:S05]  /*116d0*/  IADD3 R2, P0, R2, R0, RZ ;  /* 0x0000000002027210 */ /* 0x000fca0007f1e0ff */
[----:B------:R-:W-:-:S05]  /*116e0*/  IMAD.X R3, RZ, RZ, R3, P0 ;  /* 0x000000ffff037224 */ /* 0x000fca00000e0603 */
[----:B------:R-:W-:Y:S01]  /*116f0*/  @!PT LDS RZ, [RZ] ;  /* 0x00000000fffff984 */ /* 0x000fe20000000800 */
[----:B------:R-:W-:Y:S01]  /*11700*/  @!PT LDS RZ, [RZ] ;  /* 0x00000000fffff984 */ /* 0x000fe20000000800 */
[----:B------:R-:W-:Y:S01]  /*11710*/  @!PT LDS RZ, [RZ] ;  /* 0x00000000fffff984 */ /* 0x000fe20000000800 */
[----:B------:R0:W-:Y:S01]  /*11720*/  LDGSTS.E.BYPASS.LTC128B.128 [R4+0x18c00], desc[UR36][R2.64], !P3 ;  /* 0x18c0000002047fae */ /* 0x0001e2000d901d64 */
[----:B------:R-:W-:-:S03]  /*11730*/  IMAD.MOV.U32 R13, RZ, RZ, R9 ;  /* 0x000000ffff0d7224 */ /* 0x000fc600078e0009 */
[----:B------:R0:W-:Y:S04]  /*11740*/  LDGSTS.E.BYPASS.LTC128B.128 [R4+0x1bc00], desc[UR36][R2.64+0x80], !P2 ;  /* 0x1bc0008002047fae */ /* 0x0001e8000d101d64 */
[----:B------:R0:W-:Y:S01]  /*11750*/  LDGSTS.E.BYPASS.LTC128B.128 [R4+0x1ec00], desc[UR36][R2.64+0x100], !P1 ;  /* 0x1ec0010002047fae */ /* 0x0001e2000c901d64 */
[----:B------:R-:W-:-:S07]  /*11760*/  IMAD.MOV.U32 R35, RZ, RZ, R14 ;  /* 0x000000ffff237224 */ /* 0x000fce00078e000e */
[----:B0-----:R-:W-:Y:S05]  /*11770*/  WARPSYNC.COLLECTIVE R15, `(.L_x_362) ;  /* 0x000000000f087348 */ /* 0x001fea0003c00000 */
[----:B------:R1:W2:Y:S02]  /*11780*/  SHFL.IDX P6, R14, R13, R12, R11 ;  /* 0x0000000c0d0e7389 */ /* 0x0002a400000c000b */
[----:B012---:R-:W-:Y:S01]  /*11790*/  ENDCOLLECTIVE ;  /* 0x000000000000791b */ /* 0x007fe20003800000 */
.L_x_362:
[----:B------:R-:W-:Y:S02]  /*117a0*/  IMAD.MOV.U32 R13, RZ, RZ, R5 ;  /* 0x000000ffff0d7224 */ /* 0x000fe400078e0005 */
[----:B------:R-:W-:Y:S01]  /*117b0*/  IMAD.MOV.U32 R12, RZ, RZ, 0x3 ;  /* 0x00000003ff0c7424 */ /* 0x000fe200078e00ff */
[----:B------:R-:W-:-:S07]  /*117c0*/  MOV R2, R14 ;  /* 0x0000000e00027202 */ /* 0x000fce0000000f00 */
[----:B------:R-:W-:Y:S05]  /*117d0*/  WARPSYNC.COLLECTIVE R15, `(.L_x_363) ;  /* 0x000000000f087348 */ /* 0x000fea0003c00000 */
[----:B------:R0:W1:Y:S02]  /*117e0*/  SHFL.IDX P6, R14, R13, R12, R11 ;  /* 0x0000000c0d0e7389 */ /* 0x00006400000c000b */
[----:B01----:R-:W-:Y:S01]  /*117f0*/  ENDCOLLECTIVE ;  /* 0x000000000000791b */ /* 0x003fe20003800000 */
.L_x_363:
        /* <DEDUP_REMOVED lines=13> */
.L_x_364:
[----:B------:R-:W-:Y:S02]  /*118d0*/  IMAD.MOV.U32 R13, RZ, RZ, R5 ;  /* 0x000000ffff0d7224 */ /* 0x000fe400078e0005 */
[----:B------:R-:W-:Y:S01]  /*118e0*/  IMAD.MOV.U32 R12, RZ, RZ, 0x4 ;  /* 0x00000004ff0c7424 */ /* 0x000fe200078e00ff */
[----:B------:R-:W-:-:S07]  /*118f0*/  MOV R2, R14 ;  /* 0x0000000e00027202 */ /* 0x000fce0000000f00 */
[----:B------:R-:W-:Y:S05]  /*11900*/  WARPSYNC.COLLECTIVE R15, `(.L_x_365) ;  /* 0x000000000f087348 */ /* 0x000fea0003c00000 */
[----:B------:R0:W1:Y:S02]  /*11910*/  SHFL.IDX P6, R14, R13, R12, R11 ;  /* 0x0000000c0d0e7389 */ /* 0x00006400000c000b */
[----:B01----:R-:W-:Y:S01]  /*11920*/  ENDCOLLECTIVE ;  /* 0x000000000000791b */ /* 0x003fe20003800000 */
.L_x_365:
        /* <DEDUP_REMOVED lines=13> */
.L_x_366:
[----:B------:R-:W-:Y:S02]  /*11a00*/  IMAD.MOV.U32 R13, RZ, RZ, R5 ;  /* 0x000000ffff0d7224 */ /* 0x000fe400078e0005 */
[----:B------:R-:W-:Y:S01]  /*11a10*/  IMAD.MOV.U32 R12, RZ, RZ, 0x5 ;  /* 0x00000005ff0c7424 */ /* 0x000fe200078e00ff */
[----:B------:R-:W-:-:S07]  /*11a20*/  MOV R2, R14 ;  /* 0x0000000e00027202 */ /* 0x000fce0000000f00 */
[----:B------:R-:W-:Y:S05]  /*11a30*/  WARPSYNC.COLLECTIVE R15, `(.L_x_367) ;  /* 0x000000000f087348 */ /* 0x000fea0003c00000 */
[----:B------:R0:W1:Y:S02]  /*11a40*/  SHFL.IDX P6, R14, R13, R12, R11 ;  /* 0x0000000c0d0e7389 */ /* 0x00006400000c000b */
[----:B01----:R-:W-:Y:S01]  /*11a50*/  ENDCOLLECTIVE ;  /* 0x000000000000791b */ /* 0x003fe20003800000 */
.L_x_367:
        /* <DEDUP_REMOVED lines=13> */
.L_x_368:
[----:B------:R-:W-:Y:S01]  /*11b30*/  MOV R2, R14 ;  /* 0x0000000e00027202 */ /* 0x000fe20000000f00 */
[----:B------:R-:W-:Y:S06]  /*11b40*/  BRA `(.L_x_369) ;  /* 0xffffffc000c07947 */ /* 0x000fec000383ffff */
.L_x_280:
[----:B-1----:R1:W4:Y:S02]  /*11b50*/  SYNCS.PHASECHK.TRANS64.TRYWAIT P0, [R4+URZ+0x2a860], R2 ;  /* 0x02a86002040075a7 */ /* 0x002324000800017f */
[----:B----4-:R-:W-:Y:S05]  /*11b60*/  @!P0 NANOSLEEP.SYNCS 0x989680 ;  /* 0x009896800000895d */ /* 0x010fea0003900000 */
[----:B------:R-:W4:Y:S02]  /*11b70*/  @!P0 SYNCS.PHASECHK.TRANS64 P0, [R4+URZ+0x2a860], R2 ;  /* 0x02a86002040085a7 */ /* 0x000f24000800007f */
[----:B----4-:R-:W-:Y:S05]  /*11b80*/  @!P0 BRA `(.L_x_280) ;  /* 0xfffffffc00f08947 */ /* 0x010fea000383ffff */
[----:B------:R-:W-:Y:S05]  /*11b90*/  BRA `(.L_x_370) ;  /* 0xffffffc4001c7947 */ /* 0x000fea000383ffff */
.L_x_281:
[----:B------:R-:W-:Y:S01]  /*11ba0*/  BSSY B1, `(.L_x_371) ;  /* 0x0000008000017945 */ /* 0x000fe20003800000 */
[----:B------:R-:W-:Y:S02]  /*11bb0*/  IMAD.MOV.U32 R13, RZ, RZ, R24 ;  /* 0x000000ffff0d7224 */ /* 0x000fe400078e0018 */
[----:B------:R-:W-:Y:S02]  /*11bc0*/  IMAD.MOV.U32 R12, RZ, RZ, RZ ;  /* 0x000000ffff0c7224 */ /* 0x000fe400078e00ff */
[----:B------:R-:W-:Y:S02]  /*11bd0*/  IMAD.MOV.U32 R11, RZ, RZ, 0x181f ;  /* 0x0000181fff0b7424 */ /* 0x000fe400078e00ff */
[----:B------:R-:W-:-:S07]  /*11be0*/  IMAD.MOV.U32 R15, RZ, RZ, -0x1 ;  /* 0xffffffffff0f7424 */ /* 0x000fce00078e00ff */
[----:B-12---:R-:W-:Y:S05]  /*11bf0*/  WARPSYNC.COLLECTIVE R15, `(.L_x_372) ;  /* 0x000000000f087348 */ /* 0x006fea0003c00000 */
[----:B--2---:R0:W2:Y:S02]  /*11c00*/  SHFL.IDX P6, R14, R13, R12, R11 ;  /* 0x0000000c0d0e7389 */ /* 0x0040a400000c000b */
[----:B012---:R-:W-:Y:S01]  /*11c10*/  ENDCOLLECTIVE ;  /* 0x000000000000791b */ /* 0x007fe20003800000 */
.L_x_372:
[----:B------:R-:W-:Y:S05]  /*11c20*/  BSYNC B1 ;  /* 0x0000000000017941 */ /* 0x000fea0003800000 */
.L_x_371:
[----:B------:R-:W-:Y:S01]  /*11c30*/  MOV R13, R18 ;  /* 0x00000012000d7202 */ /* 0x000fe20000000f00 */
[----:B------:R-:W-:Y:S01]  /*11c40*/  IMAD.MOV.U32 R12, RZ, RZ, RZ ;  /* 0x000000ffff0c7224 */ /* 0x000fe200078e00ff */
[----:B------:R-:W-:Y:S01]  /*11c50*/  LEA R5, R5, R22, 0x1 ;  /* 0x0000001605057211 */ /* 0x000fe200078e08ff */
[----:B------:R-:W-:Y:S02]  /*11c60*/  IMAD.MOV.U32 R11, RZ, RZ, 0x181f ;  /* 0x0000181fff0b7424 */ /* 0x000fe400078e00ff */
[----:B------:R-:W-:Y:S02]  /*11c70*/  IMAD.MOV.U32 R15, RZ, RZ, -0x1 ;  /* 0xffffffffff0f7424 */ /* 0x000fe400078e00ff */
[----:B------:R-:W-:-:S07]  /*11c80*/  IMAD.MOV.U32 R3, RZ, RZ, R14 ;  /* 0x000000ffff037224 */ /* 0x000fce00078e000e */
[----:B------:R-:W-:Y:S05]  /*11c90*/  WARPSYNC.COLLECTIVE R15, `(.L_x_373) ;  /* 0x000000000f087348 */ /* 0x000fea0003c00000 */
[----:B------:R0:W1:Y:S02]  /*11ca0*/  SHFL.IDX P6, R14, R13, R12, R11 ;  /* 0x0000000c0d0e7389 */ /* 0x00006400000c000b */
[----:B01----:R-:W-:Y:S01]  /*11cb0*/  ENDCOLLECTIVE ;  /* 0x000000000000791b */ /* 0x003fe20003800000 */
.L_x_373:
[----:B------:R-:W-:Y:S02]  /*11cc0*/  IMAD.MOV.U32 R13, RZ, RZ, R24 ;  /* 0x000000ffff0d7224 */ /* 0x000fe400078e0018 */
[----:B------:R-:W-:Y:S02]  /*11cd0*/  IMAD.MOV.U32 R12, RZ, RZ, 0x1 ;  /* 0x00000001ff0c7424 */ /* 0x000fe400078e00ff */
[----:B------:R-:W-:-:S07]  /*11ce0*/  IMAD.MOV.U32 R2, RZ, RZ, R14 ;  /* 0x000000ffff027224 */ /* 0x000fce00078e000e */
[----:B------:R-:W-:Y:S05]  /*11cf0*/  WARPSYNC.COLLECTIVE R15, `(.L_x_374) ;  /* 0x000000000f087348 */ /* 0x000fea0003c00000 */
[----:B------:R0:W1:Y:S02]  /*11d00*/  SHFL.IDX P6, R14, R13, R12, R11 ;  /* 0x0000000c0d0e7389 */ /* 0x00006400000c000b */
[----:B01----:R-:W-:Y:S01]  /*11d10*/  ENDCOLLECTIVE ;  /* 0x000000000000791b */ /* 0x003fe20003800000 */
.L_x_374:
[----:B------:R-:W-:-:S05]  /*11d20*/  IADD3 R2, P1, R2, R0, RZ ;  /* 0x0000000002027210 */ /* 0x000fca0007f3e0ff */
[----:B------:R-:W-:Y:S01]  /*11d30*/  IMAD.X R3, RZ, RZ, R3, P1 ;  /* 0x000000ffff037224 */ /* 0x000fe200008e0603 */
[----:B------:R-:W-:-:S04]  /*11d40*/  LOP3.LUT P1, RZ, R29, 0x1, RZ, 0xc0, !PT ;  /* 0x000000011dff7812 */ /* 0x000fc8000782c0ff */
[----:B------:R-:W-:Y:S01]  /*11d50*/  ISETP.LT.OR P2, PT, R6, 0x1, !P1 ;  /* 0x000000010600780c */ /* 0x000fe20004f41670 */
[----:B------:R-:W-:-:S12]  /*11d60*/  IMAD.MOV.U32 R13, RZ, RZ, R18 ;  /* 0x000000ffff0d7224 */ /* 0x000fd800078e0012 */
[----:B------:R-:W-:Y:S01]  /*11d70*/  @!PT LDS RZ, [RZ] ;  /* 0x00000000fffff984 */ /* 0x000fe20000000800 */
[----:B------:R-:W-:Y:S01]  /*11d80*/  @!PT LDS RZ, [RZ] ;  /* 0x00000000fffff984 */ /* 0x000fe20000000800 */
[----:B------:R-:W-:Y:S01]  /*11d90*/  @!PT LDS RZ, [RZ] ;  /* 0x00000000fffff984 */ /* 0x000fe20000000800 */
[----:B------:R-:W-:Y:S01]  /*11da0*/  LDGSTS.E.BYPASS.LTC128B.128 [R5+0x400], desc[UR36][R2.64], !P2 ;  /* 0x0040000002057fae */ /* 0x000fe2000d101d64 */
[----:B------:R-:W-:-:S13]  /*11db0*/  ISETP.LT.OR P2, PT, R6, 0x1, !P0 ;  /* 0x000000010600780c */ /* 0x000fda0004741670 */
[----:B------:R0:W-:Y:S02]  /*11dc0*/  LDGSTS.E.BYPASS.LTC128B.128 [R5+0x3400], desc[UR36][R2.64+0x80], !P2 ;  /* 0x0340008002057fae */ /* 0x0001e4000d101d64 */
[----:B0-----:R-:W-:-:S07]  /*11dd0*/  IMAD.MOV.U32 R3, RZ, RZ, R14 ;  /* 0x000000ffff037224 */ /* 0x001fce00078e000e */
[----:B------:R-:W-:Y:S05]  /*11de0*/  WARPSYNC.COLLECTIVE R15, `(.L_x_375) ;  /* 0x000000000f087348 */ /* 0x000fea0003c00000 */
[----:B------:R0:W1:Y:S02]  /*11df0*/  SHFL.IDX P6, R14, R13, R12, R11 ;  /* 0x0000000c0d0e7389 */ /* 0x00006400000c000b */
[----:B01----:R-:W-:Y:S01]  /*11e00*/  ENDCOLLECTIVE ;  /* 0x000000000000791b */ /* 0x003fe20003800000 */
.L_x_375:
[----:B------:R-:W-:Y:S02]  /*11e10*/  IMAD.MOV.U32 R13, RZ, RZ, R24 ;  /* 0x000000ffff0d7224 */ /* 0x000fe400078e0018 */
[----:B------:R-:W-:Y:S02]  /*11e20*/  IMAD.MOV.U32 R12, RZ, RZ, 0x2 ;  /* 0x00000002ff0c7424 */ /* 0x000fe400078e00ff */
[----:B------:R-:W-:-:S07]  /*11e30*/  IMAD.MOV.U32 R2, RZ, RZ, R14 ;  /* 0x000000ffff027224 */ /* 0x000fce00078e000e */
[----:B------:R-:W-:Y:S05]  /*11e40*/  WARPSYNC.COLLECTIVE R15, `(.L_x_376) ;  /* 0x000000000f087348 */ /* 0x000fea0003c00000 */
[----:B------:R0:W1:Y:S02]  /*11e50*/  SHFL.IDX P6, R14, R13, R12, R11 ;  /* 0x0000000c0d0e7389 */ /* 0x00006400000c000b */
[----:B01----:R-:W-:Y:S01]  /*11e60*/  ENDCOLLECTIVE ;  /* 0x000000000000791b */ /* 0x003fe20003800000 */
.L_x_376:
[----:B------:R-:W-:-:S04]  /*11e70*/  IADD3 R2, P2, R2, R0, RZ ;  /* 0x0000000002027210 */ /* 0x000fc80007f5e0ff */
[----:B------:R-:W-:Y:S02]  /*11e80*/  IADD3.X R3, RZ, R3, RZ, P2, !PT ;  /* 0x00000003ff037210 */ /* 0x000fe400017fe4ff */
        /* <DEDUP_REMOVED lines=12> */
.L_x_377:
[----:B------:R-:W-:Y:S02]  /*11f50*/  IMAD.MOV.U32 R13, RZ, RZ, R24 ;  /* 0x000000ffff0d7224 */ /* 0x000fe400078e0018 */
[----:B------:R-:W-:Y:S02]  /*11f60*/  IMAD.MOV.U32 R12, RZ, RZ, 0x3 ;  /* 0x00000003ff0c7424 */ /* 0x000fe400078e00ff */
[----:B------:R-:W-:-:S07]  /*11f70*/  IMAD.MOV.U32 R2, RZ, RZ, R14 ;  /* 0x000000ffff027224 */ /* 0x000fce00078e000e */
[----:B------:R-:W-:Y:S05]  /*11f80*/  WARPSYNC.COLLECTIVE R15, `(.L_x_378) ;  /* 0x000000000f087348 */ /* 0x000fea0003c00000 */
[----:B------:R0:W1:Y:S02]  /*11f90*/  SHFL.IDX P6, R14, R13, R12, R11 ;  /* 0x0000000c0d0e7389 */ /* 0x00006400000c000b */
[----:B01----:R-:W-:Y:S01]  /*11fa0*/  ENDCOLLECTIVE ;  /* 0x000000000000791b */ /* 0x003fe20003800000 */
.L_x_378:
        /* <DEDUP_REMOVED lines=14> */
.L_x_379:
[----:B------:R-:W-:Y:S02]  /*12090*/  IMAD.MOV.U32 R13, RZ, RZ, R24 ;  /* 0x000000ffff0d7224 */ /* 0x000fe400078e0018 */
[----:B------:R-:W-:Y:S02]  /*120a0*/  IMAD.MOV.U32 R12, RZ, RZ, 0x4 ;  /* 0x00000004ff0c7424 */ /* 0x000fe400078e00ff */
[----:B------:R-:W-:-:S07]  /*120b0*/  IMAD.MOV.U32 R2, RZ, RZ, R14 ;  /* 0x000000ffff027224 */ /* 0x000fce00078e000e */
[----:B------:R-:W-:Y:S05]  /*120c0*/  WARPSYNC.COLLECTIVE R15, `(.L_x_380) ;  /* 0x000000000f087348 */ /* 0x000fea0003c00000 */
[----:B------:R0:W1:Y:S02]  /*120d0*/  SHFL.IDX P6, R14, R13, R12, R11 ;  /* 0x0000000c0d0e7389 */ /* 0x00006400000c000b */
[----:B01----:R-:W-:Y:S01]  /*120e0*/  ENDCOLLECTIVE ;  /* 0x000000000000791b */ /* 0x003fe20003800000 */
.L_x_380:
        /* <DEDUP_REMOVED lines=14> */
.L_x_381:
[----:B------:R-:W-:Y:S02]  /*121d0*/  IMAD.MOV.U32 R13, RZ, RZ, R24 ;  /* 0x000000ffff0d7224 */ /* 0x000fe400078e0018 */
[----:B------:R-:W-:Y:S02]  /*121e0*/  IMAD.MOV.U32 R12, RZ, RZ, 0x5 ;  /* 0x00000005ff0c7424 */ /* 0x000fe400078e00ff */
[----:B------:R-:W-:-:S07]  /*121f0*/  IMAD.MOV.U32 R2, RZ, RZ, R14 ;  /* 0x000000ffff027224 */ /* 0x000fce00078e000e */
[----:B------:R-:W-:Y:S05]  /*12200*/  WARPSYNC.COLLECTIVE R15, `(.L_x_382) ;  /* 0x000000000f087348 */ /* 0x000fea0003c00000 */
[----:B------:R0:W1:Y:S02]  /*12210*/  SHFL.IDX P6, R14, R13, R12, R11 ;  /* 0x0000000c0d0e7389 */ /* 0x00006400000c000b */
[----:B01----:R-:W-:Y:S01]  /*12220*/  ENDCOLLECTIVE ;  /* 0x000000000000791b */ /* 0x003fe20003800000 */
.L_x_382:
[----:B------:R-:W-:-:S04]  /*12230*/  IADD3 R2, P2, R2, R0, RZ ;  /* 0x0000000002027210 */ /* 0x000fc80007f5e0ff */
[----:B------:R-:W-:Y:S02]  /*12240*/  IADD3.X R3, RZ, R3, RZ, P2, !PT ;  /* 0x00000003ff037210 */ /* 0x000fe400017fe4ff */
[----:B------:R-:W-:Y:S01]  /*12250*/  ISETP.LT.OR P2, PT, R6, 0x41, !P1 ;  /* 0x000000410600780c */ /* 0x000fe20004f41670 */
[----:B------:R-:W-:-:S12]  /*12260*/  IMAD.MOV.U32 R13, RZ, RZ, R18 ;  /* 0x000000ffff0d7224 */ /* 0x000fd800078e0012 */
        /* <DEDUP_REMOVED lines=9> */
.L_x_383:
[----:B------:R-:W-:Y:S01]  /*12300*/  @!PT LDS RZ, [RZ] ;  /* 0x00000000fffff984 */ /* 0x000fe20000000800 */
[----:B------:R-:W-:Y:S01]  /*12310*/  @!PT LDS RZ, [RZ] ;  /* 0x00000000fffff984 */ /* 0x000fe20000000800 */
[----:B------:R-:W-:Y:S01]  /*12320*/  @!PT LDS RZ, [RZ] ;  /* 0x00000000fffff984 */ /* 0x000fe20000000800 */
[----:B------:R0:W-:Y:S01]  /*12330*/  LDGSTS.E.BYPASS.LTC128B.128 [R5+0x5400], desc[UR36][R2.64+0x80], !P2 ;  /* 0x0540008002057fae */ /* 0x0001e2000d101d64 */
[----:B------:R-:W-:Y:S05]  /*12340*/  BRA `(.L_x_384) ;  /* 0xffffffc000087947 */ /* 0x000fea000383ffff */
.L_x_289:
[----:B0-----:R0:W1:Y:S02]  /*12350*/  SYNCS.PHASECHK.TRANS64.TRYWAIT P0, [R0+URZ+0x2a860], R3 ;  /* 0x02a86003000075a7 */ /* 0x001064000800017f */
[----:B-1----:R-:W-:Y:S05]  /*12360*/  @!P0 NANOSLEEP.SYNCS 0x989680 ;  /* 0x009896800000895d */ /* 0x002fea0003900000 */
[----:B------:R-:W1:Y:S02]  /*12370*/  @!P0 SYNCS.PHASECHK.TRANS64 P0, [R0+URZ+0x2a860], R3 ;  /* 0x02a86003000085a7 */ /* 0x000e64000800007f */
[----:B-1----:R-:W-:Y:S05]  /*12380*/  @!P0 BRA `(.L_x_289) ;  /* 0xfffffffc00f08947 */ /* 0x002fea000383ffff */
[----:B------:R-:W-:Y:S05]  /*12390*/  BRA `(.L_x_385) ;  /* 0xffffffc400187947 */ /* 0x000fea000383ffff */
.L_x_290:
[----:B------:R-:W-:Y:S01]  /*123a0*/  BSSY B0, `(.L_x_386) ;  /* 0x0000008000007945 */ /* 0x000fe20003800000 */
[----:B------:R-:W-:Y:S01]  /*123b0*/  IMAD.MOV.U32 R13, RZ, RZ, R24 ;  /* 0x000000ffff0d7224 */ /* 0x000fe200078e0018 */
[----:B------:R-:W-:Y:S01]  /*123c0*/  MOV R12, RZ ;  /* 0x000000ff000c7202 */ /* 0x000fe20000000f00 */
[----:B------:R-:W-:Y:S02]  /*123d0*/  IMAD.MOV.U32 R11, RZ, RZ, 0x181f ;  /* 0x0000181fff0b7424 */ /* 0x000fe400078e00ff */
[----:B------:R-:W-:-:S07]  /*123e0*/  IMAD.MOV.U32 R15, RZ, RZ, -0x1 ;  /* 0xffffffffff0f7424 */ /* 0x000fce00078e00ff */
[----:B0-2---:R-:W-:Y:S05]  /*123f0*/  WARPSYNC.COLLECTIVE R15, `(.L_x_387) ;  /* 0x000000000f087348 */ /* 0x005fea0003c00000 */
[----:B--2---:R1:W2:Y:S02]  /*12400*/  SHFL.IDX P6, R14, R13, R12, R11 ;  /* 0x0000000c0d0e7389 */ /* 0x0042a400000c000b */
[----:B012---:R-:W-:Y:S01]  /*12410*/  ENDCOLLECTIVE ;  /* 0x000000000000791b */ /* 0x007fe20003800000 */
.L_x_387:
[----:B------:R-:W-:Y:S05]  /*12420*/  BSYNC B0 ;  /* 0x0000000000007941 */ /* 0x000fea0003800000 */
.L_x_386:
[----:B------:R-:W0:Y:S01]  /*12430*/  S2R R4, SR_TID.X ;  /* 0x0000000000047919 */ /* 0x000e220000002100 */
[----:B------:R-:W-:Y:S01]  /*12440*/  IMAD.MOV.U32 R13, RZ, RZ, R18 ;  /* 0x000000ffff0d7224 */ /* 0x000fe200078e0012 */
[----:B------:R-:W-:Y:S01]  /*12450*/  MOV R11, 0x181f ;  /* 0x0000181f000b7802 */ /* 0x000fe20000000f00 */
[----:B------:R-:W-:Y:S01]  /*12460*/  IMAD.MOV.U32 R12, RZ, RZ, RZ ;  /* 0x000000ffff0c7224 */ /* 0x000fe200078e00ff */
[C---:B------:R-:W-:Y:S01]  /*12470*/  LOP3.LUT R2, R29.reuse, 0x1, RZ, 0xc0, !PT ;  /* 0x000000011d027812 */ /* 0x040fe200078ec0ff */
[----:B------:R-:W-:Y:S01]  /*12480*/  IMAD.MOV.U32 R15, RZ, RZ, -0x1 ;  /* 0xffffffffff0f7424 */ /* 0x000fe200078e00ff */
[----:B------:R-:W-:Y:S01]  /*12490*/  LOP3.LUT P0, RZ, R29, 0x2, RZ, 0xc0, !PT ;  /* 0x000000021dff7812 */ /* 0x000fe2000780c0ff */
[----:B------:R-:W-:Y:S01]  /*124a0*/  IMAD.MOV.U32 R3, RZ, RZ, R14 ;  /* 0x000000ffff037224 */ /* 0x000fe200078e000e */
[----:B------:R-:W-:-:S13]  /*124b0*/  ISETP.NE.U32.AND P1, PT, R2, 0x1, PT ;  /* 0x000000010200780c */ /* 0x000fda0003f25070 */
[----:B0-----:R-:W-:Y:S05]  /*124c0*/  WARPSYNC.COLLECTIVE R15, `(.L_x_388) ;  /* 0x000000000f087348 */ /* 0x001fea0003c00000 */
[----:B------:R1:W2:Y:S02]  /*124d0*/  SHFL.IDX P6, R14, R13, R12, R11 ;  /* 0x0000000c0d0e7389 */ /* 0x0002a400000c000b */
[----:B012---:R-:W-:Y:S01]  /*124e0*/  ENDCOLLECTIVE ;  /* 0x000000000000791b */ /* 0x007fe20003800000 */
.L_x_388:
[C---:B------:R-:W-:Y:S02]  /*124f0*/  ISETP.LT.OR P4, PT, R6.reuse, 0x1, !P0 ;  /* 0x000000010600780c */ /* 0x040fe40004781670 */
[----:B------:R-:W-:Y:S02]  /*12500*/  ISETP.LT.OR P3, PT, R6, 0x1, P1 ;  /* 0x000000010600780c */ /* 0x000fe40000f61670 */
[----:B------:R-:W-:Y:S01]  /*12510*/  MOV R13, R24 ;  /* 0x00000018000d7202 */ /* 0x000fe20000000f00 */
[----:B------:R-:W-:Y:S02]  /*12520*/  IMAD.MOV.U32 R12, RZ, RZ, 0x1 ;  /* 0x00000001ff0c7424 */ /* 0x000fe400078e00ff */
[----:B------:R-:W-:-:S05]  /*12530*/  IMAD.SHL.U32 R4, R4, 0x8, RZ ;  /* 0x0000000804047824 */ /* 0x000fca00078e00ff */
[----:B------:R-:W-:-:S05]  /*12540*/  LOP3.LUT R4, R4, 0x38, RZ, 0xc0, !PT ;  /* 0x0000003804047812 */ /* 0x000fca00078ec0ff */
[----:B------:R-:W-:Y:S02]  /*12550*/  IMAD.SHL.U32 R5, R4, 0x2, RZ ;  /* 0x0000000204057824 */ /* 0x000fe400078e00ff */
[----:B------:R-:W-:-:S03]  /*12560*/  IMAD R4, R7, 0x2, R22 ;  /* 0x0000000207047824 */ /* 0x000fc600078e0216 */
[----:B------:R-:W-:-:S13]  /*12570*/  IADD3 R2, P2, R14, R5, RZ ;  /* 0x000000050e027210 */ /* 0x000fda0007f5e0ff */
[----:B------:R-:W-:Y:S05]  /*12580*/  WARPSYNC.COLLECTIVE R15, `(.L_x_389) ;  /* 0x000000000f087348 */ /* 0x000fea0003c00000 */
[----:B------:R0:W1:Y:S02]  /*12590*/  SHFL.IDX P6, R14, R13, R12, R11 ;  /* 0x0000000c0d0e7389 */ /* 0x00006400000c000b */
[----:B01----:R-:W-:Y:S01]  /*125a0*/  ENDCOLLECTIVE ;  /* 0x000000000000791b */ /* 0x003fe20003800000 */
.L_x_389:
[----:B------:R-:W-:-:S05]  /*125b0*/  IMAD.X R3, RZ, RZ, R3, P2 ;  /* 0x000000ffff037224 */ /* 0x000fca00010e0603 */
[----:B------:R-:W-:Y:S01]  /*125c0*/  @!PT LDS RZ, [RZ] ;  /* 0x00000000fffff984 */ /* 0x000fe20000000800 */
[----:B------:R-:W-:Y:S01]  /*125d0*/  @!PT LDS RZ, [RZ] ;  /* 0x00000000fffff984 */ /* 0x000fe20000000800 */
[----:B------:R-:W-:Y:S01]  /*125e0*/  @!PT LDS RZ, [RZ] ;  /* 0x00000000fffff984 */ /* 0x000fe20000000800 */
[----:B------:R0:W-:Y:S01]  /*125f0*/  LDGSTS.E.BYPASS.LTC128B.128 [R4+0x400], desc[UR36][R2.64], !P3 ;  /* 0x0040000002047fae */ /* 0x0001e2000d901d64 */
[----:B------:R-:W-:-:S03]  /*12600*/  ISETP.LT.OR P3, PT, R6, 0x11, P1 ;  /* 0x000000110600780c */ /* 0x000fc60000f61670 */
[----:B------:R0:W-:Y:S01]  /*12610*/  LDGSTS.E.BYPASS.LTC128B.128 [R4+0x3400], desc[UR36][R2.64+0x80], !P4 ;  /* 0x0340008002047fae */ /* 0x0001e2000e101d64 */
[----:B------:R-:W-:Y:S01]  /*12620*/  ISETP.LT.OR P4, PT, R6, 0x11, !P0 ;  /* 0x000000110600780c */ /* 0x000fe20004781670 */
[----:B------:R-:W-:Y:S02]  /*12630*/  IMAD.MOV.U32 R13, RZ, RZ, R18 ;  /* 0x000000ffff0d7224 */ /* 0x000fe400078e0012 */
[----:B------:R-:W-:-:S10]  /*12640*/  IMAD.MOV.U32 R8, RZ, RZ, R14 ;  /* 0x000000ffff087224 */ /* 0x000fd400078e000e */
[----:B0-----:R-:W-:Y:S05]  /*12650*/  WARPSYNC.COLLECTIVE R15, `(.L_x_390) ;  /* 0x000000000f087348 */ /* 0x001fea0003c00000 */
[----:B------:R1:W2:Y:S02]  /*12660*/  SHFL.IDX P6, R14, R13, R12, R11 ;  /* 0x0000000c0d0e7389 */ /* 0x0002a400000c000b */
[----:B012---:R-:W-:Y:S01]  /*12670*/  ENDCOLLECTIVE ;  /* 0x000000000000791b */ /* 0x007fe20003800000 */
.L_x_390:
[----:B------:R-:W-:Y:S01]  /*12680*/  IMAD.MOV.U32 R13, RZ, RZ, R24 ;  /* 0x000000ffff0d7224 */ /* 0x000fe200078e0018 */
[----:B------:R-:W-:Y:S02]  /*12690*/  MOV R12, 0x2 ;  /* 0x00000002000c7802 */ /* 0x000fe40000000f00 */
[----:B------:R-:W-:-:S13]  /*126a0*/  IADD3 R2, P2, R14, R5, RZ ;  /* 0x000000050e027210 */ /* 0x000fda0007f5e0ff */
[----:B------:R-:W-:Y:S05]  /*126b0*/  WARPSYNC.COLLECTIVE R15, `(.L_x_391) ;  /* 0x000000000f087348 */ /* 0x000fea0003c00000 */
[----:B------:R0:W1:Y:S02]  /*126c0*/  SHFL.IDX P6, R14, R13, R12, R11 ;  /* 0x0000000c0d0e7389 */ /* 0x00006400000c000b */
[----:B01----:R-:W-:Y:S01]  /*126d0*/  ENDCOLLECTIVE ;  /* 0x000000000000791b */ /* 0x003fe20003800000 */
.L_x_391:
        /* <DEDUP_REMOVED lines=13> */
.L_x_392:
[----:B------:R-:W-:Y:S01]  /*127b0*/  IMAD.MOV.U32 R13, RZ, RZ, R24 ;  /* 0x000000ffff0d7224 */ /* 0x000fe200078e0018 */
[----:B------:R-:W-:Y:S01]  /*127c0*/  MOV R12, 0x3 ;  /* 0x00000003000c7802 */ /* 0x000fe20000000f00 */
[----:B------:R-:W-:-:S07]  /*127d0*/  IMAD.MOV.U32 R10, RZ, RZ, R14 ;  /* 0x000000ffff0a7224 */ /* 0x000fce00078e000e */
[----:B------:R-:W-:Y:S05]  /*127e0*/  WARPSYNC.COLLECTIVE R15, `(.L_x_393) ;  /* 0x000000000f087348 */ /* 0x000fea0003c00000 */
[----:B------:R0:W1:Y:S02]  /*127f0*/  SHFL.IDX P6, R14, R13, R12, R11 ;  /* 0x0000000c0d0e7389 */ /* 0x00006400000c000b */
[----:B01----:R-:W-:Y:S01]  /*12800*/  ENDCOLLECTIVE ;  /* 0x000000000000791b */ /* 0x003fe20003800000 */
.L_x_393:
[----:B------:R-:W-:-:S05]  /*12810*/  IADD3 R2, P2, R10, R5, RZ ;  /* 0x000000050a027210 */ /* 0x000fca0007f5e0ff */
[----:B------:R-:W-:-:S05]  /*12820*/  IMAD.X R3, RZ, RZ, R7, P2 ;  /* 0x000000ffff037224 */ /* 0x000fca00010e0607 */
[----:B------:R-:W-:Y:S01]  /*12830*/  @!PT LDS RZ, [RZ] ;  /* 0x00000000fffff984 */ /* 0x000fe20000000800 */
[----:B------:R-:W-:Y:S01]  /*12840*/  @!PT LDS RZ, [RZ] ;  /* 0x00000000fffff984 */ /* 0x000fe20000000800 */
[----:B------:R-:W-:Y:S01]  /*12850*/  @!PT LDS RZ, [RZ] ;  /* 0x00000000fffff984 */ /* 0x000fe20000000800 */
[----:B------:R0:W-:Y:S01]  /*12860*/  LDGSTS.E.BYPASS.LTC128B.128 [R4+0x1400], desc[UR36][R2.64], !P3 ;  /* 0x0140000002047fae */ /* 0x0001e2000d901d64 */
[----:B------:R-:W-:Y:S01]  /*12870*/  IMAD.MOV.U32 R13, RZ, RZ, R18 ;  /* 0x000000ffff0d7224 */ /* 0x000fe200078e0012 */
[C---:B------:R-:W-:Y:S02]  /*12880*/  ISETP.LT.OR P3, PT, R6.reuse, 0x31, P1 ;  /* 0x000000310600780c */ /* 0x040fe40000f61670 */
[----:B------:R0:W-:Y:S01]  /*12890*/  LDGSTS.E.BYPASS.LTC128B.128 [R4+0x4400], desc[UR36][R2.64+0x80], !P4 ;  /* 0x0440008002047fae */ /* 0x0001e2000e101d64 */
[----:B------:R-:W-:Y:S01]  /*128a0*/  ISETP.LT.OR P4, PT, R6, 0x31, !P0 ;  /* 0x000000310600780c */ /* 0x000fe20004781670 */
[----:B------:R-:W-:-:S12]  /*128b0*/  IMAD.MOV.U32 R8, RZ, RZ, R14 ;  /* 0x000000ffff087224 */ /* 0x000fd800078e000e */
[----:B0-----:R-:W-:Y:S05]  /*128c0*/  WARPSYNC.COLLECTIVE R15, `(.L_x_394) ;  /* 0x000000000f087348 */ /* 0x001fea0003c00000 */
[----:B------:R1:W2:Y:S02]  /*128d0*/  SHFL.IDX P6, R14, R13, R12, R11 ;  /* 0x0000000c0d0e7389 */ /* 0x0002a400000c000b */
[----:B012---:R-:W-:Y:S01]  /*128e0*/  ENDCOLLECTIVE ;  /* 0x000000000000791b */ /* 0x007fe20003800000 */
.L_x_394:
[----:B------:R-:W-:Y:S02]  /*128f0*/  IMAD.MOV.U32 R13, RZ, RZ, R24 ;  /* 0x000000ffff0d7224 */ /* 0x000fe400078e0018 */
[----:B------:R-:W-:Y:S01]  /*12900*/  IMAD.MOV.U32 R12, RZ, RZ, 0x4 ;  /* 0x00000004ff0c7424 */ /* 0x000fe200078e00ff */
[----:B------:R-:W-:-:S13]  /*12910*/  IADD3 R2, P2, R14, R5, RZ ;  /* 0x000000050e027210 */ /* 0x000fda0007f5e0ff */
[----:B------:R-:W-:Y:S05]  /*12920*/  WARPSYNC.COLLECTIVE R15, `(.L_x_395) ;  /* 0x000000000f087348 */ /* 0x000fea0003c00000 */
[----:B------:R0:W1:Y:S02]  /*12930*/  SHFL.IDX P6, R14, R13, R12, R11 ;  /* 0x0000000c0d0e7389 */ /* 0x00006400000c000b */
[----:B01----:R-:W-:Y:S01]  /*12940*/  ENDCOLLECTIVE ;  /* 0x000000000000791b */ /* 0x003fe20003800000 */
.L_x_395:
        /* <DEDUP_REMOVED lines=13> */
.L_x_396:
[----:B------:R-:W-:Y:S02]  /*12a20*/  IMAD.MOV.U32 R13, RZ, RZ, R24 ;  /* 0x000000ffff0d7224 */ /* 0x000fe400078e0018 */
[----:B------:R-:W-:Y:S02]  /*12a30*/  IMAD.MOV.U32 R12, RZ, RZ, 0x5 ;  /* 0x00000005ff0c7424 */ /* 0x000fe400078e00ff */
[----:B------:R-:W-:-:S07]  /*12a40*/  IMAD.MOV.U32 R10, RZ, RZ, R14 ;  /* 0x000000ffff0a7224 */ /* 0x000fce00078e000e */
[----:B------:R-:W-:Y:S05]  /*12a50*/  WARPSYNC.COLLECTIVE R15, `(.L_x_397) ;  /* 0x000000000f087348 */ /* 0x000fea0003c00000 */
[----:B------:R0:W1:Y:S02]  /*12a60*/  SHFL.IDX P6, R14, R13, R12, R11 ;  /* 0x0000000c0d0e7389 */ /* 0x00006400000c000b */
[----:B01----:R-:W-:Y:S01]  /*12a70*/  ENDCOLLECTIVE ;  /* 0x000000000000791b */ /* 0x003fe20003800000 */
.L_x_397:
[----:B------:R-:W-:-:S05]  /*12a80*/  IADD3 R2, P2, R10, R5, RZ ;  /* 0x000000050a027210 */ /* 0x000fca0007f5e0ff */
[----:B------:R-:W-:-:S05]  /*12a90*/  IMAD.X R3, RZ, RZ, R7, P2 ;  /* 0x000000ffff037224 */ /* 0x000fca00010e0607 */
[----:B------:R-:W-:Y:S01]  /*12aa0*/  @!PT LDS RZ, [RZ] ;  /* 0x00000000fffff984 */ /* 0x000fe20000000800 */
[----:B------:R-:W-:Y:S01]  /*12ab0*/  @!PT LDS RZ, [RZ] ;  /* 0x00000000fffff984 */ /* 0x000fe20000000800 */
[----:B------:R-:W-:Y:S01]  /*12ac0*/  @!PT LDS RZ, [RZ] ;  /* 0x00000000fffff984 */ /* 0x000fe20000000800 */
[----:B------:R0:W-:Y:S01]  /*12ad0*/  LDGSTS.E.BYPASS.LTC128B.128 [R4+0x2400], desc[UR36][R2.64], !P3 ;  /* 0x0240000002047fae */ /* 0x0001e2000d901d64 */
[----:B------:R-:W-:-:S03]  /*12ae0*/  IMAD.MOV.U32 R13, RZ, RZ, R18 ;  /* 0x000000ffff0d7224 */ /* 0x000fc600078e0012 */
[----:B------:R0:W-:Y:S01]  /*12af0*/  LDGSTS.E.BYPASS.LTC128B.128 [R4+0x5400], desc[UR36][R2.64+0x80], !P4 ;  /* 0x0540008002047fae */ /* 0x0001e2000e101d64 */
[----:B------:R-:W-:-:S07]  /*12b00*/  MOV R24, R14 ;  /* 0x0000000e00187202 */ /* 0x000fce0000000f00 */
[----:B0-----:R-:W-:Y:S05]  /*12b10*/  WARPSYNC.COLLECTIVE R15, `(.L_x_398) ;  /* 0x000000000f087348 */ /* 0x001fea0003c00000 */
[----:B------:R1:W2:Y:S02]  /*12b20*/  SHFL.IDX P6, R14, R13, R12, R11 ;  /* 0x0000000c0d0e7389 */ /* 0x0002a400000c000b */
[----:B012---:R-:W-:Y:S01]  /*12b30*/  ENDCOLLECTIVE ;  /* 0x000000000000791b */ /* 0x007fe20003800000 */
.L_x_398:
[----:B------:R-:W-:Y:S05]  /*12b40*/  BRA `(.L_x_399) ;  /* 0xffffffc000147947 */ /* 0x000fea000383ffff */
.L_x_295:
        /* <DEDUP_REMOVED lines=8> */
.L_x_401:
[----:B------:R-:W-:Y:S05]  /*12bd0*/  BSYNC B0 ;  /* 0x0000000000007941 */ /* 0x000fea0003800000 */
.L_x_400:
[----:B------:R-:W-:Y:S01]  /*12be0*/  IMAD.MOV.U32 R13, RZ, RZ, R16 ;  /* 0x000000ffff0d7224 */ /* 0x000fe200078e0010 */
[----:B------:R-:W-:Y:S01]  /*12bf0*/  MOV R0, R14 ;  /* 0x0000000e00007202 */ /* 0x000fe20000000f00 */
[----:B------:R-:W-:Y:S01]  /*12c00*/  IMAD.MOV.U32 R12, RZ, RZ, 0x1 ;  /* 0x00000001ff0c7424 */ /* 0x000fe200078e00ff */
[----:B------:R-:W-:Y:S01]  /*12c10*/  IADD3 R7, R19, R9, RZ ;  /* 0x0000000913077210 */ /* 0x000fe20007ffe0ff */
[----:B------:R-:W-:Y:S02]  /*12c20*/  IMAD.MOV.U32 R11, RZ, RZ, 0x1f ;  /* 0x0000001fff0b7424 */ /* 0x000fe400078e00ff */
[----:B------:R-:W-:-:S07]  /*12c30*/  IMAD.MOV.U32 R15, RZ, RZ, -0x1 ;  /* 0xffffffffff0f7424 */ /* 0x000fce00078e00ff */
[----:B------:R-:W-:Y:S05]  /*12c40*/  WARPSYNC.COLLECTIVE R15, `(.L_x_402) ;  /* 0x000000000f087348 */ /* 0x000fea0003c00000 */
[----:B------:R0:W1:Y:S02]  /*12c50*/  SHFL.IDX P6, R14, R13, R12, R11 ;  /* 0x0000000c0d0e7389 */ /* 0x00006400000c000b */
[----:B01----:R-:W-:Y:S01]  /*12c60*/  ENDCOLLECTIVE ;  /* 0x000000000000791b */ /* 0x003fe20003800000 */
.L_x_402:
[----:B------:R-:W-:Y:S02]  /*12c70*/  ULDC UR4, c[0x0][0xc3c] ;  /* 0x00030f0000047ab9 */ /* 0x000fe40000000800 */
[----:B------:R-:W-:-:S13]  /*12c80*/  ISETP.GE.OR P1, PT, R7, UR4, !P0 ;  /* 0x0000000407007c0c */ /* 0x000fda000c726670 */
[----:B------:R-:W0:Y:S08]  /*12c90*/  @!P1 LDC.64 R4, c[0x0][0xc80] ;  /* 0x00032000ff049b82 */ /* 0x000e300000000a00 */
[----:B------:R-:W1:Y:S01]  /*12ca0*/  @!P1 LDC.64 R2, c[0x0][0xc78] ;  /* 0x00031e00ff029b82 */ /* 0x000e620000000a00 */
[----:B------:R-:W-:Y:S01]  /*12cb0*/  CS2R R10, SRZ ;  /* 0x00000000000a7805 */ /* 0x000fe2000001ff00 */
[----:B------:R-:W-:-:S02]  /*12cc0*/  IMAD.MOV.U32 R8, RZ, RZ, R14 ;  /* 0x000000ffff087224 */ /* 0x000fc400078e000e */
[----:B0-----:R-:W-:-:S06]  /*12cd0*/  @!P1 IMAD.WIDE R4, R7, 0x4, R4 ;  /* 0x0000000407049825 */ /* 0x001fcc00078e0204 */
[----:B------:R-:W2:Y:S01]  /*12ce0*/  @!P1 LDG.E R4, desc[UR36][R4.64] ;  /* 0x0000002404049981 */ /* 0x000ea2000c1e1900 */
[----:B-1----:R-:W-:-:S06]  /*12cf0*/  @!P1 IMAD.WIDE R2, R7, 0x4, R2 ;  /* 0x0000000407029825 */ /* 0x002fcc00078e0202 */
[----:B------:R-:W3:Y:S01]  /*12d00*/  @!P1 LDG.E R2, desc[UR36][R2.64] ;  /* 0x0000002402029981 */ /* 0x000ee2000c1e1900 */
[----:B------:R-:W-:Y:S01]  /*12d10*/  IMAD.MOV.U32 R7, RZ, RZ, RZ ;  /* 0x000000ffff077224 */ /* 0x000fe200078e00ff */
[C---:B------:R-:W-:Y:S02]  /*12d20*/  ISETP.GE.U32.AND P2, PT, R9.reuse, 0x2, PT ;  /* 0x000000020900780c */ /* 0x040fe40003f46070 */
[C---:B------:R-:W-:Y:S02]  /*12d30*/  ISETP.GE.U32.AND P3, PT, R9.reuse, 0x4, PT ;  /* 0x000000040900780c */ /* 0x040fe40003f66070 */
[C---:B------:R-:W-:Y:S02]  /*12d40*/  ISETP.GE.U32.AND P4, PT, R9.reuse, 0x8, PT ;  /* 0x000000080900780c */ /* 0x040fe40003f86070 */
[C---:B------:R-:W-:Y:S01]  /*12d50*/  ISETP.GE.U32.AND P5, PT, R9.reuse, 0x10, PT ;  /* 0x000000100900780c */ /* 0x040fe20003fa6070 */
[----:B--2---:R-:W-:Y:S02]  /*12d60*/  @!P1 IMAD.MOV.U32 R7, RZ, RZ, R4 ;  /* 0x000000ffff079224 */ /* 0x004fe400078e0004 */
[----:B---3--:R-:W-:Y:S01]  /*12d70*/  @!P1 IMAD.MOV.U32 R10, RZ, RZ, R2 ;  /* 0x000000ffff0a9224 */ /* 0x008fe200078e0002 */
[----:B------:R-:W-:-:S03]  /*12d80*/  ISETP.NE.AND P1, PT, R9, RZ, PT ;  /* 0x000000ff0900720c */ /* 0x000fc60003f25270 */
[----:B------:R-:W-:-:S10]  /*12d90*/  IMAD R13, R10, R7, RZ ;  /* 0x000000070a0d7224 */ /* 0x000fd400078e02ff */
[----:B------:R-:W-:Y:S05]  /*12da0*/  WARPSYNC.COLLECTIVE R15, `(.L_x_403) ;  /* 0x000000000f087348 */ /* 0x000fea0003c00000 */
[----:B------:R0:W1:Y:S02]  /*12db0*/  SHFL.UP P6, R14, R13, R12, R11 ;  /* 0x0400000c0d0e7389 */ /* 0x00006400000c000b */
[----:B01----:R-:W-:Y:S01]  /*12dc0*/  ENDCOLLECTIVE ;  /* 0x000000000000791b */ /* 0x003fe20003800000 */
.L_x_403:
[----:B------:R-:W-:Y:S02]  /*12dd0*/  MOV R12, 0x2 ;  /* 0x00000002000c7802 */ /* 0x000fe40000000f00 */
[----:B------:R-:W-:-:S05]  /*12de0*/  SEL R6, R14, RZ, P1 ;  /* 0x000000ff0e067207 */ /* 0x000fca0000800000 */
[----:B------:R-:W-:-:S04]  /*12df0*/  IMAD.IADD R6, R13, 0x1, R6 ;  /* 0x000000010d067824 */ /* 0x000fc800078e0206 */
[----:B------:R-:W-:-:S07]  /*12e00*/  IMAD.MOV.U32 R13, RZ, RZ, R6 ;  /* 0x000000ffff0d7224 */ /* 0x000fce00078e0006 */
[----:B------:R-:W-:Y:S05]  /*12e10*/  WARPSYNC.COLLECTIVE R15, `(.L_x_404) ;  /* 0x000000000f087348 */ /* 0x000fea0003c00000 */
[----:B------:R0:W1:Y:S02]  /*12e20*/  SHFL.UP P6, R14, R13, R12, R11 ;  /* 0x0400000c0d0e7389 */ /* 0x00006400000c000b */
[----:B01----:R-:W-:Y:S01]  /*12e30*/  ENDCOLLECTIVE ;  /* 0x000000000000791b */ /* 0x003fe20003800000 */
.L_x_404:
[----:B------:R-:W-:Y:S01]  /*12e40*/  IMAD.MOV.U32 R12, RZ, RZ, 0x4 ;  /* 0x00000004ff0c7424 */ /* 0x000fe200078e00ff */
[----:B------:R-:W-:-:S05]  /*12e50*/  SEL R3, R14, RZ, P2 ;  /* 0x000000ff0e037207 */ /* 0x000fca0001000000 */
[----:B------:R-:W-:Y:S02]  /*12e60*/  IMAD.IADD R2, R6, 0x1, R3 ;  /* 0x0000000106027824 */ /* 0x000fe400078e0203 */
[----:B------:R-:W-:Y:S02]  /*12e70*/  IMAD.MOV.U32 R6, RZ, RZ, RZ ;  /* 0x000000ffff067224 */ /* 0x000fe400078e00ff */
[----:B------:R-:W-:-:S07]  /*12e80*/  IMAD.MOV.U32 R13, RZ, RZ, R2 ;  /* 0x000000ffff0d7224 */ /* 0x000fce00078e0002 */
[----:B------:R-:W-:Y:S05]  /*12e90*/  WARPSYNC.COLLECTIVE R15, `(.L_x_405) ;  /* 0x000000000f087348 */ /* 0x000fea0003c00000 */
[----:B------:R0:W1:Y:S02]  /*12ea0*/  SHFL.UP P6, R14, R13, R12, R11 ;  /* 0x0400000c0d0e7389 */ /* 0x00006400000c000b */
[----:B01----:R-:W-:Y:S01]  /*12eb0*/  ENDCOLLECTIVE ;  /* 0x000000000000791b */ /* 0x003fe20003800000 */
.L_x_405:
[----:B------:R-:W-:Y:S02]  /*12ec0*/  MOV R12, 0x8 ;  /* 0x00000008000c7802 */ /* 0x000fe40000000f00 */
[----:B------:R-:W-:-:S05]  /*12ed0*/  SEL R3, R14, RZ, P3 ;  /* 0x000000ff0e037207 */ /* 0x000fca0001800000 */
[----:B------:R-:W-:-:S04]  /*12ee0*/  IMAD.IADD R3, R2, 0x1, R3 ;  /* 0x0000000102037824 */ /* 0x000fc800078e0203 */
[----:B------:R-:W-:-:S07]  /*12ef0*/  IMAD.MOV.U32 R13, RZ, RZ, R3 ;  /* 0x000000ffff0d7224 */ /* 0x000fce00078e0003 */
[----:B------:R-:W-:Y:S05]  /*12f00*/  WARPSYNC.COLLECTIVE R15, `(.L_x_406) ;  /* 0x000000000f087348 */ /* 0x000fea0003c00000 */
[----:B------:R0:W1:Y:S02]  /*12f10*/  SHFL.UP P6, R14, R13, R12, R11 ;  /* 0x0400000c0d0e7389 */ /* 0x00006400000c000b */
[----:B01----:R-:W-:Y:S01]  /*12f20*/  ENDCOLLECTIVE ;  /* 0x000000000000791b */ /* 0x003fe20003800000 */
.L_x_406:
[----:B------:R-:W-:Y:S01]  /*12f30*/  IMAD.MOV.U32 R12, RZ, RZ, 0x10 ;  /* 0x00000010ff0c7424 */ /* 0x000fe200078e00ff */
[----:B------:R-:W-:-:S05]  /*12f40*/  SEL R4, R14, RZ, P4 ;  /* 0x000000ff0e047207 */ /* 0x000fca0002000000 */
[----:B------:R-:W-:-:S04]  /*12f50*/  IMAD.IADD R4, R3, 0x1, R4 ;  /* 0x0000000103047824 */ /* 0x000fc800078e0204 */
[----:B------:R-:W-:-:S07]  /*12f60*/  IMAD.MOV.U32 R13, RZ, RZ, R4 ;  /* 0x000000ffff0d7224 */ /* 0x000fce00078e0004 */
[----:B------:R-:W-:Y:S05]  /*12f70*/  WARPSYNC.COLLECTIVE R15, `(.L_x_407) ;  /* 0x000000000f087348 */ /* 0x000fea0003c00000 */
[----:B------:R0:W1:Y:S02]  /*12f80*/  SHFL.UP P6, R14, R13, R12, R11 ;  /* 0x0400000c0d0e7389 */ /* 0x00006400000c000b */
[----:B01----:R-:W-:Y:S01]  /*12f90*/  ENDCOLLECTIVE ;  /* 0x000000000000791b */ /* 0x003fe20003800000 */
.L_x_407:
[----:B------:R-:W-:Y:S01]  /*12fa0*/  MOV R12, 0x1f ;  /* 0x0000001f000c7802 */ /* 0x000fe20000000f00 */
[----:B------:R-:W-:Y:S01]  /*12fb0*/  IMAD.MOV.U32 R11, RZ, RZ, 0x1f ;  /* 0x0000001fff0b7424 */ /* 0x000fe200078e00ff */
[----:B------:R-:W-:-:S05]  /*12fc0*/  SEL R3, R14, RZ, P5 ;  /* 0x000000ff0e037207 */ /* 0x000fca0002800000 */
[----:B------:R-:W-:-:S04]  /*12fd0*/  IMAD.IADD R2, R4, 0x1, R3 ;  /* 0x0000000104027824 */ /* 0x000fc800078e0203 */
[----:B------:R-:W-:-:S07]  /*12fe0*/  IMAD.MOV.U32 R13, RZ, RZ, R2 ;  /* 0x000000ffff0d7224 */ /* 0x000fce00078e0002 */
[----:B------:R-:W-:Y:S05]  /*12ff0*/  WARPSYNC.COLLECTIVE R15, `(.L_x_408) ;  /* 0x000000000f087348 */ /* 0x000fea0003c00000 */
[----:B------:R0:W1:Y:S02]  /*13000*/  SHFL.IDX P6, R14, R13, R12, R11 ;  /* 0x0000000c0d0e7389 */ /* 0x00006400000c000b */
[----:B01----:R-:W-:Y:S01]  /*13010*/  ENDCOLLECTIVE ;  /* 0x000000000000791b */ /* 0x003fe20003800000 */
.L_x_408:
[----:B------:R-:W-:Y:S05]  /*13020*/  BRA `(.L_x_409) ;  /* 0xffffffc000247947 */ /* 0x000fea000383ffff */
.L_x_298:
[----:B------:R-:W-:Y:S01]  /*13030*/  BSSY B0, `(.L_x_410) ;  /* 0x0000007000007945 */ /* 0x000fe20003800000 */
[----:B------:R-:W-:Y:S02]  /*13040*/  IMAD.MOV.U32 R12, RZ, RZ, 0x1 ;  /* 0x00000001ff0c7424 */ /* 0x000fe400078e00ff */
[----:B------:R-:W-:Y:S02]  /*13050*/  IMAD.MOV.U32 R11, RZ, RZ, RZ ;  /* 0x000000ffff0b7224 */ /* 0x000fe400078e00ff */
[----:B------:R-:W-:-:S07]  /*13060*/  IMAD.MOV.U32 R15, RZ, RZ, -0x1 ;  /* 0xffffffffff0f7424 */ /* 0x000fce00078e00ff */
[----:B------:R-:W-:Y:S05]  /*13070*/  WARPSYNC.COLLECTIVE R15, `(.L_x_411) ;  /* 0x000000000f087348 */ /* 0x000fea0003c00000 */
[----:B------:R0:W1:Y:S02]  /*13080*/  SHFL.UP P6, R14, R13, R12, R11 ;  /* 0x0400000c0d0e7389 */ /* 0x00006400000c000b */
[----:B01----:R-:W-:Y:S01]  /*13090*/  ENDCOLLECTIVE ;  /* 0x000000000000791b */ /* 0x003fe20003800000 */
.L_x_411:
[----:B------:R-:W-:Y:S05]  /*130a0*/  BSYNC B0 ;  /* 0x0000000000007941 */ /* 0x000fea0003800000 */
.L_x_410:
[----:B------:R-:W-:Y:S01]  /*130b0*/  SEL R14, R14, RZ, P1 ;  /* 0x000000ff0e0e7207 */ /* 0x000fe20000800000 */
[----:B------:R-:W-:Y:S02]  /*130c0*/  IMAD.MOV.U32 R12, RZ, RZ, 0x2 ;  /* 0x00000002ff0c7424 */ /* 0x000fe400078e00ff */
[----:B------:R-:W-:Y:S01]  /*130d0*/  IMAD.MOV.U32 R11, RZ, RZ, RZ ;  /* 0x000000ffff0b7224 */ /* 0x000fe200078e00ff */
[----:B------:R-:W-:Y:S01]  /*130e0*/  IADD3 R13, R13, R14, RZ ;  /* 0x0000000e0d0d7210 */ /* 0x000fe20007ffe0ff */
[----:B------:R-:W-:-:S07]  /*130f0*/  IMAD.MOV.U32 R15, RZ, RZ, -0x1 ;  /* 0xffffffffff0f7424 */ /* 0x000fce00078e00ff */
[----:B------:R-:W-:Y:S05]  /*13100*/  WARPSYNC.COLLECTIVE R15, `(.L_x_412) ;  /* 0x000000000f087348 */ /* 0x000fea0003c00000 */
[----:B------:R0:W1:Y:S02]  /*13110*/  SHFL.UP P6, R14, R13, R12, R11 ;  /* 0x0400000c0d0e7389 */ /* 0x00006400000c000b */
[----:B01----:R-:W-:Y:S01]  /*13120*/  ENDCOLLECTIVE ;  /* 0x000000000000791b */ /* 0x003fe20003800000 */
.L_x_412:
[----:B------:R-:W-:Y:S02]  /*13130*/  MOV R12, 0x4 ;  /* 0x00000004000c7802 */ /* 0x000fe40000000f00 */
[----:B------:R-:W-:-:S05]  /*13140*/  SEL R2, R14, RZ, P2 ;  /* 0x000000ff0e027207 */ /* 0x000fca0001000000 */
[----:B------:R-:W-:-:S04]  /*13150*/  IMAD.IADD R2, R13, 0x1, R2 ;  /* 0x000000010d027824 */ /* 0x000fc800078e0202 */
[----:B------:R-:W-:-:S07]  /*13160*/  IMAD.MOV.U32 R13, RZ, RZ, R2 ;  /* 0x000000ffff0d7224 */ /* 0x000fce00078e0002 */
[----:B------:R-:W-:Y:S05]  /*13170*/  WARPSYNC.COLLECTIVE R15, `(.L_x_413) ;  /* 0x000000000f087348 */ /* 0x000fea0003c00000 */
[----:B------:R0:W1:Y:S02]  /*13180*/  SHFL.UP P6, R14, R13, R12, R11 ;  /* 0x0400000c0d0e7389 */ /* 0x00006400000c000b */
[----:B01----:R-:W-:Y:S01]  /*13190*/  ENDCOLLECTIVE ;  /* 0x000000000000791b */ /* 0x003fe20003800000 */
.L_x_413:
[----:B------:R-:W-:Y:S01]  /*131a0*/  IMAD.MOV.U32 R12, RZ, RZ, 0x8 ;  /* 0x00000008ff0c7424 */ /* 0x000fe200078e00ff */
[----:B------:R-:W-:-:S05]  /*131b0*/  SEL R3, R14, RZ, P3 ;  /* 0x000000ff0e037207 */ /* 0x000fca0001800000 */
[----:B------:R-:W-:-:S04]  /*131c0*/  IMAD.IADD R3, R2, 0x1, R3 ;  /* 0x0000000102037824 */ /* 0x000fc800078e0203 */
[----:B------:R-:W-:-:S07]  /*131d0*/  IMAD.MOV.U32 R13, RZ, RZ, R3 ;  /* 0x000000ffff0d7224 */ /* 0x000fce00078e0003 */
[----:B------:R-:W-:Y:S05]  /*131e0*/  WARPSYNC.COLLECTIVE R15, `(.L_x_414) ;  /* 0x000000000f087348 */ /* 0x000fea0003c00000 */
[----:B------:R0:W1:Y:S02]  /*131f0*/  SHFL.UP P6, R14, R13, R12, R11 ;  /* 0x0400000c0d0e7389 */ /* 0x00006400000c000b */
[----:B01----:R-:W-:Y:S01]  /*13200*/  ENDCOLLECTIVE ;  /* 0x000000000000791b */ /* 0x003fe20003800000 */
.L_x_414:
[----:B------:R-:W-:Y:S02]  /*13210*/  MOV R12, 0x10 ;  /* 0x00000010000c7802 */ /* 0x000fe40000000f00 */
[----:B------:R-:W-:-:S05]  /*13220*/  SEL R4, R14, RZ, P4 ;  /* 0x000000ff0e047207 */ /* 0x000fca0002000000 */
[----:B------:R-:W-:-:S04]  /*13230*/  IMAD.IADD R4, R3, 0x1, R4 ;  /* 0x0000000103047824 */ /* 0x000fc800078e0204 */
[----:B------:R-:W-:-:S07]  /*13240*/  IMAD.MOV.U32 R13, RZ, RZ, R4 ;  /* 0x000000ffff0d7224 */ /* 0x000fce00078e0004 */
[----:B------:R-:W-:Y:S05]  /*13250*/  WARPSYNC.COLLECTIVE R15, `(.L_x_415) ;  /* 0x000000000f087348 */ /* 0x000fea0003c00000 */
[----:B------:R0:W1:Y:S02]  /*13260*/  SHFL.UP P6, R14, R13, R12, R11 ;  /* 0x0400000c0d0e7389 */ /* 0x00006400000c000b */
[----:B01----:R-:W-:Y:S01]  /*13270*/  ENDCOLLECTIVE ;  /* 0x000000000000791b */ /* 0x003fe20003800000 */
.L_x_415:
[----:B------:R-:W-:Y:S02]  /*13280*/  IMAD.MOV.U32 R12, RZ, RZ, 0x1f ;  /* 0x0000001fff0c7424 */ /* 0x000fe400078e00ff */
[----:B------:R-:W-:Y:S01]  /*13290*/  IMAD.MOV.U32 R11, RZ, RZ, 0x1f ;  /* 0x0000001fff0b7424 */ /* 0x000fe200078e00ff */
[----:B------:R-:W-:-:S05]  /*132a0*/  SEL R3, R14, RZ, P5 ;  /* 0x000000ff0e037207 */ /* 0x000fca0002800000 */
[----:B------:R-:W-:-:S04]  /*132b0*/  IMAD.IADD R2, R4, 0x1, R3 ;  /* 0x0000000104027824 */ /* 0x000fc800078e0203 */
[----:B------:R-:W-:-:S07]  /*132c0*/  IMAD.MOV.U32 R13, RZ, RZ, R2 ;  /* 0x000000ffff0d7224 */ /* 0x000fce00078e0002 */
[----:B------:R-:W-:Y:S05]  /*132d0*/  WARPSYNC.COLLECTIVE R15, `(.L_x_416) ;  /* 0x000000000f087348 */ /* 0x000fea0003c00000 */
[----:B------:R0:W1:Y:S02]  /*132e0*/  SHFL.IDX P6, R14, R13, R12, R11 ;  /* 0x0000000c0d0e7389 */ /* 0x00006400000c000b */
[----:B01----:R-:W-:Y:S01]  /*132f0*/  ENDCOLLECTIVE ;  /* 0x000000000000791b */ /* 0x003fe20003800000 */
.L_x_416:
[----:B------:R-:W-:Y:S05]  /*13300*/  BRA `(.L_x_417) ;  /* 0xffffffc000107947 */ /* 0x000fea000383ffff */
.L_x_300:
[----:B------:R-:W-:Y:S01]  /*13310*/  BSSY B0, `(.L_x_418) ;  /* 0x0000006000007945 */ /* 0x000fe20003800000 */
[----:B------:R-:W-:Y:S01]  /*13320*/  PLOP3.LUT P6, PT, P6, PT, PT, 0x8, 0x0 ;  /* 0x000000000000781c */ /* 0x000fe200037ce170 */
[----:B------:R-:W-:-:S12]  /*13330*/  IMAD.MOV.U32 R15, RZ, RZ, -0x1 ;  /* 0xffffffffff0f7424 */ /* 0x000fd800078e00ff */
[----:B0-----:R-:W-:Y:S05]  /*13340*/  WARPSYNC.COLLECTIVE R15, `(.L_x_419) ;  /* 0x000000000f087348 */ /* 0x001fea0003c00000 */
[----:B------:R-:W-:Y:S01]  /*13350*/  VOTE.ANY R14, PT, P6 ;  /* 0x00000000000e7806 */ /* 0x000fe200030e0100 */
[----:B0-----:R-:W-:Y:S06]  /*13360*/  ENDCOLLECTIVE ;  /* 0x000000000000791b */ /* 0x001fec0003800000 */
.L_x_419:
[----:B------:R-:W-:Y:S05]  /*13370*/  BSYNC B0 ;  /* 0x0000000000007941 */ /* 0x000fea0003800000 */
.L_x_418:
[----:B------:R-:W-:Y:S01]  /*13380*/  MOV R3, R14 ;  /* 0x0000000e00037202 */ /* 0x000fe20000000f00 */
[----:B------:R-:W-:Y:S02]  /*13390*/  IMAD.MOV.U32 R13, RZ, RZ, R7 ;  /* 0x000000ffff0d7224 */ /* 0x000fe400078e0007 */
[----:B------:R-:W-:Y:S01]  /*133a0*/  IMAD.MOV.U32 R11, RZ, RZ, 0x1f ;  /* 0x0000001fff0b7424 */ /* 0x000fe200078e00ff */
[----:B------:R-:W0:Y:S01]  /*133b0*/  POPC R4, R3 ;  /* 0x0000000300047309 */ /* 0x000e220000000000 */
[----:B------:R-:W-:Y:S02]  /*133c0*/  IMAD.MOV.U32 R15, RZ, RZ, -0x1 ;  /* 0xffffffffff0f7424 */ /* 0x000fe400078e00ff */
[----:B0-----:R-:W-:-:S07]  /*133d0*/  IMAD.MOV.U32 R12, RZ, RZ, R4 ;  /* 0x000000ffff0c7224 */ /* 0x001fce00078e0004 */
[----:B------:R-:W-:Y:S05]  /*133e0*/  WARPSYNC.COLLECTIVE R15, `(.L_x_420) ;  /* 0x000000000f087348 */ /* 0x000fea0003c00000 */
[----:B------:R0:W1:Y:S02]  /*133f0*/  SHFL.IDX P6, R14, R13, R12, R11 ;  /* 0x0000000c0d0e7389 */ /* 0x00006400000c000b */
[----:B01----:R-:W-:Y:S01]  /*13400*/  ENDCOLLECTIVE ;  /* 0x000000000000791b */ /* 0x003fe20003800000 */
.L_x_420:
[----:B------:R-:W-:Y:S01]  /*13410*/  MOV R13, R10 ;  /* 0x0000000a000d7202 */ /* 0x000fe20000000f00 */
[----:B------:R-:W-:-:S07]  /*13420*/  IMAD.MOV.U32 R7, RZ, RZ, R14 ;  /* 0x000000ffff077224 */ /* 0x000fce00078e000e */
[----:B------:R-:W-:Y:S05]  /*13430*/  WARPSYNC.COLLECTIVE R15, `(.L_x_421) ;  /* 0x000000000f087348 */ /* 0x000fea0003c00000 */
[----:B------:R0:W1:Y:S02]  /*13440*/  SHFL.IDX P6, R14, R13, R12, R11 ;  /* 0x0000000c0d0e7389 */ /* 0x00006400000c000b */
[----:B01----:R-:W-:Y:S01]  /*13450*/  ENDCOLLECTIVE ;  /* 0x000000000000791b */ /* 0x003fe20003800000 */
.L_x_421:
[----:B------:R-:W-:Y:S01]  /*13460*/  IMAD.MOV.U32 R10, RZ, RZ, R14 ;  /* 0x000000ffff0a7224 */ /* 0x000fe200078e000e */
[----:B------:R-:W-:Y:S06]  /*13470*/  BRA `(.L_x_422) ;  /* 0xffffffbc00f07947 */ /* 0x000fec000383ffff */
.L_x_302:
[----:B------:R-:W-:Y:S01]  /*13480*/  BSSY B0, `(.L_x_423) ;  /* 0x0000007000007945 */ /* 0x000fe20003800000 */
[----:B------:R-:W-:Y:S02]  /*13490*/  IMAD.MOV.U32 R13, RZ, RZ, R2 ;  /* 0x000000ffff0d7224 */ /* 0x000fe400078e0002 */
[----:B------:R-:W-:Y:S02]  /*134a0*/  IMAD.MOV.U32 R11, RZ, RZ, 0x1f ;  /* 0x0000001fff0b7424 */ /* 0x000fe400078e00ff */
[----:B------:R-:W-:-:S07]  /*134b0*/  IMAD.MOV.U32 R15, RZ, RZ, -0x1 ;  /* 0xffffffffff0f7424 */ /* 0x000fce00078e00ff */
[----:B0123--:R-:W-:Y:S05]  /*134c0*/  WARPSYNC.COLLECTIVE R15, `(.L_x_424) ;  /* 0x000000000f087348 */ /* 0x00ffea0003c00000 */
[----:B------:R4:W0:Y:S02]  /*134d0*/  SHFL.IDX P6, R14, R13, R12, R11 ;  /* 0x0000000c0d0e7389 */ /* 0x00082400000c000b */
[----:B01234-:R-:W-:Y:S01]  /*134e0*/  ENDCOLLECTIVE ;  /* 0x000000000000791b */ /* 0x01ffe20003800000 */
.L_x_424:
[----:B------:R-:W-:Y:S05]  /*134f0*/  BSYNC B0 ;  /* 0x0000000000007941 */ /* 0x000fea0003800000 */
.L_x_423:
[----:B------:R-:W-:Y:S01]  /*13500*/  IMAD.MOV.U32 R6, RZ, RZ, R14 ;  /* 0x000000ffff067224 */ /* 0x000fe200078e000e */
[----:B------:R-:W-:Y:S06]  /*13510*/  BRA `(.L_x_301) ;  /* 0xffffffbc00e07947 */ /* 0x000fec000383ffff */
.L_x_306:
[----:B-1----:R1:W3:Y:S02]  /*13520*/  SYNCS.PHASECHK.TRANS64.TRYWAIT P0, [R4+URZ+0x2a820], R0 ;  /* 0x02a82000040075a7 */ /* 0x0022e4000800017f */
[----:B---3--:R-:W-:Y:S05]  /*13530*/  @!P0 NANOSLEEP.SYNCS 0x989680 ;  /* 0x009896800000895d */ /* 0x008fea0003900000 */
[----:B------:R-:W3:Y:S02]  /*13540*/  @!P0 SYNCS.PHASECHK.TRANS64 P0, [R4+URZ+0x2a820], R0 ;  /* 0x02a82000040085a7 */ /* 0x000ee4000800007f */
[----:B---3--:R-:W-:Y:S05]  /*13550*/  @!P0 BRA `(.L_x_306) ;  /* 0xfffffffc00f08947 */ /* 0x008fea000383ffff */
[----:B------:R-:W-:Y:S05]  /*13560*/  BRA `(.L_x_425) ;  /* 0xffffffc400387947 */ /* 0x000fea000383ffff */
.L_x_307:
[----:B------:R-:W3:Y:S01]  /*13570*/  S2R R2, SR_TID.X ;  /* 0x0000000000027919 */ /* 0x000ee20000002100 */
[----:B------:R-:W-:Y:S01]  /*13580*/  BSSY B0, `(.L_x_426) ;  /* 0x000000a000007945 */ /* 0x000fe20003800000 */
[----:B------:R-:W-:Y:S02]  /*13590*/  IMAD.MOV.U32 R12, RZ, RZ, RZ ;  /* 0x000000ffff0c7224 */ /* 0x000fe400078e00ff */
[----:B------:R-:W-:Y:S02]  /*135a0*/  IMAD.MOV.U32 R11, RZ, RZ, 0x1f ;  /* 0x0000001fff0b7424 */ /* 0x000fe400078e00ff */
[----:B------:R-:W-:Y:S01]  /*135b0*/  IMAD.MOV.U32 R15, RZ, RZ, -0x1 ;  /* 0xffffffffff0f7424 */ /* 0x000fe200078e00ff */
[----:B---3--:R-:W-:-:S04]  /*135c0*/  SHF.R.U32.HI R2, RZ, 0x5, R2 ;  /* 0x00000005ff027819 */ /* 0x008fc80000011602 */
[----:B------:R-:W-:-:S04]  /*135d0*/  LOP3.LUT R2, R2, 0x3, RZ, 0xc0, !PT ;  /* 0x0000000302027812 */ /* 0x000fc800078ec0ff */
[----:B------:R-:W-:-:S07]  /*135e0*/  MOV R13, R2 ;  /* 0x00000002000d7202 */ /* 0x000fce0000000f00 */
[----:B012---:R-:W-:Y:S05]  /*135f0*/  WARPSYNC.COLLECTIVE R15, `(.L_x_427) ;  /* 0x000000000f087348 */ /* 0x007fea0003c00000 */
[----:B------:R3:W4:Y:S02]  /*13600*/  SHFL.IDX P6, R14, R13, R12, R11 ;  /* 0x0000000c0d0e7389 */ /* 0x00072400000c000b */
[----:B01234-:R-:W-:Y:S01]  /*13610*/  ENDCOLLECTIVE ;  /* 0x000000000000791b */ /* 0x01ffe20003800000 */
.L_x_427:
[----:B------:R-:W-:Y:S05]  /*13620*/  BSYNC B0 ;  /* 0x0000000000007941 */ /* 0x000fea0003800000 */
.L_x_426:
[----:B------:R-:W-:Y:S05]  /*13630*/  BRA `(.L_x_428) ;  /* 0xffffffc400207947 */ /* 0x000fea000383ffff */
.L_x_310:
[----:B------:R-:W-:Y:S01]  /*13640*/  BSSY B1, `(.L_x_429) ;  /* 0x0000006000017945 */ /* 0x000fe20003800000 */
[----:B------:R-:W-:-:S07]  /*13650*/  IMAD.MOV.U32 R15, RZ, RZ, -0x1 ;  /* 0xffffffffff0f7424 */ /* 0x000fce00078e00ff */
[----:B012---:R-:W-:Y:S05]  /*13660*/  WARPSYNC.COLLECTIVE R15, `(.L_x_430) ;  /* 0x000000000f0c7348 */ /* 0x007fea0003c00000 */
[----:B------:R-:W-:Y:S02]  /*13670*/  ELECT P6, UR62, PT ;  /* 0x00000000003e782f */ /* 0x000fe400038c0000 */
[----:B------:R-:W-:Y:S01]  /*13680*/  MOV R14, UR62 ;  /* 0x0000003e000e7c02 */ /* 0x000fe20008000f00 */
[----:B012---:R-:W-:Y:S10]  /*13690*/  ENDCOLLECTIVE ;  /* 0x000000000000791b */ /* 0x007ff40003800000 */
.L_x_430:
[----:B------:R-:W-:Y:S05]  /*136a0*/  BSYNC B1 ;  /* 0x0000000000017941 */ /* 0x000fea0003800000 */
.L_x_429:
[----:B------:R-:W-:Y:S05]  /*136b0*/  BRA `(.L_x_431) ;  /* 0xffffffc400187947 */ /* 0x000fea000383ffff */
.L_x_312:
[----:B-1----:R1:W3:Y:S02]  /*136c0*/  SYNCS.PHASECHK.TRANS64.TRYWAIT P1, [R5+URZ+0x2a840], R0 ;  /* 0x02a84000050075a7 */ /* 0x0022e4000802017f */
[----:B---3--:R-:W-:Y:S05]  /*136d0*/  @!P1 NANOSLEEP.SYNCS 0x989680 ;  /* 0x009896800000995d */ /* 0x008fea0003900000 */
[----:B------:R-:W3:Y:S02]  /*136e0*/  @!P1 SYNCS.PHASECHK.TRANS64 P1, [R5+URZ+0x2a840], R0 ;  /* 0x02a84000050095a7 */ /* 0x000ee4000802007f */
[----:B---3--:R-:W-:Y:S05]  /*136f0*/  @!P1 BRA `(.L_x_312) ;  /* 0xfffffffc00f09947 */ /* 0x008fea000383ffff */
[----:B------:R-:W-:Y:S05]  /*13700*/  BRA `(.L_x_432) ;  /* 0xffffffc400407947 */ /* 0x000fea000383ffff */
.L_x_314:
[----:B---3--:R3:W4:Y:S02]  /*13710*/  SYNCS.PHASECHK.TRANS64.TRYWAIT P1, [R27+URZ+0x2a840], R2 ;  /* 0x02a840021b0075a7 */ /* 0x008724000802017f */
[----:B----4-:R-:W-:Y:S05]  /*13720*/  @!P1 NANOSLEEP.SYNCS 0x989680 ;  /* 0x009896800000995d */ /* 0x010fea0003900000 */
[----:B------:R-:W4:Y:S02]  /*13730*/  @!P1 SYNCS.PHASECHK.TRANS64 P1, [R27+URZ+0x2a840], R2 ;  /* 0x02a840021b0095a7 */ /* 0x000f24000802007f */
[----:B----4-:R-:W-:Y:S05]  /*13740*/  @!P1 BRA `(.L_x_314) ;  /* 0xfffffffc00f09947 */ /* 0x010fea000383ffff */
[----:B------:R-:W-:Y:S05]  /*13750*/  BRA `(.L_x_433) ;  /* 0xffffffc4004c7947 */ /* 0x000fea000383ffff */
.L_x_316:
[----:B----4-:R4:W0:Y:S02]  /*13760*/  SYNCS.PHASECHK.TRANS64.TRYWAIT P1, [R5+URZ+0x2a860], R0 ;  /* 0x02a86000050075a7 */ /* 0x010824000802017f */
[----:B0-----:R-:W-:Y:S05]  /*13770*/  @!P1 NANOSLEEP.SYNCS 0x989680 ;  /* 0x009896800000995d */ /* 0x001fea0003900000 */
[----:B------:R-:W0:Y:S02]  /*13780*/  @!P1 SYNCS.PHASECHK.TRANS64 P1, [R5+URZ+0x2a860], R0 ;  /* 0x02a86000050095a7 */ /* 0x000e24000802007f */
[----:B0-----:R-:W-:Y:S05]  /*13790*/  @!P1 BRA `(.L_x_316) ;  /* 0xfffffffc00f09947 */ /* 0x001fea000383ffff */
[----:B------:R-:W-:Y:S05]  /*137a0*/  BRA `(.L_x_434) ;  /* 0xffffffc400487947 */ /* 0x000fea000383ffff */
.L_x_435:
        /* <DEDUP_REMOVED lines=13> */
.L_x_3205:


//--------------------- .text._ZN7cutlass13device_kernelIN5flash11enable_sm90INS1_16FlashAttnFwdSm90INS1_25CollectiveMainloopFwdSm90ILi2EN4cute5tupleIJNS5_1CILi1EEES8_S8_EEENS6_IJNS7_ILi128EEENS7_ILi96EEENS7_ILi192EEEEEELi128ENS_6half_tEfNS_4arch4Sm90ELb0ELb0ELb1ELb1ELb1ELb1ELb0ELb1ELb1ELb1ELb1ELb0EEENS1_21CollectiveEpilogueFwdINS6_IJSA_SA_SB_EEES9_SE_SG_Li256ELb1ELb1ELb1ELb0EEENS1_36VarlenDynamicPersistentTileSchedulerILi128ELi96ELi256ELi128ELb1ELb1ELb1ELb0ELb1ELb1EEEEEEEEEvNT_6ParamsE --------------------------
	.section	.text._ZN7cutlass13device_kernelIN5flash11enable_sm90INS1_16FlashAttnFwdSm90INS1_25CollectiveMainloopFwdSm90ILi2EN4cute5tupleIJNS5_1CILi1EEES8_S8_EEENS6_IJNS7_ILi128EEENS7_ILi96EEENS7_ILi192EEEEEELi128ENS_6half_tEfNS_4arch4Sm90ELb0ELb0ELb1ELb1ELb1ELb1ELb0ELb1ELb1ELb1ELb1ELb0EEENS1_21CollectiveEpilogueFwdINS6_IJSA_SA_SB_EEES9_SE_SG_Li256ELb1ELb1ELb1ELb0EEENS1_36VarlenDynamicPersistentTileSchedulerILi128ELi96ELi256ELi128ELb1ELb1ELb1ELb0ELb1ELb1EEEEEEEEEvNT_6ParamsE,"ax",@progbits
	.align	128
.text._ZN7cutlass13device_kernelIN5flash11enable_sm90INS1_16FlashAttnFwdSm90INS1_25CollectiveMainloopFwdSm90ILi2EN4cute5tupleIJNS5_1CILi1EEES8_S8_EEENS6_IJNS7_ILi128EEENS7_ILi96EEENS7_ILi192EEEEEELi128ENS_6half_tEfNS_4arch4Sm90ELb0ELb0ELb1ELb1ELb1ELb1ELb0ELb1ELb1ELb1ELb1ELb0EEENS1_21CollectiveEpilogueFwdINS6_IJSA_SA_SB_EEES9_SE_SG_Li256ELb1ELb1ELb1ELb0EEENS1_36VarlenDynamicPersistentTileSchedulerILi128ELi96ELi256ELi128ELb1ELb1ELb1ELb0ELb1ELb1EEEEEEEEEvNT_6ParamsE:
        .type           _ZN7cutlass13device_kernelIN5flash11enable_sm90INS1_16FlashAttnFwdSm90INS1_25CollectiveMainloopFwdSm90ILi2EN4cute5tupleIJNS5_1CILi1EEES8_S8_EEENS6_IJNS7_ILi128EEENS7_ILi96EEENS7_ILi192EEEEEELi128ENS_6half_tEfNS_4arch4Sm90ELb0ELb0ELb1ELb1ELb1ELb1ELb0ELb1ELb1ELb1ELb1ELb0EEENS1_21CollectiveEpilogueFwdINS6_IJSA_SA_SB_EEES9_SE_SG_Li256ELb1ELb1ELb1ELb0EEENS1_36VarlenDynamicPersistentTileSchedulerILi128ELi96ELi256ELi128ELb1ELb1ELb1ELb0ELb1ELb1EEEEEEEEEvNT_6ParamsE,@function
        .size           _ZN7cutlass13device_kernelIN5flash11enable_sm90INS1_16FlashAttnFwdSm90INS1_25CollectiveMainloopFwdSm90ILi2EN4cute5tupleIJNS5_1CILi1EEES8_S8_EEENS6_IJNS7_ILi128EEENS7_ILi96EEENS7_ILi192EEEEEELi128ENS_6half_tEfNS_4arch4Sm90ELb0ELb0ELb1ELb1ELb1ELb1ELb0ELb1ELb1ELb1ELb1ELb0EEENS1_21CollectiveEpilogueFwdINS6_IJSA_SA_SB_EEES9_SE_SG_Li256ELb1ELb1ELb1ELb0EEENS1_36VarlenDynamicPersistentTileSchedulerILi128ELi96ELi256ELi128ELb1ELb1ELb1ELb0ELb1ELb1EEEEEEEEEvNT_6ParamsE,(.L_x_3206 - _ZN7cutlass13device_kernelIN5flash11enable_sm90INS1_16FlashAttnFwdSm90INS1_25CollectiveMainloopFwdSm90ILi2EN4cute5tupleIJNS5_1CILi1EEES8_S8_EEENS6_IJNS7_ILi128EEENS7_ILi96EEENS7_ILi192EEEEEELi128ENS_6half_tEfNS_4arch4Sm90ELb0ELb0ELb1ELb1ELb1ELb1ELb0ELb1ELb1ELb1ELb1ELb0EEENS1_21CollectiveEpilogueFwdINS6_IJSA_SA_SB_EEES9_SE_SG_Li256ELb1ELb1ELb1ELb0EEENS1_36VarlenDynamicPersistentTileSchedulerILi128ELi96ELi256ELi128ELb1ELb1ELb1ELb0ELb1ELb1EEEEEEEEEvNT_6ParamsE)
        .other          _ZN7cutlass13device_kernelIN5flash11enable_sm90INS1_16FlashAttnFwdSm90INS1_25CollectiveMainloopFwdSm90ILi2EN4cute5tupleIJNS5_1CILi1EEES8_S8_EEENS6_IJNS7_ILi128EEENS7_ILi96EEENS7_ILi192EEEEEELi128ENS_6half_tEfNS_4arch4Sm90ELb0ELb0ELb1ELb1ELb1ELb1ELb0ELb1ELb1ELb1ELb1ELb0EEENS1_21CollectiveEpilogueFwdINS6_IJSA_SA_SB_EEES9_SE_SG_Li256ELb1ELb1ELb1ELb0EEENS1_36VarlenDynamicPersistentTileSchedulerILi128ELi96ELi256ELi128ELb1ELb1ELb1ELb0ELb1ELb1EEEEEEEEEvNT_6ParamsE,@"STO_CUDA_ENTRY STV_DEFAULT"
_ZN7cutlass13device_kernelIN5flash11enable_sm90INS1_16FlashAttnFwdSm90INS1_25CollectiveMainloopFwdSm90ILi2EN4cute5tupleIJNS5_1CILi1EEES8_S8_EEENS6_IJNS7_ILi128EEENS7_ILi96EEENS7_ILi192EEEEEELi128ENS_6half_tEfNS_4arch4Sm90ELb0ELb0ELb1ELb1ELb1ELb1ELb0ELb1ELb1ELb1ELb1ELb0EEENS1_21CollectiveEpilogueFwdINS6_IJSA_SA_SB_EEES9_SE_SG_Li256ELb1ELb1ELb1ELb0EEENS1_36VarlenDynamicPersistentTileSchedulerILi128ELi96ELi256ELi128ELb1ELb1ELb1ELb0ELb1ELb1EEEEEEEEEvNT_6ParamsE:
[----:B------:R-:W0:Y:S02]  /*0000*/  LDC R1, c[0x0][0x28] ;  /* 0x00000a00ff017b82 */ /* 0x000e240000000800 */
[----:B0-----:R-:W-:Y:S01]  /*0010*/  VIADD R1, R1, 0xffffff70 ;  /* 0xffffff7001017836 */ /* 0x001fe20000000000 */
[----:B------:R-:W0:Y:S01]  /*0020*/  S2R R0, SR_TID.X ;  /* 0x0000000000007919 */ /* 0x000e220000002100 */
[----:B------:R-:W-:Y:S01]  /*0030*/  ELECT P0, URZ, PT ;  /* 0x00000000003f782f */ /* 0x000fe20003800000 */
[----:B------:R-:W-:Y:S01]  /*0040*/  BSSY B0, `(.L_x_436) ;  /* 0x000000e000007945 */ /* 0x000fe20003800000 */
[----:B0-----:R-:W-:-:S05]  /*0050*/  SHF.R.U32.HI R2, RZ, 0x5, R0 ;  /* 0x00000005ff027819 */ /* 0x001fca0000011600 */
[----:B------:R-:W0:Y:S02]  /*0060*/  SHFL.IDX PT, R3, R2, RZ, 0x1f ;  /* 0x00001fff02037589 */ /* 0x000e2400000e0000 */
[----:B0-----:R-:W-:Y:S02]  /*0070*/  ISETP.EQ.AND P0, PT, R3, RZ, P0 ;  /* 0x000000ff0300720c */ /* 0x001fe40000702270 */
[----:B------:R-:W-:-:S11]  /*0080*/  SHF.R.U32.HI R3, RZ, 0x7, R0 ;  /* 0x00000007ff037819 */ /* 0x000fd60000011600 */
[----:B------:R-:W-:Y:S05]  /*0090*/  @!P0 BRA `(.L_x_437) ;  /* 0x0000000000208947 */ /* 0x000fea0003800000 */
[----:B------:R-:W-:Y:S02]  /*00a0*/  ULDC.64 UR4, c[0x0][0x198] ;  /* 0x0000660000047ab9 */ /* 0x000fe40000000a00 */
[----:B------:R-:W-:Y:S02]  /*00b0*/  UIADD3 UR6, UP0, UR4, 0x570, URZ ;  /* 0x0000057004067890 */ /* 0x000fe4000ff1e03f */
[----:B------:R-:W-:Y:S02]  /*00c0*/  UIADD3 UR4, UP1, UR4, 0x670, URZ ;  /* 0x0000067004047890 */ /* 0x000fe4000ff3e03f */
[----:B------:R-:W-:Y:S02]  /*00d0*/  UIADD3.X UR7, URZ, UR5, URZ, UP0, !UPT ;  /* 0x000000053f077290 */ /* 0x000fe400087fe43f */
[----:B------:R-:W-:-:S07]  /*00e0*/  UIADD3.X UR5, URZ, UR5, URZ, UP1, !UPT ;  /* 0x000000053f057290 */ /* 0x000fce0008ffe43f */
[----:B------:R0:W-:Y:S02]  /*00f0*/  UTMACCTL.PF [UR6] ;  /* 0x00000000060079b9 */ /* 0x0001e40008040000 */
[----:B------:R0:W-:Y:S02]  /*0100*/  UTMACCTL.PF [UR4] ;  /* 0x00000000040079b9 */ /* 0x0001e40008040000 */
[----:B0-----:R-:W-:Y:S01]  /*0110*/  NOP ;  /* 0x0000000000007918 */ /* 0x001fe20000000000 */
.L_x_437:
[----:B------:R-:W-:Y:S05]  /*0120*/  BSYNC B0 ;  /* 0x0000000000007941 */ /* 0x000fea0003800000 */
.L_x_436:
[----:B------:R-:W-:Y:S01]  /*0130*/  VOTEU.ANY UP0, P0 ;  /* 0x00000000003f7886 */ /* 0x000fe20000000100 */
[----:B------:R-:W0:Y:S01]  /*0140*/  SHFL.IDX PT, R3, R3, RZ, 0x1f ;  /* 0x00001fff03037589 */ /* 0x000e2200000e0000 */
[----:B------:R-:W-:Y:S01]  /*0150*/  UMOV UR4, 0x80 ;  /* 0x0000008000047882 */ /* 0x000fe20000000000 */
[----:B------:R-:W-:Y:S01]  /*0160*/  UMOV UR7, 0x100 ;  /* 0x0000010000077882 */ /* 0x000fe20000000000 */
[----:B------:R-:W-:Y:S01]  /*0170*/  VOTEU.ANY UP1, P0 ;  /* 0x00000000003f7886 */ /* 0x000fe20000020100 */
[----:B------:R-:W1:Y:S01]  /*0180*/  @UP0 S2UR UR8, SR_CgaCtaId ;  /* 0x00000000000809c3 */ /* 0x000e620000008800 */
[----:B------:R-:W2:Y:S01]  /*0190*/  SHFL.IDX PT, R4, R2, RZ, 0x1f ;  /* 0x00001fff02047589 */ /* 0x000ea200000e0000 */
[----:B------:R-:W-:Y:S01]  /*01a0*/  @UP0 UMOV UR6, 0x400 ;  /* 0x0000040000060882 */ /* 0x000fe20000000000 */
[----:B------:R-:W-:-:S04]  /*01b0*/  @UP0 UIADD3 UR4, -UR4, 0x100000, URZ ;  /* 0x0010000004040890 */ /* 0x000fc8000fffe13f */
[----:B------:R-:W-:Y:S02]  /*01c0*/  @UP0 USHF.L.U32 UR5, UR4, 0xb, URZ ;  /* 0x0000000b04050899 */ /* 0x000fe4000800063f */
[----:B------:R-:W-:Y:S01]  /*01d0*/  @UP0 USHF.L.U32 UR4, UR4, 0x1, URZ ;  /* 0x0000000104040899 */ /* 0x000fe2000800063f */
[----:B------:R-:W-:Y:S01]  /*01e0*/  VOTEU.ANY UP2, P0 ;  /* 0x00000000003f7886 */ /* 0x000fe20000040100 */
[----:B0-----:R-:W-:Y:S01]  /*01f0*/  R2UR UR9, R3 ;  /* 0x00000000030972ca */ /* 0x001fe200000e0000 */
[----:B-1----:R-:W-:Y:S01]  /*0200*/  @UP0 ULEA UR8, UR8, UR6, 0x18 ;  /* 0x0000000608080291 */ /* 0x002fe2000f8ec03f */
[----:B--2---:R-:W-:Y:S01]  /*0210*/  ISETP.NE.AND P1, PT, R4, RZ, PT ;  /* 0x000000ff0400720c */ /* 0x004fe20003f25270 */
[----:B------:R-:W-:-:S04]  /*0220*/  @UP0 UIADD3 UR6, -UR7, 0x100000, URZ ;  /* 0x0010000007060890 */ /* 0x000fc8000fffe13f */
[----:B------:R-:W-:Y:S02]  /*0230*/  @UP0 USHF.L.U32 UR7, UR6, 0xb, URZ ;  /* 0x0000000b06070899 */ /* 0x000fe4000800063f */
[----:B------:R-:W-:-:S04]  /*0240*/  @UP0 USHF.L.U32 UR6, UR6, 0x1, URZ ;  /* 0x0000000106060899 */ /* 0x000fc8000800063f */
[----:B------:R-:W-:Y:S01]  /*0250*/  UISETP.NE.AND UP0, UPT, UR9, URZ, UPT ;  /* 0x0000003f0900728c */ /* 0x000fe2000bf05270 */
[----:B------:R-:W0:Y:S02]  /*0260*/  FENCE.VIEW.ASYNC.S ;  /* 0x00000000000073c6 */ /* 0x000e240000000000 */
[----:B0-----:R0:W1:Y:S05]  /*0270*/  @UP1 SYNCS.EXCH.64 URZ, [UR8+0x2a800], UR4 ;  /* 0x02a80004083f15b2 */ /* 0x00106a0008000100 */
[----:B------:R0:W2:Y:S01]  /*0280*/  @UP2 SYNCS.EXCH.64 URZ, [UR8+0x2a820], UR6 ;  /* 0x02a82006083f25b2 */ /* 0x0000a20008000100 */
        /* <DEDUP_REMOVED lines=14> */
[----:B0-----:R3:W4:Y:S08]  /*0370*/  SYNCS.EXCH.64 URZ, [UR8+0x2a830], UR4 ;  /* 0x02a83004083f75b2 */ /* 0x0017300008000100 */
[----:B------:R3:W0:Y:S01]  /*0380*/  SYNCS.EXCH.64 URZ, [UR8+0x2a840], UR6 ;  /* 0x02a84006083f75b2 */ /* 0x0006220008000100 */
[----:B------:R3:W0:Y:S01]  /*0390*/  SYNCS.EXCH.64 URZ, [UR8+0x2a838], UR4 ;  /* 0x02a83804083f75b2 */ /* 0x0006220008000100 */
[----:B------:R3:W0:Y:S02]  /*03a0*/  SYNCS.EXCH.64 URZ, [UR8+0x2a848], UR6 ;  /* 0x02a84806083f75b2 */ /* 0x0006240008000100 */
[----:B---3--:R-:W-:Y:S01]  /*03b0*/  NOP ;  /* 0x0000000000007918 */ /* 0x008fe20000000000 */
.L_x_438:
[----:B------:R-:W3:Y:S01]  /*03c0*/  SHFL.IDX PT, R3, R2, RZ, 0x1f ;  /* 0x00001fff02037589 */ /* 0x000ee200000e0000 */
[----:B------:R-:W-:Y:S01]  /*03d0*/  NOP ;  /* 0x0000000000007918 */ /* 0x000fe20000000000 */
[----:B---3--:R-:W-:-:S13]  /*03e0*/  ISETP.NE.AND P0, PT, R3, RZ, PT ;  /* 0x000000ff0300720c */ /* 0x008fda0003f05270 */
        /* <DEDUP_REMOVED lines=17> */
[----:B------:R3:W0:Y:S02]  /*0500*/  SYNCS.EXCH.64 URZ, [UR8+0x2a868], UR6 ;  /* 0x02a86806083f75b2 */ /* 0x0006240008000100 */
[----:B---3--:R-:W-:Y:S01]  /*0510*/  NOP ;  /* 0x0000000000007918 */ /* 0x008fe20000000000 */
.L_x_439:
[----:B------:R-:W3:Y:S01]  /*0520*/  SHFL.IDX PT, R3, R2, RZ, 0x1f ;  /* 0x00001fff02037589 */ /* 0x000ee200000e0000 */
[----:B------:R-:W-:Y:S01]  /*0530*/  NOP ;  /* 0x0000000000007918 */ /* 0x000fe20000000000 */
[----:B---3--:R-:W-:-:S13]  /*0540*/  ISETP.NE.AND P0, PT, R3, RZ, PT ;  /* 0x000000ff0300720c */ /* 0x008fda0003f05270 */
        /* <DEDUP_REMOVED lines=13> */
[----:B------:R3:W0:Y:S02]  /*0620*/  SYNCS.EXCH.64 URZ, [UR6+0x2a888], UR4 ;  /* 0x02a88804063f75b2 */ /* 0x0006240008000100 */
[----:B---3--:R-:W-:Y:S01]  /*0630*/  NOP ;  /* 0x0000000000007918 */ /* 0x008fe20000000000 */
.L_x_440:
        /* <DEDUP_REMOVED lines=22> */
.L_x_441:
        /* <DEDUP_REMOVED lines=22> */
.L_x_442:
[----:B------:R-:W-:Y:S01]  /*0900*/  PLOP3.LUT P0, PT, PT, PT, UP0, 0x80, 0x0 ;  /* 0x000000000000781c */ /* 0x000fe20003f0f008 */
[----:B------:R-:W-:Y:S01]  /*0910*/  UMOV UR60, 0x1 ;  /* 0x00000001003c7882 */ /* 0x000fe20000000000 */
[----:B------:R-:W-:Y:S01]  /*0920*/  NOP ;  /* 0x0000000000007918 */ /* 0x000fe20000000000 */
[----:B------:R-:W-:Y:S01]  /*0930*/  USEL UR60, UR60, 0x2, !UP0 ;  /* 0x000000023c3c7887 */ /* 0x000fe2000c000000 */
[----:B------:R-:W-:Y:S01]  /*0940*/  BSSY B9, `(.L_x_443) ;  /* 0x0002066000097945 */ /* 0x000fe20003800000 */
[----:B------:R-:W-:Y:S01]  /*0950*/  ULDC.64 UR56, c[0x0][0x208] ;  /* 0x0000820000387ab9 */ /* 0x000fe20000000a00 */
[----:B012-4-:R-:W-:Y:S07]  /*0960*/  BAR.SYNC.DEFER_BLOCKING 0x0 ;  /* 0x0000000000007b1d */ /* 0x017fee0000010000 */
[----:B------:R-:W-:Y:S05]  /*0970*/  @!P0 BRA `(.L_x_444) ;  /* 0x0000019400408947 */ /* 0x000fea0003800000 */
.L_x_445:
[----:B------:R-:W-:-:S08]  /*0980*/  NOP ;  /* 0x0000000000007918 */ /* 0x000fd00000000000 */
[----:B------:R-:W0:Y:S02]  /*0990*/  USETMAXREG.TRY_ALLOC.CTAPOOL UP0, 0xe8 ;  /* 0x000000e8000079c8 */ /* 0x000e240008000600 */
[----:B0-----:R-:W-:-:S13]  /*09a0*/  PLOP3.LUT P0, PT, PT, PT, UP0, 0x80, 0x0 ;  /* 0x000000000000781c */ /* 0x001fda0003f0f008 */
[----:B------:R-:W-:Y:S05]  /*09b0*/  @!P0 BRA `(.L_x_445) ;  /* 0xfffffffc00f08947 */ /* 0x000fea000383ffff */
[----:B------:R-:W0:Y:S08]  /*09c0*/  S2UR UR4, SR_CgaCtaId ;  /* 0x00000000000479c3 */ /* 0x000e300000008800 */
[----:B------:R-:W-:Y:S06]  /*09d0*/  BAR.ARV 0x8, 0x180 ;  /* 0x0206000000007b1d */ /* 0x000fec0000002000 */
[----:B------:R-:W-:-:S02]  /*09e0*/  MOV R2, 0x400 ;  /* 0x0000040000027802 */ /* 0x000fc40000000f00 */
[----:B------:R-:W-:Y:S01]  /*09f0*/  BAR.SYNC.DEFER_BLOCKING 0x5, 0x180 ;  /* 0x0146000000007b1d */ /* 0x000fe20000010000 */
[----:B0-----:R-:W-:-:S05]  /*0a00*/  IMAD.U32 R183, RZ, RZ, UR4 ;  /* 0x00000004ffb77e24 */ /* 0x001fca000f8e00ff */
[----:B------:R-:W-:Y:S01]  /*0a10*/  ULDC UR4, c[0x0][0xc3c] ;  /* 0x00030f0000047ab9 */ /* 0x000fe20000000800 */
[----:B------:R-:W-:-:S05]  /*0a20*/  LEA R2, R183, R2, 0x18 ;  /* 0x00000002b7027211 */ /* 0x000fca00078ec0ff */
[----:B------:R-:W0:Y:S01]  /*0a30*/  LDS.128 R144, [R2+0x2a8d0] ;  /* 0x02a8d00002907984 */ /* 0x000e220000000c00 */
[----:B------:R-:W-:Y:S06]  /*0a40*/  BAR.ARV 0x4, 0x180 ;  /* 0x0106000000007b1d */ /* 0x000fec0000002000 */
[----:B0-----:R-:W-:-:S13]  /*0a50*/  ISETP.GE.AND P0, PT, R147, UR4, PT ;  /* 0x0000000493007c0c */ /* 0x001fda000bf06270 */
[----:B------:R-:W-:Y:S05]  /*0a60*/  @P0 BRA `(.L_x_446) ;  /* 0x00000204004c0947 */ /* 0x000fea0003800000 */
[----:B------:R-:W-:Y:S01]  /*0a70*/  IADD3 R0, R0, -0x80, RZ ;  /* 0xffffff8000007810 */ /* 0x000fe20007ffe0ff */
[----:B------:R-:W-:Y:S01]  /*0a80*/  IMAD.MOV.U32 R191, RZ, RZ, RZ ;  /* 0x000000ffffbf7224 */ /* 0x000fe200078e00ff */
[----:B------:R-:W-:Y:S01]  /*0a90*/  R2UR UR59, R2 ;  /* 0x00000000023b72ca */ /* 0x000fe200000e0000 */
[----:B------:R-:W-:Y:S01]  /*0aa0*/  IMAD.MOV.U32 R181, RZ, RZ, RZ ;  /* 0x000000ffffb57224 */ /* 0x000fe200078e00ff */
[----:B------:R-:W-:Y:S01]  /*0ab0*/  SHF.R.S32.HI R3, RZ, 0x1f, R0 ;  /* 0x0000001fff037819 */ /* 0x000fe20000011400 */
[----:B------:R-:W-:Y:S01]  /*0ac0*/  IMAD.MOV.U32 R174, RZ, RZ, RZ ;  /* 0x000000ffffae7224 */ /* 0x000fe200078e00ff */
[----:B------:R-:W-:Y:S01]  /*0ad0*/  MOV R167, RZ ;  /* 0x000000ff00a77202 */ /* 0x000fe20000000f00 */
[----:B------:R-:W-:Y:S01]  /*0ae0*/  ULOP3.LUT UR58, UR60, 0x1, URZ, 0xfc, !UPT ;  /* 0x000000013c3a7892 */ /* 0x000fe2000f8efc3f */
[CC--:B------:R-:W-:Y:S02]  /*0af0*/  LEA.HI R5, R3.reuse, R0.reuse, RZ, 0x4 ;  /* 0x0000000003057211 */ /* 0x0c0fe400078f20ff */
[----:B------:R-:W-:-:S02]  /*0b00*/  LEA.HI R8, R3, R0, RZ, 0x2 ;  /* 0x0000000003087211 */ /* 0x000fc400078f10ff */
[----:B------:R-:W-:Y:S02]  /*0b10*/  SHF.R.S32.HI R6, RZ, 0x4, R5 ;  /* 0x00000004ff067819 */ /* 0x000fe40000011405 */
[----:B------:R-:W-:Y:S01]  /*0b20*/  LOP3.LUT R9, R8, 0xfffffffc, RZ, 0xc0, !PT ;  /* 0xfffffffc08097812 */ /* 0x000fe200078ec0ff */
[----:B------:R-:W-:Y:S01]  /*0b30*/  UIADD3 UR59, UR59, 0xc400, URZ ;  /* 0x0000c4003b3b7890 */ /* 0x000fe2000fffe03f */
[----:B------:R-:W-:Y:S02]  /*0b40*/  LEA.HI R4, R3, R0, RZ, 0x7 ;  /* 0x0000000003047211 */ /* 0x000fe400078f38ff */
[----:B------:R-:W-:Y:S01]  /*0b50*/  LEA.HI R7, R5, R6, RZ, 0x1 ;  /* 0x0000000605077211 */ /* 0x000fe200078f08ff */
[----:B------:R-:W-:Y:S01]  /*0b60*/  IMAD.IADD R214, R0, 0x1, -R9 ;  /* 0x0000000100d67824 */ /* 0x000fe200078e0a09 */
[----:B------:R-:W-:Y:S02]  /*0b70*/  LOP3.LUT R11, R4, 0xffffff80, RZ, 0xc0, !PT ;  /* 0xffffff80040b7812 */ /* 0x000fe400078ec0ff */
[----:B------:R-:W-:Y:S01]  /*0b80*/  LOP3.LUT R7, R7, 0x1ffffffe, RZ, 0xc0, !PT ;  /* 0x1ffffffe07077812 */ /* 0x000fe200078ec0ff */
[----:B------:R-:W-:Y:S01]  /*0b90*/  IMAD.SHL.U32 R160, R214, 0x4, RZ ;  /* 0x00000004d6a07824 */ /* 0x000fe200078e00ff */
[CC--:B------:R-:W-:Y:S01]  /*0ba0*/  LEA.HI R217, R3.reuse, R0.reuse, RZ, 0x3 ;  /* 0x0000000003d97211 */ /* 0x0c0fe200078f18ff */
[----:B------:R-:W-:Y:S01]  /*0bb0*/  IMAD.IADD R220, R0, 0x1, -R11 ;  /* 0x0000000100dc7824 */ /* 0x000fe200078e0a0b */
[----:B------:R-:W-:Y:S01]  /*0bc0*/  IADD3 R7, R6, -R7, RZ ;  /* 0x8000000706077210 */ /* 0x000fe20007ffe0ff */
[C---:B------:R-:W-:Y:S01]  /*0bd0*/  VIADD R169, R160.reuse, 0x20 ;  /* 0x00000020a0a97836 */ /* 0x040fe20000000000 */
[----:B------:R-:W-:Y:S01]  /*0be0*/  LEA.HI R6, R3, R0, RZ, 0x5 ;  /* 0x0000000003067211 */ /* 0x000fe200078f28ff */
[C---:B------:R-:W-:Y:S01]  /*0bf0*/  VIADD R173, R160.reuse, 0x50 ;  /* 0x00000050a0ad7836 */ /* 0x040fe20000000000 */
[----:B------:R-:W-:Y:S01]  /*0c00*/  LOP3.LUT R3, R217, 0xfffffff8, RZ, 0xc0, !PT ;  /* 0xfffffff8d9037812 */ /* 0x000fe200078ec0ff */
[C---:B------:R-:W-:Y:S01]  /*0c10*/  IMAD.IADD R13, R160.reuse, 0x1, R169 ;  /* 0x00000001a00d7824 */ /* 0x040fe200078e02a9 */
[----:B------:R-:W-:Y:S01]  /*0c20*/  LOP3.LUT R5, R5, 0x3fffff0, RZ, 0xc0, !PT ;  /* 0x03fffff005057812 */ /* 0x000fe200078ec0ff */
[----:B------:R-:W-:Y:S01]  /*0c30*/  IMAD.SHL.U32 R20, R173, 0x2, RZ ;  /* 0x00000002ad147824 */ /* 0x000fe200078e00ff */
[C---:B------:R-:W-:Y:S01]  /*0c40*/  IADD3 R171, R160.reuse, 0x40, RZ ;  /* 0x00000040a0ab7810 */ /* 0x040fe20007ffe0ff */
[----:B------:R-:W-:Y:S01]  /*0c50*/  VIADD R170, R160, 0x10 ;  /* 0x00000010a0aa7836 */ /* 0x000fe20000000000 */
[----:B------:R-:W-:Y:S01]  /*0c60*/  SHF.R.S32.HI R9, RZ, 0x1f, R220 ;  /* 0x0000001fff097819 */ /* 0x000fe200000114dc */
[----:B------:R-:W-:Y:S01]  /*0c70*/  IMAD.SHL.U32 R225, R169, 0x2, RZ ;  /* 0x00000002a9e17824 */ /* 0x000fe200078e00ff */
[----:B------:R-:W-:Y:S01]  /*0c80*/  IADD3 R186, R0, -R3, RZ ;  /* 0x8000000300ba7210 */ /* 0x000fe20007ffe0ff */
[----:B------:R-:W-:Y:S01]  /*0c90*/  IMAD.SHL.U32 R222, R170, 0x2, RZ ;  /* 0x00000002aade7824 */ /* 0x000fe200078e00ff */
[----:B------:R-:W-:Y:S01]  /*0ca0*/  SHF.R.S32.HI R6, RZ, 0x5, R6 ;  /* 0x00000005ff067819 */ /* 0x000fe20000011406 */
[----:B------:R-:W-:Y:S01]  /*0cb0*/  IMAD.SHL.U32 R229, R171, 0x2, RZ ;  /* 0x00000002abe57824 */ /* 0x000fe200078e00ff */
[----:B------:R-:W-:Y:S01]  /*0cc0*/  IADD3 R5, R0, -R5, RZ ;  /* 0x8000000500057210 */ /* 0x000fe20007ffe0ff */
[----:B------:R-:W-:Y:S01]  /*0cd0*/  IMAD.IADD R0, R160, 0x1, R171 ;  /* 0x00000001a0007824 */ /* 0x000fe200078e02ab */
[--C-:B------:R-:W-:Y:S01]  /*0ce0*/  SHF.R.S32.HI R166, RZ, 0x2, R8.reuse ;  /* 0x00000002ffa67819 */ /* 0x100fe20000011408 */
[C---:B------:R-:W-:Y:S01]  /*0cf0*/  IMAD.SHL.U32 R179, R6.reuse, 0x200, RZ ;  /* 0x0000020006b37824 */ /* 0x040fe200078e00ff */
[----:B------:R-:W-:Y:S01]  /*0d00*/  SHF.R.S32.HI R3, RZ, 0x1f, R8 ;  /* 0x0000001fff037819 */ /* 0x000fe20000011408 */
[----:B------:R-:W-:Y:S01]  /*0d10*/  IMAD R16, R6, 0x10, R5 ;  /* 0x0000001006107824 */ /* 0x000fe200078e0205 */
[----:B------:R-:W-:Y:S01]  /*0d20*/  LEA.HI R10, R9, R220, RZ, 0x2 ;  /* 0x000000dc090a7211 */ /* 0x000fe200078f10ff */
[----:B------:R-:W-:Y:S01]  /*0d30*/  IMAD.SHL.U32 R184, R186, 0x8, RZ ;  /* 0x00000008bab87824 */ /* 0x000fe200078e00ff */
[----:B------:R-:W-:Y:S01]  /*0d40*/  LEA.HI R3, R3, R166, RZ, 0x3 ;  /* 0x000000a603037211 */ /* 0x000fe200078f18ff */
[----:B------:R-:W-:Y:S01]  /*0d50*/  IMAD R15, R16, 0x8, R7 ;  /* 0x00000008100f7824 */ /* 0x000fe200078e0207 */
[--C-:B------:R-:W-:Y:S01]  /*0d60*/  SHF.R.S32.HI R11, RZ, 0x2, R10.reuse ;  /* 0x00000002ff0b7819 */ /* 0x100fe2000001140a */
[----:B------:R-:W-:Y:S01]  /*0d70*/  VIADD R185, R184, 0x40 ;  /* 0x00000040b8b97836 */ /* 0x000fe20000000000 */
[----:B------:R-:W-:-:S02]  /*0d80*/  SHF.R.S32.HI R12, RZ, 0x1f, R10 ;  /* 0x0000001fff0c7819 */ /* 0x000fc4000001140a */
[----:B------:R-:W-:Y:S02]  /*0d90*/  SHF.R.S32.HI R5, RZ, 0x1f, R0 ;  /* 0x0000001fff057819 */ /* 0x000fe40000011400 */
[----:B------:R-:W-:Y:S02]  /*0da0*/  IADD3 R18, R166, 0x40, RZ ;  /* 0x00000040a6127810 */ /* 0x000fe40007ffe0ff */
[----:B------:R-:W-:Y:S02]  /*0db0*/  LOP3.LUT R3, R3, 0xfffffff8, RZ, 0xc0, !PT ;  /* 0xfffffff803037812 */ /* 0x000fe400078ec0ff */
[----:B------:R-:W-:Y:S01]  /*0dc0*/  LEA.HI R12, R12, R11, RZ, 0x3 ;  /* 0x0000000b0c0c7211 */ /* 0x000fe200078f18ff */
[----:B------:R-:W-:Y:S01]  /*0dd0*/  IMAD.SHL.U32 R168, R18, 0x40, RZ ;  /* 0x0000004012a87824 */ /* 0x000fe200078e00ff */
[----:B------:R-:W-:Y:S01]  /*0de0*/  SHF.R.S32.HI R19, RZ, 0x7, R4 ;  /* 0x00000007ff137819 */ /* 0x000fe20000011404 */
[----:B------:R-:W-:Y:S01]  /*0df0*/  IMAD.IADD R219, R166, 0x1, -R3 ;  /* 0x00000001a6db7824 */ /* 0x000fe200078e0a03 */
[----:B------:R-:W-:-:S02]  /*0e00*/  LEA.HI R164, R5, R0, RZ, 0x3 ;  /* 0x0000000005a47211 */ /* 0x000fc400078f18ff */
[----:B------:R-:W-:Y:S01]  /*0e10*/  LEA.HI R5, R5, R0, RZ, 0x6 ;  /* 0x0000000005057211 */ /* 0x000fe200078f30ff */
[----:B------:R-:W-:Y:S01]  /*0e20*/  IMAD.SHL.U32 R177, R219, 0x40, RZ ;  /* 0x00000040dbb17824 */ /* 0x000fe200078e00ff */
[----:B------:R-:W-:Y:S01]  /*0e30*/  SHF.R.S32.HI R0, RZ, 0x1f, R18 ;  /* 0x0000001fff007819 */ /* 0x000fe20000011412 */
[----:B------:R0:W-:Y:S01]  /*0e40*/  STL [R1+0x64], R19 ;  /* 0x0000641301007387 */ /* 0x0001e20000100800 */
[----:B------:R-:W-:Y:S02]  /*0e50*/  LOP3.LUT R12, R12, 0xfffffff8, RZ, 0xc0, !PT ;  /* 0xfffffff80c0c7812 */ /* 0x000fe400078ec0ff */
[----:B------:R-:W-:Y:S02]  /*0e60*/  LEA.HI R9, R9, R220, RZ, 0x5 ;  /* 0x000000dc09097211 */ /* 0x000fe400078f28ff */
[----:B------:R-:W-:Y:S01]  /*0e70*/  LEA.HI R4, R4, R19, RZ, 0x1 ;  /* 0x0000001304047211 */ /* 0x000fe200078f08ff */
[----:B------:R-:W-:Y:S01]  /*0e80*/  IMAD.IADD R12, R11, 0x1, -R12 ;  /* 0x000000010b0c7824 */ /* 0x000fe200078e0a0c */
[----:B------:R-:W-:-:S02]  /*0e90*/  SHF.R.S32.HI R14, RZ, 0x1f, R13 ;  /* 0x0000001fff0e7819 */ /* 0x000fc4000001140d */
[----:B------:R-:W-:Y:S01]  /*0ea0*/  LEA.HI R0, R0, R18, RZ, 0x3 ;  /* 0x0000001200007211 */ /* 0x000fe200078f18ff */
[----:B------:R-:W-:Y:S01]  /*0eb0*/  IMAD.MOV.U32 R18, RZ, RZ, RZ ;  /* 0x000000ffff127224 */ /* 0x000fe200078e00ff */
[----:B------:R-:W-:Y:S02]  /*0ec0*/  SHF.R.S32.HI R9, RZ, 0x5, R9 ;  /* 0x00000005ff097819 */ /* 0x000fe40000011409 */
[----:B------:R-:W-:Y:S02]  /*0ed0*/  LOP3.LUT R4, R4, 0x3fffffe, RZ, 0xc0, !PT ;  /* 0x03fffffe04047812 */ /* 0x000fe400078ec0ff */
[CC--:B------:R-:W-:Y:S01]  /*0ee0*/  LEA.HI R163, R14.reuse, R13.reuse, RZ, 0x3 ;  /* 0x0000000d0ea37211 */ /* 0x0c0fe200078f18ff */
[----:B------:R-:W-:Y:S01]  /*0ef0*/  IMAD R9, R9, 0x10, R12 ;  /* 0x0000001009097824 */ /* 0x000fe200078e020c */
[----:B------:R-:W-:Y:S01]  /*0f00*/  LEA.HI R13, R14, R13, RZ, 0x6 ;  /* 0x0000000d0e0d7211 */ /* 0x000fe200078f30ff */
[----:B------:R-:W-:Y:S01]  /*0f10*/  IMAD.IADD R4, R19, 0x1, -R4 ;  /* 0x0000000113047824 */ /* 0x000fe200078e0a04 */
[----:B------:R-:W-:-:S02]  /*0f20*/  SHF.L.U32 R0, R0, 0x6, RZ ;  /* 0x0000000600007819 */ /* 0x000fc400000006ff */
[----:B------:R-:W-:Y:S01]  /*0f30*/  LOP3.LUT R177, R177, 0x1c0, RZ, 0xc0, !PT ;  /* 0x000001c0b1b17812 */ /* 0x000fe200078ec0ff */
[----:B------:R-:W-:Y:S01]  /*0f40*/  IMAD.SHL.U32 R13, R13, 0x80, RZ ;  /* 0x000000800d0d7824 */ /* 0x000fe200078e00ff */
[----:B------:R-:W-:Y:S02]  /*0f50*/  LOP3.LUT R180, R0, 0xfffffe00, RZ, 0xc0, !PT ;  /* 0xfffffe0000b47812 */ /* 0x000fe400078ec0ff */
[----:B------:R-:W-:Y:S02]  /*0f60*/  LOP3.LUT R168, R168, 0x1c0, RZ, 0xc0, !PT ;  /* 0x000001c0a8a87812 */ /* 0x000fe400078ec0ff */
[----:B------:R-:W-:Y:S02]  /*0f70*/  SHF.L.U32 R0, R5, 0x7, RZ ;  /* 0x0000000705007819 */ /* 0x000fe400000006ff */
[----:B------:R-:W-:Y:S02]  /*0f80*/  SHF.R.U32.HI R178, RZ, 0x3, R177 ;  /* 0x00000003ffb27819 */ /* 0x000fe400000116b1 */
[----:B------:R-:W-:-:S02]  /*0f90*/  LOP3.LUT R3, R177, 0x38, R163, 0xf8, !PT ;  /* 0x00000038b1037812 */ /* 0x000fc400078ef8a3 */
[----:B------:R-:W-:Y:S02]  /*0fa0*/  LEA R11, R4, R9, 0x6 ;  /* 0x00000009040b7211 */ /* 0x000fe400078e30ff */
[----:B------:R-:W-:Y:S02]  /*0fb0*/  SHF.R.U32.HI R12, RZ, 0x3, R168 ;  /* 0x00000003ff0c7819 */ /* 0x000fe400000116a8 */
[----:B------:R-:W-:Y:S01]  /*0fc0*/  LOP3.LUT R4, R168, 0x38, R163, 0xf8, !PT ;  /* 0x00000038a8047812 */ /* 0x000fe200078ef8a3 */
[----:B------:R-:W-:Y:S01]  /*0fd0*/  STL [R1+0x68], R11 ;  /* 0x0000680b01007387 */ /* 0x000fe20000100800 */
[----:B------:R-:W-:Y:S02]  /*0fe0*/  LOP3.LUT R6, R0, 0xffffe000, RZ, 0xc0, !PT ;  /* 0xffffe00000067812 */ /* 0x000fe400078ec0ff */
[----:B------:R-:W-:Y:S01]  /*0ff0*/  LOP3.LUT R13, R13, 0xffffe000, RZ, 0xc0, !PT ;  /* 0xffffe0000d0d7812 */ /* 0x000fe200078ec0ff */
[----:B------:R-:W-:Y:S01]  /*1000*/  STL [R1+0x40], R20 ;  /* 0x0000401401007387 */ /* 0x000fe20000100800 */
[----:B------:R-:W-:-:S02]  /*1010*/  LOP3.LUT R0, R3, R178, RZ, 0x3c, !PT ;  /* 0x000000b203007212 */ /* 0x000fc400078e3cff */
[--C-:B------:R-:W-:Y:S02]  /*1020*/  LOP3.LUT R5, R177, 0x38, R164.reuse, 0xf8, !PT ;  /* 0x00000038b1057812 */ /* 0x100fe400078ef8a4 */
[----:B------:R-:W-:Y:S02]  /*1030*/  LOP3.LUT R3, R4, R12, RZ, 0x3c, !PT ;  /* 0x0000000c04037212 */ /* 0x000fe400078e3cff */
[----:B------:R-:W-:Y:S02]  /*1040*/  IADD3 R4, R0, R13, R179 ;  /* 0x0000000d00047210 */ /* 0x000fe40007ffe0b3 */
[----:B------:R-:W-:Y:S02]  /*1050*/  LOP3.LUT R7, R168, 0x38, R164, 0xf8, !PT ;  /* 0x00000038a8077812 */ /* 0x000fe400078ef8a4 */
[----:B------:R-:W-:Y:S02]  /*1060*/  LOP3.LUT R5, R5, R178, RZ, 0x3c, !PT ;  /* 0x000000b205057212 */ /* 0x000fe400078e3cff */
[----:B------:R-:W-:-:S02]  /*1070*/  LEA.HI R0, R214, R214, RZ, 0x1 ;  /* 0x000000d6d6007211 */ /* 0x000fc400078f08ff */
[----:B------:R-:W-:Y:S02]  /*1080*/  IADD3 R13, R3, R13, R180 ;  /* 0x0000000d030d7210 */ /* 0x000fe40007ffe0b4 */
[----:B------:R-:W-:Y:S02]  /*1090*/  LOP3.LUT R7, R7, R12, RZ, 0x3c, !PT ;  /* 0x0000000c07077212 */ /* 0x000fe400078e3cff */
[----:B------:R-:W-:Y:S02]  /*10a0*/  IADD3 R8, R5, R6, R179 ;  /* 0x0000000605087210 */ /* 0x000fe40007ffe0b3 */
[----:B------:R-:W-:Y:S02]  /*10b0*/  LOP3.LUT R3, R0, 0x1ffffffe, RZ, 0xc0, !PT ;  /* 0x1ffffffe00037812 */ /* 0x000fe400078ec0ff */
[----:B------:R-:W-:Y:S02]  /*10c0*/  SHF.L.U32 R16, R214, 0x3, RZ ;  /* 0x00000003d6107819 */ /* 0x000fe400000006ff */
[----:B------:R-:W-:-:S02]  /*10d0*/  SHF.R.S32.HI R0, RZ, 0x1f, R184 ;  /* 0x0000001fff007819 */ /* 0x000fc400000114b8 */
[----:B------:R-:W-:Y:S01]  /*10e0*/  LOP3.LUT R5, R10, 0x7ffffffc, RZ, 0xc0, !PT ;  /* 0x7ffffffc0a057812 */ /* 0x000fe200078ec0ff */
[C---:B0-----:R-:W-:Y:S01]  /*10f0*/  VIADD R19, R16.reuse, 0x60 ;  /* 0x0000006010137836 */ /* 0x041fe20000000000 */
[----:B------:R-:W-:Y:S01]  /*1100*/  SHF.R.S32.HI R0, RZ, 0x1f, R169 ;  /* 0x0000001fff007819 */ /* 0x000fe200000114a9 */
[----:B------:R-:W-:Y:S01]  /*1110*/  VIADD R23, R16, 0xa0 ;  /* 0x000000a010177836 */ /* 0x000fe20000000000 */
[----:B------:R-:W-:Y:S01]  /*1120*/  SHF.R.S32.HI R10, RZ, 0x1f, R173 ;  /* 0x0000001fff0a7819 */ /* 0x000fe200000114ad */
[----:B------:R-:W-:Y:S01]  /*1130*/  IMAD.IADD R5, R220, 0x1, -R5 ;  /* 0x00000001dc057824 */ /* 0x000fe200078e0a05 */
[----:B------:R-:W-:Y:S02]  /*1140*/  IADD3 R6, R7, R6, R180 ;  /* 0x0000000607067210 */ /* 0x000fe40007ffe0b4 */
[----:B------:R-:W-:Y:S01]  /*1150*/  LOP3.LUT R7, R168, 0x38, R16, 0xf8, !PT ;  /* 0x00000038a8077812 */ /* 0x000fe200078ef810 */
[----:B------:R-:W-:Y:S01]  /*1160*/  IMAD.SHL.U32 R199, R5, 0x2, RZ ;  /* 0x0000000205c77824 */ /* 0x000fe200078e00ff */
[----:B------:R-:W-:-:S02]  /*1170*/  SHF.R.S32.HI R14, RZ, 0x1f, R185 ;  /* 0x0000001fff0e7819 */ /* 0x000fc400000114b9 */
[----:B------:R-:W-:Y:S01]  /*1180*/  SHF.L.U32 R14, R15, 0x3, RZ ;  /* 0x000000030f0e7819 */ /* 0x000fe200000006ff */
[----:B------:R-:W-:Y:S01]  /*1190*/  VIADD R211, R199, 0x28 ;  /* 0x00000028c7d37836 */ /* 0x000fe20000000000 */
[----:B------:R-:W-:Y:S01]  /*11a0*/  SHF.L.U64.HI R223, R169, 0x1, R0 ;  /* 0x00000001a9df7819 */ /* 0x000fe20000010200 */
[----:B------:R-:W-:Y:S01]  /*11b0*/  VIADD R208, R199, 0x40 ;  /* 0x00000040c7d07836 */ /* 0x000fe20000000000 */
[----:B------:R-:W-:Y:S01]  /*11c0*/  SHF.L.U64.HI R0, R173, 0x1, R10 ;  /* 0x00000001ad007819 */ /* 0x000fe2000001020a */
[----:B------:R-:W-:Y:S01]  /*11d0*/  STL [R1+0x70], R14 ;  /* 0x0000700e01007387 */ /* 0x000fe20000100800 */
[----:B------:R-:W-:Y:S01]  /*11e0*/  LOP3.LUT R7, R180, R7, R12, 0xf6, !PT ;  /* 0x00000007b4077212 */ /* 0x000fe200078ef60c */
[C---:B------:R-:W-:Y:S01]  /*11f0*/  VIADD R205, R199.reuse, 0x58 ;  /* 0x00000058c7cd7836 */ /* 0x040fe20000000000 */
[C---:B------:R-:W-:Y:S01]  /*1200*/  IADD3 R213, R199.reuse, 0x18, RZ ;  /* 0x00000018c7d57810 */ /* 0x040fe20007ffe0ff */
[----:B------:R0:W-:Y:S01]  /*1210*/  STL [R1+0x3c], R0 ;  /* 0x00003c0001007387 */ /* 0x0001e20000100800 */
[C---:B------:R-:W-:Y:S01]  /*1220*/  VIADD R202, R199.reuse, 0x70 ;  /* 0x00000070c7ca7836 */ /* 0x040fe20000000000 */
[C---:B------:R-:W-:Y:S01]  /*1230*/  IADD3 R210, R199.reuse, 0x30, RZ ;  /* 0x00000030c7d27810 */ /* 0x040fe20007ffe0ff */
[C---:B------:R-:W-:Y:S01]  /*1240*/  VIADD R212, R199.reuse, 0x20 ;  /* 0x00000020c7d47836 */ /* 0x040fe20000000000 */
[C---:B------:R-:W-:Y:S01]  /*1250*/  IADD3 R207, R199.reuse, 0x48, RZ ;  /* 0x00000048c7cf7810 */ /* 0x040fe20007ffe0ff */
[C---:B------:R-:W-:Y:S01]  /*1260*/  VIADD R209, R199.reuse, 0x38 ;  /* 0x00000038c7d17836 */ /* 0x040fe20000000000 */
[C---:B------:R-:W-:Y:S01]  /*1270*/  IADD3 R204, R199.reuse, 0x60, RZ ;  /* 0x00000060c7cc7810 */ /* 0x040fe20007ffe0ff */
[C---:B------:R-:W-:Y:S01]  /*1280*/  VIADD R206, R199.reuse, 0x50 ;  /* 0x00000050c7ce7836 */ /* 0x040fe20000000000 */
[----:B------:R-:W-:Y:S01]  /*1290*/  LEA R4, R4, UR59, 0x1 ;  /* 0x0000003b04047c11 */ /* 0x000fe2000f8e08ff */
[----:B------:R-:W-:Y:S01]  /*12a0*/  VIADD R203, R199, 0x68 ;  /* 0x00000068c7cb7836 */ /* 0x000fe20000000000 */
[----:B0-----:R-:W-:-:S02]  /*12b0*/  LEA R0, R7, UR59, 0x1 ;  /* 0x0000003b07007c11 */ /* 0x001fc4000f8e08ff */
[----:B------:R-:W-:Y:S02]  /*12c0*/  IADD3 R201, R199, 0x78, RZ ;  /* 0x00000078c7c97810 */ /* 0x000fe40007ffe0ff */
[----:B------:R-:W-:Y:S01]  /*12d0*/  SHF.R.S32.HI R5, RZ, 0x1f, R213 ;  /* 0x0000001fff057819 */ /* 0x000fe200000114d5 */
[----:B------:R0:W-:Y:S01]  /*12e0*/  STL [R1+0x5c], R0 ;  /* 0x00005c0001007387 */ /* 0x0001e20000100800 */
[----:B------:R-:W-:Y:S02]  /*12f0*/  IADD3 R3, R214, -R3, RZ ;  /* 0x80000003d6037210 */ /* 0x000fe40007ffe0ff */
[----:B------:R-:W-:Y:S01]  /*1300*/  SHF.R.S32.HI R5, RZ, 0x1f, R210 ;  /* 0x0000001fff057819 */ /* 0x000fe200000114d2 */
[----:B------:R1:W-:Y:S01]  /*1310*/  STL [R1+0x60], R4 ;  /* 0x0000600401007387 */ /* 0x0003e20000100800 */
[----:B------:R-:W-:Y:S02]  /*1320*/  SHF.R.S32.HI R5, RZ, 0x1f, R207 ;  /* 0x0000001fff057819 */ /* 0x000fe400000114cf */
[----:B------:R-:W-:-:S02]  /*1330*/  SHF.R.S32.HI R5, RZ, 0x1f, R204 ;  /* 0x0000001fff057819 */ /* 0x000fc400000114cc */
[----:B------:R-:W-:Y:S02]  /*1340*/  SHF.R.S32.HI R5, RZ, 0x1f, R201 ;  /* 0x0000001fff057819 */ /* 0x000fe400000114c9 */
[----:B0-----:R-:W-:Y:S02]  /*1350*/  SHF.R.S32.HI R0, RZ, 0x1f, R211 ;  /* 0x0000001fff007819 */ /* 0x001fe400000114d3 */
[----:B------:R-:W-:Y:S02]  /*1360*/  SHF.R.S32.HI R0, RZ, 0x1f, R208 ;  /* 0x0000001fff007819 */ /* 0x000fe400000114d0 */
[----:B------:R-:W-:Y:S02]  /*1370*/  SHF.R.S32.HI R0, RZ, 0x1f, R205 ;  /* 0x0000001fff007819 */ /* 0x000fe400000114cd */
[----:B------:R-:W-:Y:S02]  /*1380*/  SHF.R.S32.HI R0, RZ, 0x1f, R202 ;  /* 0x0000001fff007819 */ /* 0x000fe400000114ca */
[----:B------:R-:W-:-:S02]  /*1390*/  LEA R0, R13, UR59, 0x1 ;  /* 0x0000003b0d007c11 */ /* 0x000fc4000f8e08ff */
[----:B------:R-:W-:Y:S02]  /*13a0*/  LEA R5, R8, UR59, 0x1 ;  /* 0x0000003b08057c11 */ /* 0x000fe4000f8e08ff */
[----:B-1----:R-:W-:Y:S01]  /*13b0*/  LEA R4, R6, UR59, 0x1 ;  /* 0x0000003b06047c11 */ /* 0x002fe2000f8e08ff */
[----:B------:R0:W-:Y:S01]  /*13c0*/  STL [R1+0x50], R0 ;  /* 0x0000500001007387 */ /* 0x0001e20000100800 */
[----:B------:R-:W-:Y:S02]  /*13d0*/  IADD3 R172, R160, 0x30, RZ ;  /* 0x00000030a0ac7810 */ /* 0x000fe40007ffe0ff */
[----:B------:R-:W-:Y:S01]  /*13e0*/  IADD3 R22, R16, 0x80, RZ ;  /* 0x0000008010167810 */ /* 0x000fe20007ffe0ff */
[----:B------:R1:W-:Y:S01]  /*13f0*/  STL [R1+0x58], R5 ;  /* 0x0000580501007387 */ /* 0x0003e20000100800 */
[----:B------:R-:W-:Y:S02]  /*1400*/  SHF.R.S32.HI R221, RZ, 0x1f, R170 ;  /* 0x0000001fffdd7819 */ /* 0x000fe400000114aa */
[----:B------:R-:W-:-:S02]  /*1410*/  SHF.R.S32.HI R9, RZ, 0x1f, R172 ;  /* 0x0000001fff097819 */ /* 0x000fc400000114ac */
[----:B------:R-:W-:Y:S01]  /*1420*/  SHF.R.S32.HI R228, RZ, 0x1f, R171 ;  /* 0x0000001fffe47819 */ /* 0x000fe200000114ab */
[----:B0-----:R-:W-:Y:S01]  /*1430*/  IMAD R0, R3, 0x8, R11 ;  /* 0x0000000803007824 */ /* 0x001fe200078e020b */
[----:B------:R-:W-:Y:S02]  /*1440*/  SHF.R.S32.HI R7, RZ, 0x1f, R212 ;  /* 0x0000001fff077819 */ /* 0x000fe400000114d4 */
[----:B------:R-:W-:Y:S02]  /*1450*/  SHF.R.S32.HI R7, RZ, 0x1f, R209 ;  /* 0x0000001fff077819 */ /* 0x000fe400000114d1 */
[----:B------:R1:W-:Y:S01]  /*1460*/  STL [R1+0x6c], R0 ;  /* 0x00006c0001007387 */ /* 0x0003e20000100800 */
[----:B------:R-:W-:Y:S02]  /*1470*/  SHF.R.S32.HI R7, RZ, 0x1f, R206 ;  /* 0x0000001fff077819 */ /* 0x000fe400000114ce */
[----:B------:R-:W-:Y:S01]  /*1480*/  SHF.R.S32.HI R217, RZ, 0x3, R217 ;  /* 0x00000003ffd97819 */ /* 0x000fe200000114d9 */
[----:B------:R1:W-:Y:S01]  /*1490*/  STL [R1+0x4c], R4 ;  /* 0x00004c0401007387 */ /* 0x0003e20000100800 */
[----:B------:R-:W-:-:S02]  /*14a0*/  SHF.R.S32.HI R17, RZ, 0x1f, R16 ;  /* 0x0000001fff117819 */ /* 0x000fc40000011410 */
[----:B------:R-:W-:Y:S02]  /*14b0*/  SHF.R.S32.HI R165, RZ, 0x1f, R19 ;  /* 0x0000001fffa57819 */ /* 0x000fe40000011413 */
[----:B------:R-:W-:Y:S02]  /*14c0*/  SHF.R.S32.HI R176, RZ, 0x1f, R22 ;  /* 0x0000001fffb07819 */ /* 0x000fe40000011416 */
[----:B------:R-:W-:Y:S02]  /*14d0*/  SHF.R.S32.HI R175, RZ, 0x1f, R23 ;  /* 0x0000001fffaf7819 */ /* 0x000fe40000011417 */
[----:B------:R-:W-:Y:S02]  /*14e0*/  SHF.L.U32 R227, R172, 0x1, RZ ;  /* 0x00000001ace37819 */ /* 0x000fe400000006ff */
[----:B------:R-:W-:Y:S02]  /*14f0*/  SHF.L.U64.HI R221, R170, 0x1, R221 ;  /* 0x00000001aadd7819 */ /* 0x000fe400000102dd */
[----:B------:R-:W-:-:S02]  /*1500*/  SHF.L.U64.HI R226, R172, 0x1, R9 ;  /* 0x00000001ace27819 */ /* 0x000fc40000010209 */
[----:B------:R-:W-:Y:S02]  /*1510*/  SHF.L.U64.HI R228, R171, 0x1, R228 ;  /* 0x00000001abe47819 */ /* 0x000fe400000102e4 */
[----:B------:R-:W-:Y:S02]  /*1520*/  SHF.R.S32.HI R163, RZ, 0x3, R163 ;  /* 0x00000003ffa37819 */ /* 0x000fe400000114a3 */
[----:B------:R-:W-:Y:S02]  /*1530*/  SHF.R.S32.HI R164, RZ, 0x3, R164 ;  /* 0x00000003ffa47819 */ /* 0x000fe400000114a4 */
[----:B-1----:R-:W-:-:S07]  /*1540*/  SHF.R.S32.HI R7, RZ, 0x1f, R203 ;  /* 0x0000001fff077819 */ /* 0x002fce00000114cb */
.L_x_668:
[----:B0-----:R-:W0:Y:S01]  /*1550*/  LDC.64 R188, c[0x0][0xc88] ;  /* 0x00032200ffbc7b82 */ /* 0x001e220000000a00 */
[----:B------:R-:W-:Y:S01]  /*1560*/  ULDC.64 UR4, c[0x0][0xa28] ;  /* 0x00028a0000047ab9 */ /* 0x000fe20000000a00 */
[----:B------:R-:W-:Y:S01]  /*1570*/  ULDC.64 UR8, c[0x0][0xa18] ;  /* 0x0002860000087ab9 */ /* 0x000fe20000000a00 */
[----:B------:R-:W-:Y:S01]  /*1580*/  ULDC.64 UR6, c[0x0][0xa08] ;  /* 0x0002820000067ab9 */ /* 0x000fe20000000a00 */
[----:B0-----:R-:W-:-:S06]  /*1590*/  IMAD.WIDE R188, R147, 0x4, R188 ;  /* 0x0000000493bc7825 */ /* 0x001fcc00078e02bc */
[----:B------:R-:W2:Y:S01]  /*15a0*/  LDG.E R188, desc[UR56][R188.64] ;  /* 0x00000038bcbc7981 */ /* 0x000ea2000c1e1900 */
[----:B------:R-:W-:Y:S01]  /*15b0*/  ISETP.NE.U32.AND P2, PT, RZ, UR4, PT ;  /* 0x00000004ff007c0c */ /* 0x000fe2000bf45070 */
[----:B------:R-:W-:Y:S01]  /*15c0*/  IMAD.MOV.U32 R129, RZ, RZ, RZ ;  /* 0x000000ffff817224 */ /* 0x000fe200078e00ff */
[----:B------:R-:W-:Y:S02]  /*15d0*/  ISETP.NE.U32.AND P1, PT, RZ, UR8, PT ;  /* 0x00000008ff007c0c */ /* 0x000fe4000bf25070 */
[----:B------:R-:W-:Y:S02]  /*15e0*/  ISETP.NE.AND.EX P2, PT, RZ, UR5, PT, P2 ;  /* 0x00000005ff007c0c */ /* 0x000fe4000bf45320 */
[----:B------:R-:W-:Y:S02]  /*15f0*/  ISETP.NE.AND.EX P1, PT, RZ, UR9, PT, P1 ;  /* 0x00000009ff007c0c */ /* 0x000fe4000bf25310 */
[----:B------:R-:W-:Y:S02]  /*1600*/  ISETP.NE.U32.AND P0, PT, RZ, UR6, PT ;  /* 0x00000006ff007c0c */ /* 0x000fe4000bf05070 */
[----:B------:R-:W-:-:S02]  /*1610*/  MOV R11, RZ ;  /* 0x000000ff000b7202 */ /* 0x000fc40000000f00 */
[----:B------:R-:W-:Y:S02]  /*1620*/  ISETP.NE.AND.EX P0, PT, RZ, UR7, PT, P0 ;  /* 0x00000007ff007c0c */ /* 0x000fe4000bf05300 */
[----:B--2---:R-:W-:Y:S01]  /*1630*/  SHF.R.S32.HI R216, RZ, 0x1f, R188 ;  /* 0x0000001fffd87819 */ /* 0x004fe200000114bc */
[C---:B------:R-:W-:Y:S02]  /*1640*/  IMAD.SHL.U32 R189, R188.reuse, 0x4, RZ ;  /* 0x00000004bcbd7824 */ /* 0x040fe400078e00ff */
[C---:B---3--:R-:W-:Y:S02]  /*1650*/  @P2 LEA R6, P3, R188.reuse, UR4, 0x2 ;  /* 0x00000004bc062c11 */ /* 0x048fe4000f8610ff */
[C-C-:B------:R-:W-:Y:S02]  /*1660*/  SHF.L.U64.HI R190, R188.reuse, 0x2, R216.reuse ;  /* 0x00000002bcbe7819 */ /* 0x140fe400000102d8 */
[----:B------:R-:W-:Y:S01]  /*1670*/  @P2 LEA.HI.X R7, R188, UR5, R216, 0x2, P3 ;  /* 0x00000005bc072c11 */ /* 0x000fe200098f14d8 */
[----:B------:R-:W-:Y:S01]  /*1680*/  ULDC UR4, c[0x0][0x288] ;  /* 0x0000a20000047ab9 */ /* 0x000fe20000000800 */
[----:B------:R-:W-:-:S03]  /*1690*/  IADD3 R4, P4, R189, UR6, RZ ;  /* 0x00000006bd047c10 */ /* 0x000fc6000ff9e0ff */
[----:B------:R0:W5:Y:S01]  /*16a0*/  @P2 LDG.E R11, desc[UR56][R6.64] ;  /* 0x00000038060b2981 */ /* 0x000162000c1e1900 */
[----:B------:R-:W-:Y:S01]  /*16b0*/  @P1 IADD3 R8, P2, R189, UR8, RZ ;  /* 0x00000008bd081c10 */ /* 0x000fe2000ff5e0ff */
[----:B------:R-:W-:Y:S01]  /*16c0*/  IMAD.U32 R143, RZ, RZ, UR4 ;  /* 0x00000004ff8f7e24 */ /* 0x000fe2000f8e00ff */
[C---:B------:R-:W-:Y:S01]  /*16d0*/  IADD3.X R5, R190.reuse, UR7, RZ, P4, !PT ;  /* 0x00000007be057c10 */ /* 0x040fe2000a7fe4ff */
[----:B------:R-:W-:Y:S01]  /*16e0*/  ULDC.64 UR4, c[0x0][0x418] ;  /* 0x0001060000047ab9 */ /* 0x000fe20000000a00 */
[----:B------:R-:W-:-:S03]  /*16f0*/  @P1 IADD3.X R9, R190, UR9, RZ, P2, !PT ;  /* 0x00000009be091c10 */ /* 0x000fc600097fe4ff */
[----:B------:R0:W5:Y:S01]  /*1700*/  @P0 LDG.E R129, desc[UR56][R4.64] ;  /* 0x0000003804810981 */ /* 0x000162000c1e1900 */
[----:B------:R-:W-:Y:S01]  /*1710*/  UISETP.NE.U32.AND UP0, UPT, UR4, URZ, UPT ;  /* 0x0000003f0400728c */ /* 0x000fe2000bf05070 */
[C---:B----4-:R-:W-:Y:S01]  /*1720*/  LOP3.LUT R3, R146.reuse, 0xff000000, RZ, 0xc0, !PT ;  /* 0xff00000092037812 */ /* 0x050fe200078ec0ff */
[----:B------:R-:W-:Y:S01]  /*1730*/  ULDC.64 UR8, c[0x0][0xa20] ;  /* 0x0002880000087ab9 */ /* 0x000fe20000000a00 */
[----:B------:R0:W5:Y:S01]  /*1740*/  @P1 LDG.E R143, desc[UR56][R8.64] ;  /* 0x00000038088f1981 */ /* 0x000162000c1e1900 */
[----:B------:R-:W-:Y:S01]  /*1750*/  UISETP.NE.AND.EX UP0, UPT, UR5, URZ, UPT, UP0 ;  /* 0x0000003f0500728c */ /* 0x000fe2000bf05300 */
[----:B------:R-:W-:Y:S01]  /*1760*/  ULDC UR4, c[0x0][0x424] ;  /* 0x0001090000047ab9 */ /* 0x000fe20000000800 */
[----:B------:R-:W-:Y:S02]  /*1770*/  ISETP.NE.U32.AND P2, PT, RZ, UR8, PT ;  /* 0x00000008ff007c0c */ /* 0x000fe4000bf45070 */
[----:B------:R-:W-:Y:S01]  /*1780*/  USEL UR4, UR4, 0x1, UP0 ;  /* 0x0000000104047887 */ /* 0x000fe20008000000 */
[----:B------:R-:W-:Y:S01]  /*1790*/  ULDC UR5, c[0x0][0x2f0] ;  /* 0x0000bc0000057ab9 */ /* 0x000fe20000000800 */
[----:B------:R-:W-:-:S02]  /*17a0*/  LOP3.LUT R0, R146, 0xff0000, RZ, 0xc0, !PT ;  /* 0x00ff000092007812 */ /* 0x000fc400078ec0ff */
[----:B------:R-:W-:Y:S01]  /*17b0*/  UIMAD UR4, UR4, UR5, URZ ;  /* 0x00000005040472a4 */ /* 0x000fe2000f8e023f */
[----:B------:R-:W-:Y:S02]  /*17c0*/  SHF.R.U32.HI R3, RZ, 0x8, R3 ;  /* 0x00000008ff037819 */ /* 0x000fe40000011603 */
[----:B------:R-:W-:Y:S01]  /*17d0*/  ISETP.NE.AND.EX P2, PT, RZ, UR9, PT, P2 ;  /* 0x00000009ff007c0c */ /* 0x000fe2000bf45320 */
[----:B------:R-:W-:Y:S01]  /*17e0*/  ULDC UR5, c[0x0][0x348] ;  /* 0x0000d20000057ab9 */ /* 0x000fe20000000800 */
[----:B------:R-:W-:Y:S02]  /*17f0*/  LEA.HI R187, R0, R3, RZ, 0x10 ;  /* 0x0000000300bb7211 */ /* 0x000fe400078f80ff */
[----:B------:R-:W-:Y:S02]  /*1800*/  LOP3.LUT R162, R146, 0xffff, RZ, 0xc0, !PT ;  /* 0x0000ffff92a27812 */ /* 0x000fe400078ec0ff */
[----:B------:R-:W-:Y:S01]  /*1810*/  MOV R192, R145 ;  /* 0x0000009100c07202 */ /* 0x000fe20000000f00 */
[----:B01----:R-:W-:Y:S06]  /*1820*/  @P1 BRA `(.L_x_447) ;  /* 0x0000000000241947 */ /* 0x003fec0003800000 */
[----:B------:R-:W-:Y:S02]  /*1830*/  ULDC.64 UR6, c[0x0][0xa00] ;  /* 0x0002800000067ab9 */ /* 0x000fe40000000a00 */
[----:B------:R-:W-:-:S04]  /*1840*/  ISETP.NE.U32.AND P1, PT, RZ, UR6, PT ;  /* 0x00000006ff007c0c */ /* 0x000fc8000bf25070 */
[----:B------:R-:W-:-:S13]  /*1850*/  ISETP.NE.AND.EX P1, PT, RZ, UR7, PT, P1 ;  /* 0x00000007ff007c0c */ /* 0x000fda000bf25310 */
[----:B------:R-:W-:Y:S05]  /*1860*/  @!P1 BRA `(.L_x_447) ;  /* 0x0000000000149947 */ /* 0x000fea0003800000 */
[----:B------:R-:W0:Y:S02]  /*1870*/  LDC.64 R6, c[0x0][0xa00] ;  /* 0x00028000ff067b82 */ /* 0x000e240000000a00 */
[----:B0-----:R-:W-:-:S05]  /*1880*/  IMAD.WIDE R6, R188, 0x4, R6 ;  /* 0x00000004bc067825 */ /* 0x001fca00078e0206 */
[----:B-----5:R-:W2:Y:S04]  /*1890*/  LDG.E R143, desc[UR56][R6.64] ;  /* 0x00000038068f7981 */ /* 0x020ea8000c1e1900 */
[----:B------:R-:W2:Y:S02]  /*18a0*/  LDG.E R0, desc[UR56][R6.64+0x4] ;  /* 0x0000043806007981 */ /* 0x000ea4000c1e1900 */
[----:B--2---:R-:W-:-:S07]  /*18b0*/  IMAD.IADD R143, R0, 0x1, -R143 ;  /* 0x00000001008f7824 */ /* 0x004fce00078e0a8f */
.L_x_447:
[----:B------:R-:W-:Y:S01]  /*18c0*/  IMAD.U32 R25, RZ, RZ, UR5 ;  /* 0x00000005ff197e24 */ /* 0x000fe2000f8e00ff */
[----:B------:R-:W-:Y:S01]  /*18d0*/  MOV R26, UR4 ;  /* 0x00000004001a7c02 */ /* 0x000fe20008000f00 */
[----:B------:R-:W-:Y:S06]  /*18e0*/  @!P2 BRA `(.L_x_448) ;  /* 0x000000000010a947 */ /* 0x000fec0003800000 */
[----:B------:R-:W-:-:S04]  /*18f0*/  IADD3 R26, P0, R189, UR8, RZ ;  /* 0x00000008bd1a7c10 */ /* 0x000fc8000ff1e0ff */
[----:B------:R-:W-:-:S05]  /*1900*/  IADD3.X R27, R190, UR9, RZ, P0, !PT ;  /* 0x00000009be1b7c10 */ /* 0x000fca00087fe4ff */
[----:B------:R0:W5:Y:S01]  /*1910*/  LDG.E R26, desc[UR56][R26.64] ;  /* 0x000000381a1a7981 */ /* 0x000162000c1e1900 */
[----:B------:R-:W-:Y:S05]  /*1920*/  BRA `(.L_x_449) ;  /* 0x0000000000107947 */ /* 0x000fea0003800000 */
.L_x_448:
[----:B------:R-:W-:Y:S05]  /*1930*/  @!P0 BRA `(.L_x_449) ;  /* 0x00000000000c8947 */ /* 0x000fea0003800000 */
[----:B------:R-:W2:Y:S04]  /*1940*/  LDG.E R3, desc[UR56][R4.64] ;  /* 0x0000003804037981 */ /* 0x000ea8000c1e1900 */
[----:B------:R-:W2:Y:S02]  /*1950*/  LDG.E R26, desc[UR56][R4.64+0x4] ;  /* 0x00000438041a7981 */ /* 0x000ea4000c1e1900 */
[----:B--2---:R-:W-:-:S07]  /*1960*/  IMAD.IADD R26, R26, 0x1, -R3 ;  /* 0x000000011a1a7824 */ /* 0x004fce00078e0a03 */
.L_x_449:
[----:B------:R-:W-:Y:S01]  /*1970*/  ULDC.64 UR4, c[0x0][0xa10] ;  /* 0x0002840000047ab9 */ /* 0x000fe20000000a00 */
[----:B0-----:R-:W2:Y:S01]  /*1980*/  LDL.LU R27, [R1+0x38] ;  /* 0x00003800011b7983 */ /* 0x001ea20000300800 */
[----:B------:R-:W-:-:S04]  /*1990*/  ISETP.NE.U32.AND P0, PT, RZ, UR4, PT ;  /* 0x00000004ff007c0c */ /* 0x000fc8000bf05070 */
[----:B------:R-:W-:Y:S01]  /*19a0*/  ISETP.NE.AND.EX P0, PT, RZ, UR5, PT, P0 ;  /* 0x00000005ff007c0c */ /* 0x000fe2000bf05300 */
[----:B------:R-:W-:-:S12]  /*19b0*/  ULDC.64 UR4, c[0x0][0xa30] ;  /* 0x00028c0000047ab9 */ /* 0x000fd80000000a00 */
[----:B------:R-:W0:Y:S02]  /*19c0*/  @P0 LDC.64 R4, c[0x0][0xa10] ;  /* 0x00028400ff040b82 */ /* 0x000e240000000a00 */
[----:B0-----:R-:W-:-:S05]  /*19d0*/  @P0 IMAD.WIDE R4, R188, 0x4, R4 ;  /* 0x00000004bc040825 */ /* 0x001fca00078e0204 */
[----:B------:R-:W3:Y:S04]  /*19e0*/  @P0 LDG.E R0, desc[UR56][R4.64] ;  /* 0x0000003804000981 */ /* 0x000ee8000c1e1900 */
[----:B------:R-:W3:Y:S01]  /*19f0*/  @P0 LDG.E R3, desc[UR56][R4.64+0x4] ;  /* 0x0000043804030981 */ /* 0x000ee2000c1e1900 */
[----:B------:R-:W-:Y:S01]  /*1a00*/  ISETP.NE.U32.AND P1, PT, RZ, UR4, PT ;  /* 0x00000004ff007c0c */ /* 0x000fe2000bf25070 */
[----:B-----5:R-:W-:-:S03]  /*1a10*/  IMAD.MOV.U32 R141, RZ, RZ, R26 ;  /* 0x000000ffff8d7224 */ /* 0x020fc600078e001a */
[----:B------:R-:W-:-:S13]  /*1a20*/  ISETP.NE.AND.EX P1, PT, RZ, UR5, PT, P1 ;  /* 0x00000005ff007c0c */ /* 0x000fda000bf25310 */
[----:B------:R-:W-:-:S04]  /*1a30*/  @P1 IADD3 R6, P2, R189, UR4, RZ ;  /* 0x00000004bd061c10 */ /* 0x000fc8000ff5e0ff */
[----:B------:R-:W-:-:S05]  /*1a40*/  @P1 IADD3.X R7, R190, UR5, RZ, P2, !PT ;  /* 0x00000005be071c10 */ /* 0x000fca00097fe4ff */
[----:B------:R0:W5:Y:S01]  /*1a50*/  @P1 LDG.E R141, desc[UR56][R6.64] ;  /* 0x00000038068d1981 */ /* 0x000162000c1e1900 */
[----:B------:R-:W-:Y:S01]  /*1a60*/  IADD3 R10, R26, -R11, RZ ;  /* 0x8000000b1a0a7210 */ /* 0x000fe20007ffe0ff */
[----:B------:R-:W-:Y:S01]  /*1a70*/  BSSY B0, `(.L_x_450) ;  /* 0x000002c000007945 */ /* 0x000fe20003800000 */
[----:B------:R-:W-:Y:S02]  /*1a80*/  LOP3.LUT R200, R187, 0xff, RZ, 0xc0, !PT ;  /* 0x000000ffbbc87812 */ /* 0x000fe400078ec0ff */
[----:B------:R-:W-:Y:S02]  /*1a90*/  SHF.R.U32.HI R187, RZ, 0x10, R187 ;  /* 0x00000010ffbb7819 */ /* 0x000fe400000116bb */
[----:B--2---:R-:W-:Y:S01]  /*1aa0*/  LOP3.LUT R27, R27, 0xfffffffb, RZ, 0xc0, !PT ;  /* 0xfffffffb1b1b7812 */ /* 0x004fe200078ec0ff */
[----:B---3--:R-:W-:-:S04]  /*1ab0*/  @P0 IMAD.IADD R25, R3, 0x1, -R0 ;  /* 0x0000000103190824 */ /* 0x008fc800078e0a00 */
[----:B------:R-:W-:-:S05]  /*1ac0*/  IMAD.IADD R215, R10, 0x1, R25 ;  /* 0x000000010ad77824 */ /* 0x000fca00078e0219 */
[C---:B------:R-:W-:Y:S02]  /*1ad0*/  ISETP.GE.AND P3, PT, R215.reuse, 0x1, PT ;  /* 0x00000001d700780c */ /* 0x040fe40003f66270 */
[----:B------:R-:W-:-:S05]  /*1ae0*/  IADD3 R0, R215, 0x5f, RZ ;  /* 0x0000005fd7007810 */ /* 0x000fca0007ffe0ff */
[----:B------:R-:W-:-:S05]  /*1af0*/  IMAD.HI R0, R0, 0x2aaaaaab, RZ ;  /* 0x2aaaaaab00007827 */ /* 0x000fca00078e02ff */
[----:B------:R-:W-:Y:S02]  /*1b00*/  SHF.R.U32.HI R3, RZ, 0x1f, R0 ;  /* 0x0000001fff037819 */ /* 0x000fe40000011600 */
[----:B------:R-:W-:Y:S02]  /*1b10*/  @P3 LOP3.LUT R27, R27, 0x4, RZ, 0xfc, !PT ;  /* 0x000000041b1b3812 */ /* 0x000fe400078efcff */
[----:B------:R-:W-:Y:S01]  /*1b20*/  LEA.HI.SX32 R142, R0, R3, 0x1c ;  /* 0x00000003008e7211 */ /* 0x000fe200078fe2ff */
[----:B------:R-:W-:Y:S02]  /*1b30*/  IMAD.MOV.U32 R3, RZ, RZ, RZ ;  /* 0x000000ffff037224 */ /* 0x000fe400078e00ff */
[----:B------:R0:W-:Y:S01]  /*1b40*/  STL [R1+0x38], R27 ;  /* 0x0000381b01007387 */ /* 0x0001e20000100800 */
[----:B------:R-:W-:Y:S05]  /*1b50*/  @!P3 BRA `(.L_x_451) ;  /* 0x000000000074b947 */ /* 0x000fea0003800000 */
[----:B------:R-:W-:Y:S01]  /*1b60*/  ISETP.NE.AND P0, PT, R187, RZ, PT ;  /* 0x000000ffbb00720c */ /* 0x000fe20003f05270 */
[----:B------:R-:W-:-:S03]  /*1b70*/  ULDC UR4, c[0x0][0x9f0] ;  /* 0x00027c0000047ab9 */ /* 0x000fc60000000800 */
[----:B------:R-:W-:-:S04]  /*1b80*/  SEL R9, R187, UR4, P0 ;  /* 0x00000004bb097c07 */ /* 0x000fc80008000000 */
[-C--:B0-----:R-:W-:Y:S02]  /*1b90*/  IABS R6, R9.reuse ;  /* 0x0000000900067213 */ /* 0x081fe40000000000 */
[----:B------:R-:W-:Y:S02]  /*1ba0*/  IADD3 R0, R142, -0x1, R9 ;  /* 0xffffffff8e007810 */ /* 0x000fe40007ffe009 */
[----:B------:R-:W0:Y:S01]  /*1bb0*/  I2F.RP R3, R6 ;  /* 0x0000000600037306 */ /* 0x000e220000209400 */
[-C--:B------:R-:W-:Y:S02]  /*1bc0*/  IABS R11, R9.reuse ;  /* 0x00000009000b7213 */ /* 0x080fe40000000000 */
[----:B------:R-:W-:Y:S02]  /*1bd0*/  IABS R8, R0 ;  /* 0x0000000000087213 */ /* 0x000fe40000000000 */
[----:B------:R-:W-:-:S04]  /*1be0*/  LOP3.LUT R0, R0, R9, RZ, 0x3c, !PT ;  /* 0x0000000900007212 */ /* 0x000fc800078e3cff */
[----:B------:R-:W-:Y:S01]  /*1bf0*/  ISETP.GE.AND P2, PT, R0, RZ, PT ;  /* 0x000000ff0000720c */ /* 0x000fe20003f46270 */
[----:B0-----:R-:W0:Y:S02]  /*1c00*/  MUFU.RCP R3, R3 ;  /* 0x0000000300037308 */ /* 0x001e240000001000 */
[----:B0-----:R-:W-:Y:S02]  /*1c10*/  VIADD R4, R3, 0xffffffe ;  /* 0x0ffffffe03047836 */ /* 0x001fe40000000000 */
[----:B------:R-:W-:-:S04]  /*1c20*/  IMAD.MOV R3, RZ, RZ, -R11 ;  /* 0x000000ffff037224 */ /* 0x000fc800078e0a0b */
[----:B------:R0:W1:Y:S02]  /*1c30*/  F2I.FTZ.U32.TRUNC.NTZ R5, R4 ;  /* 0x0000000400057305 */ /* 0x000064000021f000 */
[----:B0-----:R-:W-:Y:S01]  /*1c40*/  IMAD.MOV.U32 R4, RZ, RZ, RZ ;  /* 0x000000ffff047224 */ /* 0x001fe200078e00ff */
[----:B-1----:R-:W-:-:S05]  /*1c50*/  IADD3 R7, RZ, -R5, RZ ;  /* 0x80000005ff077210 */ /* 0x002fca0007ffe0ff */
[----:B------:R-:W-:-:S04]  /*1c60*/  IMAD R7, R7, R6, RZ ;  /* 0x0000000607077224 */ /* 0x000fc800078e02ff */
[----:B------:R-:W-:-:S06]  /*1c70*/  IMAD.HI.U32 R5, R5, R7, R4 ;  /* 0x0000000705057227 */ /* 0x000fcc00078e0004 */
[----:B------:R-:W-:-:S04]  /*1c80*/  IMAD.HI.U32 R5, R5, R8, RZ ;  /* 0x0000000805057227 */ /* 0x000fc800078e00ff */
[----:B------:R-:W-:-:S05]  /*1c90*/  IMAD R3, R5, R3, R8 ;  /* 0x0000000305037224 */ /* 0x000fca00078e0208 */
[----:B------:R-:W-:-:S13]  /*1ca0*/  ISETP.GT.U32.AND P1, PT, R6, R3, PT ;  /* 0x000000030600720c */ /* 0x000fda0003f24070 */
[-C--:B------:R-:W-:Y:S01]  /*1cb0*/  @!P1 IADD3 R3, R3, -R6.reuse, RZ ;  /* 0x8000000603039210 */ /* 0x080fe20007ffe0ff */
[----:B------:R-:W-:Y:S01]  /*1cc0*/  @!P1 VIADD R5, R5, 0x1 ;  /* 0x0000000105059836 */ /* 0x000fe20000000000 */
[----:B------:R-:W-:Y:S02]  /*1cd0*/  ISETP.NE.AND P1, PT, R9, RZ, PT ;  /* 0x000000ff0900720c */ /* 0x000fe40003f25270 */
[----:B------:R-:W-:-:S13]  /*1ce0*/  ISETP.GE.U32.AND P0, PT, R3, R6, PT ;  /* 0x000000060300720c */ /* 0x000fda0003f06070 */
[----:B------:R-:W-:-:S05]  /*1cf0*/  @P0 VIADD R5, R5, 0x1 ;  /* 0x0000000105050836 */ /* 0x000fca0000000000 */
[----:B------:R-:W-:-:S05]  /*1d00*/  MOV R3, R5 ;  /* 0x0000000500037202 */ /* 0x000fca0000000f00 */
[----:B------:R-:W-:Y:S01]  /*1d10*/  @!P2 IMAD.MOV R3, RZ, RZ, -R3 ;  /* 0x000000ffff03a224 */ /* 0x000fe200078e0a03 */
[----:B------:R-:W-:-:S07]  /*1d20*/  @!P1 LOP3.LUT R3, RZ, R9, RZ, 0x33, !PT ;  /* 0x00000009ff039212 */ /* 0x000fce00078e33ff */
.L_x_451:
[----:B------:R-:W-:Y:S05]  /*1d30*/  BSYNC B0 ;  /* 0x0000000000007941 */ /* 0x000fea0003800000 */
.L_x_450:
[----:B------:R-:W-:Y:S01]  /*1d40*/  IMAD R0, R200, R3, RZ ;  /* 0x00000003c8007224 */ /* 0x000fe200078e02ff */
[----:B------:R-:W-:-:S04]  /*1d50*/  PLOP3.LUT P2, PT, PT, PT, PT, 0x80, 0x0 ;  /* 0x000000000000781c */ /* 0x000fc80003f4f070 */
[C---:B------:R-:W-:Y:S01]  /*1d60*/  VIADDMNMX R3, R0.reuse, R3, R142, PT ;  /* 0x0000000300037246 */ /* 0x040fe2000380018e */
[----:B------:R-:W-:-:S04]  /*1d70*/  IMAD R0, R0, 0x60, -R10 ;  /* 0x0000006000007824 */ /* 0x000fc800078e0a0a */
[----:B------:R-:W-:Y:S01]  /*1d80*/  IMAD R4, R3, 0x60, -R10 ;  /* 0x0000006003047824 */ /* 0x000fe200078e0a0a */
[----:B------:R-:W-:-:S04]  /*1d90*/  VIMNMX R0, RZ, R0, !PT ;  /* 0x00000000ff007248 */ /* 0x000fc80007fe0100 */
[----:B------:R-:W-:Y:S01]  /*1da0*/  VIMNMX R3, R4, R25, PT ;  /* 0x0000001904037248 */ /* 0x000fe20003fe0100 */
[----:B------:R-:W-:-:S03]  /*1db0*/  IMAD.WIDE.U32 R126, R0, -0x55555555, RZ ;  /* 0xaaaaaaab007e7825 */ /* 0x000fc600078e00ff */
[----:B------:R-:W-:Y:S02]  /*1dc0*/  ISETP.GT.AND P0, PT, R3, R0, PT ;  /* 0x000000000300720c */ /* 0x000fe40003f04270 */
[----:B------:R-:W-:-:S04]  /*1dd0*/  SHF.R.U32.HI R126, RZ, 0x6, R127 ;  /* 0x00000006ff7e7819 */ /* 0x000fc8000001167f */
[----:B------:R-:W-:-:S07]  /*1de0*/  MOV R24, R126 ;  /* 0x0000007e00187202 */ /* 0x000fce0000000f00 */
[----:B------:R-:W-:-:S04]  /*1df0*/  @P0 VIADD R0, R3, 0x5f ;  /* 0x0000005f03000836 */ /* 0x000fc80000000000 */
[----:B------:R-:W-:-:S05]  /*1e00*/  @P0 IMAD.HI R0, R0, 0x2aaaaaab, RZ ;  /* 0x2aaaaaab00000827 */ /* 0x000fca00078e02ff */
[----:B------:R-:W-:-:S04]  /*1e10*/  @P0 SHF.R.U32.HI R3, RZ, 0x1f, R0 ;  /* 0x0000001fff030819 */ /* 0x000fc80000011600 */
[----:B------:R-:W-:-:S04]  /*1e20*/  @P0 LEA.HI.SX32 R24, R0, R3, 0x1c ;  /* 0x0000000300180211 */ /* 0x000fc800078fe2ff */
[----:B------:R-:W-:-:S13]  /*1e30*/  ISETP.GT.AND P0, PT, R24, R126, PT ;  /* 0x0000007e1800720c */ /* 0x000fda0003f04270 */
[----:B------:R-:W-:Y:S05]  /*1e40*/  @!P0 BRA `(.L_x_452) ;  /* 0x0000009000648947 */ /* 0x000fea0003800000 */
[----:B------:R-:W-:Y:S01]  /*1e50*/  VIADD R123, R2, 0x18400 ;  /* 0x00018400027b7836 */ /* 0x000fe20000000000 */
[----:B------:R-:W-:Y:S04]  /*1e60*/  BSSY B6, `(.L_x_453) ;  /* 0x0000013000067945 */ /* 0x000fe80003800000 */
[----:B------:R-:W-:-:S13]  /*1e70*/  LOP3.LUT P0, RZ, R123, 0x3ff, RZ, 0xc0, !PT ;  /* 0x000003ff7bff7812 */ /* 0x000fda000780c0ff */
[----:B------:R-:W-:Y:S05]  /*1e80*/  @!P0 BRA `(.L_x_454) ;  /* 0x0000000000408947 */ /* 0x000fea0003800000 */
[----:B------:R-:W-:Y:S01]  /*1e90*/  MOV R14, 0x0 ;  /* 0x00000000000e7802 */ /* 0x000fe20000000f00 */
[----:B------:R-:W-:Y:S01]  /*1ea0*/  ULDC.64 UR4, c[0x4][0x90] ;  /* 0x0100240000047ab9 */ /* 0x000fe20000000a00 */
[----:B------:R-:W-:Y:S01]  /*1eb0*/  ULDC.64 UR6, c[0x4][0x28] ;  /* 0x01000a0000067ab9 */ /* 0x000fe20000000a00 */
[----:B------:R-:W-:Y:S01]  /*1ec0*/  IMAD.U32 R4, RZ, RZ, UR4 ;  /* 0x00000004ff047e24 */ /* 0x000fe2000f8e00ff */
[----:B------:R-:W-:Y:S01]  /*1ed0*/  MOV R5, UR5 ;  /* 0x0000000500057c02 */ /* 0x000fe20008000f00 */
[----:B------:R-:W-:Y:S01]  /*1ee0*/  ULDC.64 UR4, c[0x4][0x98] ;  /* 0x0100260000047ab9 */ /* 0x000fe20000000a00 */
[----:B------:R-:W1:Y:S01]  /*1ef0*/  LDC.64 R14, c[0x4][R14] ;  /* 0x010000000e0e7b82 */ /* 0x000e620000000a00 */
[----:B0-----:R-:W-:Y:S01]  /*1f00*/  IMAD.U32 R6, RZ, RZ, UR4 ;  /* 0x00000004ff067e24 */ /* 0x001fe2000f8e00ff */
[----:B------:R-:W-:Y:S01]  /*1f10*/  MOV R10, UR6 ;  /* 0x00000006000a7c02 */ /* 0x000fe20008000f00 */
[----:B------:R-:W-:Y:S01]  /*1f20*/  IMAD.U32 R7, RZ, RZ, UR5 ;  /* 0x00000005ff077e24 */ /* 0x000fe2000f8e00ff */
[----:B------:R-:W-:Y:S01]  /*1f30*/  MOV R12, 0x1 ;  /* 0x00000001000c7802 */ /* 0x000fe20000000f00 */
[----:B------:R-:W-:-:S02]  /*1f40*/  IMAD.U32 R11, RZ, RZ, UR7 ;  /* 0x00000007ff0b7e24 */ /* 0x000fc4000f8e00ff */
[----:B------:R-:W-:Y:S02]  /*1f50*/  IMAD.MOV.U32 R8, RZ, RZ, 0x70 ;  /* 0x00000070ff087424 */ /* 0x000fe400078e00ff */
[----:B------:R-:W-:-:S07]  /*1f60*/  IMAD.MOV.U32 R13, RZ, RZ, RZ ;  /* 0x000000ffff0d7224 */ /* 0x000fce00078e00ff */
[----:B------:R-:W-:-:S07]  /*1f70*/  LEPC R20, `(.L_x_454) ;  /* 0x000000001014794e */ /* 0x000fce0000000000 */
[----:B-1---5:R-:W-:Y:S05]  /*1f80*/  CALL.ABS.NOINC R14 ;  /* 0x000000000e007343 */ /* 0x022fea0003c00000 */
.L_x_454:
[----:B------:R-:W-:Y:S05]  /*1f90*/  BSYNC B6 ;  /* 0x0000000000067941 */ /* 0x000fea0003800000 */
.L_x_453:
[----:B------:R-:W-:Y:S01]  /*1fa0*/  VIADD R122, R2, 0x400 ;  /* 0x00000400027a7836 */ /* 0x000fe20000000000 */
[----:B------:R-:W-:Y:S04]  /*1fb0*/  BSSY B6, `(.L_x_455) ;  /* 0x0000013000067945 */ /* 0x000fe80003800000 */
[----:B------:R-:W-:-:S13]  /*1fc0*/  LOP3.LUT P0, RZ, R122, 0x3ff, RZ, 0xc0, !PT ;  /* 0x000003ff7aff7812 */ /* 0x000fda000780c0ff */
[----:B------:R-:W-:Y:S05]  /*1fd0*/  @!P0 BRA `(.L_x_456) ;  /* 0x0000000000408947 */ /* 0x000fea0003800000 */
[----:B------:R-:W-:Y:S01]  /*1fe0*/  MOV R14, 0x0 ;  /* 0x00000000000e7802 */ /* 0x000fe20000000f00 */
[----:B------:R-:W-:Y:S01]  /*1ff0*/  ULDC.64 UR4, c[0x4][0x90] ;  /* 0x0100240000047ab9 */ /* 0x000fe20000000a00 */
[----:B------:R-:W-:Y:S01]  /*2000*/  ULDC.64 UR6, c[0x4][0x98] ;  /* 0x0100260000067ab9 */ /* 0x000fe20000000a00 */
[----:B------:R-:W-:Y:S01]  /*2010*/  MOV R4, UR4 ;  /* 0x0000000400047c02 */ /* 0x000fe20008000f00 */
[----:B------:R-:W-:Y:S01]  /*2020*/  IMAD.U32 R5, RZ, RZ, UR5 ;  /* 0x00000005ff057e24 */ /* 0x000fe2000f8e00ff */
        /* <DEDUP_REMOVED lines=11> */
.L_x_456:
[----:B------:R-:W-:Y:S05]  /*20e0*/  BSYNC B6 ;  /* 0x0000000000067941 */ /* 0x000fea0003800000 */
.L_x_455:
[----:B------:R-:W-:Y:S01]  /*20f0*/  ULDC.64 UR4, c[0x0][0x9f8] ;  /* 0x00027e0000047ab9 */ /* 0x000fe20000000a00 */
[----:B------:R-:W-:Y:S01]  /*2100*/  IMAD.MOV.U32 R102, RZ, RZ, R188 ;  /* 0x000000ffff667224 */ /* 0x000fe200078e00bc */
[----:B------:R-:W-:Y:S01]  /*2110*/  ISETP.NE.U32.AND P0, PT, RZ, UR4, PT ;  /* 0x00000004ff007c0c */ /* 0x000fe2000bf05070 */
[----:B------:R-:W-:Y:S01]  /*2120*/  VIADD R0, R16, 0x20 ;  /* 0x0000002010007836 */ /* 0x000fe20000000000 */
[----:B------:R-:W1:Y:S01]  /*2130*/  LDC.64 R94, c[0x0][0x3f8] ;  /* 0x0000fe00ff5e7b82 */ /* 0x000e620000000a00 */
[----:B------:R-:W-:Y:S02]  /*2140*/  MOV R20, R27 ;  /* 0x0000001b00147202 */ /* 0x000fe40000000f00 */
[----:B------:R-:W-:-:S05]  /*2150*/  ISETP.NE.AND.EX P0, PT, RZ, UR5, PT, P0 ;  /* 0x00000005ff007c0c */ /* 0x000fca000bf05300 */
[----:B------:R-:W2:Y:S08]  /*2160*/  LDC R125, c[0x0][0x3f4] ;  /* 0x0000fd00ff7d7b82 */ /* 0x000eb00000000800 */
[----:B------:R-:W-:Y:S01]  /*2170*/  @P0 IADD3 R4, P1, R189, UR4, RZ ;  /* 0x00000004bd040c10 */ /* 0x000fe2000ff3e0ff */
[----:B------:R-:W-:Y:S01]  /*2180*/  ULDC UR4, c[0x0][0x2f4] ;  /* 0x0000bd0000047ab9 */ /* 0x000fe20000000800 */
[----:B------:R-:W3:Y:S02]  /*2190*/  LDC.64 R88, c[0x0][0x408] ;  /* 0x00010200ff587b82 */ /* 0x000ee40000000a00 */
[----:B------:R-:W-:Y:S01]  /*21a0*/  @P0 IADD3.X R5, R190, UR5, RZ, P1, !PT ;  /* 0x00000005be050c10 */ /* 0x000fe20008ffe4ff */
[----:B------:R-:W-:-:S04]  /*21b0*/  ULDC UR5, c[0x0][0x320] ;  /* 0x0000c80000057ab9 */ /* 0x000fc80000000800 */
[----:B------:R4:W2:Y:S01]  /*21c0*/  @P0 LDG.E R102, desc[UR56][R4.64] ;  /* 0x0000003804660981 */ /* 0x0008a2000c1e1900 */
[----:B------:R-:W-:Y:S01]  /*21d0*/  ISETP.GE.AND P1, PT, R0, UR4, PT ;  /* 0x0000000400007c0c */ /* 0x000fe2000bf26270 */
[----:B-1----:R-:W-:Y:S01]  /*21e0*/  IMAD.WIDE.U32 R96, R166, R94, R16 ;  /* 0x0000005ea6607225 */ /* 0x002fe200078e0010 */
[----:B------:R-:W-:Y:S01]  /*21f0*/  ISETP.GE.AND P0, PT, R16, UR4, PT ;  /* 0x0000000410007c0c */ /* 0x000fe2000bf06270 */
[----:B------:R-:W1:Y:S01]  /*2200*/  S2R R218, SR_TID.X ;  /* 0x0000000000da7919 */ /* 0x000e620000002100 */
[----:B0-----:R-:W-:Y:S01]  /*2210*/  SEL R6, RZ, 0xffffffff, P1 ;  /* 0xffffffffff067807 */ /* 0x001fe20000800000 */
[----:B------:R-:W-:Y:S01]  /*2220*/  IMAD.MOV.U32 R127, RZ, RZ, 0x20 ;  /* 0x00000020ff7f7424 */ /* 0x000fe200078e00ff */
[----:B------:R-:W-:Y:S01]  /*2230*/  SEL R3, RZ, 0x1, P0 ;  /* 0x00000001ff037807 */ /* 0x000fe20000000000 */
[----:B------:R-:W-:Y:S01]  /*2240*/  IMAD.SHL.U32 R108, R94, 0x40, RZ ;  /* 0x000000405e6c7824 */ /* 0x000fe200078e00ff */
[----:B------:R-:W-:Y:S01]  /*2250*/  SHF.L.U32 R6, R6, 0x1, RZ ;  /* 0x0000000106067819 */ /* 0x000fe200000006ff */
[----:B------:R-:W-:Y:S01]  /*2260*/  IMAD.IADD R129, R129, 0x1, R26 ;  /* 0x0000000181817824 */ /* 0x000fe200078e021a */
[----:B------:R-:W-:Y:S01]  /*2270*/  ISETP.GE.AND P0, PT, R0, UR5, PT ;  /* 0x0000000500007c0c */ /* 0x000fe2000bf06270 */
[----:B------:R-:W-:Y:S01]  /*2280*/  IMAD R114, R214, 0x40, R166 ;  /* 0x00000040d6727824 */ /* 0x000fe200078e02a6 */
[----:B------:R-:W-:Y:S01]  /*2290*/  LOP3.LUT R6, R6, 0x2, R3, 0xe2, !PT ;  /* 0x0000000206067812 */ /* 0x000fe200078ee203 */
[----:B------:R-:W-:Y:S01]  /*22a0*/  VIADD R3, R16, 0x40 ;  /* 0x0000004010037836 */ /* 0x000fe20000000000 */
[----:B----4-:R-:W-:-:S02]  /*22b0*/  SEL R4, RZ, 0xffffffff, P0 ;  /* 0xffffffffff047807 */ /* 0x010fc40000000000 */
[----:B------:R-:W-:Y:S01]  /*22c0*/  ISETP.GE.AND P1, PT, R19, UR4, PT ;  /* 0x0000000413007c0c */ /* 0x000fe2000bf26270 */
[----:B---3--:R-:W-:Y:S01]  /*22d0*/  IMAD.WIDE.U32 R90, R166, R88, R16 ;  /* 0x00000058a65a7225 */ /* 0x008fe200078e0010 */
[----:B------:R-:W-:Y:S02]  /*22e0*/  ISETP.GE.AND P0, PT, R3, UR4, PT ;  /* 0x0000000403007c0c */ /* 0x000fe4000bf06270 */
[----:B------:R-:W-:Y:S01]  /*22f0*/  SHF.R.S32.HI R11, RZ, 0x1f, R166 ;  /* 0x0000001fff0b7819 */ /* 0x000fe200000114a6 */
[----:B------:R-:W-:Y:S01]  /*2300*/  IMAD.SHL.U32 R8, R4, 0x2, RZ ;  /* 0x0000000204087824 */ /* 0x000fe200078e00ff */
[----:B------:R-:W-:Y:S01]  /*2310*/  SEL R4, RZ, 0x8, P1 ;  /* 0x00000008ff047807 */ /* 0x000fe20000800000 */
[----:B------:R-:W-:Y:S01]  /*2320*/  IMAD R131, R89, 0x60, RZ ;  /* 0x0000006059837824 */ /* 0x000fe200078e02ff */
[----:B------:R-:W-:Y:S02]  /*2330*/  SEL R5, RZ, 0x4, P0 ;  /* 0x00000004ff057807 */ /* 0x000fe40000000000 */
[----:B------:R-:W-:-:S02]  /*2340*/  ISETP.GE.AND P2, PT, R16, UR5, PT ;  /* 0x0000000510007c0c */ /* 0x000fc4000bf46270 */
[--C-:B------:R-:W-:Y:S02]  /*2350*/  SHF.R.S32.HI R161, RZ, 0x1f, R160.reuse ;  /* 0x0000001fffa17819 */ /* 0x100fe400000114a0 */
[----:B------:R-:W-:Y:S01]  /*2360*/  LOP3.LUT R4, R4, R6, R5, 0xfe, !PT ;  /* 0x0000000604047212 */ /* 0x000fe200078efe05 */
[-C--:B------:R-:W-:Y:S01]  /*2370*/  IMAD R5, R11, R94.reuse, RZ ;  /* 0x0000005e0b057224 */ /* 0x080fe200078e02ff */
[----:B------:R-:W-:Y:S01]  /*2380*/  SEL R7, RZ, 0x1, P2 ;  /* 0x00000001ff077807 */ /* 0x000fe20001000000 */
[----:B------:R-:W-:Y:S01]  /*2390*/  IMAD.WIDE.U32 R98, R166, R94, R160 ;  /* 0x0000005ea6627225 */ /* 0x000fe200078e00a0 */
[----:B------:R-:W-:Y:S02]  /*23a0*/  ISETP.GE.AND P0, PT, R22, UR4, PT ;  /* 0x0000000416007c0c */ /* 0x000fe4000bf06270 */
[----:B------:R-:W-:Y:S01]  /*23b0*/  ISETP.GE.AND P1, PT, R3, UR5, PT ;  /* 0x0000000503007c0c */ /* 0x000fe2000bf26270 */
[----:B------:R-:W-:Y:S01]  /*23c0*/  IMAD R5, R166, R95, R5 ;  /* 0x0000005fa6057224 */ /* 0x000fe200078e0205 */
[----:B------:R-:W-:Y:S01]  /*23d0*/  LOP3.LUT R7, R8, 0x2, R7, 0xe2, !PT ;  /* 0x0000000208077812 */ /* 0x000fe200078ee207 */
[-C--:B------:R-:W-:Y:S01]  /*23e0*/  IMAD R11, R11, R88.reuse, RZ ;  /* 0x000000580b0b7224 */ /* 0x080fe200078e02ff */
[----:B------:R-:W-:Y:S01]  /*23f0*/  SEL R9, RZ, 0x10, P0 ;  /* 0x00000010ff097807 */ /* 0x000fe20000000000 */
[----:B------:R-:W-:Y:S01]  /*2400*/  IMAD.IADD R97, R5, 0x1, R97 ;  /* 0x0000000105617824 */ /* 0x000fe200078e0261 */
[----:B------:R-:W-:Y:S01]  /*2410*/  SEL R6, RZ, 0x4, P1 ;  /* 0x00000004ff067807 */ /* 0x000fe20000800000 */
[----:B------:R-:W-:Y:S01]  /*2420*/  IMAD R13, R166, R89, R11 ;  /* 0x00000059a60d7224 */ /* 0x000fe200078e020b */
[----:B--2---:R-:W-:Y:S01]  /*2430*/  ISETP.GE.AND P0, PT, R16, R125, PT ;  /* 0x0000007d1000720c */ /* 0x004fe20003f06270 */
[----:B------:R-:W-:Y:S01]  /*2440*/  IMAD.WIDE.U32 R92, R166, R88, R160 ;  /* 0x00000058a65c7225 */ /* 0x000fe200078e00a0 */
[----:B------:R-:W-:-:S02]  /*2450*/  IADD3 R99, R99, R5, RZ ;  /* 0x0000000563637210 */ /* 0x000fc40007ffe0ff */
[----:B------:R-:W-:Y:S01]  /*2460*/  LOP3.LUT R5, R7, R6, RZ, 0xfc, !PT ;  /* 0x0000000607057212 */ /* 0x000fe200078efcff */
[----:B------:R-:W-:Y:S01]  /*2470*/  IMAD.IADD R91, R13, 0x1, R91 ;  /* 0x000000010d5b7824 */ /* 0x000fe200078e025b */
[-C--:B------:R-:W-:Y:S01]  /*2480*/  ISETP.GE.AND P1, PT, R0, R125.reuse, PT ;  /* 0x0000007d0000720c */ /* 0x080fe20003f26270 */
[-C--:B-----5:R-:W-:Y:S01]  /*2490*/  IMAD.WIDE.U32 R96, R141, R94.reuse, R96 ;  /* 0x0000005e8d607225 */ /* 0x0a0fe200078e0060 */
[----:B------:R-:W-:Y:S02]  /*24a0*/  ISETP.GE.AND P3, PT, R3, R125, PT ;  /* 0x0000007d0300720c */ /* 0x000fe40003f66270 */
[----:B------:R-:W-:Y:S01]  /*24b0*/  SEL R7, R125, RZ, P0 ;  /* 0x000000ff7d077207 */ /* 0x000fe20000000000 */
[----:B------:R-:W-:Y:S01]  /*24c0*/  IMAD.WIDE.U32 R98, R141, R94, R98 ;  /* 0x0000005e8d627225 */ /* 0x000fe200078e0062 */
[----:B------:R-:W-:Y:S02]  /*24d0*/  LOP3.LUT R9, R4, R9, RZ, 0xfc, !PT ;  /* 0x0000000904097212 */ /* 0x000fe400078efcff */
[C---:B------:R-:W-:Y:S01]  /*24e0*/  SEL R11, R125.reuse, RZ, P1 ;  /* 0x000000ff7d0b7207 */ /* 0x040fe20000800000 */
[----:B------:R-:W-:Y:S01]  /*24f0*/  IMAD.IADD R7, R16, 0x1, R7 ;  /* 0x0000000110077824 */ /* 0x000fe200078e0207 */
[----:B------:R-:W-:Y:S01]  /*2500*/  SEL R4, R125, RZ, P3 ;  /* 0x000000ff7d047207 */ /* 0x000fe20001800000 */
[----:B------:R-:W-:Y:S01]  /*2510*/  IMAD.WIDE.U32 R90, R141, R88, R90 ;  /* 0x000000588d5a7225 */ /* 0x000fe200078e005a */
[----:B------:R-:W-:-:S02]  /*2520*/  IADD3 R11, R0, R11, RZ ;  /* 0x0000000b000b7210 */ /* 0x000fc40007ffe0ff */
[----:B------:R-:W-:Y:S01]  /*2530*/  LOP3.LUT R20, R20, 0xfffffffe, RZ, 0xc0, !PT ;  /* 0xfffffffe14147812 */ /* 0x000fe200078ec0ff */
[----:B------:R-:W-:Y:S01]  /*2540*/  IMAD.IADD R12, R3, 0x1, R4 ;  /* 0x00000001030c7824 */ /* 0x000fe200078e0204 */
[----:B------:R-:W-:Y:S02]  /*2550*/  SHF.R.S32.HI R4, RZ, 0x1f, R7 ;  /* 0x0000001fff047819 */ /* 0x000fe40000011407 */
[----:B------:R-:W-:Y:S02]  /*2560*/  SHF.R.S32.HI R6, RZ, 0x1f, R11 ;  /* 0x0000001fff067819 */ /* 0x000fe4000001140b */
[CC--:B------:R-:W-:Y:S02]  /*2570*/  LEA.HI R8, R4.reuse, R7.reuse, RZ, 0x3 ;  /* 0x0000000704087211 */ /* 0x0c0fe400078f18ff */
[----:B------:R-:W-:Y:S02]  /*2580*/  LEA.HI R4, R4, R7, RZ, 0x6 ;  /* 0x0000000704047211 */ /* 0x000fe400078f30ff */
[----:B------:R-:W-:-:S02]  /*2590*/  @P3 LOP3.LUT R20, R20, 0x1, RZ, 0xfc, !PT ;  /* 0x0000000114143812 */ /* 0x000fc400078efcff */
[CC--:B------:R-:W-:Y:S02]  /*25a0*/  LEA.HI R7, R6.reuse, R11.reuse, RZ, 0x6 ;  /* 0x0000000b06077211 */ /* 0x0c0fe400078f30ff */
[----:B------:R-:W-:Y:S01]  /*25b0*/  LEA.HI R11, R6, R11, RZ, 0x3 ;  /* 0x0000000b060b7211 */ /* 0x000fe200078f18ff */
[----:B------:R0:W-:Y:S01]  /*25c0*/  STL [R1+0x38], R20 ;  /* 0x0000381401007387 */ /* 0x0001e20000100800 */
[----:B------:R-:W-:Y:S02]  /*25d0*/  SHF.R.S32.HI R4, RZ, 0x6, R4 ;  /* 0x00000006ff047819 */ /* 0x000fe40000011404 */
[----:B------:R-:W-:Y:S02]  /*25e0*/  IADD3 R93, R93, R13, RZ ;  /* 0x0000000d5d5d7210 */ /* 0x000fe40007ffe0ff */
[----:B------:R-:W-:Y:S01]  /*25f0*/  SHF.R.S32.HI R6, RZ, 0x6, R7 ;  /* 0x00000006ff067819 */ /* 0x000fe20000011407 */
[C---:B------:R-:W-:Y:S01]  /*2600*/  IMAD R140, R4.reuse, 0x1800, R179 ;  /* 0x00001800048c7824 */ /* 0x040fe200078e02b3 */
[----:B------:R-:W-:Y:S01]  /*2610*/  LOP3.LUT R13, R177, 0x38, R11, 0xf8, !PT ;  /* 0x00000038b10d7812 */ /* 0x000fe200078ef80b */
[----:B------:R-:W-:Y:S01]  /*2620*/  IMAD R138, R4, 0x1800, R180 ;  /* 0x00001800048a7824 */ /* 0x000fe200078e02b4 */
[----:B------:R-:W-:Y:S01]  /*2630*/  SHF.R.S32.HI R21, RZ, 0x1f, R12 ;  /* 0x0000001fff157819 */ /* 0x000fe2000001140c */
[----:B------:R-:W-:Y:S01]  /*2640*/  IMAD R139, R6, 0x1800, R179 ;  /* 0x00001800068b7824 */ /* 0x000fe200078e02b3 */
[----:B------:R-:W-:Y:S01]  /*2650*/  LOP3.LUT R10, R168, 0x38, R8, 0xf8, !PT ;  /* 0x00000038a80a7812 */ /* 0x000fe200078ef808 */
[----:B------:R-:W-:Y:S01]  /*2660*/  IMAD R134, R6, 0x1800, R180 ;  /* 0x0000180006867824 */ /* 0x000fe200078e02b4 */
[----:B0-----:R-:W-:Y:S01]  /*2670*/  SHF.R.U32.HI R20, RZ, 0x3, R168 ;  /* 0x00000003ff147819 */ /* 0x001fe200000116a8 */
[----:B------:R-:W-:Y:S01]  /*2680*/  IMAD.WIDE.U32 R92, R141, R88, R92 ;  /* 0x000000588d5c7225 */ /* 0x000fe200078e005c */
[----:B------:R-:W-:-:S02]  /*2690*/  LOP3.LUT R7, R177, 0x38, R8, 0xf8, !PT ;  /* 0x00000038b1077812 */ /* 0x000fc400078ef808 */
[----:B------:R-:W-:Y:S02]  /*26a0*/  LOP3.LUT R4, R13, R178, RZ, 0x3c, !PT ;  /* 0x000000b20d047212 */ /* 0x000fe400078e3cff */
[----:B------:R-:W-:Y:S02]  /*26b0*/  LEA.HI R14, R21, R12, RZ, 0x3 ;  /* 0x0000000c150e7211 */ /* 0x000fe400078f18ff */
[----:B------:R-:W-:Y:S01]  /*26c0*/  LOP3.LUT R15, R10, R20, RZ, 0x3c, !PT ;  /* 0x000000140a0f7212 */ /* 0x000fe200078e3cff */
[----:B------:R-:W-:Y:S01]  /*26d0*/  IMAD.IADD R139, R139, 0x1, R4 ;  /* 0x000000018b8b7824 */ /* 0x000fe200078e0204 */
[----:B------:R-:W-:Y:S02]  /*26e0*/  LOP3.LUT R7, R7, R178, RZ, 0x3c, !PT ;  /* 0x000000b207077212 */ /* 0x000fe400078e3cff */
[----:B------:R-:W-:Y:S02]  /*26f0*/  LEA.HI R12, R21, R12, RZ, 0x6 ;  /* 0x0000000c150c7211 */ /* 0x000fe400078f30ff */
[----:B------:R-:W-:Y:S01]  /*2700*/  IADD3 R138, R138, R15, RZ ;  /* 0x0000000f8a8a7210 */ /* 0x000fe20007ffe0ff */
[----:B------:R-:W-:Y:S01]  /*2710*/  IMAD.IADD R140, R140, 0x1, R7 ;  /* 0x000000018c8c7824 */ /* 0x000fe200078e0207 */
[----:B------:R-:W-:-:S02]  /*2720*/  SHF.R.S32.HI R15, RZ, 0x1f, R141 ;  /* 0x0000001fff0f7819 */ /* 0x000fc4000001148d */
[----:B------:R-:W-:Y:S02]  /*2730*/  SHF.R.S32.HI R12, RZ, 0x6, R12 ;  /* 0x00000006ff0c7819 */ /* 0x000fe4000001140c */
[----:B------:R-:W-:Y:S02]  /*2740*/  LOP3.LUT R4, R168, 0x38, R11, 0xf8, !PT ;  /* 0x00000038a8047812 */ /* 0x000fe400078ef80b */
[--C-:B------:R-:W-:Y:S01]  /*2750*/  LOP3.LUT R7, R177, 0x38, R14.reuse, 0xf8, !PT ;  /* 0x00000038b1077812 */ /* 0x100fe200078ef80e */
[----:B------:R-:W-:Y:S01]  /*2760*/  IMAD R136, R12, 0x1800, R179 ;  /* 0x000018000c887824 */ /* 0x000fe200078e02b3 */
[----:B------:R-:W-:Y:S01]  /*2770*/  LOP3.LUT R13, R4, R20, RZ, 0x3c, !PT ;  /* 0x00000014040d7212 */ /* 0x000fe200078e3cff */
[----:B------:R-:W-:Y:S01]  /*2780*/  IMAD R4, R15, R94, RZ ;  /* 0x0000005e0f047224 */ /* 0x000fe200078e02ff */
[----:B------:R-:W-:Y:S01]  /*2790*/  LOP3.LUT R10, R168, 0x38, R14, 0xf8, !PT ;  /* 0x00000038a80a7812 */ /* 0x000fe200078ef80e */
[----:B------:R-:W-:Y:S01]  /*27a0*/  IMAD R133, R12, 0x1800, R180 ;  /* 0x000018000c857824 */ /* 0x000fe200078e02b4 */
[----:B------:R-:W-:Y:S01]  /*27b0*/  LOP3.LUT R7, R7, R178, RZ, 0x3c, !PT ;  /* 0x000000b207077212 */ /* 0x000fe200078e3cff */
[----:B------:R-:W-:Y:S01]  /*27c0*/  IMAD R27, R141, R95, R4 ;  /* 0x0000005f8d1b7224 */ /* 0x000fe200078e0204 */
[----:B------:R-:W-:Y:S01]  /*27d0*/  LOP3.LUT R10, R10, R20, RZ, 0x3c, !PT ;  /* 0x000000140a0a7212 */ /* 0x000fe200078e3cff */
[----:B------:R-:W-:Y:S01]  /*27e0*/  IMAD R4, R15, R88, RZ ;  /* 0x000000580f047224 */ /* 0x000fe200078e02ff */
[----:B------:R-:W-:Y:S01]  /*27f0*/  IADD3 R136, R136, R7, RZ ;  /* 0x0000000788887210 */ /* 0x000fe20007ffe0ff */
[----:B------:R-:W-:Y:S01]  /*2800*/  IMAD.IADD R134, R134, 0x1, R13 ;  /* 0x0000000186867824 */ /* 0x000fe200078e020d */
[----:B------:R-:W-:Y:S01]  /*2810*/  ISETP.GE.AND P3, PT, R19, UR5, PT ;  /* 0x0000000513007c0c */ /* 0x000fe2000bf66270 */
[----:B------:R-:W-:Y:S01]  /*2820*/  IMAD.IADD R133, R133, 0x1, R10 ;  /* 0x0000000185857824 */ /* 0x000fe200078e020a */
[----:B------:R-:W-:Y:S01]  /*2830*/  LOP3.LUT R7, R177, 0x18, R16, 0xf8, !PT ;  /* 0x00000018b1077812 */ /* 0x000fe200078ef810 */
[----:B------:R-:W-:Y:S01]  /*2840*/  IMAD R103, R141, R89, R4 ;  /* 0x000000598d677224 */ /* 0x000fe200078e0204 */
[----:B------:R-:W-:Y:S01]  /*2850*/  ISETP.GE.AND P2, PT, R23, UR4, PT ;  /* 0x0000000417007c0c */ /* 0x000fe2000bf46270 */
[----:B------:R-:W-:Y:S01]  /*2860*/  IMAD R13, R95, 0x60, RZ ;  /* 0x000000605f0d7824 */ /* 0x000fe200078e02ff */
[----:B------:R-:W-:Y:S01]  /*2870*/  SEL R6, RZ, 0x8, P3 ;  /* 0x00000008ff067807 */ /* 0x000fe20001800000 */
[----:B------:R-:W-:Y:S01]  /*2880*/  IMAD.IADD R106, R99, 0x1, R27 ;  /* 0x00000001636a7824 */ /* 0x000fe200078e021b */
[----:B------:R-:W-:Y:S01]  /*2890*/  LOP3.LUT P4, RZ, R219, 0x4, RZ, 0xc0, !PT ;  /* 0x00000004dbff7812 */ /* 0x000fe2000788c0ff */
[----:B------:R-:W-:Y:S01]  /*28a0*/  IMAD.IADD R105, R93, 0x1, R103 ;  /* 0x000000015d697824 */ /* 0x000fe200078e0267 */
[----:B------:R-:W-:Y:S01]  /*28b0*/  LOP3.LUT R4, R7, R178, RZ, 0x3c, !PT ;  /* 0x000000b207047212 */ /* 0x000fe200078e3cff */
[----:B------:R-:W-:Y:S01]  /*28c0*/  IMAD.IADD R103, R103, 0x1, R91 ;  /* 0x0000000167677824 */ /* 0x000fe200078e025b */
[----:B------:R-:W-:-:S02]  /*28d0*/  SEL R10, RZ, 0x20, P2 ;  /* 0x00000020ff0a7807 */ /* 0x000fc40001000000 */
[C---:B------:R-:W-:Y:S01]  /*28e0*/  SHF.L.U64.HI R109, R88.reuse, 0x6, R89 ;  /* 0x00000006586d7819 */ /* 0x040fe20000010259 */
[----:B------:R-:W-:Y:S01]  /*28f0*/  IMAD.IADD R4, R179, 0x1, R4 ;  /* 0x00000001b3047824 */ /* 0x000fe200078e0204 */
[C---:B------:R-:W-:Y:S01]  /*2900*/  SHF.L.U32 R110, R88.reuse, 0x6, RZ ;  /* 0x00000006586e7819 */ /* 0x040fe200000006ff */
[----:B------:R-:W-:Y:S01]  /*2910*/  IMAD.WIDE.U32 R88, R88, 0x60, RZ ;  /* 0x0000006058587825 */ /* 0x000fe200078e00ff */
[----:B------:R-:W-:Y:S02]  /*2920*/  LOP3.LUT R21, R5, R6, RZ, 0xfc, !PT ;  /* 0x0000000605157212 */ /* 0x000fe400078efcff */
[C---:B------:R-:W-:Y:S01]  /*2930*/  SHF.L.U64.HI R107, R94.reuse, 0x6, R95 ;  /* 0x000000065e6b7819 */ /* 0x040fe2000001025f */
[----:B------:R-:W-:Y:S01]  /*2940*/  IMAD.WIDE.U32 R94, R94, 0x60, RZ ;  /* 0x000000605e5e7825 */ /* 0x000fe200078e00ff */
[----:B------:R-:W-:Y:S02]  /*2950*/  SEL R127, R127, 0xffffffe0, !P4 ;  /* 0xffffffe07f7f7807 */ /* 0x000fe40006000000 */
[----:B------:R-:W-:Y:S01]  /*2960*/  SHF.R.S32.HI R121, RZ, 0x3, R8 ;  /* 0x00000003ff797819 */ /* 0x000fe20000011408 */
[----:B------:R-:W-:Y:S01]  /*2970*/  IMAD.IADD R130, R95, 0x1, R13 ;  /* 0x000000015f827824 */ /* 0x000fe200078e020d */
[----:B------:R-:W-:Y:S01]  /*2980*/  LOP3.LUT R6, R8, 0xfffffff8, RZ, 0xc0, !PT ;  /* 0xfffffff808067812 */ /* 0x000fe200078ec0ff */
[----:B------:R-:W-:Y:S01]  /*2990*/  IMAD.IADD R132, R127, 0x1, R4 ;  /* 0x000000017f847824 */ /* 0x000fe200078e0204 */
[----:B------:R-:W-:-:S02]  /*29a0*/  LOP3.LUT R87, R9, R10, RZ, 0xfc, !PT ;  /* 0x0000000a09577212 */ /* 0x000fc400078efcff */
[----:B------:R-:W-:Y:S02]  /*29b0*/  LOP3.LUT R7, R11, 0xfffffff8, RZ, 0xc0, !PT ;  /* 0xfffffff80b077812 */ /* 0x000fe400078ec0ff */
[----:B------:R-:W-:Y:S02]  /*29c0*/  LOP3.LUT R8, R14, 0xfffffff8, RZ, 0xc0, !PT ;  /* 0xfffffff80e087812 */ /* 0x000fe400078ec0ff */
[----:B------:R-:W-:Y:S02]  /*29d0*/  IADD3 R104, R27, R97, RZ ;  /* 0x000000611b687210 */ /* 0x000fe40007ffe0ff */
[C---:B------:R-:W-:Y:S02]  /*29e0*/  LOP3.LUT R10, R21.reuse, 0x2, RZ, 0xc0, !PT ;  /* 0x00000002150a7812 */ /* 0x040fe400078ec0ff */
[----:B------:R-:W-:Y:S02]  /*29f0*/  LOP3.LUT R20, R21, 0x4, RZ, 0xc0, !PT ;  /* 0x0000000415147812 */ /* 0x000fe400078ec0ff */
[----:B------:R-:W-:-:S02]  /*2a00*/  LOP3.LUT R26, R87, 0x2, RZ, 0xc0, !PT ;  /* 0x00000002571a7812 */ /* 0x000fc400078ec0ff */
[C---:B------:R-:W-:Y:S02]  /*2a10*/  LOP3.LUT R27, R87.reuse, 0x4, RZ, 0xc0, !PT ;  /* 0x00000004571b7812 */ /* 0x040fe400078ec0ff */
[C---:B------:R-:W-:Y:S02]  /*2a20*/  LOP3.LUT R101, R87.reuse, 0x8, RZ, 0xc0, !PT ;  /* 0x0000000857657812 */ /* 0x040fe400078ec0ff */
[----:B------:R-:W-:Y:S02]  /*2a30*/  LOP3.LUT R100, R87, 0x10, RZ, 0xc0, !PT ;  /* 0x0000001057647812 */ /* 0x000fe400078ec0ff */
[----:B-1----:R-:W-:Y:S02]  /*2a40*/  LEA.HI R218, R218, 0x8, RZ, 0x19 ;  /* 0x00000008dada7811 */ /* 0x002fe400078fc8ff */
[----:B------:R-:W-:Y:S02]  /*2a50*/  SHF.L.U32 R125, R125, 0x1, RZ ;  /* 0x000000017d7d7819 */ /* 0x000fe400000006ff */
[----:B------:R-:W-:-:S02]  /*2a60*/  IADD3 R131, R89, R131, RZ ;  /* 0x0000008359837210 */ /* 0x000fc40007ffe0ff */
[----:B------:R-:W-:Y:S02]  /*2a70*/  LOP3.LUT R5, R5, 0x1, RZ, 0xc0, !PT ;  /* 0x0000000105057812 */ /* 0x000fe400078ec0ff */
[----:B------:R-:W-:Y:S02]  /*2a80*/  SHF.R.S32.HI R120, RZ, 0x3, R11 ;  /* 0x00000003ff787819 */ /* 0x000fe4000001140b */
[----:B------:R-:W-:Y:S02]  /*2a90*/  SHF.R.S32.HI R119, RZ, 0x3, R14 ;  /* 0x00000003ff777819 */ /* 0x000fe4000001140e */
[----:B------:R-:W-:Y:S02]  /*2aa0*/  LOP3.LUT R9, R9, 0x1, RZ, 0xc0, !PT ;  /* 0x0000000109097812 */ /* 0x000fe400078ec0ff */
[----:B------:R-:W-:Y:S02]  /*2ab0*/  LOP3.LUT R21, R21, 0x8, RZ, 0xc0, !PT ;  /* 0x0000000815157812 */ /* 0x000fe400078ec0ff */
[----:B------:R-:W-:-:S02]  /*2ac0*/  SHF.R.S32.HI R113, RZ, 0x1f, R6 ;  /* 0x0000001fff717819 */ /* 0x000fc40000011406 */
[----:B------:R-:W-:Y:S02]  /*2ad0*/  SHF.R.S32.HI R112, RZ, 0x1f, R7 ;  /* 0x0000001fff707819 */ /* 0x000fe40000011407 */
[----:B------:R-:W-:Y:S02]  /*2ae0*/  SHF.R.S32.HI R111, RZ, 0x1f, R8 ;  /* 0x0000001fff6f7819 */ /* 0x000fe40000011408 */
[----:B------:R-:W-:Y:S02]  /*2af0*/  LOP3.LUT R87, R87, 0x20, RZ, 0xc0, !PT ;  /* 0x0000002057577812 */ /* 0x000fe400078ec0ff */
[----:B------:R-:W-:-:S07]  /*2b00*/  SHF.R.S32.HI R128, RZ, 0x1f, R102 ;  /* 0x0000001fff807819 */ /* 0x000fce0000011466 */
.L_x_562:
[----:B---3--:R-:W2:Y:S01]  /*2b10*/  LDL.LU R31, [R1+0x38] ;  /* 0x00003800011f7983 */ /* 0x008ea20000300800 */
[----:B------:R-:W0:Y:S01]  /*2b20*/  LDC R81, c[0x0][0x430] ;  /* 0x00010c00ff517b82 */ /* 0x000e220000000800 */
[----:B------:R-:W-:Y:S01]  /*2b30*/  IADD3 R24, R24, -0x1, RZ ;  /* 0xffffffff18187810 */ /* 0x000fe20007ffe0ff */
[----:B------:R-:W-:-:S04]  /*2b40*/  IMAD.MOV.U32 R80, RZ, RZ, RZ ;  /* 0x000000ffff507224 */ /* 0x000fc800078e00ff */
[----:B------:R-:W-:Y:S02]  /*2b50*/  IMAD R12, R24, 0x60, R114 ;  /* 0x00000060180c7824 */ /* 0x000fe400078e0272 */
[----:B------:R-:W1:Y:S02]  /*2b60*/  LDC R124, c[0x0][0x3f4] ;  /* 0x0000fd00ff7c7b82 */ /* 0x000e640000000800 */
[----:B------:R-:W-:Y:S01]  /*2b70*/  IMAD.IADD R32, R129, 0x1, R12 ;  /* 0x0000000181207824 */ /* 0x000fe200078e020c */
[----:B------:R-:W-:-:S03]  /*2b80*/  ISETP.GE.AND P2, PT, R12, R25, PT ;  /* 0x000000190c00720c */ /* 0x000fc60003f46270 */
[----:B------:R-:W-:Y:S01]  /*2b90*/  IMAD.MOV.U32 R28, RZ, RZ, R32 ;  /* 0x000000ffff1c7224 */ /* 0x000fe200078e0020 */
[----:B------:R-:W-:Y:S02]  /*2ba0*/  ISETP.GT.OR P2, PT, R114, 0x5f, P2 ;  /* 0x0000005f7200780c */ /* 0x000fe40001744670 */
[----:B0-----:R-:W-:-:S11]  /*2bb0*/  ISETP.NE.AND P3, PT, R81, 0x1, PT ;  /* 0x000000015100780c */ /* 0x001fd60003f65270 */
[----:B------:R-:W0:Y:S08]  /*2bc0*/  @!P2 LDC.64 R14, c[0x0][0x428] ;  /* 0x00010a00ff0eab82 */ /* 0x000e300000000a00 */
[----:B------:R-:W3:Y:S08]  /*2bd0*/  @!P2 LDC.64 R12, c[0x0][0x418] ;  /* 0x00010600ff0cab82 */ /* 0x000ef00000000a00 */
[----:B------:R-:W4:Y:S08]  /*2be0*/  @P3 LDC R11, c[0x0][0x434] ;  /* 0x00010d00ff0b3b82 */ /* 0x000f300000000800 */
[----:B------:R-:W1:Y:S01]  /*2bf0*/  @P3 LDC R30, c[0x0][0x438] ;  /* 0x00010e00ff1e3b82 */ /* 0x000e620000000800 */
[----:B----4-:R-:W-:-:S05]  /*2c00*/  @P3 IMAD.HI.U32 R11, R32, R11, RZ ;  /* 0x0000000b200b3227 */ /* 0x010fca00078e00ff */
[----:B-1----:R-:W-:Y:S01]  /*2c10*/  @P3 SHF.R.U32.HI R28, RZ, R30, R11 ;  /* 0x0000001eff1c3219 */ /* 0x002fe2000001160b */
[----:B0-----:R-:W-:-:S03]  /*2c20*/  @!P2 IMAD R11, R128, R14, RZ ;  /* 0x0000000e800ba224 */ /* 0x001fc600078e02ff */
[--C-:B------:R-:W-:Y:S01]  /*2c30*/  @!P2 SHF.R.S32.HI R29, RZ, 0x1f, R28.reuse ;  /* 0x0000001fff1da819 */ /* 0x100fe2000001141c */
[C---:B------:R-:W-:Y:S02]  /*2c40*/  @!P2 IMAD R11, R102.reuse, R15, R11 ;  /* 0x0000000f660ba224 */ /* 0x040fe400078e020b */
[----:B------:R-:W-:-:S05]  /*2c50*/  @!P2 IMAD.WIDE.U32 R14, R102, R14, R28 ;  /* 0x0000000e660ea225 */ /* 0x000fca00078e001c */
[----:B------:R-:W-:Y:S02]  /*2c60*/  @!P2 IADD3 R11, R15, R11, RZ ;  /* 0x0000000b0f0ba210 */ /* 0x000fe40007ffe0ff */
[----:B---3--:R-:W-:-:S04]  /*2c70*/  @!P2 LEA R12, P3, R14, R12, 0x2 ;  /* 0x0000000c0e0ca211 */ /* 0x008fc800078610ff */
[----:B------:R-:W-:Y:S02]  /*2c80*/  @!P2 LEA.HI.X R13, R14, R13, R11, 0x2, P3 ;  /* 0x0000000d0e0da211 */ /* 0x000fe400018f140b */
[----:B------:R-:W-:-:S03]  /*2c90*/  ISETP.GT.AND P3, PT, R24, R126, PT ;  /* 0x0000007e1800720c */ /* 0x000fc60003f64270 */
[----:B------:R0:W5:Y:S01]  /*2ca0*/  @!P2 LDG.E R80, desc[UR56][R12.64] ;  /* 0x000000380c50a981 */ /* 0x000162000c1e1900 */
[----:B------:R-:W-:Y:S01]  /*2cb0*/  ISETP.GE.AND P2, PT, R124, 0x1, PT ;  /* 0x000000017c00780c */ /* 0x000fe20003f46270 */
[----:B------:R-:W-:Y:S01]  /*2cc0*/  IMAD.MOV R14, RZ, RZ, -R28 ;  /* 0x000000ffff0e7224 */ /* 0x000fe200078e0a1c */
[----:B------:R-:W-:Y:S05]  /*2cd0*/  YIELD ;  /* 0x0000000000007946 */ /* 0x000fea0003800000 */
[----:B------:R-:W-:Y:S01]  /*2ce0*/  IMAD R81, R81, R14, R32 ;  /* 0x0000000e51517224 */ /* 0x000fe200078e0220 */
[----:B------:R-:W-:Y:S01]  /*2cf0*/  BSSY B0, `(.L_x_457) ;  /* 0x00007bc000007945 */ /* 0x000fe20003800000 */
[----:B------:R-:W-:-:S02]  /*2d00*/  IMAD R14, R18, 0x4800, R4 ;  /* 0x00004800120e7824 */ /* 0x000fc400078e0204 */
[----:B------:R-:W-:-:S03]  /*2d10*/  IMAD R28, R18, 0x4800, R132 ;  /* 0x00004800121c7824 */ /* 0x000fc600078e0284 */
[----:B------:R-:W-:Y:S01]  /*2d20*/  LEA R29, R14, R123, 0x1 ;  /* 0x0000007b0e1d7211 */ /* 0x000fe200078e08ff */
[----:B------:R-:W-:Y:S01]  /*2d30*/  IMAD R28, R28, 0x2, R123 ;  /* 0x000000021c1c7824 */ /* 0x000fe200078e027b */
[----:B--2---:R-:W-:-:S04]  /*2d40*/  LOP3.LUT R31, R31, 0xfffffffd, RZ, 0xc0, !PT ;  /* 0xfffffffd1f1f7812 */ /* 0x004fc800078ec0ff */
[----:B------:R-:W-:-:S05]  /*2d50*/  @P3 LOP3.LUT R31, R31, 0x2, RZ, 0xfc, !PT ;  /* 0x000000021f1f3812 */ /* 0x000fca00078efcff */
[----:B------:R0:W-:Y:S01]  /*2d60*/  STL [R1+0x38], R31 ;  /* 0x0000381f01007387 */ /* 0x0001e20000100800 */
[----:B------:R-:W-:Y:S05]  /*2d70*/  @!P2 BRA `(.L_x_458) ;  /* 0x000000740000a947 */ /* 0x000fea0003800000 */
[----:B------:R-:W-:Y:S01]  /*2d80*/  SHF.R.S32.HI R82, RZ, 0x1f, R81 ;  /* 0x0000001fff527819 */ /* 0x000fe20000011451 */
[----:B------:R-:W-:Y:S01]  /*2d90*/  ULDC.64 UR4, c[0x0][0x300] ;  /* 0x0000c00000047ab9 */ /* 0x000fe20000000a00 */
[----:B-----5:R-:W-:Y:S01]  /*2da0*/  SHF.R.S32.HI R83, RZ, 0x1f, R80 ;  /* 0x0000001fff537819 */ /* 0x020fe20000011450 */
[C---:B0-----:R-:W-:Y:S01]  /*2db0*/  IMAD.WIDE.U32 R12, R81.reuse, UR4, RZ ;  /* 0x00000004510c7c25 */ /* 0x041fe2000f8e00ff */
[----:B------:R-:W-:Y:S02]  /*2dc0*/  ULDC.U8 UR6, c[0x0][0x410] ;  /* 0x0001040000067ab9 */ /* 0x000fe40000000000 */
[----:B------:R-:W-:Y:S01]  /*2dd0*/  ISETP.NE.AND P2, PT, RZ, UR6, PT ;  /* 0x00000006ff007c0c */ /* 0x000fe2000bf45270 */
[----:B------:R-:W-:Y:S02]  /*2de0*/  IMAD R14, R82, UR4, RZ ;  /* 0x00000004520e7c24 */ /* 0x000fe4000f8e02ff */
[----:B------:R-:W-:Y:S02]  /*2df0*/  IMAD R84, R24, -0x60, R25 ;  /* 0xffffffa018547824 */ /* 0x000fe400078e0219 */
[----:B------:R-:W-:Y:S01]  /*2e00*/  IMAD R11, R81, UR5, R14 ;  /* 0x00000005510b7c24 */ /* 0x000fe2000f8e020e */
[----:B------:R-:W-:Y:S01]  /*2e10*/  ULDC.64 UR4, c[0x0][0x310] ;  /* 0x0000c40000047ab9 */ /* 0x000fe20000000a00 */
[----:B------:R-:W-:Y:S01]  /*2e20*/  IMAD R14, R130, R24, RZ ;  /* 0x00000018820e7224 */ /* 0x000fe200078e02ff */
[----:B------:R-:W-:Y:S01]  /*2e30*/  VIMNMX R84, R84, 0x60, PT ;  /* 0x0000006054547848 */ /* 0x000fe20003fe0100 */
[----:B------:R-:W-:-:S02]  /*2e40*/  IMAD R15, R83, UR4, RZ ;  /* 0x00000004530f7c24 */ /* 0x000fc4000f8e02ff */
[----:B------:R-:W-:Y:S01]  /*2e50*/  IMAD.IADD R13, R13, 0x1, R11 ;  /* 0x000000010d0d7824 */ /* 0x000fe200078e020b */
[----:B------:R-:W-:Y:S01]  /*2e60*/  SHF.R.S32.HI R11, RZ, 0x1f, R24 ;  /* 0x0000001fff0b7819 */ /* 0x000fe20000011418 */
[C---:B------:R-:W-:Y:S02]  /*2e70*/  IMAD R15, R80.reuse, UR5, R15 ;  /* 0x00000005500f7c24 */ /* 0x040fe4000f8e020f */
[----:B------:R-:W-:Y:S01]  /*2e80*/  IMAD.WIDE.U32 R12, R80, UR4, R12 ;  /* 0x00000004500c7c25 */ /* 0x000fe2000f8e000c */
[----:B------:R-:W-:-:S03]  /*2e90*/  ULDC.64 UR4, c[0x0][0x308] ;  /* 0x0000c20000047ab9 */ /* 0x000fc60000000a00 */
[----:B------:R-:W-:Y:S01]  /*2ea0*/  IMAD R33, R11, R94, R14 ;  /* 0x0000005e0b217224 */ /* 0x000fe200078e020e */
[----:B------:R-:W-:Y:S01]  /*2eb0*/  IADD3 R13, R13, R15, RZ ;  /* 0x0000000f0d0d7210 */ /* 0x000fe20007ffe0ff */
[----:B------:R-:W-:Y:S02]  /*2ec0*/  IMAD R15, R131, R24, RZ ;  /* 0x00000018830f7224 */ /* 0x000fe400078e02ff */
[----:B------:R-:W-:-:S04]  /*2ed0*/  IMAD.WIDE.U32 R30, R162, UR4, R12 ;  /* 0x00000004a21e7c25 */ /* 0x000fc8000f8e000c */
[----:B------:R-:W-:Y:S01]  /*2ee0*/  IMAD R115, R162, UR5, R31 ;  /* 0x00000005a2737c24 */ /* 0x000fe2000f8e021f */
[----:B------:R-:W-:Y:S01]  /*2ef0*/  ULDC.64 UR4, c[0x0][0x2e8] ;  /* 0x0000ba0000047ab9 */ /* 0x000fe20000000a00 */
[----:B------:R-:W-:Y:S01]  /*2f00*/  IMAD R35, R11, R88, R15 ;  /* 0x000000580b237224 */ /* 0x000fe200078e020f */
[----:B------:R-:W-:Y:S01]  /*2f10*/  LEA R118, P3, R30, UR4, 0x1 ;  /* 0x000000041e767c11 */ /* 0x000fe2000f8608ff */
[----:B------:R-:W-:-:S03]  /*2f20*/  IMAD.WIDE.U32 R14, R94, R24, RZ ;  /* 0x000000185e0e7225 */ /* 0x000fc600078e00ff */
[----:B------:R-:W-:Y:S01]  /*2f30*/  LEA.HI.X R115, R30, UR5, R115, 0x1, P3 ;  /* 0x000000051e737c11 */ /* 0x000fe200098f0c73 */
[----:B------:R-:W-:-:S04]  /*2f40*/  IMAD.WIDE.U32 R12, R88, R24, RZ ;  /* 0x00000018580c7225 */ /* 0x000fc800078e00ff */
[----:B------:R-:W-:Y:S02]  /*2f50*/  IMAD.IADD R11, R15, 0x1, R33 ;  /* 0x000000010f0b7824 */ /* 0x000fe400078e0221 */
[----:B------:R-:W-:Y:S01]  /*2f60*/  IMAD.IADD R78, R13, 0x1, R35 ;  /* 0x000000010d4e7824 */ /* 0x000fe200078e0223 */
[----:B------:R-:W-:Y:S06]  /*2f70*/  @!P2 BRA `(.L_x_459) ;  /* 0x0000003400cca947 */ /* 0x000fec0003800000 */
[----:B------:R-:W-:Y:S01]  /*2f80*/  ISETP.GE.AND P3, PT, R166, R84, PT ;  /* 0x00000054a600720c */ /* 0x000fe20003f66270 */
[----:B------:R-:W-:Y:S01]  /*2f90*/  BSSY B1, `(.L_x_460) ;  /* 0x0000037000017945 */ /* 0x000fe20003800000 */
        /* <DEDUP_REMOVED lines=12> */
[----:B------:R-:W-:Y:S01]  /*3060*/  CS2R R76, SRZ ;  /* 0x00000000004c7805 */ /* 0x000fe2000001ff00 */
[----:B------:R-:W-:Y:S06]  /*3070*/  @P3 BRA `(.L_x_461) ;  /* 0x0000000000a03947 */ /* 0x000fec0003800000 */
[----:B------:R-:W-:Y:S01]  /*3080*/  IADD3 R33, P2, R98, R14, RZ ;  /* 0x0000000e62217210 */ /* 0x000fe20007f5e0ff */
[----:B------:R-:W-:Y:S01]  /*3090*/  ULDC.64 UR4, c[0x0][0x3e8] ;  /* 0x0000fa0000047ab9 */ /* 0x000fe20000000a00 */
[----:B------:R-:W-:Y:S02]  /*30a0*/  CS2R R74, SRZ ;  /* 0x00000000004a7805 */ /* 0x000fe4000001ff00 */
[----:B------:R-:W-:Y:S02]  /*30b0*/  CS2R R76, SRZ ;  /* 0x00000000004c7805 */ /* 0x000fe4000001ff00 */
[----:B------:R-:W-:Y:S02]  /*30c0*/  IADD3.X R34, R11, R106, RZ, P2, !PT ;  /* 0x0000006a0b227210 */ /* 0x000fe400017fe4ff */
[----:B------:R-:W-:-:S04]  /*30d0*/  LEA R32, P2, R33, UR4, 0x1 ;  /* 0x0000000421207c11 */ /* 0x000fc8000f8408ff */
[----:B------:R-:W-:Y:S01]  /*30e0*/  LEA.HI.X R33, R33, UR5, R34, 0x1, P2 ;  /* 0x0000000521217c11 */ /* 0x000fe200090f0c22 */
[----:B------:R-:W-:Y:S01]  /*30f0*/  ULDC.64 UR4, c[0x0][0x400] ;  /* 0x0001000000047ab9 */ /* 0x000fe20000000a00 */
[----:B------:R-:W-:-:S05]  /*3100*/  IADD3 R35, P2, R92, R12, RZ ;  /* 0x0000000c5c237210 */ /* 0x000fca0007f5e0ff */
[----:B------:R-:W-:Y:S01]  /*3110*/  IMAD.X R36, R78, 0x1, R105, P2 ;  /* 0x000000014e247824 */ /* 0x000fe200010e0669 */
[----:B------:R-:W-:-:S04]  /*3120*/  LEA R34, P2, R35, UR4, 0x1 ;  /* 0x0000000423227c11 */ /* 0x000fc8000f8408ff */
[----:B------:R-:W-:Y:S02]  /*3130*/  LEA.HI.X R35, R35, UR5, R36, 0x1, P2 ;  /* 0x0000000523237c11 */ /* 0x000fe400090f0c24 */
[----:B------:R-:W-:Y:S02]  /*3140*/  ISETP.GE.AND P2, PT, R160, R124, PT ;  /* 0x0000007ca000720c */ /* 0x000fe40003f46270 */
[----:B------:R-:W-:Y:S02]  /*3150*/  CS2R R70, SRZ ;  /* 0x0000000000467805 */ /* 0x000fe4000001ff00 */
[----:B------:R-:W-:-:S09]  /*3160*/  CS2R R72, SRZ ;  /* 0x0000000000487805 */ /* 0x000fd2000001ff00 */
[----:B------:R0:W5:Y:S04]  /*3170*/  @!P2 LDG.E.64 R74, desc[UR56][R32.64] ;  /* 0x00000038204aa981 */ /* 0x000168000c1e1b00 */
[----:B------:R0:W5:Y:S01]  /*3180*/  @!P2 LDG.E.64 R76, desc[UR56][R34.64] ;  /* 0x00000038224ca981 */ /* 0x000162000c1e1b00 */
        /* <DEDUP_REMOVED lines=20> */
[----:B------:R-:W-:-:S13]  /*32d0*/  ISETP.GE.AND P2, PT, R173, R124, PT ;  /* 0x0000007cad00720c */ /* 0x000fda0003f46270 */
[----:B------:R0:W5:Y:S04]  /*32e0*/  @!P2 LDG.E.64 R54, desc[UR56][R32.64+0xa0] ;  /* 0x0000a0382036a981 */ /* 0x000168000c1e1b00 */
[----:B------:R0:W5:Y:S02]  /*32f0*/  @!P2 LDG.E.64 R56, desc[UR56][R34.64+0xa0] ;  /* 0x0000a0382238a981 */ /* 0x000164000c1e1b00 */
.L_x_461:
[----:B------:R-:W-:Y:S05]  /*3300*/  BSYNC B1 ;  /* 0x0000000000017941 */ /* 0x000fea0003800000 */
.L_x_460:
[----:B0-----:R-:W-:Y:S01]  /*3310*/  VIADD R32, R166, 0x40 ;  /* 0x00000040a6207836 */ /* 0x001fe20000000000 */
[----:B------:R-:W-:Y:S01]  /*3320*/  BSSY B1, `(.L_x_462) ;  /* 0x0000036000017945 */ /* 0x000fe20003800000 */
[----:B------:R-:W-:Y:S02]  /*3330*/  CS2R R34, SRZ ;  /* 0x0000000000227805 */ /* 0x000fe4000001ff00 */
[----:B------:R-:W-:Y:S02]  /*3340*/  CS2R R38, SRZ ;  /* 0x0000000000267805 */ /* 0x000fe4000001ff00 */
[----:B------:R-:W-:Y:S02]  /*3350*/  CS2R R42, SRZ ;  /* 0x00000000002a7805 */ /* 0x000fe4000001ff00 */
[----:B------:R-:W-:Y:S02]  /*3360*/  ISETP.GE.AND P4, PT, R32, R84, PT ;  /* 0x000000542000720c */ /* 0x000fe40003f86270 */
        /* <DEDUP_REMOVED lines=8> */
[----:B------:R-:W-:Y:S06]  /*33f0*/  @P4 BRA `(.L_x_463) ;  /* 0x0000000000a04947 */ /* 0x000fec0003800000 */
[----:B------:R-:W-:Y:S01]  /*3400*/  IADD3 R15, P2, P5, R98, R14, R108 ;  /* 0x0000000e620f7210 */ /* 0x000fe20007d5e06c */
[----:B------:R-:W-:Y:S01]  /*3410*/  ULDC.64 UR4, c[0x0][0x3e8] ;  /* 0x0000fa0000047ab9 */ /* 0x000fe20000000a00 */
[----:B------:R-:W-:Y:S02]  /*3420*/  CS2R R50, SRZ ;  /* 0x0000000000327805 */ /* 0x000fe4000001ff00 */
[----:B------:R-:W-:Y:S02]  /*3430*/  CS2R R52, SRZ ;  /* 0x0000000000347805 */ /* 0x000fe4000001ff00 */
[----:B------:R-:W-:Y:S02]  /*3440*/  IADD3.X R30, R106, R11, R107, P2, P5 ;  /* 0x0000000b6a1e7210 */ /* 0x000fe400017ea46b */
[----:B------:R-:W-:-:S04]  /*3450*/  IADD3 R13, P2, P5, R92, R12, R110 ;  /* 0x0000000c5c0d7210 */ /* 0x000fc80007d5e06e */
[----:B------:R-:W-:Y:S02]  /*3460*/  IADD3.X R78, R105, R78, R109, P2, P5 ;  /* 0x0000004e694e7210 */ /* 0x000fe400017ea46d */
[----:B------:R-:W-:-:S04]  /*3470*/  LEA R14, P2, R15, UR4, 0x1 ;  /* 0x000000040f0e7c11 */ /* 0x000fc8000f8408ff */
[----:B------:R-:W-:Y:S01]  /*3480*/  LEA.HI.X R15, R15, UR5, R30, 0x1, P2 ;  /* 0x000000050f0f7c11 */ /* 0x000fe200090f0c1e */
[----:B------:R-:W-:Y:S02]  /*3490*/  ULDC.64 UR4, c[0x0][0x400] ;  /* 0x0001000000047ab9 */ /* 0x000fe40000000a00 */
        /* <DEDUP_REMOVED lines=30> */
.L_x_463:
[----:B------:R-:W-:Y:S05]  /*3680*/  BSYNC B1 ;  /* 0x0000000000017941 */ /* 0x000fea0003800000 */
.L_x_462:
[----:B-----5:R-:W-:Y:S01]  /*3690*/  IMAD.MOV.U32 R11, RZ, RZ, R55 ;  /* 0x000000ffff0b7224 */ /* 0x020fe200078e0037 */
[----:B0-----:R-:W-:Y:S01]  /*36a0*/  MOV R12, R54 ;  /* 0x00000036000c7202 */ /* 0x001fe20000000f00 */
[----:B------:R-:W-:Y:S01]  /*36b0*/  IMAD.MOV.U32 R14, RZ, RZ, R58 ;  /* 0x000000ffff0e7224 */ /* 0x000fe200078e003a */
[----:B------:R-:W-:Y:S01]  /*36c0*/  MOV R13, R59 ;  /* 0x0000003b000d7202 */ /* 0x000fe20000000f00 */
[----:B------:R-:W-:Y:S01]  /*36d0*/  UISETP.NE.AND UP0, UPT, UR58, 0x3, UPT ;  /* 0x000000033a00788c */ /* 0x000fe2000bf05270 */
[----:B------:R-:W-:Y:S01]  /*36e0*/  PRMT R155, R12, 0x5410, R11 ;  /* 0x000054100c9b7816 */ /* 0x000fe2000000000b */
[----:B------:R-:W-:Y:S01]  /*36f0*/  IMAD.MOV.U32 R12, RZ, RZ, R62 ;  /* 0x000000ffff0c7224 */ /* 0x000fe200078e003e */
[----:B------:R-:W-:Y:S01]  /*3700*/  PRMT R158, R13, 0x5410, R14 ;  /* 0x000054100d9e7816 */ /* 0x000fe2000000000e */
[----:B------:R-:W-:Y:S01]  /*3710*/  IMAD.MOV.U32 R11, RZ, RZ, R63 ;  /* 0x000000ffff0b7224 */ /* 0x000fe200078e003f */
[----:B------:R-:W-:Y:S01]  /*3720*/  MOV R14, R71 ;  /* 0x00000047000e7202 */ /* 0x000fe20000000f00 */
[----:B------:R-:W-:Y:S01]  /*3730*/  IMAD.MOV.U32 R13, RZ, RZ, R70 ;  /* 0x000000ffff0d7224 */ /* 0x000fe200078e0046 */
[----:B------:R-:W-:Y:S01]  /*3740*/  PRMT R182, R12, 0x7610, R182 ;  /* 0x000076100cb67816 */ /* 0x000fe200000000b6 */
[----:B------:R-:W-:Y:S01]  /*3750*/  IMAD.MOV.U32 R12, RZ, RZ, R67 ;  /* 0x000000ffff0c7224 */ /* 0x000fe200078e0043 */
[----:B------:R-:W-:-:S02]  /*3760*/  PRMT R159, R11, 0x7610, R159 ;  /* 0x000076100b9f7816 */ /* 0x000fc4000000009f */
[----:B------:R-:W-:Y:S02]  /*3770*/  MOV R11, R66 ;  /* 0x00000042000b7202 */ /* 0x000fe40000000f00 */
[----:B------:R-:W-:Y:S02]  /*3780*/  PRMT R195, R14, 0x7610, R195 ;  /* 0x000076100ec37816 */ /* 0x000fe400000000c3 */
[----:B------:R-:W-:Y:S01]  /*3790*/  PRMT R193, R12, 0x5410, R11 ;  /* 0x000054100cc17816 */ /* 0x000fe2000000000b */
[----:B------:R-:W-:Y:S01]  /*37a0*/  IMAD.MOV.U32 R11, RZ, RZ, R74 ;  /* 0x000000ffff0b7224 */ /* 0x000fe200078e004a */
[----:B------:R-:W-:Y:S01]  /*37b0*/  PRMT R194, R194, 0x5410, R13 ;  /* 0x00005410c2c27816 */ /* 0x000fe2000000000d */
[----:B------:R-:W-:Y:S01]  /*37c0*/  IMAD.MOV.U32 R12, RZ, RZ, R75 ;  /* 0x000000ffff0c7224 */ /* 0x000fe200078e004b */
[----:B------:R-:W-:-:S04]  /*37d0*/  PLOP3.LUT P2, PT, PT, PT, UP0, 0x80, 0x0 ;  /* 0x000000000000781c */ /* 0x000fc80003f4f008 */
[----:B------:R-:W-:Y:S01]  /*37e0*/  PRMT R150, R11, 0x5410, R12 ;  /* 0x000054100b967816 */ /* 0x000fe2000000000c */
[----:B------:R-:W-:Y:S01]  /*37f0*/  IMAD.MOV.U32 R11, RZ, RZ, R57 ;  /* 0x000000ffff0b7224 */ /* 0x000fe200078e0039 */
[----:B------:R-:W-:-:S04]  /*3800*/  MOV R12, R56 ;  /* 0x00000038000c7202 */ /* 0x000fc80000000f00 */
[----:B------:R-:W-:Y:S01]  /*3810*/  PRMT R156, R12, 0x5410, R11 ;  /* 0x000054100c9c7816 */ /* 0x000fe2000000000b */
[----:B------:R-:W-:Y:S01]  /*3820*/  IMAD.MOV.U32 R12, RZ, RZ, R60 ;  /* 0x000000ffff0c7224 */ /* 0x000fe200078e003c */
[----:B------:R-:W-:-:S04]  /*3830*/  MOV R11, R61 ;  /* 0x0000003d000b7202 */ /* 0x000fc80000000f00 */
[----:B------:R-:W-:Y:S01]  /*3840*/  PRMT R157, R11, 0x5410, R12 ;  /* 0x000054100b9d7816 */ /* 0x000fe2000000000c */
[----:B------:R-:W-:Y:S02]  /*3850*/  IMAD.MOV.U32 R12, RZ, RZ, R64 ;  /* 0x000000ffff0c7224 */ /* 0x000fe400078e0040 */
[----:B------:R-:W-:-:S03]  /*3860*/  IMAD.MOV.U32 R11, RZ, RZ, R65 ;  /* 0x000000ffff0b7224 */ /* 0x000fc600078e0041 */
[----:B------:R-:W-:Y:S01]  /*3870*/  PRMT R182, R182, 0x5410, R12 ;  /* 0x00005410b6b67816 */ /* 0x000fe2000000000c */
[----:B------:R-:W-:Y:S01]  /*3880*/  IMAD.MOV.U32 R12, RZ, RZ, R69 ;  /* 0x000000ffff0c7224 */ /* 0x000fe200078e0045 */
[----:B------:R-:W-:Y:S02]  /*3890*/  PRMT R159, R159, 0x5410, R11 ;  /* 0x000054109f9f7816 */ /* 0x000fe4000000000b */
[----:B------:R-:W-:Y:S02]  /*38a0*/  MOV R11, R68 ;  /* 0x00000044000b7202 */ /* 0x000fe40000000f00 */
[----:B------:R-:W-:Y:S02]  /*38b0*/  PRMT R194, R12, 0x7610, R194 ;  /* 0x000076100cc27816 */ /* 0x000fe400000000c2 */
[----:B------:R-:W-:Y:S01]  /*38c0*/  PRMT R195, R195, 0x5410, R11 ;  /* 0x00005410c3c37816 */ /* 0x000fe2000000000b */
[----:B------:R-:W-:Y:S01]  /*38d0*/  IMAD.MOV.U32 R11, RZ, RZ, R72 ;  /* 0x000000ffff0b7224 */ /* 0x000fe200078e0048 */
[----:B------:R-:W-:-:S04]  /*38e0*/  MOV R12, R73 ;  /* 0x00000049000c7202 */ /* 0x000fc80000000f00 */
[----:B------:R-:W-:Y:S01]  /*38f0*/  PRMT R196, R11, 0x5410, R12 ;  /* 0x000054100bc47816 */ /* 0x000fe2000000000c */
[----:B------:R-:W-:Y:S02]  /*3900*/  IMAD.MOV.U32 R11, RZ, RZ, R76 ;  /* 0x000000ffff0b7224 */ /* 0x000fe400078e004c */
[----:B------:R-:W-:-:S05]  /*3910*/  IMAD.MOV.U32 R12, RZ, RZ, R77 ;  /* 0x000000ffff0c7224 */ /* 0x000fca00078e004d */
        /* <DEDUP_REMOVED lines=27> */
[----:B------:R-:W-:Y:S02]  /*3ad0*/  PRMT R144, R12, 0x5410, R11 ;  /* 0x000054100c907816 */ /* 0x000fe4000000000b */
[----:B------:R-:W-:-:S04]  /*3ae0*/  MOV R11, R44 ;  /* 0x0000002c000b7202 */ /* 0x000fc80000000f00 */
[----:B------:R-:W-:Y:S01]  /*3af0*/  PRMT R147, R11, 0x7610, R147 ;  /* 0x000076100b937816 */ /* 0x000fe20000000093 */
[----:B------:R-:W-:-:S05]  /*3b00*/  IMAD.MOV.U32 R11, RZ, RZ, R45 ;  /* 0x000000ffff0b7224 */ /* 0x000fca00078e002d */
[----:B------:R-:W-:Y:S01]  /*3b10*/  PRMT R147, R147, 0x5410, R11 ;  /* 0x0000541093937816 */ /* 0x000fe2000000000b */
[----:B------:R-:W-:-:S05]  /*3b20*/  IMAD.MOV.U32 R11, RZ, RZ, R48 ;  /* 0x000000ffff0b7224 */ /* 0x000fca00078e0030 */
[----:B------:R-:W-:Y:S02]  /*3b30*/  PRMT R152, R11, 0x7610, R152 ;  /* 0x000076100b987816 */ /* 0x000fe40000000098 */
[----:B------:R-:W-:-:S04]  /*3b40*/  MOV R11, R49 ;  /* 0x00000031000b7202 */ /* 0x000fc80000000f00 */
[----:B------:R-:W-:Y:S01]  /*3b50*/  PRMT R152, R152, 0x5410, R11 ;  /* 0x0000541098987816 */ /* 0x000fe2000000000b */
[----:B------:R-:W-:-:S05]  /*3b60*/  IMAD.MOV.U32 R11, RZ, RZ, R52 ;  /* 0x000000ffff0b7224 */ /* 0x000fca00078e0034 */
[----:B------:R-:W-:Y:S01]  /*3b70*/  PRMT R154, R11, 0x7610, R154 ;  /* 0x000076100b9a7816 */ /* 0x000fe2000000009a */
[----:B------:R-:W-:-:S05]  /*3b80*/  IMAD.MOV.U32 R11, RZ, RZ, R53 ;  /* 0x000000ffff0b7224 */ /* 0x000fca00078e0035 */
[----:B------:R-:W-:Y:S01]  /*3b90*/  PRMT R154, R154, 0x5410, R11 ;  /* 0x000054109a9a7816 */ /* 0x000fe2000000000b */
[----:B------:R-:W-:Y:S06]  /*3ba0*/  @!P2 BRA `(.L_x_464) ;  /* 0x000000000004a947 */ /* 0x000fec0003800000 */
[----:B------:R-:W-:Y:S01]  /*3bb0*/  BPT.TRAP 0x1 ;  /* 0x000000040000795c */ /* 0x000fe20000300000 */
.L_x_464:
[----:B------:R-:W-:Y:S01]  /*3bc0*/  LEA R85, R18, R2, 0x3 ;  /* 0x0000000212557211 */ /* 0x000fe200078e18ff */
[----:B------:R-:W-:Y:S01]  /*3bd0*/  BSSY B1, `(.L_x_465) ;  /* 0x0000004000017945 */ /* 0x000fe20003800000 */
[----:B------:R-:W-:-:S04]  /*3be0*/  SHF.L.U32 R86, R167, 0x1f, RZ ;  /* 0x0000001fa7567819 */ /* 0x000fc800000006ff */
[----:B------:R-:W0:Y:S02]  /*3bf0*/  SYNCS.PHASECHK.TRANS64.TRYWAIT P5, [R85+URZ+0x2a890], R86 ;  /* 0x02a89056550075a7 */ /* 0x000e2400080a017f */
[----:B0-----:R-:W-:Y:S05]  /*3c00*/  @!P5 BRA `(.L_x_466) ;  /* 0x000001d000ecd947 */ /* 0x001fea0003800000 */
.L_x_791:
[----:B------:R-:W-:Y:S05]  /*3c10*/  BSYNC B1 ;  /* 0x0000000000017941 */ /* 0x000fea0003800000 */
.L_x_465:
[----:B------:R-:W-:-:S03]  /*3c20*/  UMOV UR4, 0xffffffff ;  /* 0xffffffff00047882 */ /* 0x000fc60000000000 */
[----:B------:R-:W-:Y:S05]  /*3c30*/  BRA.DIV UR4, `(.L_x_467) ;  /* 0x000001d204f47947 */ /* 0x000fea000b800000 */
[----:B------:R1:W2:Y:S04]  /*3c40*/  SHFL.IDX PT, R78, R115, RZ, 0x1c1f ;  /* 0x001c1fff734e7589 */ /* 0x0002a800000e0000 */
[----:B------:R1:W3:Y:S02]  /*3c50*/  SHFL.IDX PT, R11, R118, RZ, 0x1c1f ;  /* 0x001c1fff760b7589 */ /* 0x0002e400000e0000 */
.L_x_795:
[----:B------:R-:W-:Y:S04]  /*3c60*/  BSSY B1, `(.L_x_468) ;  /* 0x0000151000017945 */ /* 0x000fe80003800000 */
[----:B------:R-:W-:Y:S05]  /*3c70*/  @P3 BRA `(.L_x_469) ;  /* 0x00000014003c3947 */ /* 0x000fea0003800000 */
[----:B------:R-:W-:Y:S01]  /*3c80*/  ISETP.NE.AND P3, PT, R9, RZ, PT ;  /* 0x000000ff0900720c */ /* 0x000fe20003f65270 */
[----:B------:R-:W-:-:S12]  /*3c90*/  BSSY B2, `(.L_x_470) ;  /* 0x0000035000027945 */ /* 0x000fd80003800000 */
[----:B------:R-:W-:Y:S05]  /*3ca0*/  @!P3 BRA `(.L_x_471) ;  /* 0x0000000000ccb947 */ /* 0x000fea0003800000 */
[----:B------:R4:W0:Y:S01]  /*3cb0*/  LDS.128 R12, [R29] ;  /* 0x000000001d0c7984 */ /* 0x0008220000000c00 */
[----:B------:R-:W-:Y:S01]  /*3cc0*/  ISETP.GE.AND P3, PT, R160, R124, PT ;  /* 0x0000007ca000720c */ /* 0x000fe20003f66270 */
[----:B------:R-:W-:-:S12]  /*3cd0*/  BSSY B3, `(.L_x_472) ;  /* 0x000002d000037945 */ /* 0x000fd80003800000 */
[----:B----4-:R-:W-:Y:S05]  /*3ce0*/  @P3 BRA `(.L_x_473) ;  /* 0x0000000000ac3947 */ /* 0x010fea0003800000 */
[--C-:B------:R-:W-:Y:S02]  /*3cf0*/  SHF.R.U64 R148, R74, 0x10, R75.reuse ;  /* 0x000000104a947819 */ /* 0x100fe4000000124b */
[----:B------:R-:W-:Y:S01]  /*3d00*/  SHF.R.U32.HI R74, RZ, 0x10, R75 ;  /* 0x00000010ff4a7819 */ /* 0x000fe2000001164b */
[----:B0-----:R-:W-:Y:S01]  /*3d10*/  IMAD.MOV.U32 R75, RZ, RZ, R13 ;  /* 0x000000ffff4b7224 */ /* 0x001fe200078e000d */
[--C-:B------:R-:W-:Y:S01]  /*3d20*/  SHF.R.U64 R149, R76, 0x10, R77.reuse ;  /* 0x000000104c957819 */ /* 0x100fe2000000124d */
[----:B------:R-:W-:Y:S01]  /*3d30*/  HADD2.F32 R148, -RZ, R148.H0_H0 ;  /* 0x20000094ff947230 */ /* 0x000fe20000004100 */
[----:B------:R-:W-:Y:S02]  /*3d40*/  SHF.R.U32.HI R76, RZ, 0x10, R77 ;  /* 0x00000010ff4c7819 */ /* 0x000fe4000001164d */
[----:B------:R-:W-:Y:S02]  /*3d50*/  HADD2.F32 R77, -RZ, R75.H1_H1 ;  /* 0x3000004bff4d7230 */ /* 0x000fe40000004100 */
[----:B------:R-:W-:-:S02]  /*3d60*/  HADD2.F32 R13, -RZ, R149.H0_H0 ;  /* 0x20000095ff0d7230 */ /* 0x000fc40000004100 */
[----:B------:R-:W-:Y:S02]  /*3d70*/  HADD2.F32 R149, -RZ, R75.H0_H0 ;  /* 0x2000004bff957230 */ /* 0x000fe40000004100 */
[----:B------:R-:W-:Y:S02]  /*3d80*/  HADD2.F32 R76, -RZ, R76.H0_H0 ;  /* 0x2000004cff4c7230 */ /* 0x000fe40000004100 */
[-C--:B------:R-:W-:Y:S01]  /*3d90*/  FMUL.FTZ R75, R77, R13.reuse ;  /* 0x0000000d4d4b7220 */ /* 0x080fe20000410000 */
[----:B------:R-:W-:-:S03]  /*3da0*/  FMUL.FTZ R13, R149, R13 ;  /* 0x0000000d950d7220 */ /* 0x000fc60000410000 */
[----:B------:R-:W-:Y:S01]  /*3db0*/  FFMA.FTZ R75, R149, R148, -R75 ;  /* 0x00000094954b7223 */ /* 0x000fe2000001084b */
[----:B------:R-:W-:Y:S01]  /*3dc0*/  MOV R149, R12 ;  /* 0x0000000c00957202 */ /* 0x000fe20000000f00 */
[----:B------:R-:W-:Y:S01]  /*3dd0*/  FFMA.FTZ R13, R77, R148, R13 ;  /* 0x000000944d0d7223 */ /* 0x000fe2000001000d */
[----:B------:R-:W-:Y:S02]  /*3de0*/  IMAD.MOV.U32 R77, RZ, RZ, R15 ;  /* 0x000000ffff4d7224 */ /* 0x000fe400078e000f */
[----:B------:R-:W-:Y:S02]  /*3df0*/  HADD2.F32 R148, -RZ, R74.H0_H0 ;  /* 0x2000004aff947230 */ /* 0x000fe40000004100 */
[----:B------:R-:W-:Y:S01]  /*3e00*/  HADD2.F32 R12, -RZ, R149.H1_H1 ;  /* 0x30000095ff0c7230 */ /* 0x000fe20000004100 */
[----:B------:R-:W-:Y:S01]  /*3e10*/  F2FP.F16.F32.PACK_AB R13, R13, R75 ;  /* 0x0000004b0d0d723e */ /* 0x000fe200000000ff */
[--C-:B------:R-:W-:Y:S02]  /*3e20*/  HADD2.F32 R15, -RZ, R77.reuse.H1_H1 ;  /* 0x3000004dff0f7230 */ /* 0x100fe40000004100 */
[----:B------:R-:W-:-:S02]  /*3e30*/  HADD2.F32 R77, -RZ, R77.H0_H0 ;  /* 0x2000004dff4d7230 */ /* 0x000fc40000004100 */
[----:B------:R-:W-:Y:S02]  /*3e40*/  HADD2.F32 R149, -RZ, R149.H0_H0 ;  /* 0x20000095ff957230 */ /* 0x000fe40000004100 */
[-C--:B------:R-:W-:Y:S01]  /*3e50*/  FMUL.FTZ R74, R15, R76.reuse ;  /* 0x0000004c0f4a7220 */ /* 0x080fe20000410000 */
[----:B------:R-:W-:-:S03]  /*3e60*/  FMUL.FTZ R76, R77, R76 ;  /* 0x0000004c4d4c7220 */ /* 0x000fc60000410000 */
[-C--:B------:R-:W-:Y:S01]  /*3e70*/  FFMA.FTZ R74, R77, R148.reuse, -R74 ;  /* 0x000000944d4a7223 */ /* 0x080fe2000001084a */
[----:B------:R-:W-:Y:S01]  /*3e80*/  FFMA.FTZ R15, R15, R148, R76 ;  /* 0x000000940f0f7223 */ /* 0x000fe2000001004c */
[----:B------:R-:W-:Y:S02]  /*3e90*/  HADD2.F32 R148, -RZ, R197.H0_H0 ;  /* 0x200000c5ff947230 */ /* 0x000fe40000004100 */
[----:B------:R-:W-:Y:S02]  /*3ea0*/  HADD2.F32 R76, -RZ, R150.H0_H0 ;  /* 0x20000096ff4c7230 */ /* 0x000fe40000004100 */
[----:B------:R-:W-:Y:S01]  /*3eb0*/  F2FP.F16.F32.PACK_AB R15, R15, R74 ;  /* 0x0000004a0f0f723e */ /* 0x000fe200000000ff */
[-C--:B------:R-:W-:Y:S01]  /*3ec0*/  FMUL.FTZ R77, R12, R148.reuse ;  /* 0x000000940c4d7220 */ /* 0x080fe20000410000 */
[----:B------:R-:W-:-:S03]  /*3ed0*/  FMUL.FTZ R148, R149, R148 ;  /* 0x0000009495947220 */ /* 0x000fc60000410000 */
[-C--:B------:R-:W-:Y:S01]  /*3ee0*/  FFMA.FTZ R77, R149, R76.reuse, -R77 ;  /* 0x0000004c954d7223 */ /* 0x080fe2000001084d */
[----:B------:R-:W-:Y:S01]  /*3ef0*/  FFMA.FTZ R12, R12, R76, R148 ;  /* 0x0000004c0c0c7223 */ /* 0x000fe20000010094 */
[----:B------:R-:W-:Y:S02]  /*3f00*/  HADD2.F32 R76, -RZ, R197.H1_H1 ;  /* 0x300000c5ff4c7230 */ /* 0x000fe40000004100 */
[----:B------:R-:W-:Y:S02]  /*3f10*/  HADD2.F32 R148, -RZ, R14.H1_H1 ;  /* 0x3000000eff947230 */ /* 0x000fe40000004100 */
[----:B------:R-:W-:Y:S01]  /*3f20*/  HADD2.F32 R149, -RZ, R150.H1_H1 ;  /* 0x30000096ff957230 */ /* 0x000fe20000004100 */
[----:B------:R-:W-:Y:S01]  /*3f30*/  F2FP.F16.F32.PACK_AB R12, R12, R77 ;  /* 0x0000004d0c0c723e */ /* 0x000fe200000000ff */
[----:B------:R-:W-:Y:S02]  /*3f40*/  HADD2.F32 R14, -RZ, R14.H0_H0 ;  /* 0x2000000eff0e7230 */ /* 0x000fe40000004100 */
[----:B------:R-:W-:-:S04]  /*3f50*/  FMUL.FTZ R150, R148, R76 ;  /* 0x0000004c94967220 */ /* 0x000fc80000410000 */
[C---:B------:R-:W-:Y:S01]  /*3f60*/  FFMA.FTZ R150, R14.reuse, R149, -R150 ;  /* 0x000000950e967223 */ /* 0x040fe20000010896 */
[----:B------:R-:W-:-:S04]  /*3f70*/  FMUL.FTZ R14, R14, R76 ;  /* 0x0000004c0e0e7220 */ /* 0x000fc80000410000 */
[----:B------:R-:W-:-:S05]  /*3f80*/  FFMA.FTZ R14, R148, R149, R14 ;  /* 0x00000095940e7223 */ /* 0x000fca000001000e */
[----:B------:R-:W-:-:S07]  /*3f90*/  F2FP.F16.F32.PACK_AB R14, R14, R150 ;  /* 0x000000960e0e723e */ /* 0x000fce00000000ff */
.L_x_473:
[----:B------:R-:W-:Y:S05]  /*3fa0*/  BSYNC B3 ;  /* 0x0000000000037941 */ /* 0x000fea0003800000 */
.L_x_472:
[----:B---3--:R-:W-:-:S04]  /*3fb0*/  LEA R74, P3, R16, R11, 0x1 ;  /* 0x0000000b104a7211 */ /* 0x008fc800078608ff */
[----:B--2---:R-:W-:-:S05]  /*3fc0*/  LEA.HI.X R75, R16, R78, R17, 0x1, P3 ;  /* 0x0000004e104b7211 */ /* 0x004fca00018f0c11 */
[----:B0-----:R4:W-:Y:S04]  /*3fd0*/  ST.E.128 desc[UR56][R74.64], R12 ;  /* 0x0000000c4a007985 */ /* 0x0019e8000c101d38 */
.L_x_471:
[----:B------:R-:W-:Y:S05]  /*3fe0*/  BSYNC B2 ;  /* 0x0000000000027941 */ /* 0x000fea0003800000 */
.L_x_470:
[----:B------:R-:W-:Y:S01]  /*3ff0*/  ISETP.NE.AND P3, PT, R26, RZ, PT ;  /* 0x000000ff1a00720c */ /* 0x000fe20003f65270 */
[----:B------:R-:W-:-:S12]  /*4000*/  BSSY B2, `(.L_x_474) ;  /* 0x0000037000027945 */ /* 0x000fd80003800000 */
[----:B------:R-:W-:Y:S05]  /*4010*/  @!P3 BRA `(.L_x_475) ;  /* 0x0000000000d4b947 */ /* 0x000fea0003800000 */
[----:B----4-:R4:W0:Y:S01]  /*4020*/  LDS.128 R12, [R28] ;  /* 0x000000001c0c7984 */ /* 0x0108220000000c00 */
        /* <DEDUP_REMOVED lines=30> */
[----:B------:R-:W-:Y:S02]  /*4210*/  HADD2.F32 R72, -RZ, R194.H1_H1 ;  /* 0x300000c2ff487230 */ /* 0x000fe40000004100 */
[----:B------:R-:W-:Y:S01]  /*4220*/  F2FP.F16.F32.PACK_AB R15, R15, R70 ;  /* 0x000000460f0f723e */ /* 0x000fe200000000ff */
[-C--:B------:R-:W-:Y:S01]  /*4230*/  FMUL.FTZ R73, R12, R74.reuse ;  /* 0x0000004a0c497220 */ /* 0x080fe20000410000 */
[----:B------:R-:W-:-:S03]  /*4240*/  FMUL.FTZ R74, R75, R74 ;  /* 0x0000004a4b4a7220 */ /* 0x000fc60000410000 */
[-C--:B------:R-:W-:Y:S01]  /*4250*/  FFMA.FTZ R73, R75, R72.reuse, -R73 ;  /* 0x000000484b497223 */ /* 0x080fe20000010849 */
[----:B------:R-:W-:Y:S01]  /*4260*/  FFMA.FTZ R12, R12, R72, R74 ;  /* 0x000000480c0c7223 */ /* 0x000fe2000001004a */
[----:B------:R-:W-:Y:S02]  /*4270*/  HADD2.F32 R72, -RZ, R196.H1_H1 ;  /* 0x300000c4ff487230 */ /* 0x000fe40000004100 */
[--C-:B------:R-:W-:Y:S02]  /*4280*/  HADD2.F32 R74, -RZ, R14.reuse.H1_H1 ;  /* 0x3000000eff4a7230 */ /* 0x100fe40000004100 */
[----:B------:R-:W-:Y:S01]  /*4290*/  HADD2.F32 R75, -RZ, R195.H0_H0 ;  /* 0x200000c3ff4b7230 */ /* 0x000fe20000004100 */
[----:B------:R-:W-:Y:S01]  /*42a0*/  F2FP.F16.F32.PACK_AB R12, R12, R73 ;  /* 0x000000490c0c723e */ /* 0x000fe200000000ff */
[----:B------:R-:W-:Y:S02]  /*42b0*/  HADD2.F32 R14, -RZ, R14.H0_H0 ;  /* 0x2000000eff0e7230 */ /* 0x000fe40000004100 */
[----:B------:R-:W-:-:S04]  /*42c0*/  FMUL.FTZ R76, R74, R72 ;  /* 0x000000484a4c7220 */ /* 0x000fc80000410000 */
[C---:B------:R-:W-:Y:S01]  /*42d0*/  FFMA.FTZ R76, R14.reuse, R75, -R76 ;  /* 0x0000004b0e4c7223 */ /* 0x040fe2000001084c */
[----:B------:R-:W-:-:S04]  /*42e0*/  FMUL.FTZ R14, R14, R72 ;  /* 0x000000480e0e7220 */ /* 0x000fc80000410000 */
[----:B------:R-:W-:-:S05]  /*42f0*/  FFMA.FTZ R14, R74, R75, R14 ;  /* 0x0000004b4a0e7223 */ /* 0x000fca000001000e */
[----:B------:R-:W-:-:S07]  /*4300*/  F2FP.F16.F32.PACK_AB R14, R14, R76 ;  /* 0x0000004c0e0e723e */ /* 0x000fce00000000ff */
.L_x_477:
[----:B------:R-:W-:Y:S05]  /*4310*/  BSYNC B3 ;  /* 0x0000000000037941 */ /* 0x000fea0003800000 */
.L_x_476:
[----:B--2---:R-:W-:Y:S01]  /*4320*/  MOV R71, R78 ;  /* 0x0000004e00477202 */ /* 0x004fe20000000f00 */
[----:B------:R-:W-:Y:S02]  /*4330*/  IMAD.SHL.U32 R72, R163, 0x8, RZ ;  /* 0x00000008a3487824 */ /* 0x000fe400078e00ff */
[----:B---3--:R-:W-:-:S04]  /*4340*/  IMAD.MOV.U32 R70, RZ, RZ, R11 ;  /* 0x000000ffff467224 */ /* 0x008fc800078e000b */
[----:B------:R-:W-:-:S05]  /*4350*/  IMAD.WIDE R70, R72, 0x2, R70 ;  /* 0x0000000248467825 */ /* 0x000fca00078e0246 */
[----:B0-----:R0:W-:Y:S02]  /*4360*/  ST.E.128 desc[UR56][R70.64], R12 ;  /* 0x0000000c46007985 */ /* 0x0011e4000c101d38 */
.L_x_475:
[----:B------:R-:W-:Y:S05]  /*4370*/  BSYNC B2 ;  /* 0x0000000000027941 */ /* 0x000fea0003800000 */
.L_x_474:
[----:B------:R-:W-:Y:S01]  /*4380*/  ISETP.NE.AND P3, PT, R27, RZ, PT ;  /* 0x000000ff1b00720c */ /* 0x000fe20003f65270 */
[----:B------:R-:W-:-:S12]  /*4390*/  BSSY B2, `(.L_x_478) ;  /* 0x0000037000027945 */ /* 0x000fd80003800000 */
[----:B------:R-:W-:Y:S05]  /*43a0*/  @!P3 BRA `(.L_x_479) ;  /* 0x0000000000d4b947 */ /* 0x000fea0003800000 */
[----:B0---4-:R0:W4:Y:S01]  /*43b0*/  LDS.128 R12, [R29+0x3000] ;  /* 0x003000001d0c7984 */ /* 0x0111220000000c00 */
[----:B------:R-:W-:Y:S01]  /*43c0*/  ISETP.GE.AND P3, PT, R169, R124, PT ;  /* 0x0000007ca900720c */ /* 0x000fe20003f66270 */
[----:B------:R-:W-:-:S12]  /*43d0*/  BSSY B3, `(.L_x_480) ;  /* 0x000002d000037945 */ /* 0x000fd80003800000 */
[----:B0-----:R-:W-:Y:S05]  /*43e0*/  @P3 BRA `(.L_x_481) ;  /* 0x0000000000ac3947 */ /* 0x001fea0003800000 */
[--C-:B------:R-:W-:Y:S02]  /*43f0*/  SHF.R.U64 R70, R66, 0x10, R67.reuse ;  /* 0x0000001042467819 */ /* 0x100fe40000001243 */
[----:B------:R-:W-:Y:S01]  /*4400*/  SHF.R.U32.HI R66, RZ, 0x10, R67 ;  /* 0x00000010ff427819 */ /* 0x000fe20000011643 */
[----:B----4-:R-:W-:Y:S01]  /*4410*/  IMAD.MOV.U32 R67, RZ, RZ, R13 ;  /* 0x000000ffff437224 */ /* 0x010fe200078e000d */
        /* <DEDUP_REMOVED lines=23> */
[----:B------:R-:W-:Y:S02]  /*4590*/  HADD2.F32 R70, -RZ, R195.H1_H1 ;  /* 0x300000c3ff467230 */ /* 0x000fe40000004100 */
[----:B------:R-:W-:Y:S02]  /*45a0*/  HADD2.F32 R68, -RZ, R193.H1_H1 ;  /* 0x300000c1ff447230 */ /* 0x000fe40000004100 */
[----:B------:R-:W-:Y:S01]  /*45b0*/  F2FP.F16.F32.PACK_AB R15, R15, R66 ;  /* 0x000000420f0f723e */ /* 0x000fe200000000ff */
[-C--:B------:R-:W-:Y:S01]  /*45c0*/  FMUL.FTZ R69, R12, R70.reuse ;  /* 0x000000460c457220 */ /* 0x080fe20000410000 */
[----:B------:R-:W-:-:S03]  /*45d0*/  FMUL.FTZ R70, R71, R70 ;  /* 0x0000004647467220 */ /* 0x000fc60000410000 */
[-C--:B------:R-:W-:Y:S01]  /*45e0*/  FFMA.FTZ R69, R71, R68.reuse, -R69 ;  /* 0x0000004447457223 */ /* 0x080fe20000010845 */
[----:B------:R-:W-:Y:S01]  /*45f0*/  FFMA.FTZ R12, R12, R68, R70 ;  /* 0x000000440c0c7223 */ /* 0x000fe20000010046 */
[----:B------:R-:W-:Y:S02]  /*4600*/  HADD2.F32 R68, -RZ, R194.H0_H0 ;  /* 0x200000c2ff447230 */ /* 0x000fe40000004100 */
        /* <DEDUP_REMOVED lines=9> */
.L_x_481:
[----:B------:R-:W-:Y:S05]  /*46a0*/  BSYNC B3 ;  /* 0x0000000000037941 */ /* 0x000fea0003800000 */
.L_x_480:
[----:B--2---:R-:W-:Y:S01]  /*46b0*/  MOV R67, R78 ;  /* 0x0000004e00437202 */ /* 0x004fe20000000f00 */
[----:B------:R-:W-:Y:S02]  /*46c0*/  IMAD.SHL.U32 R68, R164, 0x8, RZ ;  /* 0x00000008a4447824 */ /* 0x000fe400078e00ff */
[----:B---3--:R-:W-:-:S04]  /*46d0*/  IMAD.MOV.U32 R66, RZ, RZ, R11 ;  /* 0x000000ffff427224 */ /* 0x008fc800078e000b */
[----:B------:R-:W-:-:S05]  /*46e0*/  IMAD.WIDE R66, R68, 0x2, R66 ;  /* 0x0000000244427825 */ /* 0x000fca00078e0242 */
[----:B----4-:R0:W-:Y:S02]  /*46f0*/  ST.E.128 desc[UR56][R66.64], R12 ;  /* 0x0000000c42007985 */ /* 0x0101e4000c101d38 */
.L_x_479:
[----:B------:R-:W-:Y:S05]  /*4700*/  BSYNC B2 ;  /* 0x0000000000027941 */ /* 0x000fea0003800000 */
.L_x_478:
        /* <DEDUP_REMOVED lines=33> */
[--C-:B------:R-:W-:Y:S02]  /*4920*/  HADD2.F32 R66, -RZ, R182.reuse.H1_H1 ;  /* 0x300000b6ff427230 */ /* 0x100fe40000004100 */
[----:B------:R-:W-:Y:S02]  /*4930*/  HADD2.F32 R64, -RZ, R182.H0_H0 ;  /* 0x200000b6ff407230 */ /* 0x000fe40000004100 */
[----:B------:R-:W-:Y:S01]  /*4940*/  F2FP.F16.F32.PACK_AB R15, R15, R62 ;  /* 0x0000003e0f0f723e */ /* 0x000fe200000000ff */
[-C--:B------:R-:W-:Y:S01]  /*4950*/  FMUL.FTZ R65, R12, R66.reuse ;  /* 0x000000420c417220 */ /* 0x080fe20000410000 */
[----:B------:R-:W-:-:S03]  /*4960*/  FMUL.FTZ R66, R67, R66 ;  /* 0x0000004243427220 */ /* 0x000fc60000410000 */
[-C--:B------:R-:W-:Y:S01]  /*4970*/  FFMA.FTZ R65, R67, R64.reuse, -R65 ;  /* 0x0000004043417223 */ /* 0x080fe20000010841 */
[----:B------:R-:W-:Y:S01]  /*4980*/  FFMA.FTZ R12, R12, R64, R66 ;  /* 0x000000400c0c7223 */ /* 0x000fe20000010042 */
[--C-:B------:R-:W-:Y:S02]  /*4990*/  HADD2.F32 R64, -RZ, R159.reuse.H1_H1 ;  /* 0x3000009fff407230 */ /* 0x100fe40000004100 */
        /* <DEDUP_REMOVED lines=9> */
.L_x_485:
[----:B------:R-:W-:Y:S05]  /*4a30*/  BSYNC B3 ;  /* 0x0000000000037941 */ /* 0x000fea0003800000 */
.L_x_484:
[----:B---3--:R-:W-:-:S04]  /*4a40*/  LEA R62, P3, R19, R11, 0x1 ;  /* 0x0000000b133e7211 */ /* 0x008fc800078608ff */
[----:B--2---:R-:W-:-:S05]  /*4a50*/  LEA.HI.X R63, R19, R78, R165, 0x1, P3 ;  /* 0x0000004e133f7211 */ /* 0x004fca00018f0ca5 */
[----:B----4-:R0:W-:Y:S04]  /*4a60*/  ST.E.128 desc[UR56][R62.64], R12 ;  /* 0x0000000c3e007985 */ /* 0x0101e8000c101d38 */
.L_x_483:
[----:B------:R-:W-:Y:S05]  /*4a70*/  BSYNC B2 ;  /* 0x0000000000027941 */ /* 0x000fea0003800000 */
.L_x_482:
[----:B------:R-:W-:Y:S01]  /*4a80*/  ISETP.NE.AND P3, PT, R100, RZ, PT ;  /* 0x000000ff6400720c */ /* 0x000fe20003f65270 */
[----:B------:R-:W-:-:S12]  /*4a90*/  BSSY B2, `(.L_x_486) ;  /* 0x0000036000027945 */ /* 0x000fd80003800000 */
[----:B------:R-:W-:Y:S05]  /*4aa0*/  @!P3 BRA `(.L_x_487) ;  /* 0x0000000000d0b947 */ /* 0x000fea0003800000 */
[----:B0---4-:R0:W4:Y:S01]  /*4ab0*/  LDS.128 R12, [R29+0x6000] ;  /* 0x006000001d0c7984 */ /* 0x0111220000000c00 */
[----:B------:R-:W-:Y:S01]  /*4ac0*/  ISETP.GE.AND P3, PT, R171, R124, PT ;  /* 0x0000007cab00720c */ /* 0x000fe20003f66270 */
[----:B------:R-:W-:-:S12]  /*4ad0*/  BSSY B3, `(.L_x_488) ;  /* 0x000002e000037945 */ /* 0x000fd80003800000 */
[----:B0-----:R-:W-:Y:S05]  /*4ae0*/  @P3 BRA `(.L_x_489) ;  /* 0x0000000000b03947 */ /* 0x001fea0003800000 */
[----:B------:R-:W-:Y:S01]  /*4af0*/  SHF.R.U64 R63, R60, 0x10, R61 ;  /* 0x000000103c3f7819 */ /* 0x000fe2000000123d */
[----:B----4-:R-:W-:Y:S01]  /*4b00*/  IMAD.MOV.U32 R62, RZ, RZ, R13 ;  /* 0x000000ffff3e7224 */ /* 0x010fe200078e000d */
[----:B------:R-:W-:Y:S02]  /*4b10*/  SHF.R.U64 R58, R58, 0x10, R59 ;  /* 0x000000103a3a7819 */ /* 0x000fe4000000123b */
[----:B------:R-:W-:Y:S01]  /*4b20*/  SHF.R.U32.HI R60, RZ, 0x10, R61 ;  /* 0x00000010ff3c7819 */ /* 0x000fe2000001163d */
[----:B------:R-:W-:Y:S01]  /*4b30*/  HADD2.F32 R13, -RZ, R63.H0_H0 ;  /* 0x2000003fff0d7230 */ /* 0x000fe20000004100 */
[----:B------:R-:W-:Y:S01]  /*4b40*/  SHF.R.U32.HI R59, RZ, 0x10, R59 ;  /* 0x00000010ff3b7819 */ /* 0x000fe2000001163b */
[--C-:B------:R-:W-:Y:S02]  /*4b50*/  HADD2.F32 R61, -RZ, R62.reuse.H1_H1 ;  /* 0x3000003eff3d7230 */ /* 0x100fe40000004100 */
[----:B------:R-:W-:Y:S02]  /*4b60*/  HADD2.F32 R62, -RZ, R62.H0_H0 ;  /* 0x2000003eff3e7230 */ /* 0x000fe40000004100 */
[----:B------:R-:W-:-:S02]  /*4b70*/  HADD2.F32 R58, -RZ, R58.H0_H0 ;  /* 0x2000003aff3a7230 */ /* 0x000fc40000004100 */
[CC--:B------:R-:W-:Y:S01]  /*4b80*/  FMUL.FTZ R63, R61.reuse, R13.reuse ;  /* 0x0000000d3d3f7220 */ /* 0x0c0fe20000410000 */
[----:B------:R-:W-:Y:S02]  /*4b90*/  HADD2.F32 R60, -RZ, R60.H0_H0 ;  /* 0x2000003cff3c7230 */ /* 0x000fe40000004100 */
[C---:B------:R-:W-:Y:S01]  /*4ba0*/  FMUL.FTZ R13, R62.reuse, R13 ;  /* 0x0000000d3e0d7220 */ /* 0x040fe20000410000 */
[----:B------:R-:W-:Y:S02]  /*4bb0*/  HADD2.F32 R59, -RZ, R59.H0_H0 ;  /* 0x2000003bff3b7230 */ /* 0x000fe40000004100 */
[-C--:B------:R-:W-:Y:S01]  /*4bc0*/  FFMA.FTZ R63, R62, R58.reuse, -R63 ;  /* 0x0000003a3e3f7223 */ /* 0x080fe2000001083f */
[----:B------:R-:W-:Y:S01]  /*4bd0*/  FFMA.FTZ R58, R61, R58, R13 ;  /* 0x0000003a3d3a7223 */ /* 0x000fe2000001000d */
[----:B------:R-:W-:-:S04]  /*4be0*/  IMAD.MOV.U32 R13, RZ, RZ, R15 ;  /* 0x000000ffff0d7224 */ /* 0x000fc800078e000f */
[----:B------:R-:W-:Y:S01]  /*4bf0*/  F2FP.F16.F32.PACK_AB R58, R58, R63 ;  /* 0x0000003f3a3a723e */ /* 0x000fe200000000ff */
[--C-:B------:R-:W-:Y:S02]  /*4c00*/  HADD2.F32 R15, -RZ, R13.reuse.H1_H1 ;  /* 0x3000000dff0f7230 */ /* 0x100fe40000004100 */
[----:B------:R-:W-:-:S03]  /*4c10*/  HADD2.F32 R13, -RZ, R13.H0_H0 ;  /* 0x2000000dff0d7230 */ /* 0x000fc60000004100 */
[----:B------:R-:W-:-:S04]  /*4c20*/  FMUL.FTZ R61, R15, R60 ;  /* 0x0000003c0f3d7220 */ /* 0x000fc80000410000 */
[CC--:B------:R-:W-:Y:S01]  /*4c30*/  FFMA.FTZ R61, R13.reuse, R59.reuse, -R61 ;  /* 0x0000003b0d3d7223 */ /* 0x0c0fe2000001083d */
[----:B------:R-:W-:Y:S01]  /*4c40*/  FMUL.FTZ R13, R13, R60 ;  /* 0x0000003c0d0d7220 */ /* 0x000fe20000410000 */
[--C-:B------:R-:W-:Y:S02]  /*4c50*/  HADD2.F32 R60, -RZ, R158.reuse.H1_H1 ;  /* 0x3000009eff3c7230 */ /* 0x100fe40000004100 */
[----:B------:R-:W-:Y:S02]  /*4c60*/  HADD2.F32 R158, -RZ, R158.H0_H0 ;  /* 0x2000009eff9e7230 */ /* 0x000fe40000004100 */
[----:B------:R-:W-:Y:S01]  /*4c70*/  FFMA.FTZ R13, R15, R59, R13 ;  /* 0x0000003b0f0d7223 */ /* 0x000fe2000001000d */
[--C-:B------:R-:W-:Y:S02]  /*4c80*/  HADD2.F32 R15, -RZ, R157.reuse.H1_H1 ;  /* 0x3000009dff0f7230 */ /* 0x100fe40000004100 */
[--C-:B------:R-:W-:Y:S02]  /*4c90*/  HADD2.F32 R59, -RZ, R12.reuse.H1_H1 ;  /* 0x3000000cff3b7230 */ /* 0x100fe40000004100 */
[----:B------:R-:W-:Y:S01]  /*4ca0*/  HADD2.F32 R12, -RZ, R12.H0_H0 ;  /* 0x2000000cff0c7230 */ /* 0x000fe20000004100 */
[----:B------:R-:W-:Y:S01]  /*4cb0*/  F2FP.F16.F32.PACK_AB R61, R13, R61 ;  /* 0x0000003d0d3d723e */ /* 0x000fe200000000ff */
[----:B------:R-:W-:-:S02]  /*4cc0*/  HADD2.F32 R157, -RZ, R157.H0_H0 ;  /* 0x2000009dff9d7230 */ /* 0x000fc40000004100 */
[----:B------:R-:W-:Y:S01]  /*4cd0*/  FMUL.FTZ R62, R59, R15 ;  /* 0x0000000f3b3e7220 */ /* 0x000fe20000410000 */
[----:B------:R-:W-:-:S03]  /*4ce0*/  MOV R13, R58 ;  /* 0x0000003a000d7202 */ /* 0x000fc60000000f00 */
[CC--:B------:R-:W-:Y:S01]  /*4cf0*/  FFMA.FTZ R62, R12.reuse, R60.reuse, -R62 ;  /* 0x0000003c0c3e7223 */ /* 0x0c0fe2000001083e */
[----:B------:R-:W-:Y:S01]  /*4d00*/  FMUL.FTZ R12, R12, R15 ;  /* 0x0000000f0c0c7220 */ /* 0x000fe20000410000 */
[--C-:B------:R-:W-:Y:S02]  /*4d10*/  HADD2.F32 R15, -RZ, R14.reuse.H1_H1 ;  /* 0x3000000eff0f7230 */ /* 0x100fe40000004100 */
[----:B------:R-:W-:Y:S02]  /*4d20*/  HADD2.F32 R14, -RZ, R14.H0_H0 ;  /* 0x2000000eff0e7230 */ /* 0x000fe40000004100 */
[----:B------:R-:W-:Y:S01]  /*4d30*/  FFMA.FTZ R12, R59, R60, R12 ;  /* 0x0000003c3b0c7223 */ /* 0x000fe2000001000c */
[----:B------:R-:W-:-:S04]  /*4d40*/  FMUL.FTZ R59, R15, R157 ;  /* 0x0000009d0f3b7220 */ /* 0x000fc80000410000 */
[----:B------:R-:W-:Y:S01]  /*4d50*/  F2FP.F16.F32.PACK_AB R12, R12, R62 ;  /* 0x0000003e0c0c723e */ /* 0x000fe200000000ff */
[C---:B------:R-:W-:Y:S01]  /*4d60*/  FFMA.FTZ R59, R14.reuse, R158, -R59 ;  /* 0x0000009e0e3b7223 */ /* 0x040fe2000001083b */
[----:B------:R-:W-:-:S04]  /*4d70*/  FMUL.FTZ R14, R14, R157 ;  /* 0x0000009d0e0e7220 */ /* 0x000fc80000410000 */
[----:B------:R-:W-:Y:S01]  /*4d80*/  FFMA.FTZ R14, R15, R158, R14 ;  /* 0x0000009e0f0e7223 */ /* 0x000fe2000001000e */
[----:B------:R-:W-:-:S04]  /*4d90*/  IMAD.MOV.U32 R15, RZ, RZ, R61 ;  /* 0x000000ffff0f7224 */ /* 0x000fc800078e003d */
[----:B------:R-:W-:-:S07]  /*4da0*/  F2FP.F16.F32.PACK_AB R14, R14, R59 ;  /* 0x0000003b0e0e723e */ /* 0x000fce00000000ff */
.L_x_489:
[----:B------:R-:W-:Y:S05]  /*4db0*/  BSYNC B3 ;  /* 0x0000000000037941 */ /* 0x000fea0003800000 */
.L_x_488:
[----:B---3--:R-:W-:-:S04]  /*4dc0*/  LEA R58, P3, R22, R11, 0x1 ;  /* 0x0000000b163a7211 */ /* 0x008fc800078608ff */
[----:B--2---:R-:W-:-:S05]  /*4dd0*/  LEA.HI.X R59, R22, R78, R176, 0x1, P3 ;  /* 0x0000004e163b7211 */ /* 0x004fca00018f0cb0 */
[----:B----4-:R0:W-:Y:S04]  /*4de0*/  ST.E.128 desc[UR56][R58.64], R12 ;  /* 0x0000000c3a007985 */ /* 0x0101e8000c101d38 */
.L_x_487:
[----:B------:R-:W-:Y:S05]  /*4df0*/  BSYNC B2 ;  /* 0x0000000000027941 */ /* 0x000fea0003800000 */
.L_x_486:
[----:B------:R-:W-:-:S13]  /*4e00*/  ISETP.NE.AND P3, PT, R87, RZ, PT ;  /* 0x000000ff5700720c */ /* 0x000fda0003f65270 */
[----:B------:R-:W-:Y:S05]  /*4e10*/  @!P3 BRA `(.L_x_469) ;  /* 0x0000000000d4b947 */ /* 0x000fea0003800000 */
[----:B0---4-:R0:W4:Y:S01]  /*4e20*/  LDS.128 R12, [R28+0x6000] ;  /* 0x006000001c0c7984 */ /* 0x0111220000000c00 */
[C---:B---3--:R-:W-:Y:S01]  /*4e30*/  LEA R58, P3, R23.reuse, R11, 0x1 ;  /* 0x0000000b173a7211 */ /* 0x048fe200078608ff */
[----:B------:R-:W-:Y:S03]  /*4e40*/  BSSY B2, `(.L_x_490) ;  /* 0x0000031000027945 */ /* 0x000fe60003800000 */
[----:B--2---:R-:W-:Y:S02]  /*4e50*/  LEA.HI.X R59, R23, R78, R175, 0x1, P3 ;  /* 0x0000004e173b7211 */ /* 0x004fe400018f0caf */
[----:B------:R-:W-:-:S13]  /*4e60*/  ISETP.GE.AND P3, PT, R173, R124, PT ;  /* 0x0000007cad00720c */ /* 0x000fda0003f66270 */
[----:B0-----:R-:W-:Y:S05]  /*4e70*/  @P3 BRA `(.L_x_491) ;  /* 0x0000000000b43947 */ /* 0x001fea0003800000 */
[----:B------:R-:W-:Y:S01]  /*4e80*/  SHF.R.U64 R11, R54, 0x10, R55 ;  /* 0x00000010360b7819 */ /* 0x000fe20000001237 */
[----:B----4-:R-:W-:Y:S01]  /*4e90*/  IMAD.MOV.U32 R60, RZ, RZ, R13 ;  /* 0x000000ffff3c7224 */ /* 0x010fe200078e000d */
[----:B------:R-:W-:Y:S02]  /*4ea0*/  SHF.R.U32.HI R54, RZ, 0x10, R55 ;  /* 0x00000010ff367819 */ /* 0x000fe40000011637 */
[--C-:B------:R-:W-:Y:S01]  /*4eb0*/  SHF.R.U64 R55, R56, 0x10, R57.reuse ;  /* 0x0000001038377819 */ /* 0x100fe20000001239 */
[----:B------:R-:W-:Y:S01]  /*4ec0*/  HADD2.F32 R11, -RZ, R11.H0_H0 ;  /* 0x2000000bff0b7230 */ /* 0x000fe20000004100 */
[----:B------:R-:W-:Y:S01]  /*4ed0*/  SHF.R.U32.HI R56, RZ, 0x10, R57 ;  /* 0x00000010ff387819 */ /* 0x000fe20000011639 */
[--C-:B------:R-:W-:Y:S02]  /*4ee0*/  HADD2.F32 R13, -RZ, R60.reuse.H1_H1 ;  /* 0x3000003cff0d7230 */ /* 0x100fe40000004100 */
[----:B------:R-:W-:Y:S02]  /*4ef0*/  HADD2.F32 R57, -RZ, R55.H0_H0 ;  /* 0x20000037ff397230 */ /* 0x000fe40000004100 */
[----:B------:R-:W-:-:S02]  /*4f00*/  HADD2.F32 R55, -RZ, R60.H0_H0 ;  /* 0x2000003cff377230 */ /* 0x000fc40000004100 */
[----:B------:R-:W-:Y:S02]  /*4f10*/  HADD2.F32 R56, -RZ, R56.H0_H0 ;  /* 0x20000038ff387230 */ /* 0x000fe40000004100 */
[-C--:B------:R-:W-:Y:S01]  /*4f20*/  FMUL.FTZ R60, R13, R57.reuse ;  /* 0x000000390d3c7220 */ /* 0x080fe20000410000 */
[----:B------:R-:W-:Y:S02]  /*4f30*/  HADD2.F32 R54, -RZ, R54.H0_H0 ;  /* 0x20000036ff367230 */ /* 0x000fe40000004100 */
[C---:B------:R-:W-:Y:S01]  /*4f40*/  FMUL.FTZ R57, R55.reuse, R57 ;  /* 0x0000003937397220 */ /* 0x040fe20000410000 */
[----:B------:R-:W-:-:S03]  /*4f50*/  FFMA.FTZ R60, R55, R11, -R60 ;  /* 0x0000000b373c7223 */ /* 0x000fc6000001083c */
[----:B------:R-:W-:Y:S01]  /*4f60*/  FFMA.FTZ R57, R13, R11, R57 ;  /* 0x0000000b0d397223 */ /* 0x000fe20000010039 */
[----:B------:R-:W-:-:S04]  /*4f70*/  MOV R13, R15 ;  /* 0x0000000f000d7202 */ /* 0x000fc80000000f00 */
[----:B------:R-:W-:Y:S01]  /*4f80*/  F2FP.F16.F32.PACK_AB R57, R57, R60 ;  /* 0x0000003c3939723e */ /* 0x000fe200000000ff */
[--C-:B------:R-:W-:Y:S02]  /*4f90*/  HADD2.F32 R11, -RZ, R13.reuse.H1_H1 ;  /* 0x3000000dff0b7230 */ /* 0x100fe40000004100 */
[----:B------:R-:W-:-:S03]  /*4fa0*/  HADD2.F32 R13, -RZ, R13.H0_H0 ;  /* 0x2000000dff0d7230 */ /* 0x000fc60000004100 */
[-C--:B------:R-:W-:Y:S02]  /*4fb0*/  FMUL.FTZ R15, R11, R56.reuse ;  /* 0x000000380b0f7220 */ /* 0x080fe40000410000 */
[C---:B------:R-:W-:Y:S02]  /*4fc0*/  FMUL.FTZ R56, R13.reuse, R56 ;  /* 0x000000380d387220 */ /* 0x040fe40000410000 */
[-C--:B------:R-:W-:Y:S01]  /*4fd0*/  FFMA.FTZ R15, R13, R54.reuse, -R15 ;  /* 0x000000360d0f7223 */ /* 0x080fe2000001080f */
[----:B------:R-:W-:Y:S02]  /*4fe0*/  HADD2.F32 R13, -RZ, R156.H0_H0 ;  /* 0x2000009cff0d7230 */ /* 0x000fe40000004100 */
[----:B------:R-:W-:Y:S01]  /*4ff0*/  FFMA.FTZ R56, R11, R54, R56 ;  /* 0x000000360b387223 */ /* 0x000fe20000010038 */
[--C-:B------:R-:W-:Y:S02]  /*5000*/  HADD2.F32 R11, -RZ, R12.reuse.H0_H0 ;  /* 0x2000000cff0b7230 */ /* 0x100fe40000004100 */
[----:B------:R-:W-:-:S02]  /*5010*/  HADD2.F32 R12, -RZ, R12.H1_H1 ;  /* 0x3000000cff0c7230 */ /* 0x000fc40000004100 */
[--C-:B------:R-:W-:Y:S01]  /*5020*/  HADD2.F32 R54, -RZ, R155.reuse.H0_H0 ;  /* 0x2000009bff367230 */ /* 0x100fe20000004100 */
[----:B------:R-:W-:Y:S01]  /*5030*/  F2FP.F16.F32.PACK_AB R15, R56, R15 ;  /* 0x0000000f380f723e */ /* 0x000fe200000000ff */
[----:B------:R-:W-:Y:S02]  /*5040*/  HADD2.F32 R156, -RZ, R156.H1_H1 ;  /* 0x3000009cff9c7230 */ /* 0x000fe40000004100 */
[CC--:B------:R-:W-:Y:S01]  /*5050*/  FMUL.FTZ R55, R12.reuse, R13.reuse ;  /* 0x0000000d0c377220 */ /* 0x0c0fe20000410000 */
[C---:B------:R-:W-:Y:S01]  /*5060*/  FMUL.FTZ R13, R11.reuse, R13 ;  /* 0x0000000d0b0d7220 */ /* 0x040fe20000410000 */
[----:B------:R-:W-:Y:S02]  /*5070*/  HADD2.F32 R155, -RZ, R155.H1_H1 ;  /* 0x3000009bff9b7230 */ /* 0x000fe40000004100 */
[-C--:B------:R-:W-:Y:S01]  /*5080*/  FFMA.FTZ R55, R11, R54.reuse, -R55 ;  /* 0x000000360b377223 */ /* 0x080fe20000010837 */
[--C-:B------:R-:W-:Y:S02]  /*5090*/  HADD2.F32 R11, -RZ, R14.reuse.H0_H0 ;  /* 0x2000000eff0b7230 */ /* 0x100fe40000004100 */
[----:B------:R-:W-:Y:S01]  /*50a0*/  FFMA.FTZ R13, R12, R54, R13 ;  /* 0x000000360c0d7223 */ /* 0x000fe2000001000d */
[----:B------:R-:W-:-:S04]  /*50b0*/  HADD2.F32 R14, -RZ, R14.H1_H1 ;  /* 0x3000000eff0e7230 */ /* 0x000fc80000004100 */
[----:B------:R-:W-:Y:S01]  /*50c0*/  F2FP.F16.F32.PACK_AB R13, R13, R55 ;  /* 0x000000370d0d723e */ /* 0x000fe200000000ff */
[-C--:B------:R-:W-:Y:S01]  /*50d0*/  FMUL.FTZ R12, R14, R156.reuse ;  /* 0x0000009c0e0c7220 */ /* 0x080fe20000410000 */
[----:B------:R-:W-:-:S03]  /*50e0*/  FMUL.FTZ R156, R11, R156 ;  /* 0x0000009c0b9c7220 */ /* 0x000fc60000410000 */
[-C--:B------:R-:W-:Y:S01]  /*50f0*/  FFMA.FTZ R12, R11, R155.reuse, -R12 ;  /* 0x0000009b0b0c7223 */ /* 0x080fe2000001080c */
[----:B------:R-:W-:-:S05]  /*5100*/  FFMA.FTZ R156, R14, R155, R156 ;  /* 0x0000009b0e9c7223 */ /* 0x000fca000001009c */
[----:B------:R-:W-:Y:S01]  /*5110*/  F2FP.F16.F32.PACK_AB R156, R156, R12 ;  /* 0x0000000c9c9c723e */ /* 0x000fe200000000ff */
[----:B------:R-:W-:Y:S02]  /*5120*/  IMAD.MOV.U32 R12, RZ, RZ, R13 ;  /* 0x000000ffff0c7224 */ /* 0x000fe400078e000d */
[----:B------:R-:W-:Y:S01]  /*5130*/  IMAD.MOV.U32 R13, RZ, RZ, R57 ;  /* 0x000000ffff0d7224 */ /* 0x000fe200078e0039 */
[----:B------:R-:W-:-:S07]  /*5140*/  MOV R14, R156 ;  /* 0x0000009c000e7202 */ /* 0x000fce0000000f00 */
.L_x_491:
[----:B------:R-:W-:Y:S05]  /*5150*/  BSYNC B2 ;  /* 0x0000000000027941 */ /* 0x000fea0003800000 */
.L_x_490:
[----:B----4-:R0:W-:Y:S02]  /*5160*/  ST.E.128 desc[UR56][R58.64], R12 ;  /* 0x0000000c3a007985 */ /* 0x0101e4000c101d38 */
.L_x_469:
[----:B------:R-:W-:Y:S05]  /*5170*/  BSYNC B1 ;  /* 0x0000000000017941 */ /* 0x000fea0003800000 */
.L_x_468:
[----:B------:R-:W-:-:S03]  /*5180*/  UMOV UR4, 0xffffffff ;  /* 0xffffffff00047882 */ /* 0x000fc60000000000 */
[----:B------:R-:W-:Y:S05]  /*5190*/  BRA.DIV UR4, `(.L_x_492) ;  /* 0x000001be04e87947 */ /* 0x000fea000b800000 */
[----:B-1----:R-:W1:Y:S04]  /*51a0*/  SHFL.IDX PT, R115, R115, 0x1, 0x1c1f ;  /* 0x003c1f0073737f89 */ /* 0x002e6800000e0000 */
[----:B------:R-:W0:Y:S02]  /*51b0*/  SHFL.IDX PT, R118, R118, 0x1, 0x1c1f ;  /* 0x003c1f0076767f89 */ /* 0x000e2400000e0000 */
.L_x_799:
[----:B------:R-:W-:Y:S05]  /*51c0*/  @P4 BRA `(.L_x_493) ;  /* 0x0000005400b84947 */ /* 0x000fea0003800000 */
        /* <DEDUP_REMOVED lines=11> */
[----:B------:R-:W-:Y:S02]  /*5280*/  HADD2.F32 R54, -RZ, R54.H0_H0 ;  /* 0x20000036ff367230 */ /* 0x000fe40000004100 */
[--C-:B---3--:R-:W-:Y:S02]  /*5290*/  HADD2.F32 R11, -RZ, R52.reuse.H1_H1 ;  /* 0x30000034ff0b7230 */ /* 0x108fe40000004100 */
[----:B------:R-:W-:Y:S02]  /*52a0*/  HADD2.F32 R50, -RZ, R52.H0_H0 ;  /* 0x20000034ff327230 */ /* 0x000fe40000004100 */
[----:B------:R-:W-:-:S02]  /*52b0*/  HADD2.F32 R13, -RZ, R13.H0_H0 ;  /* 0x2000000dff0d7230 */ /* 0x000fc40000004100 */
[-C--:B------:R-:W-:Y:S01]  /*52c0*/  FMUL.FTZ R52, R11, R54.reuse ;  /* 0x000000360b347220 */ /* 0x080fe20000410000 */
[----:B------:R-:W-:-:S03]  /*52d0*/  FMUL.FTZ R54, R50, R54 ;  /* 0x0000003632367220 */ /* 0x000fc60000410000 */
[-C--:B------:R-:W-:Y:S01]  /*52e0*/  FFMA.FTZ R52, R50, R13.reuse, -R52 ;  /* 0x0000000d32347223 */ /* 0x080fe20000010834 */
[----:B------:R-:W-:Y:S01]  /*52f0*/  SHF.R.U32.HI R50, RZ, 0x10, R51 ;  /* 0x00000010ff327819 */ /* 0x000fe20000011633 */
[----:B------:R-:W-:Y:S01]  /*5300*/  FFMA.FTZ R54, R11, R13, R54 ;  /* 0x0000000d0b367223 */ /* 0x000fe20000010036 */
[----:B------:R-:W-:Y:S02]  /*5310*/  IMAD.MOV.U32 R13, RZ, RZ, R15 ;  /* 0x000000ffff0d7224 */ /* 0x000fe400078e000f */
[----:B------:R-:W-:Y:S02]  /*5320*/  HADD2.F32 R15, -RZ, R53.H0_H0 ;  /* 0x20000035ff0f7230 */ /* 0x000fe40000004100 */
[----:B------:R-:W-:Y:S01]  /*5330*/  HADD2.F32 R50, -RZ, R50.H0_H0 ;  /* 0x20000032ff327230 */ /* 0x000fe20000004100 */
        /* <DEDUP_REMOVED lines=25> */
[----:B------:R-:W-:Y:S02]  /*54d0*/  F2FP.F16.F32.PACK_AB R154, R154, R12 ;  /* 0x0000000c9a9a723e */ /* 0x000fe400000000ff */
[----:B------:R-:W-:Y:S01]  /*54e0*/  MOV R12, R13 ;  /* 0x0000000d000c7202 */ /* 0x000fe20000000f00 */
[----:B------:R-:W-:Y:S02]  /*54f0*/  IMAD.MOV.U32 R13, RZ, RZ, R52 ;  /* 0x000000ffff0d7224 */ /* 0x000fe400078e0034 */
[----:B------:R-:W-:-:S07]  /*5500*/  IMAD.MOV.U32 R14, RZ, RZ, R154 ;  /* 0x000000ffff0e7224 */ /* 0x000fce00078e009a */
.L_x_497:
[----:B------:R-:W-:Y:S05]  /*5510*/  BSYNC B2 ;  /* 0x0000000000027941 */ /* 0x000fea0003800000 */
.L_x_496:
[----:B------:R-:W-:-:S04]  /*5520*/  LEA R50, P3, R16, R118, 0x1 ;  /* 0x0000007610327211 */ /* 0x000fc800078608ff */
[----:B-1----:R-:W-:-:S05]  /*5530*/  LEA.HI.X R51, R16, R115, R17, 0x1, P3 ;  /* 0x0000007310337211 */ /* 0x002fca00018f0c11 */
[----:B----4-:R0:W-:Y:S04]  /*5540*/  ST.E.128 desc[UR56][R50.64], R12 ;  /* 0x0000000c32007985 */ /* 0x0101e8000c101d38 */
.L_x_495:
[----:B------:R-:W-:Y:S05]  /*5550*/  BSYNC B1 ;  /* 0x0000000000017941 */ /* 0x000fea0003800000 */
.L_x_494:
[----:B------:R-:W-:Y:S01]  /*5560*/  ISETP.NE.AND P3, PT, R26, RZ, PT ;  /* 0x000000ff1a00720c */ /* 0x000fe20003f65270 */
[----:B------:R-:W-:-:S12]  /*5570*/  BSSY B1, `(.L_x_498) ;  /* 0x000003b000017945 */ /* 0x000fd80003800000 */
[----:B------:R-:W-:Y:S05]  /*5580*/  @!P3 BRA `(.L_x_499) ;  /* 0x0000000000e4b947 */ /* 0x000fea0003800000 */
[----:B0---4-:R0:W4:Y:S01]  /*5590*/  LDS.128 R12, [R28+0x2000] ;  /* 0x002000001c0c7984 */ /* 0x0111220000000c00 */
[----:B------:R-:W-:Y:S01]  /*55a0*/  ISETP.GE.AND P3, PT, R170, R124, PT ;  /* 0x0000007caa00720c */ /* 0x000fe20003f66270 */
[----:B------:R-:W-:Y:S01]  /*55b0*/  IMAD.MOV.U32 R50, RZ, RZ, R118 ;  /* 0x000000ffff327224 */ /* 0x000fe200078e0076 */
[----:B---3--:R-:W-:Y:S01]  /*55c0*/  SHF.L.U32 R11, R163, 0x3, RZ ;  /* 0x00000003a30b7819 */ /* 0x008fe200000006ff */
[----:B-1----:R-:W-:Y:S01]  /*55d0*/  IMAD.MOV.U32 R51, RZ, RZ, R115 ;  /* 0x000000ffff337224 */ /* 0x002fe200078e0073 */
[----:B------:R-:W-:Y:S03]  /*55e0*/  BSSY B2, `(.L_x_500) ;  /* 0x0000032000027945 */ /* 0x000fe60003800000 */
[----:B------:R-:W-:-:S06]  /*55f0*/  IMAD.WIDE R50, R11, 0x2, R50 ;  /* 0x000000020b327825 */ /* 0x000fcc00078e0232 */
[----:B0-----:R-:W-:Y:S05]  /*5600*/  @P3 BRA `(.L_x_501) ;  /* 0x0000000000bc3947 */ /* 0x001fea0003800000 */
[----:B------:R-:W-:Y:S02]  /*5610*/  SHF.R.U64 R52, R48, 0x10, R49 ;  /* 0x0000001030347819 */ /* 0x000fe40000001231 */
[----:B----4-:R-:W-:Y:S02]  /*5620*/  MOV R48, R13 ;  /* 0x0000000d00307202 */ /* 0x010fe40000000f00 */
[----:B------:R-:W-:Y:S01]  /*5630*/  SHF.R.U64 R13, R46, 0x10, R47 ;  /* 0x000000102e0d7819 */ /* 0x000fe2000000122f */
[----:B------:R-:W-:Y:S01]  /*5640*/  HADD2.F32 R52, -RZ, R52.H0_H0 ;  /* 0x20000034ff347230 */ /* 0x000fe20000004100 */
[----:B------:R-:W-:Y:S01]  /*5650*/  SHF.R.U32.HI R49, RZ, 0x10, R49 ;  /* 0x00000010ff317819 */ /* 0x000fe20000011631 */
[--C-:B------:R-:W-:Y:S02]  /*5660*/  HADD2.F32 R11, -RZ, R48.reuse.H1_H1 ;  /* 0x30000030ff0b7230 */ /* 0x100fe40000004100 */
        /* <DEDUP_REMOVED lines=8> */
[----:B------:R-:W-:Y:S02]  /*56f0*/  IMAD.MOV.U32 R13, RZ, RZ, R12 ;  /* 0x000000ffff0d7224 */ /* 0x000fe400078e000c */
[----:B------:R-:W-:Y:S01]  /*5700*/  HADD2.F32 R12, -RZ, R49.H0_H0 ;  /* 0x20000031ff0c7230 */ /* 0x000fe20000004100 */
[----:B------:R-:W-:Y:S01]  /*5710*/  F2FP.F16.F32.PACK_AB R48, R52, R48 ;  /* 0x000000303430723e */ /* 0x000fe200000000ff */
[--C-:B------:R-:W-:Y:S02]  /*5720*/  HADD2.F32 R15, -RZ, R11.reuse.H1_H1 ;  /* 0x3000000bff0f7230 */ /* 0x100fe40000004100 */
[----:B------:R-:W-:-:S02]  /*5730*/  HADD2.F32 R11, -RZ, R11.H0_H0 ;  /* 0x2000000bff0b7230 */ /* 0x000fc40000004100 */
[----:B------:R-:W-:Y:S02]  /*5740*/  HADD2.F32 R46, -RZ, R46.H0_H0 ;  /* 0x2000002eff2e7230 */ /* 0x000fe40000004100 */
[-C--:B------:R-:W-:Y:S01]  /*5750*/  FMUL.FTZ R47, R15, R12.reuse ;  /* 0x0000000c0f2f7220 */ /* 0x080fe20000410000 */
[----:B------:R-:W-:-:S03]  /*5760*/  FMUL.FTZ R12, R11, R12 ;  /* 0x0000000c0b0c7220 */ /* 0x000fc60000410000 */
[-C--:B------:R-:W-:Y:S01]  /*5770*/  FFMA.FTZ R47, R11, R46.reuse, -R47 ;  /* 0x0000002e0b2f7223 */ /* 0x080fe2000001082f */
[--C-:B------:R-:W-:Y:S02]  /*5780*/  HADD2.F32 R11, -RZ, R152.reuse.H0_H0 ;  /* 0x20000098ff0b7230 */ /* 0x100fe40000004100 */
[----:B------:R-:W-:Y:S01]  /*5790*/  FFMA.FTZ R12, R15, R46, R12 ;  /* 0x0000002e0f0c7223 */ /* 0x000fe2000001000c */
[--C-:B------:R-:W-:Y:S02]  /*57a0*/  HADD2.F32 R15, -RZ, R13.reuse.H1_H1 ;  /* 0x3000000dff0f7230 */ /* 0x100fe40000004100 */
[----:B------:R-:W-:Y:S02]  /*57b0*/  HADD2.F32 R13, -RZ, R13.H0_H0 ;  /* 0x2000000dff0d7230 */ /* 0x000fe40000004100 */
[----:B------:R-:W-:Y:S02]  /*57c0*/  HADD2.F32 R46, -RZ, R151.H0_H0 ;  /* 0x20000097ff2e7230 */ /* 0x000fe40000004100 */
[----:B------:R-:W-:Y:S01]  /*57d0*/  FMUL.FTZ R49, R15, R11 ;  /* 0x0000000b0f317220 */ /* 0x000fe20000410000 */
[----:B------:R-:W-:-:S02]  /*57e0*/  HADD2.F32 R152, -RZ, R152.H1_H1 ;  /* 0x30000098ff987230 */ /* 0x000fc40000004100 */
[C---:B------:R-:W-:Y:S01]  /*57f0*/  FMUL.FTZ R11, R13.reuse, R11 ;  /* 0x0000000b0d0b7220 */ /* 0x040fe20000410000 */
[----:B------:R-:W-:Y:S02]  /*5800*/  HADD2.F32 R151, -RZ, R151.H1_H1 ;  /* 0x30000097ff977230 */ /* 0x000fe40000004100 */
[-C--:B------:R-:W-:Y:S01]  /*5810*/  FFMA.FTZ R49, R13, R46.reuse, -R49 ;  /* 0x0000002e0d317223 */ /* 0x080fe20000010831 */
[--C-:B------:R-:W-:Y:S02]  /*5820*/  HADD2.F32 R13, -RZ, R14.reuse.H1_H1 ;  /* 0x3000000eff0d7230 */ /* 0x100fe40000004100 */
[----:B------:R-:W-:Y:S01]  /*5830*/  FFMA.FTZ R11, R15, R46, R11 ;  /* 0x0000002e0f0b7223 */ /* 0x000fe2000001000b */
[----:B------:R-:W-:Y:S01]  /*5840*/  HADD2.F32 R14, -RZ, R14.H0_H0 ;  /* 0x2000000eff0e7230 */ /* 0x000fe20000004100 */
[----:B------:R-:W-:Y:S01]  /*5850*/  F2FP.F16.F32.PACK_AB R47, R12, R47 ;  /* 0x0000002f0c2f723e */ /* 0x000fe200000000ff */
[-C--:B------:R-:W-:Y:S02]  /*5860*/  FMUL.FTZ R15, R13, R152.reuse ;  /* 0x000000980d0f7220 */ /* 0x080fe40000410000 */
[----:B------:R-:W-:Y:S01]  /*5870*/  F2FP.F16.F32.PACK_AB R11, R11, R49 ;  /* 0x000000310b0b723e */ /* 0x000fe200000000ff */
[C---:B------:R-:W-:Y:S01]  /*5880*/  FMUL.FTZ R152, R14.reuse, R152 ;  /* 0x000000980e987220 */ /* 0x040fe20000410000 */
[----:B------:R-:W-:-:S02]  /*5890*/  FFMA.FTZ R15, R14, R151, -R15 ;  /* 0x000000970e0f7223 */ /* 0x000fc4000001080f */
[----:B------:R-:W-:Y:S01]  /*58a0*/  MOV R12, R11 ;  /* 0x0000000b000c7202 */ /* 0x000fe20000000f00 */
[----:B------:R-:W-:Y:S01]  /*58b0*/  FFMA.FTZ R152, R13, R151, R152 ;  /* 0x000000970d987223 */ /* 0x000fe20000010098 */
[----:B------:R-:W-:-:S04]  /*58c0*/  IMAD.MOV.U32 R13, RZ, RZ, R48 ;  /* 0x000000ffff0d7224 */ /* 0x000fc800078e0030 */
[----:B------:R-:W-:-:S05]  /*58d0*/  F2FP.F16.F32.PACK_AB R15, R152, R15 ;  /* 0x0000000f980f723e */ /* 0x000fca00000000ff */
[----:B------:R-:W-:Y:S01]  /*58e0*/  IMAD.MOV.U32 R14, RZ, RZ, R15 ;  /* 0x000000ffff0e7224 */ /* 0x000fe200078e000f */
[----:B------:R-:W-:-:S07]  /*58f0*/  MOV R15, R47 ;  /* 0x0000002f000f7202 */ /* 0x000fce0000000f00 */
.L_x_501:
[----:B------:R-:W-:Y:S05]  /*5900*/  BSYNC B2 ;  /* 0x0000000000027941 */ /* 0x000fea0003800000 */
.L_x_500:
[----:B----4-:R0:W-:Y:S02]  /*5910*/  ST.E.128 desc[UR56][R50.64], R12 ;  /* 0x0000000c32007985 */ /* 0x0101e4000c101d38 */
.L_x_499:
[----:B------:R-:W-:Y:S05]  /*5920*/  BSYNC B1 ;  /* 0x0000000000017941 */ /* 0x000fea0003800000 */
.L_x_498:
[----:B------:R-:W-:Y:S01]  /*5930*/  ISETP.NE.AND P3, PT, R27, RZ, PT ;  /* 0x000000ff1b00720c */ /* 0x000fe20003f65270 */
[----:B------:R-:W-:-:S12]  /*5940*/  BSSY B1, `(.L_x_502) ;  /* 0x0000035000017945 */ /* 0x000fd80003800000 */
[----:B------:R-:W-:Y:S05]  /*5950*/  @!P3 BRA `(.L_x_503) ;  /* 0x0000000000ccb947 */ /* 0x000fea0003800000 */
[----:B0---4-:R0:W4:Y:S01]  /*5960*/  LDS.128 R12, [R29+0x5000] ;  /* 0x005000001d0c7984 */ /* 0x0111220000000c00 */
[----:B------:R-:W-:Y:S01]  /*5970*/  ISETP.GE.AND P3, PT, R169, R124, PT ;  /* 0x0000007ca900720c */ /* 0x000fe20003f66270 */
[----:B---3--:R-:W-:Y:S01]  /*5980*/  IMAD.SHL.U32 R11, R164, 0x8, RZ ;  /* 0x00000008a40b7824 */ /* 0x008fe200078e00ff */
[----:B-1----:R-:W-:Y:S01]  /*5990*/  MOV R47, R115 ;  /* 0x00000073002f7202 */ /* 0x002fe20000000f00 */
[----:B------:R-:W-:Y:S01]  /*59a0*/  IMAD.MOV.U32 R46, RZ, RZ, R118 ;  /* 0x000000ffff2e7224 */ /* 0x000fe200078e0076 */
[----:B------:R-:W-:Y:S03]  /*59b0*/  BSSY B2, `(.L_x_504) ;  /* 0x000002c000027945 */ /* 0x000fe60003800000 */
[----:B------:R-:W-:-:S06]  /*59c0*/  IMAD.WIDE R46, R11, 0x2, R46 ;  /* 0x000000020b2e7825 */ /* 0x000fcc00078e022e */
[----:B0-----:R-:W-:Y:S05]  /*59d0*/  @P3 BRA `(.L_x_505) ;  /* 0x0000000000a43947 */ /* 0x001fea0003800000 */
[--C-:B------:R-:W-:Y:S01]  /*59e0*/  SHF.R.U64 R11, R42, 0x10, R43.reuse ;  /* 0x000000102a0b7819 */ /* 0x100fe2000000122b */
[--C-:B----4-:R-:W-:Y:S01]  /*59f0*/  HADD2.F32 R48, -RZ, R15.reuse.H1_H1 ;  /* 0x3000000fff307230 */ /* 0x110fe20000004100 */
[----:B------:R-:W-:Y:S01]  /*5a00*/  SHF.R.U32.HI R42, RZ, 0x10, R43 ;  /* 0x00000010ff2a7819 */ /* 0x000fe2000001162b */
[----:B------:R-:W-:Y:S01]  /*5a10*/  HADD2.F32 R15, -RZ, R15.H0_H0 ;  /* 0x2000000fff0f7230 */ /* 0x000fe20000004100 */
[--C-:B------:R-:W-:Y:S01]  /*5a20*/  SHF.R.U64 R43, R44, 0x10, R45.reuse ;  /* 0x000000102c2b7819 */ /* 0x100fe2000000122d */
[----:B------:R-:W-:Y:S01]  /*5a30*/  HADD2.F32 R11, -RZ, R11.H0_H0 ;  /* 0x2000000bff0b7230 */ /* 0x000fe20000004100 */
[----:B------:R-:W-:Y:S01]  /*5a40*/  SHF.R.U32.HI R44, RZ, 0x10, R45 ;  /* 0x00000010ff2c7819 */ /* 0x000fe2000001162d */
[----:B------:R-:W-:Y:S02]  /*5a50*/  HADD2.F32 R45, -RZ, R13.H1_H1 ;  /* 0x3000000dff2d7230 */ /* 0x000fe40000004100 */
[----:B------:R-:W-:Y:S02]  /*5a60*/  HADD2.F32 R43, -RZ, R43.H0_H0 ;  /* 0x2000002bff2b7230 */ /* 0x000fe40000004100 */
[----:B------:R-:W-:-:S02]  /*5a70*/  HADD2.F32 R13, -RZ, R13.H0_H0 ;  /* 0x2000000dff0d7230 */ /* 0x000fc40000004100 */
[----:B------:R-:W-:Y:S02]  /*5a80*/  HADD2.F32 R44, -RZ, R44.H0_H0 ;  /* 0x2000002cff2c7230 */ /* 0x000fe40000004100 */
[----:B------:R-:W-:Y:S02]  /*5a90*/  HADD2.F32 R49, -RZ, R42.H0_H0 ;  /* 0x2000002aff317230 */ /* 0x000fe40000004100 */
[-C--:B------:R-:W-:Y:S01]  /*5aa0*/  FMUL.FTZ R42, R45, R43.reuse ;  /* 0x0000002b2d2a7220 */ /* 0x080fe20000410000 */
[----:B------:R-:W-:Y:S01]  /*5ab0*/  FMUL.FTZ R50, R13, R43 ;  /* 0x0000002b0d327220 */ /* 0x000fe20000410000 */
[-C--:B------:R-:W-:Y:S01]  /*5ac0*/  FMUL.FTZ R43, R48, R44.reuse ;  /* 0x0000002c302b7220 */ /* 0x080fe20000410000 */
[----:B------:R-:W-:Y:S01]  /*5ad0*/  FMUL.FTZ R44, R15, R44 ;  /* 0x0000002c0f2c7220 */ /* 0x000fe20000410000 */
[-C--:B------:R-:W-:Y:S01]  /*5ae0*/  FFMA.FTZ R42, R13, R11.reuse, -R42 ;  /* 0x0000000b0d2a7223 */ /* 0x080fe2000001082a */
[----:B------:R-:W-:Y:S01]  /*5af0*/  FFMA.FTZ R50, R45, R11, R50 ;  /* 0x0000000b2d327223 */ /* 0x000fe20000010032 */
[----:B------:R-:W-:Y:S01]  /*5b00*/  FFMA.FTZ R43, R15, R49, -R43 ;  /* 0x000000310f2b7223 */ /* 0x000fe2000001082b */
[----:B------:R-:W-:-:S02]  /*5b10*/  HADD2.F32 R15, -RZ, R12.H1_H1 ;  /* 0x3000000cff0f7230 */ /* 0x000fc40000004100 */
[----:B------:R-:W-:Y:S01]  /*5b20*/  FFMA.FTZ R44, R48, R49, R44 ;  /* 0x00000031302c7223 */ /* 0x000fe2000001002c */
[--C-:B------:R-:W-:Y:S01]  /*5b30*/  HADD2.F32 R13, -RZ, R147.reuse.H0_H0 ;  /* 0x20000093ff0d7230 */ /* 0x100fe20000004100 */
[----:B------:R-:W-:Y:S01]  /*5b40*/  F2FP.F16.F32.PACK_AB R42, R50, R42 ;  /* 0x0000002a322a723e */ /* 0x000fe200000000ff */
[----:B------:R-:W-:Y:S02]  /*5b50*/  HADD2.F32 R12, -RZ, R12.H0_H0 ;  /* 0x2000000cff0c7230 */ /* 0x000fe40000004100 */
[----:B------:R-:W-:Y:S02]  /*5b60*/  HADD2.F32 R147, -RZ, R147.H1_H1 ;  /* 0x30000093ff937230 */ /* 0x000fe40000004100 */
[-C--:B------:R-:W-:Y:S01]  /*5b70*/  FMUL.FTZ R48, R15, R13.reuse ;  /* 0x0000000d0f307220 */ /* 0x080fe20000410000 */
[--C-:B------:R-:W-:Y:S02]  /*5b80*/  HADD2.F32 R45, -RZ, R14.reuse.H1_H1 ;  /* 0x3000000eff2d7230 */ /* 0x100fe40000004100 */
[----:B------:R-:W-:Y:S01]  /*5b90*/  FMUL.FTZ R49, R12, R13 ;  /* 0x0000000d0c317220 */ /* 0x000fe20000410000 */
[----:B------:R-:W-:-:S02]  /*5ba0*/  HADD2.F32 R14, -RZ, R14.H0_H0 ;  /* 0x2000000eff0e7230 */ /* 0x000fc40000004100 */
[--C-:B------:R-:W-:Y:S02]  /*5bb0*/  HADD2.F32 R11, -RZ, R146.reuse.H0_H0 ;  /* 0x20000092ff0b7230 */ /* 0x100fe40000004100 */
[-C--:B------:R-:W-:Y:S01]  /*5bc0*/  FMUL.FTZ R13, R45, R147.reuse ;  /* 0x000000932d0d7220 */ /* 0x080fe20000410000 */
[----:B------:R-:W-:Y:S02]  /*5bd0*/  HADD2.F32 R146, -RZ, R146.H1_H1 ;  /* 0x30000092ff927230 */ /* 0x000fe40000004100 */
[----:B------:R-:W-:Y:S01]  /*5be0*/  FMUL.FTZ R147, R14, R147 ;  /* 0x000000930e937220 */ /* 0x000fe20000410000 */
[-C--:B------:R-:W-:Y:S01]  /*5bf0*/  FFMA.FTZ R48, R12, R11.reuse, -R48 ;  /* 0x0000000b0c307223 */ /* 0x080fe20000010830 */
[----:B------:R-:W-:Y:S01]  /*5c00*/  FFMA.FTZ R49, R15, R11, R49 ;  /* 0x0000000b0f317223 */ /* 0x000fe20000010031 */
[-C--:B------:R-:W-:Y:S01]  /*5c10*/  FFMA.FTZ R13, R14, R146.reuse, -R13 ;  /* 0x000000920e0d7223 */ /* 0x080fe2000001080d */
[----:B------:R-:W-:Y:S01]  /*5c20*/  FFMA.FTZ R146, R45, R146, R147 ;  /* 0x000000922d927223 */ /* 0x000fe20000010093 */
[----:B------:R-:W-:-:S02]  /*5c30*/  F2FP.F16.F32.PACK_AB R15, R44, R43 ;  /* 0x0000002b2c0f723e */ /* 0x000fc400000000ff */
[----:B------:R-:W-:Y:S02]  /*5c40*/  F2FP.F16.F32.PACK_AB R12, R49, R48 ;  /* 0x00000030310c723e */ /* 0x000fe400000000ff */
[----:B------:R-:W-:Y:S01]  /*5c50*/  F2FP.F16.F32.PACK_AB R14, R146, R13 ;  /* 0x0000000d920e723e */ /* 0x000fe200000000ff */
[----:B------:R-:W-:-:S07]  /*5c60*/  IMAD.MOV.U32 R13, RZ, RZ, R42 ;  /* 0x000000ffff0d7224 */ /* 0x000fce00078e002a */
.L_x_505:
[----:B------:R-:W-:Y:S05]  /*5c70*/  BSYNC B2 ;  /* 0x0000000000027941 */ /* 0x000fea0003800000 */
.L_x_504:
[----:B----4-:R0:W-:Y:S02]  /*5c80*/  ST.E.128 desc[UR56][R46.64], R12 ;  /* 0x0000000c2e007985 */ /* 0x0101e4000c101d38 */
.L_x_503:
[----:B------:R-:W-:Y:S05]  /*5c90*/  BSYNC B1 ;  /* 0x0000000000017941 */ /* 0x000fea0003800000 */
.L_x_502:
[----:B------:R-:W-:Y:S01]  /*5ca0*/  ISETP.NE.AND P3, PT, R101, RZ, PT ;  /* 0x000000ff6500720c */ /* 0x000fe20003f65270 */
[----:B------:R-:W-:-:S12]  /*5cb0*/  BSSY B1, `(.L_x_506) ;  /* 0x0000035000017945 */ /* 0x000fd80003800000 */
[----:B------:R-:W-:Y:S05]  /*5cc0*/  @!P3 BRA `(.L_x_507) ;  /* 0x0000000000ccb947 */ /* 0x000fea0003800000 */
[----:B0---4-:R0:W4:Y:S01]  /*5cd0*/  LDS.128 R12, [R28+0x5000] ;  /* 0x005000001c0c7984 */ /* 0x0111220000000c00 */
[C---:B------:R-:W-:Y:S01]  /*5ce0*/  LEA R42, P3, R19.reuse, R118, 0x1 ;  /* 0x00000076132a7211 */ /* 0x040fe200078608ff */
[----:B------:R-:W-:Y:S03]  /*5cf0*/  BSSY B2, `(.L_x_508) ;  /* 0x000002f000027945 */ /* 0x000fe60003800000 */
[----:B-1----:R-:W-:Y:S02]  /*5d00*/  LEA.HI.X R43, R19, R115, R165, 0x1, P3 ;  /* 0x00000073132b7211 */ /* 0x002fe400018f0ca5 */
[----:B------:R-:W-:-:S13]  /*5d10*/  ISETP.GE.AND P3, PT, R172, R124, PT ;  /* 0x0000007cac00720c */ /* 0x000fda0003f66270 */
[----:B0-----:R-:W-:Y:S05]  /*5d20*/  @P3 BRA `(.L_x_509) ;  /* 0x0000000000ac3947 */ /* 0x001fea0003800000 */
[----:B------:R-:W-:Y:S01]  /*5d30*/  SHF.R.U64 R44, R38, 0x10, R39 ;  /* 0x00000010262c7819 */ /* 0x000fe20000001227 */
[----:B---34-:R-:W-:Y:S01]  /*5d40*/  IMAD.MOV.U32 R11, RZ, RZ, R13 ;  /* 0x000000ffff0b7224 */ /* 0x018fe200078e000d */
[----:B------:R-:W-:Y:S01]  /*5d50*/  SHF.R.U32.HI R38, RZ, 0x10, R39 ;  /* 0x00000010ff267819 */ /* 0x000fe20000011627 */
[--C-:B------:R-:W-:Y:S01]  /*5d60*/  HADD2.F32 R46, -RZ, R15.reuse.H0_H0 ;  /* 0x2000000fff2e7230 */ /* 0x100fe20000004100 */
[--C-:B------:R-:W-:Y:S01]  /*5d70*/  SHF.R.U64 R48, R40, 0x10, R41.reuse ;  /* 0x0000001028307819 */ /* 0x100fe20000001229 */
[----:B------:R-:W-:Y:S01]  /*5d80*/  HADD2.F32 R40, -RZ, R15.H1_H1 ;  /* 0x3000000fff287230 */ /* 0x000fe20000004100 */
[----:B------:R-:W-:Y:S01]  /*5d90*/  SHF.R.U32.HI R39, RZ, 0x10, R41 ;  /* 0x00000010ff277819 */ /* 0x000fe20000011629 */
[----:B------:R-:W-:Y:S02]  /*5da0*/  HADD2.F32 R13, -RZ, R11.H1_H1 ;  /* 0x3000000bff0d7230 */ /* 0x000fe40000004100 */
[----:B------:R-:W-:Y:S02]  /*5db0*/  HADD2.F32 R48, -RZ, R48.H0_H0 ;  /* 0x20000030ff307230 */ /* 0x000fe40000004100 */
[----:B------:R-:W-:-:S02]  /*5dc0*/  HADD2.F32 R39, -RZ, R39.H0_H0 ;  /* 0x20000027ff277230 */ /* 0x000fc40000004100 */
[----:B------:R-:W-:Y:S02]  /*5dd0*/  HADD2.F32 R11, -RZ, R11.H0_H0 ;  /* 0x2000000bff0b7230 */ /* 0x000fe40000004100 */
[----:B------:R-:W-:Y:S02]  /*5de0*/  HADD2.F32 R44, -RZ, R44.H0_H0 ;  /* 0x2000002cff2c7230 */ /* 0x000fe40000004100 */
[-C--:B------:R-:W-:Y:S01]  /*5df0*/  FMUL.FTZ R41, R40, R39.reuse ;  /* 0x0000002728297220 */ /* 0x080fe20000410000 */
[----:B------:R-:W-:Y:S02]  /*5e00*/  HADD2.F32 R15, -RZ, R38.H0_H0 ;  /* 0x20000026ff0f7230 */ /* 0x000fe40000004100 */
[-C--:B------:R-:W-:Y:S01]  /*5e10*/  FMUL.FTZ R38, R13, R48.reuse ;  /* 0x000000300d267220 */ /* 0x080fe20000410000 */
[C---:B------:R-:W-:Y:S01]  /*5e20*/  FMUL.FTZ R48, R11.reuse, R48 ;  /* 0x000000300b307220 */ /* 0x040fe20000410000 */
[C---:B------:R-:W-:Y:S02]  /*5e30*/  FMUL.FTZ R39, R46.reuse, R39 ;  /* 0x000000272e277220 */ /* 0x040fe40000410000 */
[-C--:B------:R-:W-:Y:S01]  /*5e40*/  FFMA.FTZ R11, R11, R44.reuse, -R38 ;  /* 0x0000002c0b0b7223 */ /* 0x080fe20000010826 */
[----:B------:R-:W-:Y:S01]  /*5e50*/  FFMA.FTZ R38, R13, R44, R48 ;  /* 0x0000002c0d267223 */ /* 0x000fe20000010030 */
[-C--:B------:R-:W-:Y:S01]  /*5e60*/  FFMA.FTZ R13, R46, R15.reuse, -R41 ;  /* 0x0000000f2e0d7223 */ /* 0x080fe20000010829 */
[----:B------:R-:W-:Y:S01]  /*5e70*/  FFMA.FTZ R40, R40, R15, R39 ;  /* 0x0000000f28287223 */ /* 0x000fe20000010027 */
[----:B------:R-:W-:-:S02]  /*5e80*/  HADD2.F32 R39, -RZ, R144.H0_H0 ;  /* 0x20000090ff277230 */ /* 0x000fc40000004100 */
[--C-:B------:R-:W-:Y:S01]  /*5e90*/  HADD2.F32 R46, -RZ, R12.reuse.H1_H1 ;  /* 0x3000000cff2e7230 */ /* 0x100fe20000004100 */
        /* <DEDUP_REMOVED lines=15> */
[----:B------:R-:W-:Y:S01]  /*5f90*/  F2FP.F16.F32.PACK_AB R15, R40, R13 ;  /* 0x0000000d280f723e */ /* 0x000fe200000000ff */
[----:B------:R-:W-:Y:S01]  /*5fa0*/  IMAD.MOV.U32 R13, RZ, RZ, R11 ;  /* 0x000000ffff0d7224 */ /* 0x000fe200078e000b */
[----:B------:R-:W-:-:S02]  /*5fb0*/  F2FP.F16.F32.PACK_AB R46, R46, R45 ;  /* 0x0000002d2e2e723e */ /* 0x000fc400000000ff */
[----:B------:R-:W-:Y:S02]  /*5fc0*/  F2FP.F16.F32.PACK_AB R14, R12, R47 ;  /* 0x0000002f0c0e723e */ /* 0x000fe400000000ff */
[----:B------:R-:W-:-:S07]  /*5fd0*/  MOV R12, R46 ;  /* 0x0000002e000c7202 */ /* 0x000fce0000000f00 */
.L_x_509:
[----:B------:R-:W-:Y:S05]  /*5fe0*/  BSYNC B2 ;  /* 0x0000000000027941 */ /* 0x000fea0003800000 */
.L_x_508:
[----:B----4-:R0:W-:Y:S02]  /*5ff0*/  ST.E.128 desc[UR56][R42.64], R12 ;  /* 0x0000000c2a007985 */ /* 0x0101e4000c101d38 */
.L_x_507:
[----:B------:R-:W-:Y:S05]  /*6000*/  BSYNC B1 ;  /* 0x0000000000017941 */ /* 0x000fea0003800000 */
.L_x_506:
        /* <DEDUP_REMOVED lines=9> */
[----:B---3--:R-:W-:Y:S01]  /*60a0*/  SHF.R.U64 R11, R34, 0x10, R35 ;  /* 0x00000010220b7819 */ /* 0x008fe20000001223 */
[----:B----4-:R-:W-:Y:S01]  /*60b0*/  IMAD.MOV.U32 R29, RZ, RZ, R12 ;  /* 0x000000ffff1d7224 */ /* 0x010fe200078e000c */
[--C-:B------:R-:W-:Y:S01]  /*60c0*/  SHF.R.U64 R36, R36, 0x10, R37.reuse ;  /* 0x0000001024247819 */ /* 0x100fe20000001225 */
[----:B------:R-:W-:Y:S01]  /*60d0*/  HADD2.F32 R12, -RZ, R13.H1_H1 ;  /* 0x3000000dff0c7230 */ /* 0x000fe20000004100 */
[----:B------:R-:W-:Y:S01]  /*60e0*/  SHF.R.U32.HI R37, RZ, 0x10, R37 ;  /* 0x00000010ff257819 */ /* 0x000fe20000011625 */
[----:B------:R-:W-:Y:S01]  /*60f0*/  HADD2.F32 R34, -RZ, R15.H1_H1 ;  /* 0x3000000fff227230 */ /* 0x000fe20000004100 */
[----:B------:R-:W-:Y:S01]  /*6100*/  SHF.R.U32.HI R40, RZ, 0x10, R35 ;  /* 0x00000010ff287819 */ /* 0x000fe20000011623 */
[----:B------:R-:W-:Y:S02]  /*6110*/  HADD2.F32 R35, -RZ, R11.H0_H0 ;  /* 0x2000000bff237230 */ /* 0x000fe40000004100 */
[----:B------:R-:W-:Y:S02]  /*6120*/  HADD2.F32 R36, -RZ, R36.H0_H0 ;  /* 0x20000024ff247230 */ /* 0x000fe40000004100 */
[----:B------:R-:W-:-:S02]  /*6130*/  HADD2.F32 R11, -RZ, R13.H0_H0 ;  /* 0x2000000dff0b7230 */ /* 0x000fc40000004100 */
[----:B------:R-:W-:Y:S02]  /*6140*/  HADD2.F32 R37, -RZ, R37.H0_H0 ;  /* 0x20000025ff257230 */ /* 0x000fe40000004100 */
[----:B------:R-:W-:Y:S02]  /*6150*/  HADD2.F32 R13, -RZ, R15.H0_H0 ;  /* 0x2000000fff0d7230 */ /* 0x000fe40000004100 */
[-C--:B------:R-:W-:Y:S01]  /*6160*/  FMUL.FTZ R41, R11, R36.reuse ;  /* 0x000000240b297220 */ /* 0x080fe20000410000 */
[----:B------:R-:W-:Y:S02]  /*6170*/  HADD2.F32 R15, -RZ, R40.H0_H0 ;  /* 0x20000028ff0f7230 */ /* 0x000fe40000004100 */
[----:B------:R-:W-:Y:S01]  /*6180*/  FMUL.FTZ R40, R12, R36 ;  /* 0x000000240c287220 */ /* 0x000fe20000410000 */
[-C--:B------:R-:W-:Y:S01]  /*6190*/  FMUL.FTZ R36, R34, R37.reuse ;  /* 0x0000002522247220 */ /* 0x080fe20000410000 */
[----:B------:R-:W-:Y:S01]  /*61a0*/  FMUL.FTZ R37, R13, R37 ;  /* 0x000000250d257220 */ /* 0x000fe20000410000 */
[-C--:B------:R-:W-:Y:S01]  /*61b0*/  FFMA.FTZ R12, R12, R35.reuse, R41 ;  /* 0x000000230c0c7223 */ /* 0x080fe20000010029 */
[----:B------:R-:W-:Y:S01]  /*61c0*/  FFMA.FTZ R11, R11, R35, -R40 ;  /* 0x000000230b0b7223 */ /* 0x000fe20000010828 */
[-C--:B------:R-:W-:Y:S01]  /*61d0*/  FFMA.FTZ R13, R13, R15.reuse, -R36 ;  /* 0x0000000f0d0d7223 */ /* 0x080fe20000010824 */
[----:B------:R-:W-:Y:S01]  /*61e0*/  FFMA.FTZ R44, R34, R15, R37 ;  /* 0x0000000f222c7223 */ /* 0x000fe20000010025 */
[----:B------:R-:W-:-:S02]  /*61f0*/  HADD2.F32 R40, -RZ, R135.H0_H0 ;  /* 0x20000087ff287230 */ /* 0x000fc40000004100 */
[----:B------:R-:W-:Y:S01]  /*6200*/  HADD2.F32 R15, -RZ, R29.H1_H1 ;  /* 0x3000001dff0f7230 */ /* 0x000fe20000004100 */
[----:B------:R-:W-:Y:S01]  /*6210*/  F2FP.F16.F32.PACK_AB R11, R12, R11 ;  /* 0x0000000b0c0b723e */ /* 0x000fe200000000ff */
[----:B------:R-:W-:Y:S01]  /*6220*/  HADD2.F32 R135, -RZ, R135.H1_H1 ;  /* 0x30000087ff877230 */ /* 0x000fe20000004100 */
[----:B------:R-:W-:Y:S01]  /*6230*/  F2FP.F16.F32.PACK_AB R44, R44, R13 ;  /* 0x0000000d2c2c723e */ /* 0x000fe200000000ff */
[----:B------:R-:W-:Y:S02]  /*6240*/  HADD2.F32 R29, -RZ, R29.H0_H0 ;  /* 0x2000001dff1d7230 */ /* 0x000fe40000004100 */
[-C--:B------:R-:W-:Y:S01]  /*6250*/  FMUL.FTZ R42, R15, R40.reuse ;  /* 0x000000280f2a7220 */ /* 0x080fe20000410000 */
[--C-:B------:R-:W-:Y:S01]  /*6260*/  HADD2.F32 R34, -RZ, R14.reuse.H1_H1 ;  /* 0x3000000eff227230 */ /* 0x100fe20000004100 */
[----:B------:R-:W-:Y:S01]  /*6270*/  MOV R13, R11 ;  /* 0x0000000b000d7202 */ /* 0x000fe20000000f00 */
[----:B------:R-:W-:Y:S02]  /*6280*/  HADD2.F32 R14, -RZ, R14.H0_H0 ;  /* 0x2000000eff0e7230 */ /* 0x000fe40000004100 */
[----:B------:R-:W-:Y:S01]  /*6290*/  FMUL.FTZ R40, R29, R40 ;  /* 0x000000281d287220 */ /* 0x000fe20000410000 */
[----:B------:R-:W-:-:S02]  /*62a0*/  HADD2.F32 R36, -RZ, R117.H0_H0 ;  /* 0x20000075ff247230 */ /* 0x000fc40000004100 */
[-C--:B------:R-:W-:Y:S01]  /*62b0*/  FMUL.FTZ R35, R34, R135.reuse ;  /* 0x0000008722237220 */ /* 0x080fe20000410000 */
[----:B------:R-:W-:Y:S02]  /*62c0*/  HADD2.F32 R117, -RZ, R117.H1_H1 ;  /* 0x30000075ff757230 */ /* 0x000fe40000004100 */
[C---:B------:R-:W-:Y:S01]  /*62d0*/  FMUL.FTZ R135, R14.reuse, R135 ;  /* 0x000000870e877220 */ /* 0x040fe20000410000 */
[-C--:B------:R-:W-:Y:S01]  /*62e0*/  FFMA.FTZ R42, R29, R36.reuse, -R42 ;  /* 0x000000241d2a7223 */ /* 0x080fe2000001082a */
[----:B------:R-:W-:Y:S01]  /*62f0*/  FFMA.FTZ R15, R15, R36, R40 ;  /* 0x000000240f0f7223 */ /* 0x000fe20000010028 */
[-C--:B------:R-:W-:Y:S01]  /*6300*/  FFMA.FTZ R35, R14, R117.reuse, -R35 ;  /* 0x000000750e237223 */ /* 0x080fe20000010823 */
[----:B------:R-:W-:-:S03]  /*6310*/  FFMA.FTZ R34, R34, R117, R135 ;  /* 0x0000007522227223 */ /* 0x000fc60000010087 */
[----:B------:R-:W-:Y:S01]  /*6320*/  F2FP.F16.F32.PACK_AB R12, R15, R42 ;  /* 0x0000002a0f0c723e */ /* 0x000fe200000000ff */
[----:B------:R-:W-:Y:S01]  /*6330*/  IMAD.MOV.U32 R15, RZ, RZ, R44 ;  /* 0x000000ffff0f7224 */ /* 0x000fe200078e002c */
[----:B------:R-:W-:-:S07]  /*6340*/  F2FP.F16.F32.PACK_AB R14, R34, R35 ;  /* 0x00000023220e723e */ /* 0x000fce00000000ff */
.L_x_513:
[----:B------:R-:W-:Y:S05]  /*6350*/  BSYNC B2 ;  /* 0x0000000000027941 */ /* 0x000fea0003800000 */
.L_x_512:
[----:B----4-:R0:W-:Y:S02]  /*6360*/  ST.E.128 desc[UR56][R38.64], R12 ;  /* 0x0000000c26007985 */ /* 0x0101e4000c101d38 */
.L_x_511:
[----:B------:R-:W-:Y:S05]  /*6370*/  BSYNC B1 ;  /* 0x0000000000017941 */ /* 0x000fea0003800000 */
.L_x_510:
[----:B------:R-:W-:-:S13]  /*6380*/  ISETP.NE.AND P3, PT, R87, RZ, PT ;  /* 0x000000ff5700720c */ /* 0x000fda0003f65270 */
[----:B------:R-:W-:Y:S05]  /*6390*/  @!P3 BRA `(.L_x_493) ;  /* 0x000000440044b947 */ /* 0x000fea0003800000 */
[----:B0---4-:R0:W4:Y:S01]  /*63a0*/  LDS.128 R12, [R28+0x8000] ;  /* 0x008000001c0c7984 */ /* 0x0111220000000c00 */
[C---:B------:R-:W-:Y:S01]  /*63b0*/  LEA R34, P3, R23.reuse, R118, 0x1 ;  /* 0x0000007617227211 */ /* 0x040fe200078608ff */
[----:B------:R-:W-:Y:S03]  /*63c0*/  BSSY B1, `(.L_x_514) ;  /* 0x000002c000017945 */ /* 0x000fe60003800000 */
[----:B-1----:R-:W-:Y:S02]  /*63d0*/  LEA.HI.X R35, R23, R115, R175, 0x1, P3 ;  /* 0x0000007317237211 */ /* 0x002fe400018f0caf */
[----:B------:R-:W-:-:S13]  /*63e0*/  ISETP.GE.AND P3, PT, R173, R124, PT ;  /* 0x0000007cad00720c */ /* 0x000fda0003f66270 */
[----:B0-----:R-:W-:Y:S05]  /*63f0*/  @P3 BRA `(.L_x_515) ;  /* 0x0000000000a03947 */ /* 0x001fea0003800000 */
[--C-:B------:R-:W-:Y:S01]  /*6400*/  SHF.R.U64 R30, R30, 0x10, R31.reuse ;  /* 0x000000101e1e7819 */ /* 0x100fe2000000121f */
[----:B----4-:R-:W-:Y:S01]  /*6410*/  HADD2.F32 R28, -RZ, R15.H1_H1 ;  /* 0x3000000fff1c7230 */ /* 0x010fe20000004100 */
[----:B------:R-:W-:Y:S01]  /*6420*/  SHF.R.U32.HI R29, RZ, 0x10, R31 ;  /* 0x00000010ff1d7819 */ /* 0x000fe2000001161f */
[----:B---3--:R-:W-:Y:S01]  /*6430*/  HADD2.F32 R11, -RZ, R13.H1_H1 ;  /* 0x3000000dff0b7230 */ /* 0x008fe20000004100 */
[--C-:B------:R-:W-:Y:S01]  /*6440*/  SHF.R.U64 R32, R32, 0x10, R33.reuse ;  /* 0x0000001020207819 */ /* 0x100fe20000001221 */
[----:B------:R-:W-:Y:S01]  /*6450*/  HADD2.F32 R15, -RZ, R15.H0_H0 ;  /* 0x2000000fff0f7230 */ /* 0x000fe20000004100 */
[----:B------:R-:W-:Y:S01]  /*6460*/  SHF.R.U32.HI R31, RZ, 0x10, R33 ;  /* 0x00000010ff1f7819 */ /* 0x000fe20000011621 */
[----:B------:R-:W-:Y:S02]  /*6470*/  HADD2.F32 R13, -RZ, R13.H0_H0 ;  /* 0x2000000dff0d7230 */ /* 0x000fe40000004100 */
[----:B------:R-:W-:Y:S02]  /*6480*/  HADD2.F32 R32, -RZ, R32.H0_H0 ;  /* 0x20000020ff207230 */ /* 0x000fe40000004100 */
[----:B------:R-:W-:-:S02]  /*6490*/  HADD2.F32 R31, -RZ, R31.H0_H0 ;  /* 0x2000001fff1f7230 */ /* 0x000fc40000004100 */
[----:B------:R-:W-:Y:S02]  /*64a0*/  HADD2.F32 R29, -RZ, R29.H0_H0 ;  /* 0x2000001dff1d7230 */ /* 0x000fe40000004100 */
[-C--:B------:R-:W-:Y:S01]  /*64b0*/  FMUL.FTZ R36, R11, R32.reuse ;  /* 0x000000200b247220 */ /* 0x080fe20000410000 */
[----:B------:R-:W-:Y:S02]  /*64c0*/  HADD2.F32 R30, -RZ, R30.H0_H0 ;  /* 0x2000001eff1e7230 */ /* 0x000fe40000004100 */
[-C--:B------:R-:W-:Y:S01]  /*64d0*/  FMUL.FTZ R33, R15, R31.reuse ;  /* 0x0000001f0f217220 */ /* 0x080fe20000410000 */
[C---:B------:R-:W-:Y:S01]  /*64e0*/  FMUL.FTZ R32, R13.reuse, R32 ;  /* 0x000000200d207220 */ /* 0x040fe20000410000 */
[C---:B------:R-:W-:Y:S02]  /*64f0*/  FMUL.FTZ R38, R28.reuse, R31 ;  /* 0x0000001f1c267220 */ /* 0x040fe40000410000 */
[----:B------:R-:W-:Y:S01]  /*6500*/  FFMA.FTZ R37, R28, R29, R33 ;  /* 0x0000001d1c257223 */ /* 0x000fe20000010021 */
[-C--:B------:R-:W-:Y:S01]  /*6510*/  FFMA.FTZ R36, R13, R30.reuse, -R36 ;  /* 0x0000001e0d247223 */ /* 0x080fe20000010824 */
[----:B------:R-:W-:Y:S01]  /*6520*/  FFMA.FTZ R31, R11, R30, R32 ;  /* 0x0000001e0b1f7223 */ /* 0x000fe20000010020 */
[----:B------:R-:W-:-:S02]  /*6530*/  HADD2.F32 R28, -RZ, R116.H0_H0 ;  /* 0x20000074ff1c7230 */ /* 0x000fc40000004100 */
[----:B------:R-:W-:Y:S01]  /*6540*/  FFMA.FTZ R38, R15, R29, -R38 ;  /* 0x0000001d0f267223 */ /* 0x000fe20000010826 */
[----:B------:R-:W-:Y:S02]  /*6550*/  HADD2.F32 R116, -RZ, R116.H1_H1 ;  /* 0x30000074ff747230 */ /* 0x000fe40000004100 */
[----:B------:R-:W-:Y:S02]  /*6560*/  HADD2.F32 R11, -RZ, R12.H1_H1 ;  /* 0x3000000cff0b7230 */ /* 0x000fe40000004100 */
[----:B------:R-:W-:Y:S02]  /*6570*/  HADD2.F32 R13, -RZ, R14.H1_H1 ;  /* 0x3000000eff0d7230 */ /* 0x000fe40000004100 */
[----:B------:R-:W-:Y:S02]  /*6580*/  HADD2.F32 R12, -RZ, R12.H0_H0 ;  /* 0x2000000cff0c7230 */ /* 0x000fe40000004100 */
[----:B------:R-:W-:Y:S01]  /*6590*/  FMUL.FTZ R29, R11, R28 ;  /* 0x0000001c0b1d7220 */ /* 0x000fe20000410000 */
[----:B------:R-:W-:-:S02]  /*65a0*/  HADD2.F32 R14, -RZ, R14.H0_H0 ;  /* 0x2000000eff0e7230 */ /* 0x000fc40000004100 */
[----:B------:R-:W-:Y:S01]  /*65b0*/  FMUL.FTZ R33, R13, R116 ;  /* 0x000000740d217220 */ /* 0x000fe20000410000 */
[--C-:B------:R-:W-:Y:S02]  /*65c0*/  HADD2.F32 R15, -RZ, R79.reuse.H0_H0 ;  /* 0x2000004fff0f7230 */ /* 0x100fe40000004100 */
[----:B------:R-:W-:Y:S01]  /*65d0*/  FMUL.FTZ R28, R12, R28 ;  /* 0x0000001c0c1c7220 */ /* 0x000fe20000410000 */
        /* <DEDUP_REMOVED lines=8> */
[----:B------:R-:W-:Y:S02]  /*6660*/  F2FP.F16.F32.PACK_AB R12, R28, R29 ;  /* 0x0000001d1c0c723e */ /* 0x000fe400000000ff */
[----:B------:R-:W-:-:S07]  /*6670*/  F2FP.F16.F32.PACK_AB R14, R116, R33 ;  /* 0x00000021740e723e */ /* 0x000fce00000000ff */
.L_x_515:
[----:B------:R-:W-:Y:S05]  /*6680*/  BSYNC B1 ;  /* 0x0000000000017941 */ /* 0x000fea0003800000 */
.L_x_514:
[----:B----4-:R0:W-:Y:S01]  /*6690*/  ST.E.128 desc[UR56][R34.64], R12 ;  /* 0x0000000c22007985 */ /* 0x0101e2000c101d38 */
[----:B------:R-:W-:Y:S05]  /*66a0*/  BRA `(.L_x_493) ;  /* 0x0000004000807947 */ /* 0x000fea0003800000 */
.L_x_459:
        /* <DEDUP_REMOVED lines=20> */
[----:B------:R-:W-:Y:S01]  /*67f0*/  CS2R R50, SRZ ;  /* 0x0000000000327805 */ /* 0x000fe2000001ff00 */
[----:B------:R-:W-:Y:S01]  /*6800*/  IMAD.X R29, R11, 0x1, R104, P2 ;  /* 0x000000010b1d7824 */ /* 0x000fe200010e0668 */
[----:B------:R-:W-:Y:S02]  /*6810*/  LEA R52, P2, R28, UR4, 0x1 ;  /* 0x000000041c347c11 */ /* 0x000fe4000f8408ff */
[----:B------:R-:W-:-:S02]  /*6820*/  CS2R R48, SRZ ;  /* 0x0000000000307805 */ /* 0x000fc4000001ff00 */
[----:B------:R-:W-:Y:S01]  /*6830*/  LEA.HI.X R53, R28, UR5, R29, 0x1, P2 ;  /* 0x000000051c357c11 */ /* 0x000fe200090f0c1d */
[----:B------:R-:W-:Y:S01]  /*6840*/  ULDC.64 UR4, c[0x0][0x400] ;  /* 0x0001000000047ab9 */ /* 0x000fe20000000a00 */
[----:B------:R-:W-:-:S04]  /*6850*/  IADD3 R28, P2, R90, R12, RZ ;  /* 0x0000000c5a1c7210 */ /* 0x000fc80007f5e0ff */
[----:B------:R-:W-:Y:S02]  /*6860*/  IADD3.X R29, R78, R103, RZ, P2, !PT ;  /* 0x000000674e1d7210 */ /* 0x000fe400017fe4ff */
[----:B------:R-:W-:-:S04]  /*6870*/  LEA R56, P2, R28, UR4, 0x1 ;  /* 0x000000041c387c11 */ /* 0x000fc8000f8408ff */
[----:B------:R-:W-:Y:S02]  /*6880*/  LEA.HI.X R57, R28, UR5, R29, 0x1, P2 ;  /* 0x000000051c397c11 */ /* 0x000fe400090f0c1d */
[----:B------:R-:W-:Y:S02]  /*6890*/  ISETP.GE.AND P2, PT, R16, R124, PT ;  /* 0x0000007c1000720c */ /* 0x000fe40003f46270 */
[----:B------:R-:W-:Y:S02]  /*68a0*/  CS2R R34, SRZ ;  /* 0x0000000000227805 */ /* 0x000fe4000001ff00 */
[----:B------:R-:W-:Y:S02]  /*68b0*/  CS2R R32, SRZ ;  /* 0x0000000000207805 */ /* 0x000fe4000001ff00 */
[----:B------:R-:W-:Y:S02]  /*68c0*/  CS2R R46, SRZ ;  /* 0x00000000002e7805 */ /* 0x000fe4000001ff00 */
[----:B------:R-:W-:-:S05]  /*68d0*/  CS2R R44, SRZ ;  /* 0x00000000002c7805 */ /* 0x000fca000001ff00 */
[----:B------:R0:W5:Y:S04]  /*68e0*/  @!P2 LDG.E.128 R36, desc[UR56][R52.64] ;  /* 0x000000383424a981 */ /* 0x000168000c1e1d00 */
[----:B------:R0:W5:Y:S01]  /*68f0*/  @!P2 LDG.E.128 R48, desc[UR56][R56.64] ;  /* 0x000000383830a981 */ /* 0x000162000c1e1d00 */
[----:B------:R-:W-:Y:S02]  /*6900*/  ISETP.GE.AND P2, PT, R0, R124, PT ;  /* 0x0000007c0000720c */ /* 0x000fe40003f46270 */
[----:B------:R-:W-:Y:S02]  /*6910*/  CS2R R30, SRZ ;  /* 0x00000000001e7805 */ /* 0x000fe4000001ff00 */
[----:B------:R-:W-:Y:S02]  /*6920*/  CS2R R28, SRZ ;  /* 0x00000000001c7805 */ /* 0x000fe4000001ff00 */
[----:B------:R-:W-:-:S02]  /*6930*/  CS2R R42, SRZ ;  /* 0x00000000002a7805 */ /* 0x000fc4000001ff00 */
[----:B------:R-:W-:-:S05]  /*6940*/  CS2R R40, SRZ ;  /* 0x0000000000287805 */ /* 0x000fca000001ff00 */
[----:B------:R0:W5:Y:S04]  /*6950*/  @!P2 LDG.E.128 R32, desc[UR56][R52.64+0x40] ;  /* 0x000040383420a981 */ /* 0x000168000c1e1d00 */
[----:B------:R0:W5:Y:S01]  /*6960*/  @!P2 LDG.E.128 R44, desc[UR56][R56.64+0x40] ;  /* 0x00004038382ca981 */ /* 0x000162000c1e1d00 */
[----:B------:R-:W-:-:S13]  /*6970*/  ISETP.GE.AND P2, PT, R3, R124, PT ;  /* 0x0000007c0300720c */ /* 0x000fda0003f46270 */
[----:B------:R0:W5:Y:S04]  /*6980*/  @!P2 LDG.E.128 R28, desc[UR56][R52.64+0x80] ;  /* 0x00008038341ca981 */ /* 0x000168000c1e1d00 */
[----:B------:R0:W5:Y:S02]  /*6990*/  @!P2 LDG.E.128 R40, desc[UR56][R56.64+0x80] ;  /* 0x000080383828a981 */ /* 0x000164000c1e1d00 */
.L_x_517:
[----:B------:R-:W-:Y:S05]  /*69a0*/  BSYNC B1 ;  /* 0x0000000000017941 */ /* 0x000fea0003800000 */
.L_x_516:
        /* <DEDUP_REMOVED lines=20> */
[----:B------:R-:W-:Y:S02]  /*6af0*/  CS2R R74, SRZ ;  /* 0x00000000004a7805 */ /* 0x000fe4000001ff00 */
[----:B------:R-:W-:-:S02]  /*6b00*/  IADD3 R13, P2, P5, R90, R12, R110 ;  /* 0x0000000c5a0d7210 */ /* 0x000fc40007d5e06e */
[----:B------:R-:W-:Y:S02]  /*6b10*/  CS2R R72, SRZ ;  /* 0x0000000000487805 */ /* 0x000fe4000001ff00 */
        /* <DEDUP_REMOVED lines=23> */
.L_x_519:
[----:B------:R-:W-:Y:S05]  /*6c90*/  BSYNC B1 ;  /* 0x0000000000017941 */ /* 0x000fea0003800000 */
.L_x_518:
[----:B0----5:R-:W-:Y:S01]  /*6ca0*/  IMAD.MOV.U32 R12, RZ, RZ, R30 ;  /* 0x000000ffff0c7224 */ /* 0x021fe200078e001e */
[----:B------:R-:W-:Y:S01]  /*6cb0*/  MOV R11, R31 ;  /* 0x0000001f000b7202 */ /* 0x000fe20000000f00 */
[----:B------:R-:W-:Y:S01]  /*6cc0*/  IMAD.MOV.U32 R14, RZ, RZ, R28 ;  /* 0x000000ffff0e7224 */ /* 0x000fe200078e001c */
[----:B------:R-:W-:Y:S01]  /*6cd0*/  UISETP.NE.AND UP0, UPT, UR58, 0x3, UPT ;  /* 0x000000033a00788c */ /* 0x000fe2000bf05270 */
[----:B------:R-:W-:Y:S01]  /*6ce0*/  IMAD.MOV.U32 R13, RZ, RZ, R29 ;  /* 0x000000ffff0d7224 */ /* 0x000fe200078e001d */
[----:B------:R-:W-:Y:S01]  /*6cf0*/  PRMT R195, R12, 0x5410, R11 ;  /* 0x000054100cc37816 */ /* 0x000fe2000000000b */
[----:B------:R-:W-:Y:S01]  /*6d00*/  IMAD.MOV.U32 R11, RZ, RZ, R35 ;  /* 0x000000ffff0b7224 */ /* 0x000fe200078e0023 */
[----:B------:R-:W-:Y:S02]  /*6d10*/  MOV R12, R34 ;  /* 0x00000022000c7202 */ /* 0x000fe40000000f00 */
[----:B------:R-:W-:Y:S01]  /*6d20*/  PRMT R196, R14, 0x5410, R13 ;  /* 0x000054100ec47816 */ /* 0x000fe2000000000d */
[----:B------:R-:W-:Y:S01]  /*6d30*/  IMAD.MOV.U32 R14, RZ, RZ, R32 ;  /* 0x000000ffff0e7224 */ /* 0x000fe200078e0020 */
[----:B------:R0:W-:Y:S01]  /*6d40*/  STL.S16 [R1+0x48], R11 ;  /* 0x0000480b01007387 */ /* 0x0001e20000100600 */
[----:B------:R-:W-:Y:S01]  /*6d50*/  PRMT R224, R12, 0x7610, R224 ;  /* 0x000076100ce07816 */ /* 0x000fe200000000e0 */
[----:B------:R-:W-:Y:S01]  /*6d60*/  IMAD.MOV.U32 R12, RZ, RZ, R38 ;  /* 0x000000ffff0c7224 */ /* 0x000fe200078e0026 */
[----:B------:R-:W-:Y:S01]  /*6d70*/  PLOP3.LUT P2, PT, PT, PT, UP0, 0x80, 0x0 ;  /* 0x000000000000781c */ /* 0x000fe20003f4f008 */
[----:B------:R-:W-:Y:S01]  /*6d80*/  STL.S16 [R1+0x44], R14 ;  /* 0x0000440e01007387 */ /* 0x000fe20000100600 */
[----:B------:R-:W-:Y:S01]  /*6d90*/  IMAD.MOV.U32 R13, RZ, RZ, R39 ;  /* 0x000000ffff0d7224 */ /* 0x000fe200078e0027 */
[----:B0-----:R-:W-:-:S05]  /*6da0*/  MOV R11, R33 ;  /* 0x00000021000b7202 */ /* 0x001fca0000000f00 */
[----:B------:R0:W-:Y:S04]  /*6db0*/  STL.S16 [R1+0x54], R11 ;  /* 0x0000540b01007387 */ /* 0x0001e80000100600 */
[----:B------:R1:W-:Y:S04]  /*6dc0*/  STL.S16 [R1+0x74], R12 ;  /* 0x0000740c01007387 */ /* 0x0003e80000100600 */
[----:B------:R-:W-:Y:S01]  /*6dd0*/  STL.S16 [R1+0x76], R13 ;  /* 0x0000760d01007387 */ /* 0x000fe20000100600 */
[----:B0-----:R-:W-:Y:S01]  /*6de0*/  MOV R11, R36 ;  /* 0x00000024000b7202 */ /* 0x001fe20000000f00 */
[----:B-1----:R-:W-:-:S04]  /*6df0*/  IMAD.MOV.U32 R12, RZ, RZ, R37 ;  /* 0x000000ffff0c7224 */ /* 0x002fc800078e0025 */
[----:B------:R0:W-:Y:S01]  /*6e00*/  STL.S16 [R1+0x78], R11 ;  /* 0x0000780b01007387 */ /* 0x0001e20000100600 */
[----:B------:R-:W-:Y:S01]  /*6e10*/  PRMT R156, R12, 0x7610, R156 ;  /* 0x000076100c9c7816 */ /* 0x000fe2000000009c */
[----:B------:R-:W-:Y:S01]  /*6e20*/  IMAD.MOV.U32 R12, RZ, RZ, R42 ;  /* 0x000000ffff0c7224 */ /* 0x000fe200078e002a */
[----:B0-----:R-:W-:-:S04]  /*6e30*/  MOV R11, R43 ;  /* 0x0000002b000b7202 */ /* 0x001fc80000000f00 */
[----:B------:R-:W-:Y:S01]  /*6e40*/  PRMT R197, R12, 0x5410, R11 ;  /* 0x000054100cc57816 */ /* 0x000fe2000000000b */
[----:B------:R-:W-:Y:S02]  /*6e50*/  IMAD.MOV.U32 R12, RZ, RZ, R40 ;  /* 0x000000ffff0c7224 */ /* 0x000fe400078e0028 */
[----:B------:R-:W-:-:S05]  /*6e60*/  IMAD.MOV.U32 R11, RZ, RZ, R41 ;  /* 0x000000ffff0b7224 */ /* 0x000fca00078e0029 */
[----:B------:R-:W-:Y:S01]  /*6e70*/  PRMT R198, R12, 0x5410, R11 ;  /* 0x000054100cc67816 */ /* 0x000fe2000000000b */
[----:B------:R-:W-:Y:S01]  /*6e80*/  IMAD.MOV.U32 R11, RZ, RZ, R47 ;  /* 0x000000ffff0b7224 */ /* 0x000fe200078e002f */
[----:B------:R-:W-:-:S04]  /*6e90*/  MOV R12, R46 ;  /* 0x0000002e000c7202 */ /* 0x000fc80000000f00 */
[----:B------:R-:W-:Y:S01]  /*6ea0*/  PRMT R224, R224, 0x5410, R12 ;  /* 0x00005410e0e07816 */ /* 0x000fe2000000000c */
[----:B------:R0:W-:Y:S01]  /*6eb0*/  STL.S16 [R1+0x4a], R11 ;  /* 0x00004a0b01007387 */ /* 0x0001e20000100600 */
[----:B------:R-:W-:-:S05]  /*6ec0*/  IMAD.MOV.U32 R12, RZ, RZ, R44 ;  /* 0x000000ffff0c7224 */ /* 0x000fca00078e002c */
[----:B------:R1:W-:Y:S01]  /*6ed0*/  STL.S16 [R1+0x46], R12 ;  /* 0x0000460c01007387 */ /* 0x0003e20000100600 */
[----:B0-----:R-:W-:-:S05]  /*6ee0*/  MOV R11, R45 ;  /* 0x0000002d000b7202 */ /* 0x001fca0000000f00 */
[----:B------:R0:W-:Y:S01]  /*6ef0*/  STL.S16 [R1+0x56], R11 ;  /* 0x0000560b01007387 */ /* 0x0001e20000100600 */
[----:B-1----:R-:W-:Y:S02]  /*6f00*/  IMAD.MOV.U32 R12, RZ, RZ, R51 ;  /* 0x000000ffff0c7224 */ /* 0x002fe400078e0033 */
[----:B0-----:R-:W-:-:S05]  /*6f10*/  IMAD.MOV.U32 R11, RZ, RZ, R50 ;  /* 0x000000ffff0b7224 */ /* 0x001fca00078e0032 */
[----:B------:R0:W-:Y:S04]  /*6f20*/  STL.S16 [R1+0x7a], R11 ;  /* 0x00007a0b01007387 */ /* 0x0001e80000100600 */
[----:B------:R1:W-:Y:S01]  /*6f30*/  STL.S16 [R1+0x7c], R12 ;  /* 0x00007c0c01007387 */ /* 0x0003e20000100600 */
[----:B0-----:R-:W-:Y:S01]  /*6f40*/  MOV R11, R48 ;  /* 0x00000030000b7202 */ /* 0x001fe20000000f00 */
[----:B-1----:R-:W-:-:S04]  /*6f50*/  IMAD.MOV.U32 R12, RZ, RZ, R49 ;  /* 0x000000ffff0c7224 */ /* 0x002fc800078e0031 */
[----:B------:R0:W-:Y:S01]  /*6f60*/  STL.S16 [R1+0x7e], R11 ;  /* 0x00007e0b01007387 */ /* 0x0001e20000100600 */
[----:B------:R-:W-:Y:S01]  /*6f70*/  PRMT R155, R12, 0x7610, R155 ;  /* 0x000076100c9b7816 */ /* 0x000fe2000000009b */
[----:B------:R-:W-:Y:S01]  /*6f80*/  IMAD.MOV.U32 R12, RZ, RZ, R54 ;  /* 0x000000ffff0c7224 */ /* 0x000fe200078e0036 */
[----:B0-----:R-:W-:-:S04]  /*6f90*/  MOV R11, R55 ;  /* 0x00000037000b7202 */ /* 0x001fc80000000f00 */
[----:B------:R-:W-:Y:S01]  /*6fa0*/  PRMT R147, R12, 0x7610, R147 ;  /* 0x000076100c937816 */ /* 0x000fe20000000093 */
[----:B------:R-:W-:Y:S01]  /*6fb0*/  IMAD.MOV.U32 R12, RZ, RZ, R52 ;  /* 0x000000ffff0c7224 */ /* 0x000fe200078e0034 */
[----:B------:R-:W-:Y:S01]  /*6fc0*/  PRMT R146, R146, 0x5410, R11 ;  /* 0x0000541092927816 */ /* 0x000fe2000000000b */
[----:B------:R-:W-:-:S03]  /*6fd0*/  IMAD.MOV.U32 R11, RZ, RZ, R53 ;  /* 0x000000ffff0b7224 */ /* 0x000fc600078e0035 */
[----:B------:R-:W-:Y:S02]  /*6fe0*/  PRMT R146, R12, 0x7610, R146 ;  /* 0x000076100c927816 */ /* 0x000fe40000000092 */
        /* <DEDUP_REMOVED lines=16> */
[----:B------:R-:W-:Y:S01]  /*70f0*/  IMAD.MOV.U32 R12, RZ, RZ, R64 ;  /* 0x000000ffff0c7224 */ /* 0x000fe200078e0040 */
[----:B------:R-:W-:Y:S01]  /*7100*/  PRMT R147, R147, 0x5410, R11 ;  /* 0x0000541093937816 */ /* 0x000fe2000000000b */
[----:B------:R-:W-:-:S05]  /*7110*/  IMAD.MOV.U32 R11, RZ, RZ, R65 ;  /* 0x000000ffff0b7224 */ /* 0x000fca00078e0041 */
[----:B------:R-:W-:Y:S01]  /*7120*/  PRMT R148, R12, 0x5410, R11 ;  /* 0x000054100c947816 */ /* 0x000fe2000000000b */
[----:B------:R-:W-:Y:S01]  /*7130*/  IMAD.MOV.U32 R11, RZ, RZ, R71 ;  /* 0x000000ffff0b7224 */ /* 0x000fe200078e0047 */
[----:B------:R-:W-:-:S04]  /*7140*/  MOV R12, R70 ;  /* 0x00000046000c7202 */ /* 0x000fc80000000f00 */
        /* <DEDUP_REMOVED lines=13> */
[----:B------:R-:W-:Y:S06]  /*7220*/  @!P2 BRA `(.L_x_520) ;  /* 0x000000000004a947 */ /* 0x000fec0003800000 */
[----:B------:R-:W-:Y:S01]  /*7230*/  BPT.TRAP 0x1 ;  /* 0x000000040000795c */ /* 0x000fe20000300000 */
.L_x_520:
[----:B------:R-:W-:Y:S01]  /*7240*/  IMAD R85, R18, 0x8, R2 ;  /* 0x0000000812557824 */ /* 0x000fe200078e0202 */
[----:B------:R-:W-:Y:S01]  /*7250*/  SHF.L.U32 R86, R167, 0x1f, RZ ;  /* 0x0000001fa7567819 */ /* 0x000fe200000006ff */
[----:B------:R-:W-:Y:S03]  /*7260*/  BSSY B1, `(.L_x_521) ;  /* 0x0000003000017945 */ /* 0x000fe60003800000 */
[----:B------:R-:W0:Y:S02]  /*7270*/  SYNCS.PHASECHK.TRANS64.TRYWAIT P5, [R85+URZ+0x2a890], R86 ;  /* 0x02a89056550075a7 */ /* 0x000e2400080a017f */
[----:B0-----:R-:W-:Y:S05]  /*7280*/  @!P5 BRA `(.L_x_522) ;  /* 0x0000019c00f8d947 */ /* 0x001fea0003800000 */
.L_x_800:
[----:B------:R-:W-:Y:S05]  /*7290*/  BSYNC B1 ;  /* 0x0000000000017941 */ /* 0x000fea0003800000 */
.L_x_521:
[----:B------:R-:W1:Y:S01]  /*72a0*/  LDC R135, c[0x0][0x2f4] ;  /* 0x0000bd00ff877b82 */ /* 0x000e620000000800 */
[----:B------:R-:W-:Y:S01]  /*72b0*/  UMOV UR4, 0xffffffff ;  /* 0xffffffff00047882 */ /* 0x000fe20000000000 */
[----:B-1----:R-:W-:Y:S02]  /*72c0*/  IADD3 R137, -R125, R135, RZ ;  /* 0x000000877d897210 */ /* 0x002fe40007ffe1ff */
[----:B------:R-:W-:Y:S05]  /*72d0*/  BRA.DIV UR4, `(.L_x_523) ;  /* 0x0000019e04f87947 */ /* 0x000fea000b800000 */
[----:B------:R1:W2:Y:S04]  /*72e0*/  SHFL.IDX PT, R117, R115, RZ, 0x1c1f ;  /* 0x001c1fff73757589 */ /* 0x0002a800000e0000 */
[----:B------:R1:W3:Y:S02]  /*72f0*/  SHFL.IDX PT, R11, R118, RZ, 0x1c1f ;  /* 0x001c1fff760b7589 */ /* 0x0002e400000e0000 */
.L_x_804:
[----:B------:R-:W-:Y:S04]  /*7300*/  BSSY B1, `(.L_x_524) ;  /* 0x0000178000017945 */ /* 0x000fe80003800000 */
[----:B------:R-:W-:Y:S05]  /*7310*/  @P3 BRA `(.L_x_525) ;  /* 0x0000001400d83947 */ /* 0x000fea0003800000 */
[----:B------:R-:W-:Y:S01]  /*7320*/  ISETP.NE.AND P3, PT, R9, RZ, PT ;  /* 0x000000ff0900720c */ /* 0x000fe20003f65270 */
[----:B------:R-:W-:Y:S01]  /*7330*/  BSSY B2, `(.L_x_526) ;  /* 0x000007e000027945 */ /* 0x000fe20003800000 */
[----:B---3--:R-:W-:-:S11]  /*7340*/  IMAD.MOV.U32 R116, RZ, RZ, R11 ;  /* 0x000000ffff747224 */ /* 0x008fd600078e000b */
[----:B------:R-:W-:Y:S05]  /*7350*/  @!P3 BRA `(.L_x_527) ;  /* 0x0000000400ecb947 */ /* 0x000fea0003800000 */
[----:B------:R-:W-:Y:S01]  /*7360*/  SEL R12, R125, R137, !P0 ;  /* 0x000000897d0c7207 */ /* 0x000fe20004000000 */
[----:B------:R-:W-:Y:S01]  /*7370*/  BSSY B3, `(.L_x_528) ;  /* 0x0000073000037945 */ /* 0x000fe20003800000 */
[----:B------:R-:W-:Y:S02]  /*7380*/  ISETP.GE.AND P3, PT, R16, R124, PT ;  /* 0x0000007c1000720c */ /* 0x000fe40003f66270 */
[----:B------:R-:W-:-:S04]  /*7390*/  SHF.R.S32.HI R13, RZ, 0x1f, R12 ;  /* 0x0000001fff0d7819 */ /* 0x000fc8000001140c */
[----:B------:R-:W-:-:S04]  /*73a0*/  LEA.HI R13, R13, R12, RZ, 0x4 ;  /* 0x0000000c0d0d7211 */ /* 0x000fc800078f20ff */
[----:B------:R-:W-:-:S04]  /*73b0*/  LEA.HI.SX32 R152, R13, R121, 0x1c ;  /* 0x000000790d987211 */ /* 0x000fc800078fe2ff */
[----:B------:R-:W-:-:S04]  /*73c0*/  SHF.R.S32.HI R13, RZ, 0x1f, R152 ;  /* 0x0000001fff0d7819 */ /* 0x000fc80000011498 */
[----:B------:R-:W-:Y:S01]  /*73d0*/  LEA.HI R13, R13, R152, RZ, 0x3 ;  /* 0x000000980d0d7211 */ /* 0x000fe200078f18ff */
[----:B------:R-:W-:-:S03]  /*73e0*/  IMAD.SHL.U32 R152, R152, 0x8, RZ ;  /* 0x0000000898987824 */ /* 0x000fc600078e00ff */
[----:B------:R-:W-:Y:S02]  /*73f0*/  SHF.R.S32.HI R13, RZ, 0x3, R13 ;  /* 0x00000003ff0d7819 */ /* 0x000fe4000001140d */
[----:B------:R-:W-:-:S03]  /*7400*/  LOP3.LUT R12, R177, 0x38, R152, 0xf8, !PT ;  /* 0x00000038b10c7812 */ /* 0x000fc600078ef898 */
[----:B------:R-:W-:Y:S01]  /*7410*/  IMAD R13, R13, 0x1800, R179 ;  /* 0x000018000d0d7824 */ /* 0x000fe200078e02b3 */
[----:B------:R-:W-:-:S04]  /*7420*/  LOP3.LUT R12, R12, R178, RZ, 0x3c, !PT ;  /* 0x000000b20c0c7212 */ /* 0x000fc800078e3cff */
[----:B------:R-:W-:-:S05]  /*7430*/  IADD3 R12, R13, R12, RZ ;  /* 0x0000000c0d0c7210 */ /* 0x000fca0007ffe0ff */
[C---:B------:R-:W-:Y:S02]  /*7440*/  IMAD R76, R18.reuse, 0x4800, R12 ;  /* 0x00004800124c7824 */ /* 0x040fe400078e020c */
[----:B------:R-:W-:Y:S02]  /*7450*/  IMAD R12, R18, 0x4800, R140 ;  /* 0x00004800120c7824 */ /* 0x000fe400078e028c */
[--C-:B------:R-:W-:Y:S02]  /*7460*/  IMAD R76, R76, 0x2, R2.reuse ;  /* 0x000000024c4c7824 */ /* 0x100fe400078e0202 */
[----:B------:R-:W-:-:S04]  /*7470*/  IMAD R12, R12, 0x2, R2 ;  /* 0x000000020c0c7824 */ /* 0x000fc800078e0202 */
[----:B------:R-:W3:Y:S04]  /*7480*/  LDS.128 R76, [R76+0x18400] ;  /* 0x018400004c4c7984 */ /* 0x000ee80000000c00 */
[----:B------:R-:W4:Y:S01]  /*7490*/  LDS.128 R12, [R12+0x18400] ;  /* 0x018400000c0c7984 */ /* 0x000f220000000c00 */
[----:B------:R-:W-:Y:S05]  /*74a0*/  @P3 BRA `(.L_x_529) ;  /* 0x00000004007c3947 */ /* 0x000fea0003800000 */
[----:B---3--:R-:W-:Y:S01]  /*74b0*/  MOV R154, R77 ;  /* 0x0000004d009a7202 */ /* 0x008fe20000000f00 */
[----:B----4-:R-:W-:Y:S02]  /*74c0*/  IMAD.MOV.U32 R153, RZ, RZ, R13 ;  /* 0x000000ffff997224 */ /* 0x010fe400078e000d */
[----:B------:R-:W-:Y:S02]  /*74d0*/  HADD2.F32 R155, -RZ, R155.H0_H0 ;  /* 0x2000009bff9b7230 */ /* 0x000fe40000004100 */
[----:B------:R-:W-:Y:S02]  /*74e0*/  HADD2.F32 R13, -RZ, R154.H0_H0 ;  /* 0x2000009aff0d7230 */ /* 0x000fe40000004100 */
[----:B------:R-:W-:Y:S02]  /*74f0*/  HADD2.F32 R157, -RZ, R153.H0_H0 ;  /* 0x20000099ff9d7230 */ /* 0x000fe40000004100 */
[----:B------:R-:W-:Y:S02]  /*7500*/  HADD2.F32 R156, -RZ, R156.H0_H0 ;  /* 0x2000009cff9c7230 */ /* 0x000fe40000004100 */
[-C--:B------:R-:W-:Y:S01]  /*7510*/  FMUL.FTZ R77, R13, R155.reuse ;  /* 0x0000009b0d4d7220 */ /* 0x080fe20000410000 */
[----:B------:R-:W-:-:S03]  /*7520*/  FMUL.FTZ R155, R157, R155 ;  /* 0x0000009b9d9b7220 */ /* 0x000fc60000410000 */
[-C--:B------:R-:W-:Y:S01]  /*7530*/  FFMA.FTZ R77, R157, R156.reuse, -R77 ;  /* 0x0000009c9d4d7223 */ /* 0x080fe2000001084d */
[----:B------:R-:W-:Y:S01]  /*7540*/  FFMA.FTZ R13, R13, R156, R155 ;  /* 0x0000009c0d0d7223 */ /* 0x000fe2000001009b */
[----:B------:R-:W3:Y:S04]  /*7550*/  LDL.S16 R157, [R1+0x76] ;  /* 0x00007600019d7983 */ /* 0x000ee80000100600 */
[----:B------:R-:W4:Y:S01]  /*7560*/  LDL.S16 R156, [R1+0x7c] ;  /* 0x00007c00019c7983 */ /* 0x000f220000100600 */
[----:B------:R-:W-:Y:S01]  /*7570*/  SHF.R.U32.HI R155, RZ, 0x10, R49 ;  /* 0x00000010ff9b7819 */ /* 0x000fe20000011631 */
[----:B------:R-:W-:Y:S01]  /*7580*/  HADD2.F32 R154, -RZ, R154.H1_H1 ;  /* 0x3000009aff9a7230 */ /* 0x000fe20000004100 */
[--C-:B------:R-:W-:Y:S02]  /*7590*/  SHF.R.U64 R36, R36, 0x10, R37.reuse ;  /* 0x0000001024247819 */ /* 0x100fe40000001225 */
[----:B------:R-:W-:Y:S01]  /*75a0*/  SHF.R.U32.HI R37, RZ, 0x10, R37 ;  /* 0x00000010ff257819 */ /* 0x000fe20000011625 */
[----:B------:R-:W-:Y:S01]  /*75b0*/  HADD2.F32 R155, -RZ, R155.H0_H0 ;  /* 0x2000009bff9b7230 */ /* 0x000fe20000004100 */
[----:B------:R-:W-:Y:S01]  /*75c0*/  SHF.R.U64 R49, R48, 0x10, R49 ;  /* 0x0000001030317819 */ /* 0x000fe20000001231 */
[----:B------:R-:W-:-:S02]  /*75d0*/  HADD2.F32 R48, -RZ, R153.H1_H1 ;  /* 0x30000099ff307230 */ /* 0x000fc40000004100 */
[----:B------:R-:W-:Y:S02]  /*75e0*/  HADD2.F32 R37, -RZ, R37.H0_H0 ;  /* 0x20000025ff257230 */ /* 0x000fe40000004100 */
[-C--:B------:R-:W-:Y:S01]  /*75f0*/  FMUL.FTZ R153, R154, R155.reuse ;  /* 0x0000009b9a997220 */ /* 0x080fe20000410000 */
[----:B------:R-:W-:-:S03]  /*7600*/  FMUL.FTZ R155, R48, R155 ;  /* 0x0000009b309b7220 */ /* 0x000fc60000410000 */
[-C--:B------:R-:W-:Y:S01]  /*7610*/  FFMA.FTZ R48, R48, R37.reuse, -R153 ;  /* 0x0000002530307223 */ /* 0x080fe20000010899 */
[----:B------:R-:W-:Y:S02]  /*7620*/  HADD2.F32 R153, -RZ, R79.H0_H0 ;  /* 0x2000004fff997230 */ /* 0x000fe40000004100 */
[----:B------:R-:W-:Y:S01]  /*7630*/  FFMA.FTZ R37, R154, R37, R155 ;  /* 0x000000259a257223 */ /* 0x000fe2000001009b */
[----:B------:R-:W-:Y:S02]  /*7640*/  HADD2.F32 R155, -RZ, R15.H0_H0 ;  /* 0x2000000fff9b7230 */ /* 0x000fe40000004100 */
[----:B---3--:R-:W-:Y:S02]  /*7650*/  HADD2.F32 R154, -RZ, R157.H0_H0 ;  /* 0x2000009dff9a7230 */ /* 0x008fe40000004100 */
[----:B----4-:R-:W-:-:S05]  /*7660*/  HADD2.F32 R156, -RZ, R156.H0_H0 ;  /* 0x2000009cff9c7230 */ /* 0x010fca0000004100 */
[----:B------:R-:W-:-:S04]  /*7670*/  FMUL.FTZ R157, R153, R156 ;  /* 0x0000009c999d7220 */ /* 0x000fc80000410000 */
[C---:B------:R-:W-:Y:S01]  /*7680*/  FFMA.FTZ R157, R155.reuse, R154, -R157 ;  /* 0x0000009a9b9d7223 */ /* 0x040fe2000001089d */
[----:B------:R-:W-:Y:S02]  /*7690*/  FMUL.FTZ R155, R155, R156 ;  /* 0x0000009c9b9b7220 */ /* 0x000fe40000410000 */
[----:B------:R-:W3:Y:S02]  /*76a0*/  LDL.LU.S16 R156, [R1+0x7e] ;  /* 0x00007e00019c7983 */ /* 0x000ee40000300600 */
[----:B------:R-:W-:Y:S02]  /*76b0*/  FFMA.FTZ R155, R153, R154, R155 ;  /* 0x0000009a999b7223 */ /* 0x000fe4000001009b */
[----:B------:R-:W4:Y:S01]  /*76c0*/  LDL.S16 R154, [R1+0x78] ;  /* 0x00007800019a7983 */ /* 0x000f220000100600 */
[--C-:B------:R-:W-:Y:S01]  /*76d0*/  SHF.R.U64 R38, R38, 0x10, R39.reuse ;  /* 0x0000001026267819 */ /* 0x100fe20000001227 */
[----:B------:R-:W-:Y:S01]  /*76e0*/  HADD2.F32 R15, -RZ, R15.H1_H1 ;  /* 0x3000000fff0f7230 */ /* 0x000fe20000004100 */
[----:B------:R-:W-:-:S02]  /*76f0*/  SHF.R.U32.HI R153, RZ, 0x10, R39 ;  /* 0x00000010ff997819 */ /* 0x000fc40000011627 */
[--C-:B------:R-:W-:Y:S01]  /*7700*/  SHF.R.U64 R39, R50, 0x10, R51.reuse ;  /* 0x0000001032277819 */ /* 0x100fe20000001233 */
[----:B------:R-:W-:Y:S01]  /*7710*/  HADD2.F32 R50, -RZ, R79.H1_H1 ;  /* 0x3000004fff327230 */ /* 0x000fe20000004100 */
[----:B------:R-:W-:Y:S01]  /*7720*/  SHF.R.U32.HI R51, RZ, 0x10, R51 ;  /* 0x00000010ff337819 */ /* 0x000fe20000011633 */
[----:B------:R-:W-:-:S04]  /*7730*/  HADD2.F32 R153, -RZ, R153.H0_H0 ;  /* 0x20000099ff997230 */ /* 0x000fc80000004100 */
[----:B------:R-:W-:-:S05]  /*7740*/  HADD2.F32 R51, -RZ, R51.H0_H0 ;  /* 0x20000033ff337230 */ /* 0x000fca0000004100 */
[----:B------:R-:W-:-:S04]  /*7750*/  FMUL.FTZ R79, R50, R51 ;  /* 0x00000033324f7220 */ /* 0x000fc80000410000 */
[C---:B------:R-:W-:Y:S01]  /*7760*/  FFMA.FTZ R79, R15.reuse, R153, -R79 ;  /* 0x000000990f4f7223 */ /* 0x040fe2000001084f */
[----:B------:R-:W-:-:S04]  /*7770*/  FMUL.FTZ R15, R15, R51 ;  /* 0x000000330f0f7220 */ /* 0x000fc80000410000 */
[----:B------:R-:W-:Y:S01]  /*7780*/  FFMA.FTZ R15, R50, R153, R15 ;  /* 0x00000099320f7223 */ /* 0x000fe2000001000f */
[----:B------:R-:W-:Y:S02]  /*7790*/  HADD2.F32 R50, -RZ, R76.H0_H0 ;  /* 0x2000004cff327230 */ /* 0x000fe40000004100 */
[----:B------:R-:W-:Y:S02]  /*77a0*/  HADD2.F32 R153, -RZ, R12.H0_H0 ;  /* 0x2000000cff997230 */ /* 0x000fe40000004100 */
[----:B------:R-:W-:Y:S02]  /*77b0*/  HADD2.F32 R49, -RZ, R49.H0_H0 ;  /* 0x20000031ff317230 */ /* 0x000fe40000004100 */
[----:B------:R-:W-:Y:S02]  /*77c0*/  HADD2.F32 R76, -RZ, R76.H1_H1 ;  /* 0x3000004cff4c7230 */ /* 0x000fe40000004100 */
[----:B------:R-:W-:Y:S02]  /*77d0*/  HADD2.F32 R12, -RZ, R12.H1_H1 ;  /* 0x3000000cff0c7230 */ /* 0x000fe40000004100 */
[----:B------:R-:W-:-:S02]  /*77e0*/  HADD2.F32 R36, -RZ, R36.H0_H0 ;  /* 0x20000024ff247230 */ /* 0x000fc40000004100 */
[----:B---3--:R-:W-:Y:S02]  /*77f0*/  HADD2.F32 R156, -RZ, R156.H0_H0 ;  /* 0x2000009cff9c7230 */ /* 0x008fe40000004100 */
[----:B----4-:R-:W-:-:S03]  /*7800*/  HADD2.F32 R51, -RZ, R154.H0_H0 ;  /* 0x2000009aff337230 */ /* 0x010fc60000004100 */
[-C--:B------:R-:W-:Y:S01]  /*7810*/  FMUL.FTZ R154, R50, R156.reuse ;  /* 0x0000009c329a7220 */ /* 0x080fe20000410000 */
[----:B------:R-:W-:-:S03]  /*7820*/  FMUL.FTZ R156, R153, R156 ;  /* 0x0000009c999c7220 */ /* 0x000fc60000410000 */
[-C--:B------:R-:W-:Y:S01]  /*7830*/  FFMA.FTZ R154, R153, R51.reuse, -R154 ;  /* 0x00000033999a7223 */ /* 0x080fe2000001089a */
[----:B------:R-:W-:Y:S01]  /*7840*/  FFMA.FTZ R156, R50, R51, R156 ;  /* 0x00000033329c7223 */ /* 0x000fe2000001009c */
[-C--:B------:R-:W-:Y:S01]  /*7850*/  FMUL.FTZ R50, R76, R49.reuse ;  /* 0x000000314c327220 */ /* 0x080fe20000410000 */
[----:B------:R-:W3:Y:S01]  /*7860*/  LDL.LU.S16 R153, [R1+0x7a] ;  /* 0x00007a0001997983 */ /* 0x000ee20000300600 */
[C---:B------:R-:W-:Y:S02]  /*7870*/  FMUL.FTZ R49, R12.reuse, R49 ;  /* 0x000000310c317220 */ /* 0x040fe40000410000 */
[-C--:B------:R-:W-:Y:S02]  /*7880*/  FFMA.FTZ R12, R12, R36.reuse, -R50 ;  /* 0x000000240c0c7223 */ /* 0x080fe40000010832 */
[----:B------:R-:W4:Y:S01]  /*7890*/  LDL.LU.S16 R50, [R1+0x74] ;  /* 0x0000740001327983 */ /* 0x000f220000300600 */
[----:B------:R-:W-:Y:S01]  /*78a0*/  FFMA.FTZ R36, R76, R36, R49 ;  /* 0x000000244c247223 */ /* 0x000fe20000010031 */
[----:B------:R-:W-:Y:S01]  /*78b0*/  HADD2.F32 R49, -RZ, R78.H0_H0 ;  /* 0x2000004eff317230 */ /* 0x000fe20000004100 */
[----:B------:R-:W-:Y:S01]  /*78c0*/  F2FP.F16.F32.PACK_AB R48, R48, R77 ;  /* 0x0000004d3030723e */ /* 0x000fe200000000ff */
[----:B------:R-:W-:Y:S01]  /*78d0*/  HADD2.F32 R51, -RZ, R14.H0_H0 ;  /* 0x2000000eff337230 */ /* 0x000fe20000004100 */
[----:B------:R-:W-:Y:S01]  /*78e0*/  F2FP.F16.F32.PACK_AB R79, R79, R157 ;  /* 0x0000009d4f4f723e */ /* 0x000fe200000000ff */
[----:B------:R-:W-:Y:S01]  /*78f0*/  HADD2.F32 R39, -RZ, R39.H0_H0 ;  /* 0x20000027ff277230 */ /* 0x000fe20000004100 */
[----:B------:R-:W-:Y:S01]  /*7900*/  F2FP.F16.F32.PACK_AB R37, R37, R13 ;  /* 0x0000000d2525723e */ /* 0x000fe200000000ff */
[----:B------:R-:W-:Y:S01]  /*7910*/  HADD2.F32 R78, -RZ, R78.H1_H1 ;  /* 0x3000004eff4e7230 */ /* 0x000fe20000004100 */
[----:B------:R-:W-:Y:S01]  /*7920*/  F2FP.F16.F32.PACK_AB R155, R15, R155 ;  /* 0x0000009b0f9b723e */ /* 0x000fe200000000ff */
[----:B------:R-:W-:Y:S01]  /*7930*/  HADD2.F32 R14, -RZ, R14.H1_H1 ;  /* 0x3000000eff0e7230 */ /* 0x000fe20000004100 */
[----:B------:R-:W-:Y:S01]  /*7940*/  F2FP.F16.F32.PACK_AB R36, R36, R156 ;  /* 0x0000009c2424723e */ /* 0x000fe200000000ff */
[----:B------:R-:W-:Y:S01]  /*7950*/  HADD2.F32 R38, -RZ, R38.H0_H0 ;  /* 0x20000026ff267230 */ /* 0x000fe20000004100 */
[----:B------:R-:W-:Y:S01]  /*7960*/  MOV R15, R79 ;  /* 0x0000004f000f7202 */ /* 0x000fe20000000f00 */
[----:B------:R-:W-:Y:S01]  /*7970*/  IMAD.MOV.U32 R13, RZ, RZ, R48 ;  /* 0x000000ffff0d7224 */ /* 0x000fe200078e0030 */
[----:B------:R-:W-:Y:S01]  /*7980*/  F2FP.F16.F32.PACK_AB R12, R12, R154 ;  /* 0x0000009a0c0c723e */ /* 0x000fe200000000ff */
[----:B------:R-:W-:-:S02]  /*7990*/  IMAD.MOV.U32 R77, RZ, RZ, R37 ;  /* 0x000000ffff4d7224 */ /* 0x000fc400078e0025 */
[----:B------:R-:W-:Y:S02]  /*79a0*/  IMAD.MOV.U32 R79, RZ, RZ, R155 ;  /* 0x000000ffff4f7224 */ /* 0x000fe400078e009b */
[----:B---3--:R-:W-:Y:S02]  /*79b0*/  HADD2.F32 R153, -RZ, R153.H0_H0 ;  /* 0x20000099ff997230 */ /* 0x008fe40000004100 */
[----:B----4-:R-:W-:-:S03]  /*79c0*/  HADD2.F32 R50, -RZ, R50.H0_H0 ;  /* 0x20000032ff327230 */ /* 0x010fc60000004100 */
[-C--:B------:R-:W-:Y:S01]  /*79d0*/  FMUL.FTZ R76, R49, R153.reuse ;  /* 0x00000099314c7220 */ /* 0x080fe20000410000 */
[----:B------:R-:W-:-:S03]  /*79e0*/  FMUL.FTZ R153, R51, R153 ;  /* 0x0000009933997220 */ /* 0x000fc60000410000 */
[-C--:B------:R-:W-:Y:S01]  /*79f0*/  FFMA.FTZ R76, R51, R50.reuse, -R76 ;  /* 0x00000032334c7223 */ /* 0x080fe2000001084c */
[----:B------:R-:W-:Y:S01]  /*7a00*/  FFMA.FTZ R153, R49, R50, R153 ;  /* 0x0000003231997223 */ /* 0x000fe20000010099 */
[-C--:B------:R-:W-:Y:S01]  /*7a10*/  FMUL.FTZ R49, R78, R39.reuse ;  /* 0x000000274e317220 */ /* 0x080fe20000410000 */
[----:B------:R-:W-:-:S03]  /*7a20*/  FMUL.FTZ R39, R14, R39 ;  /* 0x000000270e277220 */ /* 0x000fc60000410000 */
[-C--:B------:R-:W-:Y:S01]  /*7a30*/  FFMA.FTZ R49, R14, R38.reuse, -R49 ;  /* 0x000000260e317223 */ /* 0x080fe20000010831 */
[----:B------:R-:W-:-:S04]  /*7a40*/  FFMA.FTZ R39, R78, R38, R39 ;  /* 0x000000264e277223 */ /* 0x000fc80000010027 */
[----:B------:R-:W-:Y:S02]  /*7a50*/  F2FP.F16.F32.PACK_AB R49, R49, R76 ;  /* 0x0000004c3131723e */ /* 0x000fe400000000ff */
[----:B------:R-:W-:Y:S02]  /*7a60*/  F2FP.F16.F32.PACK_AB R39, R39, R153 ;  /* 0x000000992727723e */ /* 0x000fe400000000ff */
[----:B------:R-:W-:Y:S01]  /*7a70*/  MOV R76, R36 ;  /* 0x00000024004c7202 */ /* 0x000fe20000000f00 */
[----:B------:R-:W-:Y:S02]  /*7a80*/  IMAD.MOV.U32 R14, RZ, RZ, R49 ;  /* 0x000000ffff0e7224 */ /* 0x000fe400078e0031 */
[----:B------:R-:W-:-:S07]  /*7a90*/  IMAD.MOV.U32 R78, RZ, RZ, R39 ;  /* 0x000000ffff4e7224 */ /* 0x000fce00078e0027 */
.L_x_529:
[----:B------:R-:W-:Y:S05]  /*7aa0*/  BSYNC B3 ;  /* 0x0000000000037941 */ /* 0x000fea0003800000 */
.L_x_528:
[----:B------:R-:W-:-:S04]  /*7ab0*/  LEA R36, P3, R6, R11, 0x1 ;  /* 0x0000000b06247211 */ /* 0x000fc800078608ff */
[----:B--2---:R-:W-:Y:S02]  /*7ac0*/  LEA.HI.X R37, R6, R117, R113, 0x1, P3 ;  /* 0x0000007506257211 */ /* 0x004fe400018f0c71 */
[----:B------:R-:W-:-:S03]  /*7ad0*/  ISETP.GE.AND P3, PT, R152, R135, PT ;  /* 0x000000879800720c */ /* 0x000fc60003f66270 */
[----:B----4-:R2:W-:Y:S10]  /*7ae0*/  ST.E.128 desc[UR56][R36.64], R12 ;  /* 0x0000000c24007985 */ /* 0x0105f4000c101d38 */
[----:B--2---:R-:W-:-:S05]  /*7af0*/  @!P3 IMAD.WIDE R12, R152, 0x2, R116 ;  /* 0x00000002980cb825 */ /* 0x004fca00078e0274 */
[----:B---3--:R3:W-:Y:S02]  /*7b00*/  @!P3 ST.E.128 desc[UR56][R12.64], R76 ;  /* 0x0000004c0c00b985 */ /* 0x0087e4000c101d38 */
.L_x_527:
[----:B------:R-:W-:Y:S05]  /*7b10*/  BSYNC B2 ;  /* 0x0000000000027941 */ /* 0x000fea0003800000 */
.L_x_526:
[----:B------:R-:W-:Y:S01]  /*7b20*/  ISETP.NE.AND P3, PT, R26, RZ, PT ;  /* 0x000000ff1a00720c */ /* 0x000fe20003f65270 */
[----:B------:R-:W-:-:S12]  /*7b30*/  BSSY B2, `(.L_x_530) ;  /* 0x000007d000027945 */ /* 0x000fd80003800000 */
[----:B------:R-:W-:Y:S05]  /*7b40*/  @!P3 BRA `(.L_x_531) ;  /* 0x0000000400ecb947 */ /* 0x000fea0003800000 */
[----:B---3--:R-:W-:Y:S01]  /*7b50*/  SEL R12, R125, R137, !P1 ;  /* 0x000000897d0c7207 */ /* 0x008fe20004800000 */
[----:B------:R-:W-:Y:S01]  /*7b60*/  BSSY B3, `(.L_x_532) ;  /* 0x0000073000037945 */ /* 0x000fe20003800000 */
[----:B------:R-:W-:Y:S02]  /*7b70*/  ISETP.GE.AND P3, PT, R0, R124, PT ;  /* 0x0000007c0000720c */ /* 0x000fe40003f66270 */
[----:B------:R-:W-:-:S04]  /*7b80*/  SHF.R.S32.HI R13, RZ, 0x1f, R12 ;  /* 0x0000001fff0d7819 */ /* 0x000fc8000001140c */
[----:B------:R-:W-:-:S04]  /*7b90*/  LEA.HI R13, R13, R12, RZ, 0x4 ;  /* 0x0000000c0d0d7211 */ /* 0x000fc800078f20ff */
[----:B------:R-:W-:-:S04]  /*7ba0*/  LEA.HI.SX32 R48, R13, R120, 0x1c ;  /* 0x000000780d307211 */ /* 0x000fc800078fe2ff */
[----:B------:R-:W-:-:S04]  /*7bb0*/  SHF.R.S32.HI R13, RZ, 0x1f, R48 ;  /* 0x0000001fff0d7819 */ /* 0x000fc80000011430 */
[----:B------:R-:W-:Y:S02]  /*7bc0*/  LEA.HI R13, R13, R48, RZ, 0x3 ;  /* 0x000000300d0d7211 */ /* 0x000fe400078f18ff */
[----:B------:R-:W-:Y:S02]  /*7bd0*/  SHF.L.U32 R48, R48, 0x3, RZ ;  /* 0x0000000330307819 */ /* 0x000fe400000006ff */
[----:B------:R-:W-:Y:S02]  /*7be0*/  SHF.R.S32.HI R13, RZ, 0x3, R13 ;  /* 0x00000003ff0d7819 */ /* 0x000fe4000001140d */
[----:B------:R-:W-:-:S03]  /*7bf0*/  LOP3.LUT R12, R177, 0x38, R48, 0xf8, !PT ;  /* 0x00000038b10c7812 */ /* 0x000fc600078ef830 */
[----:B------:R-:W-:Y:S01]  /*7c00*/  IMAD R13, R13, 0x1800, R179 ;  /* 0x000018000d0d7824 */ /* 0x000fe200078e02b3 */
[----:B------:R-:W-:-:S05]  /*7c10*/  LOP3.LUT R12, R12, R178, RZ, 0x3c, !PT ;  /* 0x000000b20c0c7212 */ /* 0x000fca00078e3cff */
[----:B------:R-:W-:-:S04]  /*7c20*/  IMAD.IADD R12, R13, 0x1, R12 ;  /* 0x000000010d0c7824 */ /* 0x000fc800078e020c */
[C---:B------:R-:W-:Y:S02]  /*7c30*/  IMAD R36, R18.reuse, 0x4800, R12 ;  /* 0x0000480012247824 */ /* 0x040fe400078e020c */
[----:B------:R-:W-:-:S03]  /*7c40*/  IMAD R12, R18, 0x4800, R139 ;  /* 0x00004800120c7824 */ /* 0x000fc600078e028b */
[----:B------:R-:W-:Y:S01]  /*7c50*/  LEA R36, R36, R2, 0x1 ;  /* 0x0000000224247211 */ /* 0x000fe200078e08ff */
[----:B------:R-:W-:-:S05]  /*7c60*/  IMAD R12, R12, 0x2, R2 ;  /* 0x000000020c0c7824 */ /* 0x000fca00078e0202 */
[----:B------:R-:W3:Y:S04]  /*7c70*/  LDS.128 R36, [R36+0x18400] ;  /* 0x0184000024247984 */ /* 0x000ee80000000c00 */
[----:B------:R-:W4:Y:S01]  /*7c80*/  LDS.128 R12, [R12+0x18400] ;  /* 0x018400000c0c7984 */ /* 0x000f220000000c00 */
[----:B------:R-:W-:Y:S05]  /*7c90*/  @P3 BRA `(.L_x_533) ;  /* 0x00000004007c3947 */ /* 0x000fea0003800000 */
[----:B------:R-:W5:Y:S04]  /*7ca0*/  LDL.S16 R49, [R1+0x56] ;  /* 0x0000560001317983 */ /* 0x000f680000100600 */
[----:B------:R-:W2:Y:S04]  /*7cb0*/  LDL.LU.S16 R76, [R1+0x54] ;  /* 0x00005400014c7983 */ /* 0x000ea80000300600 */
[----:B------:R-:W2:Y:S04]  /*7cc0*/  LDL.S16 R153, [R1+0x4a] ;  /* 0x00004a0001997983 */ /* 0x000ea80000100600 */
[----:B------:R-:W2:Y:S01]  /*7cd0*/  LDL.LU.S16 R152, [R1+0x48] ;  /* 0x0000480001987983 */ /* 0x000ea20000300600 */
[----:B---3--:R-:W-:-:S03]  /*7ce0*/  IMAD.MOV.U32 R50, RZ, RZ, R37 ;  /* 0x000000ffff327224 */ /* 0x008fc600078e0025 */
[----:B------:R-:W3:Y:S04]  /*7cf0*/  LDL.S16 R79, [R1+0x46] ;  /* 0x00004600014f7983 */ /* 0x000ee80000100600 */
[----:B------:R-:W3:Y:S01]  /*7d00*/  LDL.LU.S16 R78, [R1+0x44] ;  /* 0x00004400014e7983 */ /* 0x000ee20000300600 */
[--C-:B------:R-:W-:Y:S02]  /*7d10*/  SHF.R.U64 R32, R32, 0x10, R33.reuse ;  /* 0x0000001020207819 */ /* 0x100fe40000001221 */
[----:B------:R-:W-:-:S05]  /*7d20*/  SHF.R.U32.HI R33, RZ, 0x10, R33 ;  /* 0x00000010ff217819 */ /* 0x000fca0000011621 */
[----:B------:R-:W-:Y:S01]  /*7d30*/  HADD2.F32 R33, -RZ, R33.H0_H0 ;  /* 0x20000021ff217230 */ /* 0x000fe20000004100 */
[----:B------:R-:W-:Y:S01]  /*7d40*/  SHF.R.U64 R34, R34, 0x10, R35 ;  /* 0x0000001022227819 */ /* 0x000fe20000001223 */
[----:B------:R-:W-:-:S04]  /*7d50*/  HADD2.F32 R32, -RZ, R32.H0_H0 ;  /* 0x20000020ff207230 */ /* 0x000fc80000004100 */
[----:B------:R-:W-:Y:S02]  /*7d60*/  HADD2.F32 R34, -RZ, R34.H0_H0 ;  /* 0x20000022ff227230 */ /* 0x000fe40000004100 */
[----:B-----5:R-:W-:Y:S02]  /*7d70*/  HADD2.F32 R51, -RZ, R49.H0_H0 ;  /* 0x20000031ff337230 */ /* 0x020fe40000004100 */
[----:B----4-:R-:W-:Y:S02]  /*7d80*/  IMAD.MOV.U32 R49, RZ, RZ, R13 ;  /* 0x000000ffff317224 */ /* 0x010fe400078e000d */
[----:B------:R-:W-:Y:S02]  /*7d90*/  HADD2.F32 R13, -RZ, R50.H0_H0 ;  /* 0x20000032ff0d7230 */ /* 0x000fe40000004100 */
[----:B--2---:R-:W-:Y:S02]  /*7da0*/  HADD2.F32 R76, -RZ, R76.H0_H0 ;  /* 0x2000004cff4c7230 */ /* 0x004fe40000004100 */
[----:B------:R-:W-:-:S02]  /*7db0*/  HADD2.F32 R77, -RZ, R49.H0_H0 ;  /* 0x20000031ff4d7230 */ /* 0x000fc40000004100 */
[----:B------:R-:W-:-:S03]  /*7dc0*/  FMUL.FTZ R37, R13, R51 ;  /* 0x000000330d257220 */ /* 0x000fc60000410000 */
[----:B------:R-:W-:-:S04]  /*7dd0*/  FMUL.FTZ R51, R77, R51 ;  /* 0x000000334d337220 */ /* 0x000fc80000410000 */
[----:B------:R-:W-:Y:S01]  /*7de0*/  FFMA.FTZ R13, R13, R76, R51 ;  /* 0x0000004c0d0d7223 */ /* 0x000fe20000010033 */
[--C-:B------:R-:W-:Y:S01]  /*7df0*/  SHF.R.U32.HI R51, RZ, 0x10, R45.reuse ;  /* 0x00000010ff337819 */ /* 0x100fe2000001162d */
[----:B------:R-:W-:Y:S01]  /*7e00*/  HADD2.F32 R50, -RZ, R50.H1_H1 ;  /* 0x30000032ff327230 */ /* 0x000fe20000004100 */
[----:B------:R-:W-:-:S03]  /*7e10*/  SHF.R.U64 R45, R44, 0x10, R45 ;  /* 0x000000102c2d7819 */ /* 0x000fc6000000122d */
[----:B------:R-:W-:Y:S02]  /*7e20*/  HADD2.F32 R51, -RZ, R51.H0_H0 ;  /* 0x20000033ff337230 */ /* 0x000fe40000004100 */
[----:B------:R-:W-:-:S03]  /*7e30*/  HADD2.F32 R44, -RZ, R49.H1_H1 ;  /* 0x30000031ff2c7230 */ /* 0x000fc60000004100 */
[-C--:B------:R-:W-:Y:S01]  /*7e40*/  FMUL.FTZ R49, R50, R51.reuse ;  /* 0x0000003332317220 */ /* 0x080fe20000410000 */
[----:B------:R-:W-:Y:S01]  /*7e50*/  FFMA.FTZ R37, R77, R76, -R37 ;  /* 0x0000004c4d257223 */ /* 0x000fe20000010825 */
[C---:B------:R-:W-:Y:S01]  /*7e60*/  FMUL.FTZ R51, R44.reuse, R51 ;  /* 0x000000332c337220 */ /* 0x040fe20000410000 */
[----:B------:R-:W-:Y:S02]  /*7e70*/  HADD2.F32 R76, -RZ, R153.H0_H0 ;  /* 0x20000099ff4c7230 */ /* 0x000fe40000004100 */
[-C--:B------:R-:W-:Y:S01]  /*7e80*/  FFMA.FTZ R44, R44, R33.reuse, -R49 ;  /* 0x000000212c2c7223 */ /* 0x080fe20000010831 */
[----:B------:R-:W-:Y:S02]  /*7e90*/  HADD2.F32 R49, -RZ, R39.H0_H0 ;  /* 0x20000027ff317230 */ /* 0x000fe40000004100 */
[----:B------:R-:W-:Y:S01]  /*7ea0*/  FFMA.FTZ R33, R50, R33, R51 ;  /* 0x0000002132217223 */ /* 0x000fe20000010033 */
[----:B------:R-:W-:Y:S02]  /*7eb0*/  HADD2.F32 R50, -RZ, R152.H0_H0 ;  /* 0x20000098ff327230 */ /* 0x000fe40000004100 */
[----:B------:R-:W-:-:S02]  /*7ec0*/  HADD2.F32 R51, -RZ, R15.H0_H0 ;  /* 0x2000000fff337230 */ /* 0x000fc40000004100 */
[----:B------:R-:W-:-:S04]  /*7ed0*/  FMUL.FTZ R77, R49, R76 ;  /* 0x0000004c314d7220 */ /* 0x000fc80000410000 */
[C---:B------:R-:W-:Y:S01]  /*7ee0*/  FFMA.FTZ R77, R51.reuse, R50, -R77 ;  /* 0x00000032334d7223 */ /* 0x040fe2000001084d */
[----:B------:R-:W-:-:S04]  /*7ef0*/  FMUL.FTZ R51, R51, R76 ;  /* 0x0000004c33337220 */ /* 0x000fc80000410000 */
[----:B------:R-:W-:Y:S01]  /*7f00*/  FFMA.FTZ R51, R49, R50, R51 ;  /* 0x0000003231337223 */ /* 0x000fe20000010033 */
[----:B------:R-:W-:Y:S02]  /*7f10*/  SHF.R.U32.HI R49, RZ, 0x10, R35 ;  /* 0x00000010ff317819 */ /* 0x000fe40000011623 */
[--C-:B------:R-:W-:Y:S02]  /*7f20*/  SHF.R.U64 R35, R46, 0x10, R47.reuse ;  /* 0x000000102e237819 */ /* 0x100fe4000000122f */
[----:B------:R-:W-:Y:S01]  /*7f30*/  SHF.R.U32.HI R46, RZ, 0x10, R47 ;  /* 0x00000010ff2e7819 */ /* 0x000fe2000001162f */
[----:B------:R-:W-:-:S04]  /*7f40*/  HADD2.F32 R39, -RZ, R39.H1_H1 ;  /* 0x30000027ff277230 */ /* 0x000fc80000004100 */
[----:B------:R-:W-:Y:S02]  /*7f50*/  HADD2.F32 R46, -RZ, R46.H0_H0 ;  /* 0x2000002eff2e7230 */ /* 0x000fe40000004100 */
[----:B------:R-:W-:Y:S02]  /*7f60*/  HADD2.F32 R15, -RZ, R15.H1_H1 ;  /* 0x3000000fff0f7230 */ /* 0x000fe40000004100 */
[----:B------:R-:W-:Y:S02]  /*7f70*/  HADD2.F32 R49, -RZ, R49.H0_H0 ;  /* 0x20000031ff317230 */ /* 0x000fe40000004100 */
[----:B------:R-:W-:-:S04]  /*7f80*/  FMUL.FTZ R47, R39, R46 ;  /* 0x0000002e272f7220 */ /* 0x000fc80000410000 */
[C---:B------:R-:W-:Y:S01]  /*7f90*/  FFMA.FTZ R47, R15.reuse, R49, -R47 ;  /* 0x000000310f2f7223 */ /* 0x040fe2000001082f */
[----:B------:R-:W-:Y:S01]  /*7fa0*/  FMUL.FTZ R15, R15, R46 ;  /* 0x0000002e0f0f7220 */ /* 0x000fe20000410000 */
[----:B---3--:R-:W-:-:S03]  /*7fb0*/  HADD2.F32 R76, -RZ, R79.H0_H0 ;  /* 0x2000004fff4c7230 */ /* 0x008fc60000004100 */
[----:B------:R-:W-:Y:S01]  /*7fc0*/  FFMA.FTZ R15, R39, R49, R15 ;  /* 0x00000031270f7223 */ /* 0x000fe2000001000f */
[----:B------:R-:W-:Y:S02]  /*7fd0*/  HADD2.F32 R39, -RZ, R36.H0_H0 ;  /* 0x20000024ff277230 */ /* 0x000fe40000004100 */
[----:B------:R-:W-:Y:S02]  /*7fe0*/  HADD2.F32 R49, -RZ, R12.H0_H0 ;  /* 0x2000000cff317230 */ /* 0x000fe40000004100 */
[----:B------:R-:W-:Y:S02]  /*7ff0*/  HADD2.F32 R46, -RZ, R78.H0_H0 ;  /* 0x2000004eff2e7230 */ /* 0x000fe40000004100 */
[-C--:B------:R-:W-:Y:S01]  /*8000*/  FMUL.FTZ R50, R39, R76.reuse ;  /* 0x0000004c27327220 */ /* 0x080fe20000410000 */
[----:B------:R-:W-:Y:S02]  /*8010*/  HADD2.F32 R45, -RZ, R45.H0_H0 ;  /* 0x2000002dff2d7230 */ /* 0x000fe40000004100 */
[----:B------:R-:W-:Y:S01]  /*8020*/  FMUL.FTZ R76, R49, R76 ;  /* 0x0000004c314c7220 */ /* 0x000fe20000410000 */
[----:B------:R-:W-:-:S02]  /*8030*/  HADD2.F32 R36, -RZ, R36.H1_H1 ;  /* 0x30000024ff247230 */ /* 0x000fc40000004100 */
[----:B------:R-:W-:Y:S02]  /*8040*/  HADD2.F32 R12, -RZ, R12.H1_H1 ;  /* 0x3000000cff0c7230 */ /* 0x000fe40000004100 */
[-C--:B------:R-:W-:Y:S01]  /*8050*/  FFMA.FTZ R76, R39, R46.reuse, R76 ;  /* 0x0000002e274c7223 */ /* 0x080fe2000001004c */
[-C--:B------:R-:W-:Y:S02]  /*8060*/  FMUL.FTZ R39, R36, R45.reuse ;  /* 0x0000002d24277220 */ /* 0x080fe40000410000 */
[C---:B------:R-:W-:Y:S01]  /*8070*/  FMUL.FTZ R45, R12.reuse, R45 ;  /* 0x0000002d0c2d7220 */ /* 0x040fe20000410000 */
[----:B------:R-:W-:Y:S01]  /*8080*/  FFMA.FTZ R50, R49, R46, -R50 ;  /* 0x0000002e31327223 */ /* 0x000fe20000010832 */
[-C--:B------:R-:W-:Y:S01]  /*8090*/  FFMA.FTZ R12, R12, R32.reuse, -R39 ;  /* 0x000000200c0c7223 */ /* 0x080fe20000010827 */
[----:B------:R-:W-:Y:S02]  /*80a0*/  HADD2.F32 R49, -RZ, R224.H1_H1 ;  /* 0x300000e0ff317230 */ /* 0x000fe40000004100 */
[----:B------:R-:W-:Y:S01]  /*80b0*/  FFMA.FTZ R32, R36, R32, R45 ;  /* 0x0000002024207223 */ /* 0x000fe2000001002d */
[----:B------:R-:W-:-:S02]  /*80c0*/  HADD2.F32 R36, -RZ, R38.H0_H0 ;  /* 0x20000026ff247230 */ /* 0x000fc40000004100 */
[----:B------:R-:W-:Y:S02]  /*80d0*/  HADD2.F32 R45, -RZ, R14.H0_H0 ;  /* 0x2000000eff2d7230 */ /* 0x000fe40000004100 */
[----:B------:R-:W-:Y:S02]  /*80e0*/  HADD2.F32 R39, -RZ, R224.H0_H0 ;  /* 0x200000e0ff277230 */ /* 0x000fe40000004100 */
[-C--:B------:R-:W-:Y:S01]  /*80f0*/  FMUL.FTZ R46, R36, R49.reuse ;  /* 0x00000031242e7220 */ /* 0x080fe20000410000 */
[----:B------:R-:W-:Y:S02]  /*8100*/  HADD2.F32 R35, -RZ, R35.H0_H0 ;  /* 0x20000023ff237230 */ /* 0x000fe40000004100 */
[----:B------:R-:W-:Y:S01]  /*8110*/  FMUL.FTZ R49, R45, R49 ;  /* 0x000000312d317220 */ /* 0x000fe20000410000 */
[----:B------:R-:W-:Y:S02]  /*8120*/  HADD2.F32 R38, -RZ, R38.H1_H1 ;  /* 0x30000026ff267230 */ /* 0x000fe40000004100 */
[----:B------:R-:W-:-:S02]  /*8130*/  HADD2.F32 R14, -RZ, R14.H1_H1 ;  /* 0x3000000eff0e7230 */ /* 0x000fc40000004100 */
[----:B------:R-:W-:Y:S01]  /*8140*/  FFMA.FTZ R49, R36, R39, R49 ;  /* 0x0000002724317223 */ /* 0x000fe20000010031 */
[-C--:B------:R-:W-:Y:S02]  /*8150*/  FMUL.FTZ R36, R38, R35.reuse ;  /* 0x0000002326247220 */ /* 0x080fe40000410000 */
[C---:B------:R-:W-:Y:S01]  /*8160*/  FMUL.FTZ R35, R14.reuse, R35 ;  /* 0x000000230e237220 */ /* 0x040fe20000410000 */
[----:B------:R-:W-:Y:S01]  /*8170*/  FFMA.FTZ R46, R45, R39, -R46 ;  /* 0x000000272d2e7223 */ /* 0x000fe2000001082e */
[-C--:B------:R-:W-:Y:S02]  /*8180*/  FFMA.FTZ R36, R14, R34.reuse, -R36 ;  /* 0x000000220e247223 */ /* 0x080fe40000010824 */
[----:B------:R-:W-:Y:S01]  /*8190*/  FFMA.FTZ R35, R38, R34, R35 ;  /* 0x0000002226237223 */ /* 0x000fe20000010023 */
[----:B------:R-:W-:Y:S02]  /*81a0*/  F2FP.F16.F32.PACK_AB R37, R44, R37 ;  /* 0x000000252c25723e */ /* 0x000fe400000000ff */
[----:B------:R-:W-:-:S02]  /*81b0*/  F2FP.F16.F32.PACK_AB R47, R47, R77 ;  /* 0x0000004d2f2f723e */ /* 0x000fc400000000ff */
[----:B------:R-:W-:Y:S02]  /*81c0*/  F2FP.F16.F32.PACK_AB R33, R33, R13 ;  /* 0x0000000d2121723e */ /* 0x000fe400000000ff */
[----:B------:R-:W-:Y:S02]  /*81d0*/  F2FP.F16.F32.PACK_AB R32, R32, R76 ;  /* 0x0000004c2020723e */ /* 0x000fe400000000ff */
[----:B------:R-:W-:Y:S02]  /*81e0*/  F2FP.F16.F32.PACK_AB R35, R35, R49 ;  /* 0x000000312323723e */ /* 0x000fe400000000ff */
[----:B------:R-:W-:Y:S02]  /*81f0*/  F2FP.F16.F32.PACK_AB R51, R15, R51 ;  /* 0x000000330f33723e */ /* 0x000fe400000000ff */
[----:B------:R-:W-:Y:S01]  /*8200*/  F2FP.F16.F32.PACK_AB R46, R36, R46 ;  /* 0x0000002e242e723e */ /* 0x000fe200000000ff */
[----:B------:R-:W-:Y:S01]  /*8210*/  IMAD.MOV.U32 R36, RZ, RZ, R32 ;  /* 0x000000ffff247224 */ /* 0x000fe200078e0020 */
[----:B------:R-:W-:Y:S01]  /*8220*/  MOV R13, R37 ;  /* 0x00000025000d7202 */ /* 0x000fe20000000f00 */
[----:B------:R-:W-:Y:S01]  /*8230*/  IMAD.MOV.U32 R37, RZ, RZ, R33 ;  /* 0x000000ffff257224 */ /* 0x000fe200078e0021 */
[----:B------:R-:W-:Y:S01]  /*8240*/  F2FP.F16.F32.PACK_AB R12, R12, R50 ;  /* 0x000000320c0c723e */ /* 0x000fe200000000ff */
[----:B------:R-:W-:Y:S01]  /*8250*/  IMAD.MOV.U32 R15, RZ, RZ, R47 ;  /* 0x000000ffff0f7224 */ /* 0x000fe200078e002f */
[----:B------:R-:W-:Y:S01]  /*8260*/  MOV R14, R46 ;  /* 0x0000002e000e7202 */ /* 0x000fe20000000f00 */
[----:B------:R-:W-:Y:S01]  /*8270*/  IMAD.MOV.U32 R38, RZ, RZ, R35 ;  /* 0x000000ffff267224 */ /* 0x000fe200078e0023 */
[----:B------:R-:W-:-:S07]  /*8280*/  MOV R39, R51 ;  /* 0x0000003300277202 */ /* 0x000fce0000000f00 */
.L_x_533:
[----:B------:R-:W-:Y:S05]  /*8290*/  BSYNC B3 ;  /* 0x0000000000037941 */ /* 0x000fea0003800000 */
.L_x_532:
[----:B------:R-:W-:-:S04]  /*82a0*/  LEA R32, P3, R7, R11, 0x1 ;  /* 0x0000000b07207211 */ /* 0x000fc800078608ff */
[----:B--2---:R-:W-:Y:S02]  /*82b0*/  LEA.HI.X R33, R7, R117, R112, 0x1, P3 ;  /* 0x0000007507217211 */ /* 0x004fe400018f0c70 */
[----:B------:R-:W-:-:S03]  /*82c0*/  ISETP.GE.AND P3, PT, R48, R135, PT ;  /* 0x000000873000720c */ /* 0x000fc60003f66270 */
[----:B----4-:R2:W-:Y:S10]  /*82d0*/  ST.E.128 desc[UR56][R32.64], R12 ;  /* 0x0000000c20007985 */ /* 0x0105f4000c101d38 */
[----:B--2---:R-:W-:-:S05]  /*82e0*/  @!P3 IMAD.WIDE R12, R48, 0x2, R116 ;  /* 0x00000002300cb825 */ /* 0x004fca00078e0274 */
[----:B---3--:R4:W-:Y:S02]  /*82f0*/  @!P3 ST.E.128 desc[UR56][R12.64], R36 ;  /* 0x000000240c00b985 */ /* 0x0089e4000c101d38 */
.L_x_531:
[----:B------:R-:W-:Y:S05]  /*8300*/  BSYNC B2 ;  /* 0x0000000000027941 */ /* 0x000fea0003800000 */
.L_x_530:
[----:B------:R-:W-:-:S13]  /*8310*/  ISETP.NE.AND P3, PT, R27, RZ, PT ;  /* 0x000000ff1b00720c */ /* 0x000fda0003f65270 */
[----:B------:R-:W-:Y:S05]  /*8320*/  @!P3 BRA `(.L_x_525) ;  /* 0x0000000400d4b947 */ /* 0x000fea0003800000 */
[----:B---34-:R-:W3:Y:S01]  /*8330*/  LDL R12, [R1+0x38] ;  /* 0x00003800010c7983 */ /* 0x018ee20000100800 */
[----:B------:R-:W-:Y:S01]  /*8340*/  ISETP.GE.AND P3, PT, R3, R124, PT ;  /* 0x0000007c0300720c */ /* 0x000fe20003f66270 */
[----:B------:R-:W-:Y:S01]  /*8350*/  BSSY B2, `(.L_x_534) ;  /* 0x000006c000027945 */ /* 0x000fe20003800000 */
[----:B---3--:R-:W-:-:S04]  /*8360*/  LOP3.LUT P5, RZ, R12, 0x1, RZ, 0xc0, !PT ;  /* 0x000000010cff7812 */ /* 0x008fc800078ac0ff */
[----:B------:R-:W-:-:S04]  /*8370*/  SEL R12, R125, R137, !P5 ;  /* 0x000000897d0c7207 */ /* 0x000fc80006800000 */
        /* <DEDUP_REMOVED lines=9> */
[----:B------:R-:W-:-:S05]  /*8410*/  LOP3.LUT R12, R12, R178, RZ, 0x3c, !PT ;  /* 0x000000b20c0c7212 */ /* 0x000fca00078e3cff */
[----:B------:R-:W-:-:S04]  /*8420*/  IMAD.IADD R12, R13, 0x1, R12 ;  /* 0x000000010d0c7824 */ /* 0x000fc800078e020c */
[C---:B------:R-:W-:Y:S02]  /*8430*/  IMAD R32, R18.reuse, 0x4800, R12 ;  /* 0x0000480012207824 */ /* 0x040fe400078e020c */
[----:B------:R-:W-:Y:S02]  /*8440*/  IMAD R12, R18, 0x4800, R136 ;  /* 0x00004800120c7824 */ /* 0x000fe400078e0288 */
[----:B------:R-:W-:-:S03]  /*8450*/  IMAD R32, R32, 0x2, R2 ;  /* 0x0000000220207824 */ /* 0x000fc600078e0202 */
[----:B------:R-:W-:-:S03]  /*8460*/  LEA R12, R12, R2, 0x1 ;  /* 0x000000020c0c7211 */ /* 0x000fc600078e08ff */
[----:B------:R-:W3:Y:S04]  /*8470*/  LDS.128 R32, [R32+0x18400] ;  /* 0x0184000020207984 */ /* 0x000ee80000000c00 */
[----:B------:R-:W4:Y:S01]  /*8480*/  LDS.128 R12, [R12+0x18400] ;  /* 0x018400000c0c7984 */ /* 0x000f220000000c00 */
[----:B------:R-:W-:Y:S05]  /*8490*/  @P3 BRA `(.L_x_535) ;  /* 0x00000004005c3947 */ /* 0x000fea0003800000 */
[----:B------:R-:W-:Y:S01]  /*84a0*/  HADD2.F32 R38, -RZ, R198.H1_H1 ;  /* 0x300000c6ff267230 */ /* 0x000fe20000004100 */
[--C-:B------:R-:W-:Y:S01]  /*84b0*/  SHF.R.U64 R28, R28, 0x10, R29.reuse ;  /* 0x000000101c1c7819 */ /* 0x100fe2000000121d */
[----:B---3--:R-:W-:Y:S01]  /*84c0*/  HADD2.F32 R37, -RZ, R33.H0_H0 ;  /* 0x20000021ff257230 */ /* 0x008fe20000004100 */
[----:B------:R-:W-:Y:S01]  /*84d0*/  SHF.R.U32.HI R29, RZ, 0x10, R29 ;  /* 0x00000010ff1d7819 */ /* 0x000fe2000001161d */
[----:B----4-:R-:W-:Y:S01]  /*84e0*/  HADD2.F32 R44, -RZ, R13.H0_H0 ;  /* 0x2000000dff2c7230 */ /* 0x010fe20000004100 */
[----:B------:R-:W-:Y:S01]  /*84f0*/  SHF.R.U64 R40, R40, 0x10, R41 ;  /* 0x0000001028287819 */ /* 0x000fe20000001229 */
[----:B------:R-:W-:Y:S02]  /*8500*/  HADD2.F32 R39, -RZ, R196.H1_H1 ;  /* 0x300000c4ff277230 */ /* 0x000fe40000004100 */
[-C--:B------:R-:W-:Y:S01]  /*8510*/  FMUL.FTZ R45, R37, R38.reuse ;  /* 0x00000026252d7220 */ /* 0x080fe20000410000 */
[----:B------:R-:W-:Y:S02]  /*8520*/  HADD2.F32 R33, -RZ, R33.H1_H1 ;  /* 0x30000021ff217230 */ /* 0x000fe40000004100 */
[----:B------:R-:W-:Y:S01]  /*8530*/  FMUL.FTZ R38, R44, R38 ;  /* 0x000000262c267220 */ /* 0x000fe20000410000 */
[----:B------:R-:W-:Y:S01]  /*8540*/  SHF.R.U64 R30, R30, 0x10, R31 ;  /* 0x000000101e1e7819 */ /* 0x000fe2000000121f */
[----:B------:R-:W-:Y:S01]  /*8550*/  FFMA.FTZ R45, R44, R39, -R45 ;  /* 0x000000272c2d7223 */ /* 0x000fe2000001082d */
[----:B------:R-:W-:-:S02]  /*8560*/  HADD2.F32 R198, -RZ, R198.H0_H0 ;  /* 0x200000c6ffc67230 */ /* 0x000fc40000004100 */
[----:B------:R-:W-:Y:S01]  /*8570*/  FFMA.FTZ R37, R37, R39, R38 ;  /* 0x0000002725257223 */ /* 0x000fe20000010026 */
[----:B------:R-:W-:Y:S01]  /*8580*/  SHF.R.U32.HI R38, RZ, 0x10, R41 ;  /* 0x00000010ff267819 */ /* 0x000fe20000011629 */
[----:B------:R-:W-:Y:S02]  /*8590*/  HADD2.F32 R39, -RZ, R13.H1_H1 ;  /* 0x3000000dff277230 */ /* 0x000fe40000004100 */
[----:B------:R-:W-:Y:S02]  /*85a0*/  HADD2.F32 R13, -RZ, R29.H0_H0 ;  /* 0x2000001dff0d7230 */ /* 0x000fe40000004100 */
[----:B------:R-:W-:Y:S02]  /*85b0*/  HADD2.F32 R38, -RZ, R38.H0_H0 ;  /* 0x20000026ff267230 */ /* 0x000fe40000004100 */
[--C-:B------:R-:W-:Y:S02]  /*85c0*/  HADD2.F32 R41, -RZ, R15.reuse.H0_H0 ;  /* 0x2000000fff297230 */ /* 0x100fe40000004100 */
[----:B------:R-:W-:-:S02]  /*85d0*/  HADD2.F32 R15, -RZ, R15.H1_H1 ;  /* 0x3000000fff0f7230 */ /* 0x000fc40000004100 */
[-C--:B------:R-:W-:Y:S01]  /*85e0*/  FMUL.FTZ R29, R33, R38.reuse ;  /* 0x00000026211d7220 */ /* 0x080fe20000410000 */
[C---:B------:R-:W-:Y:S01]  /*85f0*/  FMUL.FTZ R38, R39.reuse, R38 ;  /* 0x0000002627267220 */ /* 0x040fe20000410000 */
[----:B------:R-:W-:Y:S02]  /*8600*/  HADD2.F32 R196, -RZ, R196.H0_H0 ;  /* 0x200000c4ffc47230 */ /* 0x000fe40000004100 */
[-C--:B------:R-:W-:Y:S01]  /*8610*/  FFMA.FTZ R29, R39, R13.reuse, -R29 ;  /* 0x0000000d271d7223 */ /* 0x080fe2000001081d */
[----:B------:R-:W-:Y:S01]  /*8620*/  FFMA.FTZ R13, R33, R13, R38 ;  /* 0x0000000d210d7223 */ /* 0x000fe20000010026 */
[----:B------:R-:W-:Y:S02]  /*8630*/  IMAD.MOV.U32 R33, RZ, RZ, R35 ;  /* 0x000000ffff217224 */ /* 0x000fe400078e0023 */
[----:B------:R-:W-:Y:S01]  /*8640*/  HADD2.F32 R35, -RZ, R197.H1_H1 ;  /* 0x300000c5ff237230 */ /* 0x000fe20000004100 */
[----:B------:R-:W-:Y:S01]  /*8650*/  F2FP.F16.F32.PACK_AB R29, R29, R45 ;  /* 0x0000002d1d1d723e */ /* 0x000fe200000000ff */
[----:B------:R-:W-:Y:S01]  /*8660*/  HADD2.F32 R39, -RZ, R195.H1_H1 ;  /* 0x300000c3ff277230 */ /* 0x000fe20000004100 */
[----:B------:R-:W-:Y:S01]  /*8670*/  F2FP.F16.F32.PACK_AB R37, R13, R37 ;  /* 0x000000250d25723e */ /* 0x000fe200000000ff */
[----:B------:R-:W-:-:S02]  /*8680*/  HADD2.F32 R38, -RZ, R33.H0_H0 ;  /* 0x20000021ff267230 */ /* 0x000fc40000004100 */
[----:B------:R-:W-:Y:S02]  /*8690*/  HADD2.F32 R33, -RZ, R33.H1_H1 ;  /* 0x30000021ff217230 */ /* 0x000fe40000004100 */
[----:B------:R-:W-:Y:S02]  /*86a0*/  HADD2.F32 R40, -RZ, R40.H0_H0 ;  /* 0x20000028ff287230 */ /* 0x000fe40000004100 */
[CC--:B------:R-:W-:Y:S01]  /*86b0*/  FMUL.FTZ R44, R38.reuse, R35.reuse ;  /* 0x00000023262c7220 */ /* 0x0c0fe20000410000 */
[C---:B------:R-:W-:Y:S01]  /*86c0*/  FMUL.FTZ R35, R41.reuse, R35 ;  /* 0x0000002329237220 */ /* 0x040fe20000410000 */
[----:B------:R-:W-:Y:S02]  /*86d0*/  HADD2.F32 R28, -RZ, R28.H0_H0 ;  /* 0x2000001cff1c7230 */ /* 0x000fe40000004100 */
[-C--:B------:R-:W-:Y:S01]  /*86e0*/  FFMA.FTZ R44, R41, R39.reuse, -R44 ;  /* 0x00000027292c7223 */ /* 0x080fe2000001082c */
[----:B------:R-:W-:Y:S01]  /*86f0*/  FFMA.FTZ R35, R38, R39, R35 ;  /* 0x0000002726237223 */ /* 0x000fe20000010023 */
[----:B------:R-:W-:Y:S01]  /*8700*/  SHF.R.U32.HI R38, RZ, 0x10, R31 ;  /* 0x00000010ff267819 */ /* 0x000fe2000001161f */
[----:B------:R-:W-:Y:S01]  /*8710*/  HADD2.F32 R197, -RZ, R197.H0_H0 ;  /* 0x200000c5ffc57230 */ /* 0x000fe20000004100 */
[--C-:B------:R-:W-:Y:S01]  /*8720*/  SHF.R.U64 R31, R42, 0x10, R43.reuse ;  /* 0x000000102a1f7819 */ /* 0x100fe2000000122b */
[----:B------:R-:W-:Y:S01]  /*8730*/  HADD2.F32 R195, -RZ, R195.H0_H0 ;  /* 0x200000c3ffc37230 */ /* 0x000fe20000004100 */
[----:B------:R-:W-:Y:S01]  /*8740*/  SHF.R.U32.HI R42, RZ, 0x10, R43 ;  /* 0x00000010ff2a7819 */ /* 0x000fe2000001162b */
[----:B------:R-:W-:-:S02]  /*8750*/  HADD2.F32 R38, -RZ, R38.H0_H0 ;  /* 0x20000026ff267230 */ /* 0x000fc40000004100 */
[----:B------:R-:W-:Y:S02]  /*8760*/  HADD2.F32 R31, -RZ, R31.H0_H0 ;  /* 0x2000001fff1f7230 */ /* 0x000fe40000004100 */
[----:B------:R-:W-:Y:S02]  /*8770*/  HADD2.F32 R42, -RZ, R42.H0_H0 ;  /* 0x2000002aff2a7230 */ /* 0x000fe40000004100 */
[----:B------:R-:W-:Y:S02]  /*8780*/  HADD2.F32 R30, -RZ, R30.H0_H0 ;  /* 0x2000001eff1e7230 */ /* 0x000fe40000004100 */
[----:B------:R-:W-:Y:S02]  /*8790*/  IMAD.MOV.U32 R13, RZ, RZ, R29 ;  /* 0x000000ffff0d7224 */ /* 0x000fe400078e001d */
[----:B------:R-:W-:-:S04]  /*87a0*/  FMUL.FTZ R39, R33, R42 ;  /* 0x0000002a21277220 */ /* 0x000fc80000410000 */
[C---:B------:R-:W-:Y:S01]  /*87b0*/  FFMA.FTZ R39, R15.reuse, R38, -R39 ;  /* 0x000000260f277223 */ /* 0x040fe20000010827 */
[----:B------:R-:W-:-:S04]  /*87c0*/  FMUL.FTZ R15, R15, R42 ;  /* 0x0000002a0f0f7220 */ /* 0x000fc80000410000 */
[----:B------:R-:W-:Y:S01]  /*87d0*/  FFMA.FTZ R15, R33, R38, R15 ;  /* 0x00000026210f7223 */ /* 0x000fe2000001000f */
[----:B------:R-:W-:Y:S01]  /*87e0*/  HADD2.F32 R33, -RZ, R32.H0_H0 ;  /* 0x20000020ff217230 */ /* 0x000fe20000004100 */
[----:B------:R-:W-:Y:S01]  /*87f0*/  F2FP.F16.F32.PACK_AB R39, R39, R44 ;  /* 0x0000002c2727723e */ /* 0x000fe200000000ff */
[----:B------:R-:W-:Y:S02]  /*8800*/  HADD2.F32 R38, -RZ, R12.H0_H0 ;  /* 0x2000000cff267230 */ /* 0x000fe40000004100 */
[----:B------:R-:W-:Y:S02]  /*8810*/  HADD2.F32 R32, -RZ, R32.H1_H1 ;  /* 0x30000020ff207230 */ /* 0x000fe40000004100 */
[-C--:B------:R-:W-:Y:S01]  /*8820*/  FMUL.FTZ R41, R33, R198.reuse ;  /* 0x000000c621297220 */ /* 0x080fe20000410000 */
[----:B------:R-:W-:Y:S02]  /*8830*/  HADD2.F32 R12, -RZ, R12.H1_H1 ;  /* 0x3000000cff0c7230 */ /* 0x000fe40000004100 */
[C---:B------:R-:W-:Y:S01]  /*8840*/  FMUL.FTZ R198, R38.reuse, R198 ;  /* 0x000000c626c67220 */ /* 0x040fe20000410000 */
[----:B------:R-:W-:Y:S01]  /*8850*/  F2FP.F16.F32.PACK_AB R35, R15, R35 ;  /* 0x000000230f23723e */ /* 0x000fe200000000ff */
[----:B------:R-:W-:Y:S01]  /*8860*/  FFMA.FTZ R41, R38, R196, -R41 ;  /* 0x000000c426297223 */ /* 0x000fe20000010829 */
[----:B------:R-:W-:-:S02]  /*8870*/  IMAD.MOV.U32 R15, RZ, RZ, R39 ;  /* 0x000000ffff0f7224 */ /* 0x000fc400078e0027 */
[----:B------:R-:W-:Y:S01]  /*8880*/  FFMA.FTZ R198, R33, R196, R198 ;  /* 0x000000c421c67223 */ /* 0x000fe200000100c6 */
[-C--:B------:R-:W-:Y:S01]  /*8890*/  FMUL.FTZ R33, R32, R40.reuse ;  /* 0x0000002820217220 */ /* 0x080fe20000410000 */
[----:B------:R-:W-:-:S03]  /*88a0*/  FMUL.FTZ R40, R12, R40 ;  /* 0x000000280c287220 */ /* 0x000fc60000410000 */
[-C--:B------:R-:W-:Y:S01]  /*88b0*/  FFMA.FTZ R33, R12, R28.reuse, -R33 ;  /* 0x0000001c0c217223 */ /* 0x080fe20000010821 */
[----:B------:R-:W-:Y:S01]  /*88c0*/  FFMA.FTZ R40, R32, R28, R40 ;  /* 0x0000001c20287223 */ /* 0x000fe20000010028 */
[----:B------:R-:W-:Y:S02]  /*88d0*/  HADD2.F32 R12, -RZ, R34.H0_H0 ;  /* 0x20000022ff0c7230 */ /* 0x000fe40000004100 */
[----:B------:R-:W-:Y:S01]  /*88e0*/  HADD2.F32 R28, -RZ, R14.H0_H0 ;  /* 0x2000000eff1c7230 */ /* 0x000fe20000004100 */
[----:B------:R-:W-:Y:S01]  /*88f0*/  F2FP.F16.F32.PACK_AB R33, R33, R41 ;  /* 0x000000292121723e */ /* 0x000fe200000000ff */
[----:B------:R-:W-:Y:S02]  /*8900*/  HADD2.F32 R34, -RZ, R34.H1_H1 ;  /* 0x30000022ff227230 */ /* 0x000fe40000004100 */
[-C--:B------:R-:W-:Y:S01]  /*8910*/  FMUL.FTZ R32, R12, R197.reuse ;  /* 0x000000c50c207220 */ /* 0x080fe20000410000 */
[----:B------:R-:W-:Y:S02]  /*8920*/  HADD2.F32 R14, -RZ, R14.H1_H1 ;  /* 0x3000000eff0e7230 */ /* 0x000fe40000004100 */
[----:B------:R-:W-:Y:S01]  /*8930*/  FMUL.FTZ R197, R28, R197 ;  /* 0x000000c51cc57220 */ /* 0x000fe20000410000 */
[----:B------:R-:W-:Y:S01]  /*8940*/  F2FP.F16.F32.PACK_AB R40, R40, R198 ;  /* 0x000000c62828723e */ /* 0x000fe200000000ff */
[----:B------:R-:W-:-:S02]  /*8950*/  FFMA.FTZ R32, R28, R195, -R32 ;  /* 0x000000c31c207223 */ /* 0x000fc40000010820 */
[----:B------:R-:W-:Y:S01]  /*8960*/  FFMA.FTZ R197, R12, R195, R197 ;  /* 0x000000c30cc57223 */ /* 0x000fe200000100c5 */
[-C--:B------:R-:W-:Y:S01]  /*8970*/  FMUL.FTZ R12, R34, R31.reuse ;  /* 0x0000001f220c7220 */ /* 0x080fe20000410000 */
[----:B------:R-:W-:-:S03]  /*8980*/  FMUL.FTZ R31, R14, R31 ;  /* 0x0000001f0e1f7220 */ /* 0x000fc60000410000 */
[-C--:B------:R-:W-:Y:S01]  /*8990*/  FFMA.FTZ R12, R14, R30.reuse, -R12 ;  /* 0x0000001e0e0c7223 */ /* 0x080fe2000001080c */
[----:B------:R-:W-:-:S04]  /*89a0*/  FFMA.FTZ R31, R34, R30, R31 ;  /* 0x0000001e221f7223 */ /* 0x000fc8000001001f */
[----:B------:R-:W-:Y:S01]  /*89b0*/  F2FP.F16.F32.PACK_AB R14, R12, R32 ;  /* 0x000000200c0e723e */ /* 0x000fe200000000ff */
[----:B------:R-:W-:Y:S01]  /*89c0*/  IMAD.MOV.U32 R32, RZ, RZ, R40 ;  /* 0x000000ffff207224 */ /* 0x000fe200078e0028 */
[----:B------:R-:W-:Y:S02]  /*89d0*/  F2FP.F16.F32.PACK_AB R31, R31, R197 ;  /* 0x000000c51f1f723e */ /* 0x000fe400000000ff */
[----:B------:R-:W-:Y:S02]  /*89e0*/  MOV R12, R33 ;  /* 0x00000021000c7202 */ /* 0x000fe40000000f00 */
[----:B------:R-:W-:Y:S01]  /*89f0*/  MOV R33, R37 ;  /* 0x0000002500217202 */ /* 0x000fe20000000f00 */
[----:B------:R-:W-:-:S07]  /*8a00*/  IMAD.MOV.U32 R34, RZ, RZ, R31 ;  /* 0x000000ffff227224 */ /* 0x000fce00078e001f */
.L_x_535:
[----:B------:R-:W-:Y:S05]  /*8a10*/  BSYNC B2 ;  /* 0x0000000000027941 */ /* 0x000fea0003800000 */
.L_x_534:
[----:B------:R-:W-:-:S04]  /*8a20*/  LEA R28, P3, R8, R11, 0x1 ;  /* 0x0000000b081c7211 */ /* 0x000fc800078608ff */
[----:B--2---:R-:W-:Y:S02]  /*8a30*/  LEA.HI.X R29, R8, R117, R111, 0x1, P3 ;  /* 0x00000075081d7211 */ /* 0x004fe400018f0c6f */
[----:B------:R-:W-:-:S03]  /*8a40*/  ISETP.GE.AND P3, PT, R36, R135, PT ;  /* 0x000000872400720c */ /* 0x000fc60003f66270 */
[----:B----4-:R2:W-:Y:S10]  /*8a50*/  ST.E.128 desc[UR56][R28.64], R12 ;  /* 0x0000000c1c007985 */ /* 0x0105f4000c101d38 */
[----:B------:R-:W-:-:S05]  /*8a60*/  @!P3 IMAD.WIDE R116, R36, 0x2, R116 ;  /* 0x000000022474b825 */ /* 0x000fca00078e0274 */
[----:B---3--:R2:W-:Y:S02]  /*8a70*/  @!P3 ST.E.128 desc[UR56][R116.64], R32 ;  /* 0x000000207400b985 */ /* 0x0085e4000c101d38 */
.L_x_525:
[----:B------:R-:W-:Y:S05]  /*8a80*/  BSYNC B1 ;  /* 0x0000000000017941 */ /* 0x000fea0003800000 */
.L_x_524:
[----:B------:R-:W-:-:S03]  /*8a90*/  UMOV UR4, 0xffffffff ;  /* 0xffffffff00047882 */ /* 0x000fc60000000000 */
[----:B------:R-:W-:Y:S05]  /*8aa0*/  BRA.DIV UR4, `(.L_x_536) ;  /* 0x0000018a04507947 */ /* 0x000fea000b800000 */
[----:B-1----:R-:W1:Y:S04]  /*8ab0*/  SHFL.IDX PT, R115, R115, 0x1, 0x1c1f ;  /* 0x003c1f0073737f89 */ /* 0x002e6800000e0000 */
[----:B------:R-:W0:Y:S02]  /*8ac0*/  SHFL.IDX PT, R118, R118, 0x1, 0x1c1f ;  /* 0x003c1f0076767f89 */ /* 0x000e2400000e0000 */
.L_x_808:
[----:B------:R-:W-:Y:S05]  /*8ad0*/  @P4 BRA `(.L_x_493) ;  /* 0x0000001c00744947 */ /* 0x000fea0003800000 */
[----:B------:R-:W-:Y:S01]  /*8ae0*/  ISETP.NE.AND P3, PT, R9, RZ, PT ;  /* 0x000000ff0900720c */ /* 0x000fe20003f65270 */
[----:B------:R-:W-:Y:S01]  /*8af0*/  BSSY B1, `(.L_x_537) ;  /* 0x0000078000017945 */ /* 0x000fe20003800000 */
[----:B0-2---:R-:W-:Y:S01]  /*8b00*/  MOV R32, R118 ;  /* 0x0000007600207202 */ /* 0x005fe20000000f00 */
[----:B-1----:R-:W-:-:S10]  /*8b10*/  IMAD.MOV.U32 R33, RZ, RZ, R115 ;  /* 0x000000ffff217224 */ /* 0x002fd400078e0073 */
[----:B------:R-:W-:Y:S05]  /*8b20*/  @!P3 BRA `(.L_x_538) ;  /* 0x0000000400d0b947 */ /* 0x000fea0003800000 */
[----:B---3--:R-:W-:Y:S01]  /*8b30*/  SEL R11, R125, R137, !P0 ;  /* 0x000000897d0b7207 */ /* 0x008fe20004000000 */
[----:B------:R-:W-:Y:S01]  /*8b40*/  BSSY B2, `(.L_x_539) ;  /* 0x000006c000027945 */ /* 0x000fe20003800000 */
[----:B----4-:R-:W-:Y:S02]  /*8b50*/  SHF.R.U32.HI R13, RZ, 0x3, R168 ;  /* 0x00000003ff0d7819 */ /* 0x010fe400000116a8 */
[----:B------:R-:W-:Y:S02]  /*8b60*/  SHF.R.S32.HI R12, RZ, 0x1f, R11 ;  /* 0x0000001fff0c7819 */ /* 0x000fe4000001140b */
[----:B------:R-:W-:Y:S02]  /*8b70*/  ISETP.GE.AND P3, PT, R16, R124, PT ;  /* 0x0000007c1000720c */ /* 0x000fe40003f66270 */
        /* <DEDUP_REMOVED lines=9> */
[----:B------:R-:W-:Y:S01]  /*8c10*/  IADD3 R11, R12, R11, RZ ;  /* 0x0000000b0c0b7210 */ /* 0x000fe20007ffe0ff */
[----:B------:R-:W-:-:S04]  /*8c20*/  IMAD R12, R18, 0x4800, R138 ;  /* 0x00004800120c7824 */ /* 0x000fc800078e028a */
[----:B------:R-:W-:Y:S02]  /*8c30*/  IMAD R28, R18, 0x4800, R11 ;  /* 0x00004800121c7824 */ /* 0x000fe400078e020b */
[--C-:B------:R-:W-:Y:S02]  /*8c40*/  IMAD R12, R12, 0x2, R2.reuse ;  /* 0x000000020c0c7824 */ /* 0x100fe400078e0202 */
[----:B------:R-:W-:-:S04]  /*8c50*/  IMAD R28, R28, 0x2, R2 ;  /* 0x000000021c1c7824 */ /* 0x000fc800078e0202 */
[----:B------:R-:W0:Y:S04]  /*8c60*/  LDS.128 R12, [R12+0x18400] ;  /* 0x018400000c0c7984 */ /* 0x000e280000000c00 */
[----:B------:R-:W1:Y:S01]  /*8c70*/  LDS.128 R28, [R28+0x18400] ;  /* 0x018400001c1c7984 */ /* 0x000e620000000c00 */
[----:B------:R-:W-:Y:S05]  /*8c80*/  @P3 BRA `(.L_x_540) ;  /* 0x00000004005c3947 */ /* 0x000fea0003800000 */
[----:B-1----:R-:W-:Y:S01]  /*8c90*/  MOV R11, R29 ;  /* 0x0000001d000b7202 */ /* 0x002fe20000000f00 */
[----:B------:R-:W-:Y:S01]  /*8ca0*/  HADD2.F32 R34, -RZ, R194.H1_H1 ;  /* 0x300000c2ff227230 */ /* 0x000fe20000004100 */
[----:B------:R-:W-:Y:S01]  /*8cb0*/  SHF.R.U64 R72, R72, 0x10, R73 ;  /* 0x0000001048487819 */ /* 0x000fe20000001249 */
[----:B0-----:R-:W-:Y:S02]  /*8cc0*/  HADD2.F32 R37, -RZ, R13.H0_H0 ;  /* 0x2000000dff257230 */ /* 0x001fe40000004100 */
[--C-:B------:R-:W-:Y:S02]  /*8cd0*/  HADD2.F32 R29, -RZ, R11.reuse.H0_H0 ;  /* 0x2000000bff1d7230 */ /* 0x100fe40000004100 */
[----:B------:R-:W-:Y:S02]  /*8ce0*/  HADD2.F32 R35, -RZ, R182.H1_H1 ;  /* 0x300000b6ff237230 */ /* 0x000fe40000004100 */
[----:B------:R-:W-:Y:S02]  /*8cf0*/  HADD2.F32 R11, -RZ, R11.H1_H1 ;  /* 0x3000000bff0b7230 */ /* 0x000fe40000004100 */
[-C--:B------:R-:W-:Y:S01]  /*8d00*/  FMUL.FTZ R38, R29, R34.reuse ;  /* 0x000000221d267220 */ /* 0x080fe20000410000 */
[----:B------:R-:W-:Y:S01]  /*8d10*/  FMUL.FTZ R34, R37, R34 ;  /* 0x0000002225227220 */ /* 0x000fe20000410000 */
[----:B------:R-:W-:-:S02]  /*8d20*/  HADD2.F32 R13, -RZ, R13.H1_H1 ;  /* 0x3000000dff0d7230 */ /* 0x000fc40000004100 */
[-C--:B------:R-:W-:Y:S01]  /*8d30*/  FFMA.FTZ R38, R37, R35.reuse, -R38 ;  /* 0x0000002325267223 */ /* 0x080fe20000010826 */
[----:B------:R-:W-:Y:S01]  /*8d40*/  FFMA.FTZ R29, R29, R35, R34 ;  /* 0x000000231d1d7223 */ /* 0x000fe20000010022 */
[----:B------:R-:W-:Y:S01]  /*8d50*/  SHF.R.U32.HI R35, RZ, 0x10, R73 ;  /* 0x00000010ff237819 */ /* 0x000fe20000011649 */
[----:B------:R-:W-:Y:S01]  /*8d60*/  HADD2.F32 R40, -RZ, R15.H0_H0 ;  /* 0x2000000fff287230 */ /* 0x000fe20000004100 */
[--C-:B------:R-:W-:Y:S01]  /*8d70*/  SHF.R.U64 R34, R60, 0x10, R61.reuse ;  /* 0x000000103c227819 */ /* 0x100fe2000000123d */
[----:B------:R-:W-:Y:S01]  /*8d80*/  HADD2.F32 R39, -RZ, R159.H1_H1 ;  /* 0x3000009fff277230 */ /* 0x000fe20000004100 */
[----:B------:R-:W-:Y:S01]  /*8d90*/  SHF.R.U32.HI R60, RZ, 0x10, R61 ;  /* 0x00000010ff3c7819 */ /* 0x000fe2000001163d */
[----:B------:R-:W-:Y:S02]  /*8da0*/  HADD2.F32 R35, -RZ, R35.H0_H0 ;  /* 0x20000023ff237230 */ /* 0x000fe40000004100 */
[----:B------:R-:W-:Y:S02]  /*8db0*/  HADD2.F32 R15, -RZ, R15.H1_H1 ;  /* 0x3000000fff0f7230 */ /* 0x000fe40000004100 */
[----:B------:R-:W-:-:S02]  /*8dc0*/  HADD2.F32 R60, -RZ, R60.H0_H0 ;  /* 0x2000003cff3c7230 */ /* 0x000fc40000004100 */
[-C--:B------:R-:W-:Y:S01]  /*8dd0*/  FMUL.FTZ R37, R11, R35.reuse ;  /* 0x000000230b257220 */ /* 0x080fe20000410000 */
[C---:B------:R-:W-:Y:S01]  /*8de0*/  FMUL.FTZ R35, R13.reuse, R35 ;  /* 0x000000230d237220 */ /* 0x040fe20000410000 */
[----:B------:R-:W-:Y:S02]  /*8df0*/  HADD2.F32 R194, -RZ, R194.H0_H0 ;  /* 0x200000c2ffc27230 */ /* 0x000fe40000004100 */
[-C--:B------:R-:W-:Y:S01]  /*8e00*/  FFMA.FTZ R13, R13, R60.reuse, -R37 ;  /* 0x0000003c0d0d7223 */ /* 0x080fe20000010825 */
[----:B------:R-:W-:Y:S01]  /*8e10*/  FFMA.FTZ R11, R11, R60, R35 ;  /* 0x0000003c0b0b7223 */ /* 0x000fe20000010023 */
[----:B------:R-:W-:Y:S02]  /*8e20*/  HADD2.F32 R35, -RZ, R193.H1_H1 ;  /* 0x300000c1ff237230 */ /* 0x000fe40000004100 */
[--C-:B------:R-:W-:Y:S01]  /*8e30*/  HADD2.F32 R37, -RZ, R31.reuse.H0_H0 ;  /* 0x2000001fff257230 */ /* 0x100fe20000004100 */
[----:B------:R-:W-:Y:S01]  /*8e40*/  F2FP.F16.F32.PACK_AB R13, R13, R38 ;  /* 0x000000260d0d723e */ /* 0x000fe200000000ff */
[----:B------:R-:W-:Y:S01]  /*8e50*/  HADD2.F32 R31, -RZ, R31.H1_H1 ;  /* 0x3000001fff1f7230 */ /* 0x000fe20000004100 */
[----:B------:R-:W-:Y:S01]  /*8e60*/  F2FP.F16.F32.PACK_AB R29, R11, R29 ;  /* 0x0000001d0b1d723e */ /* 0x000fe200000000ff */
[----:B------:R-:W-:-:S02]  /*8e70*/  HADD2.F32 R42, -RZ, R12.H0_H0 ;  /* 0x2000000cff2a7230 */ /* 0x000fc40000004100 */
[CC--:B------:R-:W-:Y:S01]  /*8e80*/  FMUL.FTZ R41, R37.reuse, R35.reuse ;  /* 0x0000002325297220 */ /* 0x0c0fe20000410000 */
[C---:B------:R-:W-:Y:S01]  /*8e90*/  FMUL.FTZ R35, R40.reuse, R35 ;  /* 0x0000002328237220 */ /* 0x040fe20000410000 */
[----:B------:R-:W-:Y:S02]  /*8ea0*/  HADD2.F32 R182, -RZ, R182.H0_H0 ;  /* 0x200000b6ffb67230 */ /* 0x000fe40000004100 */
[-C--:B------:R-:W-:Y:S01]  /*8eb0*/  FFMA.FTZ R41, R40, R39.reuse, -R41 ;  /* 0x0000002728297223 */ /* 0x080fe20000010829 */
[----:B------:R-:W-:Y:S01]  /*8ec0*/  FFMA.FTZ R35, R37, R39, R35 ;  /* 0x0000002725237223 */ /* 0x000fe20000010023 */
[--C-:B------:R-:W-:Y:S01]  /*8ed0*/  SHF.R.U64 R39, R74, 0x10, R75.reuse ;  /* 0x000000104a277819 */ /* 0x100fe2000000124b */
[----:B------:R-:W-:Y:S01]  /*8ee0*/  HADD2.F32 R72, -RZ, R72.H0_H0 ;  /* 0x20000048ff487230 */ /* 0x000fe20000004100 */
[----:B------:R-:W-:Y:S01]  /*8ef0*/  SHF.R.U32.HI R74, RZ, 0x10, R75 ;  /* 0x00000010ff4a7819 */ /* 0x000fe2000001164b */
[----:B------:R-:W-:Y:S01]  /*8f00*/  HADD2.F32 R12, -RZ, R12.H1_H1 ;  /* 0x3000000cff0c7230 */ /* 0x000fe20000004100 */
[--C-:B------:R-:W-:Y:S01]  /*8f10*/  SHF.R.U64 R37, R62, 0x10, R63.reuse ;  /* 0x000000103e257819 */ /* 0x100fe2000000123f */
[----:B------:R-:W-:Y:S01]  /*8f20*/  HADD2.F32 R34, -RZ, R34.H0_H0 ;  /* 0x20000022ff227230 */ /* 0x000fe20000004100 */
[----:B------:R-:W-:Y:S01]  /*8f30*/  SHF.R.U32.HI R62, RZ, 0x10, R63 ;  /* 0x00000010ff3e7819 */ /* 0x000fe2000001163f */
[----:B------:R-:W-:-:S02]  /*8f40*/  HADD2.F32 R74, -RZ, R74.H0_H0 ;  /* 0x2000004aff4a7230 */ /* 0x000fc40000004100 */
[----:B------:R-:W-:Y:S02]  /*8f50*/  HADD2.F32 R193, -RZ, R193.H0_H0 ;  /* 0x200000c1ffc17230 */ /* 0x000fe40000004100 */
[----:B------:R-:W-:Y:S02]  /*8f60*/  HADD2.F32 R62, -RZ, R62.H0_H0 ;  /* 0x2000003eff3e7230 */ /* 0x000fe40000004100 */
[----:B------:R-:W-:Y:S01]  /*8f70*/  FMUL.FTZ R40, R31, R74 ;  /* 0x0000004a1f287220 */ /* 0x000fe20000410000 */
[----:B------:R-:W-:Y:S02]  /*8f80*/  HADD2.F32 R159, -RZ, R159.H0_H0 ;  /* 0x2000009fff9f7230 */ /* 0x000fe40000004100 */
[----:B------:R-:W-:Y:S02]  /*8f90*/  HADD2.F32 R39, -RZ, R39.H0_H0 ;  /* 0x20000027ff277230 */ /* 0x000fe40000004100 */
[C---:B------:R-:W-:Y:S01]  /*8fa0*/  FFMA.FTZ R40, R15.reuse, R62, -R40 ;  /* 0x0000003e0f287223 */ /* 0x040fe20000010828 */
[----:B------:R-:W-:Y:S01]  /*8fb0*/  FMUL.FTZ R15, R15, R74 ;  /* 0x0000004a0f0f7220 */ /* 0x000fe20000410000 */
[----:B------:R-:W-:-:S03]  /*8fc0*/  HADD2.F32 R37, -RZ, R37.H0_H0 ;  /* 0x20000025ff257230 */ /* 0x000fc60000004100 */
[----:B------:R-:W-:Y:S01]  /*8fd0*/  FFMA.FTZ R15, R31, R62, R15 ;  /* 0x0000003e1f0f7223 */ /* 0x000fe2000001000f */
[--C-:B------:R-:W-:Y:S01]  /*8fe0*/  HADD2.F32 R31, -RZ, R28.reuse.H0_H0 ;  /* 0x2000001cff1f7230 */ /* 0x100fe20000004100 */
[----:B------:R-:W-:Y:S01]  /*8ff0*/  F2FP.F16.F32.PACK_AB R40, R40, R41 ;  /* 0x000000292828723e */ /* 0x000fe200000000ff */
[----:B------:R-:W-:Y:S02]  /*9000*/  HADD2.F32 R28, -RZ, R28.H1_H1 ;  /* 0x3000001cff1c7230 */ /* 0x000fe40000004100 */
[----:B------:R-:W-:Y:S01]  /*9010*/  F2FP.F16.F32.PACK_AB R35, R15, R35 ;  /* 0x000000230f23723e */ /* 0x000fe200000000ff */
[CC--:B------:R-:W-:Y:S01]  /*9020*/  FMUL.FTZ R43, R31.reuse, R194.reuse ;  /* 0x000000c21f2b7220 */ /* 0x0c0fe20000410000 */
[C---:B------:R-:W-:Y:S01]  /*9030*/  FMUL.FTZ R194, R42.reuse, R194 ;  /* 0x000000c22ac27220 */ /* 0x040fe20000410000 */
[----:B------:R-:W-:Y:S02]  /*9040*/  IMAD.MOV.U32 R15, RZ, RZ, R40 ;  /* 0x000000ffff0f7224 */ /* 0x000fe400078e0028 */
[-C--:B------:R-:W-:Y:S01]  /*9050*/  FFMA.FTZ R43, R42, R182.reuse, -R43 ;  /* 0x000000b62a2b7223 */ /* 0x080fe2000001082b */
        /* <DEDUP_REMOVED lines=16> */
[C---:B------:R-:W-:Y:S01]  /*9160*/  FMUL.FTZ R39, R14.reuse, R39 ;  /* 0x000000270e277220 */ /* 0x040fe20000410000 */
[----:B------:R-:W-:Y:S02]  /*9170*/  IMAD.MOV.U32 R28, RZ, RZ, R72 ;  /* 0x000000ffff1c7224 */ /* 0x000fe400078e0048 */
        /* <DEDUP_REMOVED lines=8> */
.L_x_540:
[----:B------:R-:W-:Y:S05]  /*9200*/  BSYNC B2 ;  /* 0x0000000000027941 */ /* 0x000fea0003800000 */
.L_x_539:
[----:B------:R-:W-:-:S04]  /*9210*/  LEA R34, P3, R6, R118, 0x1 ;  /* 0x0000007606227211 */ /* 0x000fc800078608ff */
[----:B------:R-:W-:Y:S02]  /*9220*/  LEA.HI.X R35, R6, R115, R113, 0x1, P3 ;  /* 0x0000007306237211 */ /* 0x000fe400018f0c71 */
[----:B------:R-:W-:-:S03]  /*9230*/  ISETP.GE.AND P3, PT, R36, R135, PT ;  /* 0x000000872400720c */ /* 0x000fc60003f66270 */
[----:B0-----:R0:W-:Y:S10]  /*9240*/  ST.E.128 desc[UR56][R34.64], R12 ;  /* 0x0000000c22007985 */ /* 0x0011f4000c101d38 */
[----:B------:R-:W-:-:S05]  /*9250*/  @!P3 IMAD.WIDE R36, R36, 0x2, R32 ;  /* 0x000000022424b825 */ /* 0x000fca00078e0220 */
[----:B-1----:R0:W-:Y:S02]  /*9260*/  @!P3 ST.E.128 desc[UR56][R36.64], R28 ;  /* 0x0000001c2400b985 */ /* 0x0021e4000c101d38 */
.L_x_538:
[----:B------:R-:W-:Y:S05]  /*9270*/  BSYNC B1 ;  /* 0x0000000000017941 */ /* 0x000fea0003800000 */
.L_x_537:
[----:B------:R-:W-:Y:S01]  /*9280*/  ISETP.NE.AND P3, PT, R26, RZ, PT ;  /* 0x000000ff1a00720c */ /* 0x000fe20003f65270 */
[----:B------:R-:W-:-:S12]  /*9290*/  BSSY B1, `(.L_x_541) ;  /* 0x0000077000017945 */ /* 0x000fd80003800000 */
[----:B------:R-:W-:Y:S05]  /*92a0*/  @!P3 BRA `(.L_x_542) ;  /* 0x0000000400d4b947 */ /* 0x000fea0003800000 */
[----:B---3--:R-:W-:Y:S01]  /*92b0*/  SEL R11, R125, R137, !P1 ;  /* 0x000000897d0b7207 */ /* 0x008fe20004800000 */
[----:B------:R-:W-:Y:S01]  /*92c0*/  BSSY B2, `(.L_x_543) ;  /* 0x0000070000027945 */ /* 0x000fe20003800000 */
[----:B0-----:R-:W-:Y:S02]  /*92d0*/  SHF.R.U32.HI R14, RZ, 0x3, R168 ;  /* 0x00000003ff0e7819 */ /* 0x001fe400000116a8 */
[----:B----4-:R-:W-:Y:S02]  /*92e0*/  SHF.R.S32.HI R12, RZ, 0x1f, R11 ;  /* 0x0000001fff0c7819 */ /* 0x010fe4000001140b */
[----:B------:R-:W-:Y:S02]  /*92f0*/  ISETP.GE.AND P4, PT, R0, R124, PT ;  /* 0x0000007c0000720c */ /* 0x000fe40003f86270 */
[----:B------:R-:W-:Y:S02]  /*9300*/  LEA.HI R11, R12, R11, RZ, 0x4 ;  /* 0x0000000b0c0b7211 */ /* 0x000fe400078f20ff */
[----:B------:R-:W-:-:S02]  /*9310*/  LEA R34, P3, R7, R118, 0x1 ;  /* 0x0000007607227211 */ /* 0x000fc400078608ff */
[----:B------:R-:W-:Y:S02]  /*9320*/  LEA.HI.SX32 R11, R11, R120, 0x1c ;  /* 0x000000780b0b7211 */ /* 0x000fe400078fe2ff */
[----:B------:R-:W-:Y:S02]  /*9330*/  LEA.HI.X R35, R7, R115, R112, 0x1, P3 ;  /* 0x0000007307237211 */ /* 0x000fe400018f0c70 */
[----:B------:R-:W-:Y:S01]  /*9340*/  SHF.R.S32.HI R12, RZ, 0x1f, R11 ;  /* 0x0000001fff0c7819 */ /* 0x000fe2000001140b */
[----:B------:R-:W-:-:S03]  /*9350*/  IMAD.SHL.U32 R36, R11, 0x8, RZ ;  /* 0x000000080b247824 */ /* 0x000fc600078e00ff */
[----:B------:R-:W-:Y:S02]  /*9360*/  LEA.HI R12, R12, R11, RZ, 0x3 ;  /* 0x0000000b0c0c7211 */ /* 0x000fe400078f18ff */
[----:B------:R-:W-:Y:S02]  /*9370*/  LOP3.LUT R11, R168, 0x38, R36, 0xf8, !PT ;  /* 0x00000038a80b7812 */ /* 0x000fe400078ef824 */
[----:B------:R-:W-:Y:S02]  /*9380*/  SHF.R.S32.HI R13, RZ, 0x3, R12 ;  /* 0x00000003ff0d7819 */ /* 0x000fe4000001140c */
[----:B------:R-:W-:Y:S02]  /*9390*/  LOP3.LUT R11, R11, R14, RZ, 0x3c, !PT ;  /* 0x0000000e0b0b7212 */ /* 0x000fe400078e3cff */
[----:B------:R-:W-:Y:S01]  /*93a0*/  ISETP.GE.AND P3, PT, R36, R135, PT ;  /* 0x000000872400720c */ /* 0x000fe20003f66270 */
[----:B------:R-:W-:-:S04]  /*93b0*/  IMAD R12, R13, 0x1800, R180 ;  /* 0x000018000d0c7824 */ /* 0x000fc800078e02b4 */
[----:B------:R-:W-:Y:S02]  /*93c0*/  IMAD.IADD R11, R12, 0x1, R11 ;  /* 0x000000010c0b7824 */ /* 0x000fe400078e020b */
[C---:B------:R-:W-:Y:S02]  /*93d0*/  IMAD R12, R18.reuse, 0x4800, R134 ;  /* 0x00004800120c7824 */ /* 0x040fe400078e0286 */
[----:B------:R-:W-:-:S03]  /*93e0*/  IMAD R28, R18, 0x4800, R11 ;  /* 0x00004800121c7824 */ /* 0x000fc600078e020b */
[----:B------:R-:W-:Y:S01]  /*93f0*/  LEA R12, R12, R2, 0x1 ;  /* 0x000000020c0c7211 */ /* 0x000fe200078e08ff */
[----:B------:R-:W-:-:S05]  /*9400*/  IMAD R28, R28, 0x2, R2 ;  /* 0x000000021c1c7824 */ /* 0x000fca00078e0202 */
[----:B------:R-:W0:Y:S04]  /*9410*/  LDS.128 R12, [R12+0x18400] ;  /* 0x018400000c0c7984 */ /* 0x000e280000000c00 */
[----:B------:R-:W1:Y:S01]  /*9420*/  LDS.128 R28, [R28+0x18400] ;  /* 0x018400001c1c7984 */ /* 0x000e620000000c00 */
[----:B------:R-:W-:Y:S05]  /*9430*/  @P4 BRA `(.L_x_544) ;  /* 0x0000000400604947 */ /* 0x000fea0003800000 */
[----:B0-----:R-:W-:Y:S01]  /*9440*/  IMAD.MOV.U32 R11, RZ, RZ, R13 ;  /* 0x000000ffff0b7224 */ /* 0x001fe200078e000d */
[----:B------:R-:W-:Y:S01]  /*9450*/  SHF.R.U64 R68, R68, 0x10, R69 ;  /* 0x0000001044447819 */ /* 0x000fe20000001245 */
[----:B------:R-:W-:Y:S01]  /*9460*/  HADD2.F32 R39, -RZ, R158.H1_H1 ;  /* 0x3000009eff277230 */ /* 0x000fe20000004100 */
[----:B------:R-:W-:Y:S01]  /*9470*/  SHF.R.U64 R56, R56, 0x10, R57 ;  /* 0x0000001038387819 */ /* 0x000fe20000001239 */
[----:B-1----:R-:W-:Y:S01]  /*9480*/  HADD2.F32 R37, -RZ, R29.H0_H0 ;  /* 0x2000001dff257230 */ /* 0x002fe20000004100 */
[----:B------:R-:W-:Y:S01]  /*9490*/  SHF.R.U64 R70, R70, 0x10, R71 ;  /* 0x0000001046467819 */ /* 0x000fe20000001247 */
[----:B------:R-:W-:Y:S01]  /*94a0*/  HADD2.F32 R38, -RZ, R11.H0_H0 ;  /* 0x2000000bff267230 */ /* 0x000fe20000004100 */
[----:B------:R-:W-:Y:S01]  /*94b0*/  SHF.R.U64 R58, R58, 0x10, R59 ;  /* 0x000000103a3a7819 */ /* 0x000fe2000000123b */
[----:B------:R-:W-:Y:S02]  /*94c0*/  HADD2.F32 R13, -RZ, R150.H1_H1 ;  /* 0x30000096ff0d7230 */ /* 0x000fe40000004100 */
[----:B------:R-:W-:Y:S01]  /*94d0*/  FMUL.FTZ R40, R37, R39 ;  /* 0x0000002725287220 */ /* 0x000fe20000410000 */
[----:B------:R-:W-:-:S02]  /*94e0*/  HADD2.F32 R158, -RZ, R158.H0_H0 ;  /* 0x2000009eff9e7230 */ /* 0x000fc40000004100 */
[C---:B------:R-:W-:Y:S01]  /*94f0*/  FMUL.FTZ R39, R38.reuse, R39 ;  /* 0x0000002726277220 */ /* 0x040fe20000410000 */
[----:B------:R-:W-:Y:S02]  /*9500*/  HADD2.F32 R150, -RZ, R150.H0_H0 ;  /* 0x20000096ff967230 */ /* 0x000fe40000004100 */
[-C--:B------:R-:W-:Y:S01]  /*9510*/  FFMA.FTZ R38, R38, R13.reuse, -R40 ;  /* 0x0000000d26267223 */ /* 0x080fe20000010828 */
[----:B------:R-:W-:Y:S01]  /*9520*/  SHF.R.U32.HI R40, RZ, 0x10, R57 ;  /* 0x00000010ff287819 */ /* 0x000fe20000011639 */
[----:B------:R-:W-:Y:S01]  /*9530*/  FFMA.FTZ R37, R37, R13, R39 ;  /* 0x0000000d25257223 */ /* 0x000fe20000010027 */
[----:B------:R-:W-:Y:S01]  /*9540*/  SHF.R.U32.HI R39, RZ, 0x10, R69 ;  /* 0x00000010ff277819 */ /* 0x000fe20000011645 */
[----:B------:R-:W-:Y:S02]  /*9550*/  HADD2.F32 R13, -RZ, R29.H1_H1 ;  /* 0x3000001dff0d7230 */ /* 0x000fe40000004100 */
[----:B------:R-:W-:Y:S02]  /*9560*/  HADD2.F32 R68, -RZ, R68.H0_H0 ;  /* 0x20000044ff447230 */ /* 0x000fe40000004100 */
[----:B------:R-:W-:-:S02]  /*9570*/  HADD2.F32 R29, -RZ, R39.H0_H0 ;  /* 0x20000027ff1d7230 */ /* 0x000fc40000004100 */
[----:B------:R-:W-:Y:S02]  /*9580*/  HADD2.F32 R39, -RZ, R11.H1_H1 ;  /* 0x3000000bff277230 */ /* 0x000fe40000004100 */
[----:B------:R-:W-:Y:S02]  /*9590*/  HADD2.F32 R11, -RZ, R40.H0_H0 ;  /* 0x20000028ff0b7230 */ /* 0x000fe40000004100 */
[-C--:B------:R-:W-:Y:S01]  /*95a0*/  FMUL.FTZ R40, R13, R29.reuse ;  /* 0x0000001d0d287220 */ /* 0x080fe20000410000 */
[----:B------:R-:W-:Y:S02]  /*95b0*/  HADD2.F32 R56, -RZ, R56.H0_H0 ;  /* 0x20000038ff387230 */ /* 0x000fe40000004100 */
[C---:B------:R-:W-:Y:S01]  /*95c0*/  FMUL.FTZ R41, R39.reuse, R29 ;  /* 0x0000001d27297220 */ /* 0x040fe20000410000 */
[----:B------:R-:W-:Y:S02]  /*95d0*/  HADD2.F32 R70, -RZ, R70.H0_H0 ;  /* 0x20000046ff467230 */ /* 0x000fe40000004100 */
[----:B------:R-:W-:Y:S01]  /*95e0*/  FFMA.FTZ R29, R39, R11, -R40 ;  /* 0x0000000b271d7223 */ /* 0x000fe20000010828 */
[----:B------:R-:W-:-:S02]  /*95f0*/  HADD2.F32 R40, -RZ, R151.H1_H1 ;  /* 0x30000097ff287230 */ /* 0x000fc40000004100 */
[----:B------:R-:W-:Y:S01]  /*9600*/  FFMA.FTZ R11, R13, R11, R41 ;  /* 0x0000000b0d0b7223 */ /* 0x000fe20000010029 */
[----:B------:R-:W-:Y:S01]  /*9610*/  MOV R13, R15 ;  /* 0x0000000f000d7202 */ /* 0x000fe20000000f00 */
[----:B------:R-:W-:Y:S01]  /*9620*/  HADD2.F32 R15, -RZ, R31.H0_H0 ;  /* 0x2000001fff0f7230 */ /* 0x000fe20000004100 */
[----:B------:R-:W-:Y:S01]  /*9630*/  F2FP.F16.F32.PACK_AB R29, R29, R38 ;  /* 0x000000261d1d723e */ /* 0x000fe200000000ff */
[----:B------:R-:W-:Y:S01]  /*9640*/  HADD2.F32 R41, -RZ, R149.H1_H1 ;  /* 0x30000095ff297230 */ /* 0x000fe20000004100 */
[----:B------:R-:W-:Y:S01]  /*9650*/  F2FP.F16.F32.PACK_AB R11, R11, R37 ;  /* 0x000000250b0b723e */ /* 0x000fe200000000ff */
[--C-:B------:R-:W-:Y:S02]  /*9660*/  HADD2.F32 R39, -RZ, R13.reuse.H0_H0 ;  /* 0x2000000dff277230 */ /* 0x100fe40000004100 */
[----:B------:R-:W-:Y:S01]  /*9670*/  FMUL.FTZ R42, R15, R40 ;  /* 0x000000280f2a7220 */ /* 0x000fe20000410000 */
[----:B------:R-:W-:Y:S02]  /*9680*/  HADD2.F32 R13, -RZ, R13.H1_H1 ;  /* 0x3000000dff0d7230 */ /* 0x000fe40000004100 */
[----:B------:R-:W-:-:S02]  /*9690*/  HADD2.F32 R151, -RZ, R151.H0_H0 ;  /* 0x20000097ff977230 */ /* 0x000fc40000004100 */
[C---:B------:R-:W-:Y:S01]  /*96a0*/  FMUL.FTZ R40, R39.reuse, R40 ;  /* 0x0000002827287220 */ /* 0x040fe20000410000 */
[-C--:B------:R-:W-:Y:S01]  /*96b0*/  FFMA.FTZ R42, R39, R41.reuse, -R42 ;  /* 0x00000029272a7223 */ /* 0x080fe2000001082a */
[----:B------:R-:W-:Y:S01]  /*96c0*/  SHF.R.U32.HI R39, RZ, 0x10, R71 ;  /* 0x00000010ff277819 */ /* 0x000fe20000011647 */
[----:B------:R-:W-:Y:S02]  /*96d0*/  HADD2.F32 R149, -RZ, R149.H0_H0 ;  /* 0x20000095ff957230 */ /* 0x000fe40000004100 */
[----:B------:R-:W-:Y:S01]  /*96e0*/  FFMA.FTZ R40, R15, R41, R40 ;  /* 0x000000290f287223 */ /* 0x000fe20000010028 */
[----:B------:R-:W-:Y:S02]  /*96f0*/  HADD2.F32 R15, -RZ, R31.H1_H1 ;  /* 0x3000001fff0f7230 */ /* 0x000fe40000004100 */
[----:B------:R-:W-:Y:S01]  /*9700*/  HADD2.F32 R31, -RZ, R39.H0_H0 ;  /* 0x20000027ff1f7230 */ /* 0x000fe20000004100 */
[----:B------:R-:W-:Y:S01]  /*9710*/  SHF.R.U32.HI R39, RZ, 0x10, R59 ;  /* 0x00000010ff277819 */ /* 0x000fe2000001163b */
[----:B------:R-:W-:-:S03]  /*9720*/  HADD2.F32 R58, -RZ, R58.H0_H0 ;  /* 0x2000003aff3a7230 */ /* 0x000fc60000004100 */
[-C--:B------:R-:W-:Y:S01]  /*9730*/  FMUL.FTZ R41, R15, R31.reuse ;  /* 0x0000001f0f297220 */ /* 0x080fe20000410000 */
[----:B------:R-:W-:Y:S02]  /*9740*/  HADD2.F32 R39, -RZ, R39.H0_H0 ;  /* 0x20000027ff277230 */ /* 0x000fe40000004100 */
[----:B------:R-:W-:-:S03]  /*9750*/  FMUL.FTZ R31, R13, R31 ;  /* 0x0000001f0d1f7220 */ /* 0x000fc60000410000 */
[-C--:B------:R-:W-:Y:S01]  /*9760*/  FFMA.FTZ R41, R13, R39.reuse, -R41 ;  /* 0x000000270d297223 */ /* 0x080fe20000010829 */
[----:B------:R-:W-:Y:S01]  /*9770*/  FFMA.FTZ R31, R15, R39, R31 ;  /* 0x000000270f1f7223 */ /* 0x000fe2000001001f */
[----:B------:R-:W-:Y:S02]  /*9780*/  HADD2.F32 R13, -RZ, R28.H0_H0 ;  /* 0x2000001cff0d7230 */ /* 0x000fe40000004100 */
[----:B------:R-:W-:Y:S02]  /*9790*/  HADD2.F32 R15, -RZ, R12.H0_H0 ;  /* 0x2000000cff0f7230 */ /* 0x000fe40000004100 */
[----:B------:R-:W-:Y:S02]  /*97a0*/  HADD2.F32 R28, -RZ, R28.H1_H1 ;  /* 0x3000001cff1c7230 */ /* 0x000fe40000004100 */
[-C--:B------:R-:W-:Y:S01]  /*97b0*/  FMUL.FTZ R39, R13, R158.reuse ;  /* 0x0000009e0d277220 */ /* 0x080fe20000410000 */
[----:B------:R-:W-:Y:S02]  /*97c0*/  HADD2.F32 R12, -RZ, R12.H1_H1 ;  /* 0x3000000cff0c7230 */ /* 0x000fe40000004100 */
[----:B------:R-:W-:Y:S01]  /*97d0*/  FMUL.FTZ R158, R15, R158 ;  /* 0x0000009e0f9e7220 */ /* 0x000fe20000410000 */
[----:B------:R-:W-:Y:S01]  /*97e0*/  F2FP.F16.F32.PACK_AB R31, R31, R40 ;  /* 0x000000281f1f723e */ /* 0x000fe200000000ff */
[----:B------:R-:W-:Y:S01]  /*97f0*/  FFMA.FTZ R39, R15, R150, -R39 ;  /* 0x000000960f277223 */ /* 0x000fe20000010827 */
[----:B------:R-:W-:-:S02]  /*9800*/  HADD2.F32 R15, -RZ, R14.H0_H0 ;  /* 0x2000000eff0f7230 */ /* 0x000fc40000004100 */
[----:B------:R-:W-:Y:S01]  /*9810*/  FFMA.FTZ R158, R13, R150, R158 ;  /* 0x000000960d9e7223 */ /* 0x000fe2000001009e */
[-C--:B------:R-:W-:Y:S01]  /*9820*/  FMUL.FTZ R13, R28, R68.reuse ;  /* 0x000000441c0d7220 */ /* 0x080fe20000410000 */
[C---:B------:R-:W-:Y:S01]  /*9830*/  FMUL.FTZ R68, R12.reuse, R68 ;  /* 0x000000440c447220 */ /* 0x040fe20000410000 */
[----:B------:R-:W-:Y:S02]  /*9840*/  HADD2.F32 R14, -RZ, R14.H1_H1 ;  /* 0x3000000eff0e7230 */ /* 0x000fe40000004100 */
[-C--:B------:R-:W-:Y:S01]  /*9850*/  FFMA.FTZ R13, R12, R56.reuse, -R13 ;  /* 0x000000380c0d7223 */ /* 0x080fe2000001080d */
[--C-:B------:R-:W-:Y:S02]  /*9860*/  HADD2.F32 R12, -RZ, R30.reuse.H0_H0 ;  /* 0x2000001eff0c7230 */ /* 0x100fe40000004100 */
[----:B------:R-:W-:Y:S01]  /*9870*/  FFMA.FTZ R68, R28, R56, R68 ;  /* 0x000000381c447223 */ /* 0x000fe20000010044 */
[----:B------:R-:W-:Y:S02]  /*9880*/  HADD2.F32 R30, -RZ, R30.H1_H1 ;  /* 0x3000001eff1e7230 */ /* 0x000fe40000004100 */
[-C--:B------:R-:W-:Y:S01]  /*9890*/  FMUL.FTZ R28, R12, R151.reuse ;  /* 0x000000970c1c7220 */ /* 0x080fe20000410000 */
[----:B------:R-:W-:Y:S01]  /*98a0*/  FMUL.FTZ R151, R15, R151 ;  /* 0x000000970f977220 */ /* 0x000fe20000410000 */
[----:B------:R-:W-:-:S02]  /*98b0*/  F2FP.F16.F32.PACK_AB R68, R68, R158 ;  /* 0x0000009e4444723e */ /* 0x000fc400000000ff */
[-C--:B------:R-:W-:Y:S01]  /*98c0*/  FFMA.FTZ R28, R15, R149.reuse, -R28 ;  /* 0x000000950f1c7223 */ /* 0x080fe2000001081c */
[----:B------:R-:W-:Y:S01]  /*98d0*/  FFMA.FTZ R151, R12, R149, R151 ;  /* 0x000000950c977223 */ /* 0x000fe20000010097 */
[-C--:B------:R-:W-:Y:S01]  /*98e0*/  FMUL.FTZ R12, R30, R70.reuse ;  /* 0x000000461e0c7220 */ /* 0x080fe20000410000 */
[C---:B------:R-:W-:Y:S01]  /*98f0*/  FMUL.FTZ R70, R14.reuse, R70 ;  /* 0x000000460e467220 */ /* 0x040fe20000410000 */
[----:B------:R-:W-:Y:S02]  /*9900*/  F2FP.F16.F32.PACK_AB R15, R41, R42 ;  /* 0x0000002a290f723e */ /* 0x000fe400000000ff */
[-C--:B------:R-:W-:Y:S01]  /*9910*/  FFMA.FTZ R12, R14, R58.reuse, -R12 ;  /* 0x0000003a0e0c7223 */ /* 0x080fe2000001080c */
[----:B------:R-:W-:Y:S01]  /*9920*/  FFMA.FTZ R70, R30, R58, R70 ;  /* 0x0000003a1e467223 */ /* 0x000fe20000010046 */
[----:B------:R-:W-:Y:S01]  /*9930*/  F2FP.F16.F32.PACK_AB R14, R13, R39 ;  /* 0x000000270d0e723e */ /* 0x000fe200000000ff */
[----:B------:R-:W-:Y:S02]  /*9940*/  IMAD.MOV.U32 R13, RZ, RZ, R29 ;  /* 0x000000ffff0d7224 */ /* 0x000fe400078e001d */
[----:B------:R-:W-:Y:S01]  /*9950*/  F2FP.F16.F32.PACK_AB R30, R12, R28 ;  /* 0x0000001c0c1e723e */ /* 0x000fe200000000ff */
[----:B------:R-:W-:Y:S01]  /*9960*/  IMAD.MOV.U32 R29, RZ, RZ, R11 ;  /* 0x000000ffff1d7224 */ /* 0x000fe200078e000b */
[----:B------:R-:W-:Y:S01]  /*9970*/  F2FP.F16.F32.PACK_AB R70, R70, R151 ;  /* 0x000000974646723e */ /* 0x000fe200000000ff */
[----:B------:R-:W-:Y:S01]  /*9980*/  IMAD.MOV.U32 R12, RZ, RZ, R14 ;  /* 0x000000ffff0c7224 */ /* 0x000fe200078e000e */
[----:B------:R-:W-:Y:S01]  /*9990*/  MOV R28, R68 ;  /* 0x00000044001c7202 */ /* 0x000fe20000000f00 */
[----:B------:R-:W-:Y:S01]  /*99a0*/  IMAD.MOV.U32 R14, RZ, RZ, R30 ;  /* 0x000000ffff0e7224 */ /* 0x000fe200078e001e */
[----:B------:R-:W-:-:S07]  /*99b0*/  MOV R30, R70 ;  /* 0x00000046001e7202 */ /* 0x000fce0000000f00 */
.L_x_544:
[----:B------:R-:W-:Y:S05]  /*99c0*/  BSYNC B2 ;  /* 0x0000000000027941 */ /* 0x000fea0003800000 */
.L_x_543:
[----:B------:R-:W-:Y:S01]  /*99d0*/  @!P3 IMAD.WIDE R36, R36, 0x2, R32 ;  /* 0x000000022424b825 */ /* 0x000fe200078e0220 */
[----:B0-----:R2:W-:Y:S04]  /*99e0*/  ST.E.128 desc[UR56][R34.64], R12 ;  /* 0x0000000c22007985 */ /* 0x0015e8000c101d38 */
[----:B-1----:R2:W-:Y:S02]  /*99f0*/  @!P3 ST.E.128 desc[UR56][R36.64], R28 ;  /* 0x0000001c2400b985 */ /* 0x0025e4000c101d38 */
.L_x_542:
[----:B------:R-:W-:Y:S05]  /*9a00*/  BSYNC B1 ;  /* 0x0000000000017941 */ /* 0x000fea0003800000 */
.L_x_541:
[----:B------:R-:W-:-:S13]  /*9a10*/  ISETP.NE.AND P3, PT, R27, RZ, PT ;  /* 0x000000ff1b00720c */ /* 0x000fda0003f65270 */
[----:B------:R-:W-:Y:S05]  /*9a20*/  @!P3 BRA `(.L_x_493) ;  /* 0x0000000c00a0b947 */ /* 0x000fea0003800000 */
[----:B---3--:R-:W3:Y:S01]  /*9a30*/  LDL R11, [R1+0x38] ;  /* 0x00003800010b7983 */ /* 0x008ee20000100800 */
[----:B0-2---:R-:W-:Y:S01]  /*9a40*/  SHF.R.U32.HI R14, RZ, 0x3, R168 ;  /* 0x00000003ff0e7819 */ /* 0x005fe200000116a8 */
[----:B------:R-:W-:Y:S01]  /*9a50*/  BSSY B1, `(.L_x_545) ;  /* 0x000006c000017945 */ /* 0x000fe20003800000 */
[----:B------:R-:W-:-:S04]  /*9a60*/  LEA R34, P3, R8, R118, 0x1 ;  /* 0x0000007608227211 */ /* 0x000fc800078608ff */
[----:B------:R-:W-:Y:S02]  /*9a70*/  LEA.HI.X R35, R8, R115, R111, 0x1, P3 ;  /* 0x0000007308237211 */ /* 0x000fe400018f0c6f */
[----:B------:R-:W-:Y:S02]  /*9a80*/  ISETP.GE.AND P3, PT, R3, R124, PT ;  /* 0x0000007c0300720c */ /* 0x000fe40003f66270 */
[----:B---3--:R-:W-:-:S04]  /*9a90*/  LOP3.LUT P4, RZ, R11, 0x1, RZ, 0xc0, !PT ;  /* 0x000000010bff7812 */ /* 0x008fc8000788c0ff */
[----:B------:R-:W-:-:S04]  /*9aa0*/  SEL R137, R125, R137, !P4 ;  /* 0x000000897d897207 */ /* 0x000fc80006000000 */
[----:B----4-:R-:W-:-:S04]  /*9ab0*/  SHF.R.S32.HI R12, RZ, 0x1f, R137 ;  /* 0x0000001fff0c7819 */ /* 0x010fc80000011489 */
        /* <DEDUP_REMOVED lines=17> */
[----:B------:R-:W-:Y:S01]  /*9bd0*/  SHF.R.U64 R37, R64, 0x10, R65 ;  /* 0x0000001040257819 */ /* 0x000fe20000001241 */
[----:B-1----:R-:W-:Y:S01]  /*9be0*/  IMAD.MOV.U32 R40, RZ, RZ, R29 ;  /* 0x000000ffff287224 */ /* 0x002fe200078e001d */
[----:B------:R-:W-:Y:S01]  /*9bf0*/  SHF.R.U32.HI R64, RZ, 0x10, R65 ;  /* 0x00000010ff407819 */ /* 0x000fe20000011641 */
[----:B------:R-:W-:Y:S01]  /*9c00*/  HADD2.F32 R46, -RZ, R148.H1_H1 ;  /* 0x30000094ff2e7230 */ /* 0x000fe20000004100 */
[--C-:B------:R-:W-:Y:S01]  /*9c10*/  SHF.R.U64 R36, R52, 0x10, R53.reuse ;  /* 0x0000001034247819 */ /* 0x100fe20000001235 */
[----:B0-----:R-:W-:Y:S01]  /*9c20*/  HADD2.F32 R42, -RZ, R13.H1_H1 ;  /* 0x3000000dff2a7230 */ /* 0x001fe20000004100 */
[----:B------:R-:W-:Y:S01]  /*9c30*/  SHF.R.U32.HI R52, RZ, 0x10, R53 ;  /* 0x00000010ff347819 */ /* 0x000fe20000011635 */
[--C-:B------:R-:W-:Y:S01]  /*9c40*/  HADD2.F32 R41, -RZ, R40.reuse.H0_H0 ;  /* 0x20000028ff297230 */ /* 0x100fe20000004100 */
[----:B------:R-:W-:Y:S01]  /*9c50*/  MOV R29, R15 ;  /* 0x0000000f001d7202 */ /* 0x000fe20000000f00 */
[----:B------:R-:W-:Y:S01]  /*9c60*/  HADD2.F32 R40, -RZ, R40.H1_H1 ;  /* 0x30000028ff287230 */ /* 0x000fe20000004100 */
[----:B------:R-:W-:Y:S01]  /*9c70*/  SHF.R.U64 R39, R66, 0x10, R67 ;  /* 0x0000001042277819 */ /* 0x000fe20000001243 */
[----:B------:R-:W-:-:S02]  /*9c80*/  HADD2.F32 R45, -RZ, R64.H0_H0 ;  /* 0x20000040ff2d7230 */ /* 0x000fc40000004100 */
[-C--:B------:R-:W-:Y:S01]  /*9c90*/  FMUL.FTZ R48, R41, R46.reuse ;  /* 0x0000002e29307220 */ /* 0x080fe20000410000 */
[----:B------:R-:W-:Y:S01]  /*9ca0*/  HADD2.F32 R15, -RZ, R13.H0_H0 ;  /* 0x2000000dff0f7230 */ /* 0x000fe20000004100 */
[----:B------:R-:W-:Y:S01]  /*9cb0*/  SHF.R.U32.HI R66, RZ, 0x10, R67 ;  /* 0x00000010ff427819 */ /* 0x000fe20000011643 */
[----:B------:R-:W-:Y:S02]  /*9cc0*/  HADD2.F32 R44, -RZ, R144.H1_H1 ;  /* 0x30000090ff2c7230 */ /* 0x000fe40000004100 */
[-C--:B------:R-:W-:Y:S01]  /*9cd0*/  FMUL.FTZ R47, R40, R45.reuse ;  /* 0x0000002d282f7220 */ /* 0x080fe20000410000 */
[----:B------:R-:W-:Y:S02]  /*9ce0*/  HADD2.F32 R43, -RZ, R52.H0_H0 ;  /* 0x20000034ff2b7230 */ /* 0x000fe40000004100 */
[C---:B------:R-:W-:Y:S01]  /*9cf0*/  FMUL.FTZ R46, R15.reuse, R46 ;  /* 0x0000002e0f2e7220 */ /* 0x040fe20000410000 */
[----:B------:R-:W-:Y:S01]  /*9d00*/  FMUL.FTZ R45, R42, R45 ;  /* 0x0000002d2a2d7220 */ /* 0x000fe20000410000 */
[----:B------:R-:W-:Y:S01]  /*9d10*/  SHF.R.U64 R38, R54, 0x10, R55 ;  /* 0x0000001036267819 */ /* 0x000fe20000001237 */
[-C--:B------:R-:W-:Y:S01]  /*9d20*/  FFMA.FTZ R15, R15, R44.reuse, -R48 ;  /* 0x0000002c0f0f7223 */ /* 0x080fe20000010830 */
[----:B------:R-:W-:Y:S01]  /*9d30*/  FFMA.FTZ R13, R41, R44, R46 ;  /* 0x0000002c290d7223 */ /* 0x000fe2000001002e */
[----:B------:R-:W-:Y:S01]  /*9d40*/  FFMA.FTZ R40, R40, R43, R45 ;  /* 0x0000002b28287223 */ /* 0x000fe2000001002d */
[----:B------:R-:W-:Y:S01]  /*9d50*/  SHF.R.U32.HI R54, RZ, 0x10, R55 ;  /* 0x00000010ff367819 */ /* 0x000fe20000011637 */
[----:B------:R-:W-:-:S02]  /*9d60*/  HADD2.F32 R46, -RZ, R31.H1_H1 ;  /* 0x3000001fff2e7230 */ /* 0x000fc40000004100 */
[----:B------:R-:W-:Y:S01]  /*9d70*/  FFMA.FTZ R42, R42, R43, -R47 ;  /* 0x0000002b2a2a7223 */ /* 0x000fe2000001082f */
[----:B------:R-:W-:Y:S02]  /*9d80*/  HADD2.F32 R45, -RZ, R66.H0_H0 ;  /* 0x20000042ff2d7230 */ /* 0x000fe40000004100 */
[----:B------:R-:W-:Y:S02]  /*9d90*/  HADD2.F32 R50, -RZ, R147.H1_H1 ;  /* 0x30000093ff327230 */ /* 0x000fe40000004100 */
[----:B------:R-:W-:Y:S02]  /*9da0*/  HADD2.F32 R41, -RZ, R31.H0_H0 ;  /* 0x2000001fff297230 */ /* 0x000fe40000004100 */
[----:B------:R-:W-:Y:S01]  /*9db0*/  FMUL.FTZ R47, R46, R45 ;  /* 0x0000002d2e2f7220 */ /* 0x000fe20000410000 */
[--C-:B------:R-:W-:Y:S01]  /*9dc0*/  HADD2.F32 R44, -RZ, R29.reuse.H1_H1 ;  /* 0x3000001dff2c7230 */ /* 0x100fe20000004100 */
[----:B------:R-:W-:Y:S01]  /*9dd0*/  F2FP.F16.F32.PACK_AB R15, R42, R15 ;  /* 0x0000000f2a0f723e */ /* 0x000fe200000000ff */
[----:B------:R-:W-:-:S02]  /*9de0*/  HADD2.F32 R31, -RZ, R29.H0_H0 ;  /* 0x2000001dff1f7230 */ /* 0x000fc40000004100 */
[-C--:B------:R-:W-:Y:S01]  /*9df0*/  FMUL.FTZ R52, R41, R50.reuse ;  /* 0x0000003229347220 */ /* 0x080fe20000410000 */
[----:B------:R-:W-:Y:S02]  /*9e00*/  HADD2.F32 R48, -RZ, R146.H1_H1 ;  /* 0x30000092ff307230 */ /* 0x000fe40000004100 */
[----:B------:R-:W-:Y:S01]  /*9e10*/  FMUL.FTZ R45, R44, R45 ;  /* 0x0000002d2c2d7220 */ /* 0x000fe20000410000 */
[----:B------:R-:W-:Y:S02]  /*9e20*/  HADD2.F32 R43, -RZ, R54.H0_H0 ;  /* 0x20000036ff2b7230 */ /* 0x000fe40000004100 */
[C---:B------:R-:W-:Y:S01]  /*9e30*/  FMUL.FTZ R50, R31.reuse, R50 ;  /* 0x000000321f327220 */ /* 0x040fe20000410000 */
[----:B------:R-:W-:Y:S02]  /*9e40*/  HADD2.F32 R148, -RZ, R148.H0_H0 ;  /* 0x20000094ff947230 */ /* 0x000fe40000004100 */
[----:B------:R-:W-:Y:S01]  /*9e50*/  FFMA.FTZ R29, R31, R48, -R52 ;  /* 0x000000301f1d7223 */ /* 0x000fe20000010834 */
[----:B------:R-:W-:-:S02]  /*9e60*/  HADD2.F32 R146, -RZ, R146.H0_H0 ;  /* 0x20000092ff927230 */ /* 0x000fc40000004100 */
[-C--:B------:R-:W-:Y:S01]  /*9e70*/  FFMA.FTZ R44, R44, R43.reuse, -R47 ;  /* 0x0000002b2c2c7223 */ /* 0x080fe2000001082f */
[----:B------:R-:W-:Y:S01]  /*9e80*/  FFMA.FTZ R46, R46, R43, R45 ;  /* 0x0000002b2e2e7223 */ /* 0x000fe2000001002d */
[----:B------:R-:W-:Y:S01]  /*9e90*/  FFMA.FTZ R31, R41, R48, R50 ;  /* 0x00000030291f7223 */ /* 0x000fe20000010032 */
[--C-:B------:R-:W-:Y:S02]  /*9ea0*/  HADD2.F32 R43, -RZ, R28.reuse.H0_H0 ;  /* 0x2000001cff2b7230 */ /* 0x100fe40000004100 */
[----:B------:R-:W-:Y:S01]  /*9eb0*/  HADD2.F32 R48, -RZ, R37.H0_H0 ;  /* 0x20000025ff307230 */ /* 0x000fe20000004100 */
[----:B------:R-:W-:Y:S01]  /*9ec0*/  F2FP.F16.F32.PACK_AB R44, R44, R29 ;  /* 0x0000001d2c2c723e */ /* 0x000fe200000000ff */
[----:B------:R-:W-:Y:S01]  /*9ed0*/  HADD2.F32 R45, -RZ, R28.H1_H1 ;  /* 0x3000001cff2d7230 */ /* 0x000fe20000004100 */
[----:B------:R-:W-:Y:S01]  /*9ee0*/  F2FP.F16.F32.PACK_AB R29, R40, R13 ;  /* 0x0000000d281d723e */ /* 0x000fe200000000ff */
[--C-:B------:R-:W-:Y:S01]  /*9ef0*/  HADD2.F32 R41, -RZ, R12.reuse.H1_H1 ;  /* 0x3000000cff297230 */ /* 0x100fe20000004100 */
[----:B------:R-:W-:Y:S01]  /*9f00*/  F2FP.F16.F32.PACK_AB R31, R46, R31 ;  /* 0x0000001f2e1f723e */ /* 0x000fe200000000ff */
[----:B------:R-:W-:-:S02]  /*9f10*/  HADD2.F32 R37, -RZ, R12.H0_H0 ;  /* 0x2000000cff257230 */ /* 0x000fc40000004100 */
[----:B------:R-:W-:Y:S01]  /*9f20*/  FMUL.FTZ R12, R43, R148 ;  /* 0x000000942b0c7220 */ /* 0x000fe20000410000 */
[----:B------:R-:W-:Y:S02]  /*9f30*/  HADD2.F32 R36, -RZ, R36.H0_H0 ;  /* 0x20000024ff247230 */ /* 0x000fe40000004100 */
[-C--:B------:R-:W-:Y:S01]  /*9f40*/  FMUL.FTZ R50, R45, R48.reuse ;  /* 0x000000302d327220 */ /* 0x080fe20000410000 */
[----:B------:R-:W-:Y:S01]  /*9f50*/  FMUL.FTZ R48, R41, R48 ;  /* 0x0000003029307220 */ /* 0x000fe20000410000 */
[C---:B------:R-:W-:Y:S01]  /*9f60*/  FMUL.FTZ R28, R37.reuse, R148 ;  /* 0x00000094251c7220 */ /* 0x040fe20000410000 */
[----:B------:R-:W-:Y:S01]  /*9f70*/  FFMA.FTZ R12, R37, R146, -R12 ;  /* 0x00000092250c7223 */ /* 0x000fe2000001080c */
[-C--:B------:R-:W-:Y:S01]  /*9f80*/  FFMA.FTZ R37, R41, R36.reuse, -R50 ;  /* 0x0000002429257223 */ /* 0x080fe20000010832 */
[----:B------:R-:W-:Y:S01]  /*9f90*/  FFMA.FTZ R41, R45, R36, R48 ;  /* 0x000000242d297223 */ /* 0x000fe20000010030 */
[----:B------:R-:W-:Y:S02]  /*9fa0*/  HADD2.F32 R45, -RZ, R39.H0_H0 ;  /* 0x20000027ff2d7230 */ /* 0x000fe40000004100 */
[----:B------:R-:W-:Y:S01]  /*9fb0*/  FFMA.FTZ R28, R43, R146, R28 ;  /* 0x000000922b1c7223 */ /* 0x000fe2000001001c */
[----:B------:R-:W-:Y:S01]  /*9fc0*/  HADD2.F32 R39, -RZ, R30.H0_H0 ;  /* 0x2000001eff277230 */ /* 0x000fe20000004100 */
[----:B------:R-:W-:Y:S01]  /*9fd0*/  F2FP.F16.F32.PACK_AB R12, R37, R12 ;  /* 0x0000000c250c723e */ /* 0x000fe200000000ff */
[----:B------:R-:W-:-:S02]  /*9fe0*/  HADD2.F32 R144, -RZ, R144.H0_H0 ;  /* 0x20000090ff907230 */ /* 0x000fc40000004100 */
[----:B------:R-:W-:Y:S01]  /*9ff0*/  HADD2.F32 R36, -RZ, R14.H0_H0 ;  /* 0x2000000eff247230 */ /* 0x000fe20000004100 */
[----:B------:R-:W-:Y:S01]  /*a000*/  F2FP.F16.F32.PACK_AB R28, R41, R28 ;  /* 0x0000001c291c723e */ /* 0x000fe200000000ff */
[----:B------:R-:W-:Y:S02]  /*a010*/  HADD2.F32 R30, -RZ, R30.H1_H1 ;  /* 0x3000001eff1e7230 */ /* 0x000fe40000004100 */
[-C--:B------:R-:W-:Y:S01]  /*a020*/  FMUL.FTZ R47, R39, R144.reuse ;  /* 0x00000090272f7220 */ /* 0x080fe20000410000 */
[----:B------:R-:W-:Y:S02]  /*a030*/  HADD2.F32 R14, -RZ, R14.H1_H1 ;  /* 0x3000000eff0e7230 */ /* 0x000fe40000004100 */
[----:B------:R-:W-:Y:S01]  /*a040*/  FMUL.FTZ R144, R36, R144 ;  /* 0x0000009024907220 */ /* 0x000fe20000410000 */
[----:B------:R-:W-:Y:S02]  /*a050*/  HADD2.F32 R147, -RZ, R147.H0_H0 ;  /* 0x20000093ff937230 */ /* 0x000fe40000004100 */
[----:B------:R-:W-:Y:S01]  /*a060*/  FMUL.FTZ R49, R30, R45 ;  /* 0x0000002d1e317220 */ /* 0x000fe20000410000 */
[----:B------:R-:W-:-:S02]  /*a070*/  HADD2.F32 R43, -RZ, R38.H0_H0 ;  /* 0x20000026ff2b7230 */ /* 0x000fc40000004100 */
[----:B------:R-:W-:Y:S01]  /*a080*/  FMUL.FTZ R45, R14, R45 ;  /* 0x0000002d0e2d7220 */ /* 0x000fe20000410000 */
[----:B------:R-:W-:Y:S02]  /*a090*/  IMAD.MOV.U32 R13, RZ, RZ, R15 ;  /* 0x000000ffff0d7224 */ /* 0x000fe400078e000f */
[-C--:B------:R-:W-:Y:S01]  /*a0a0*/  FFMA.FTZ R47, R36, R147.reuse, -R47 ;  /* 0x00000093242f7223 */ /* 0x080fe2000001082f */
[----:B------:R-:W-:Y:S01]  /*a0b0*/  FFMA.FTZ R144, R39, R147, R144 ;  /* 0x0000009327907223 */ /* 0x000fe20000010090 */
[-C--:B------:R-:W-:Y:S01]  /*a0c0*/  FFMA.FTZ R14, R14, R43.reuse, -R49 ;  /* 0x0000002b0e0e7223 */ /* 0x080fe20000010831 */
[----:B------:R-:W-:Y:S01]  /*a0d0*/  FFMA.FTZ R45, R30, R43, R45 ;  /* 0x0000002b1e2d7223 */ /* 0x000fe2000001002d */
[----:B------:R-:W-:-:S03]  /*a0e0*/  IMAD.MOV.U32 R15, RZ, RZ, R44 ;  /* 0x000000ffff0f7224 */ /* 0x000fc600078e002c */
[----:B------:R-:W-:Y:S02]  /*a0f0*/  F2FP.F16.F32.PACK_AB R14, R14, R47 ;  /* 0x0000002f0e0e723e */ /* 0x000fe400000000ff */
[----:B------:R-:W-:-:S07]  /*a100*/  F2FP.F16.F32.PACK_AB R30, R45, R144 ;  /* 0x000000902d1e723e */ /* 0x000fce00000000ff */
.L_x_546:
[----:B------:R-:W-:Y:S05]  /*a110*/  BSYNC B1 ;  /* 0x0000000000017941 */ /* 0x000fea0003800000 */
.L_x_545:
[----:B0-----:R0:W-:Y:S01]  /*a120*/  ST.E.128 desc[UR56][R34.64], R12 ;  /* 0x0000000c22007985 */ /* 0x0011e2000c101d38 */
[----:B------:R-:W-:-:S13]  /*a130*/  ISETP.GE.AND P3, PT, R11, R135, PT ;  /* 0x000000870b00720c */ /* 0x000fda0003f66270 */
[----:B------:R-:W-:Y:S05]  /*a140*/  @P3 BRA `(.L_x_493) ;  /* 0x0000000400d83947 */ /* 0x000fea0003800000 */
[----:B------:R-:W-:-:S05]  /*a150*/  IMAD.WIDE R32, R11, 0x2, R32 ;  /* 0x000000020b207825 */ /* 0x000fca00078e0220 */
[----:B-1----:R1:W-:Y:S01]  /*a160*/  ST.E.128 desc[UR56][R32.64], R28 ;  /* 0x0000001c20007985 */ /* 0x0023e2000c101d38 */
[----:B------:R-:W-:Y:S05]  /*a170*/  BRA `(.L_x_493) ;  /* 0x0000000400cc7947 */ /* 0x000fea0003800000 */
.L_x_458:
[----:B------:R-:W-:-:S06]  /*a180*/  UISETP.NE.AND UP0, UPT, UR58, 0x3, UPT ;  /* 0x000000033a00788c */ /* 0x000fcc000bf05270 */
[----:B------:R-:W-:-:S13]  /*a190*/  PLOP3.LUT P2, PT, PT, PT, UP0, 0x80, 0x0 ;  /* 0x000000000000781c */ /* 0x000fda0003f4f008 */
[----:B------:R-:W-:Y:S05]  /*a1a0*/  @!P2 BRA `(.L_x_547) ;  /* 0x000000000004a947 */ /* 0x000fea0003800000 */
[----:B------:R-:W-:Y:S01]  /*a1b0*/  BPT.TRAP 0x1 ;  /* 0x000000040000795c */ /* 0x000fe20000300000 */
.L_x_547:
[----:B------:R-:W-:Y:S01]  /*a1c0*/  LEA R85, R18, R2, 0x3 ;  /* 0x0000000212557211 */ /* 0x000fe200078e18ff */
[----:B------:R-:W-:Y:S01]  /*a1d0*/  BSSY B1, `(.L_x_548) ;  /* 0x0000005000017945 */ /* 0x000fe20003800000 */
[----:B------:R-:W-:Y:S02]  /*a1e0*/  SHF.L.U32 R86, R167, 0x1f, RZ ;  /* 0x0000001fa7567819 */ /* 0x000fe400000006ff */
[----:B------:R-:W-:Y:S02]  /*a1f0*/  SHF.R.S32.HI R82, RZ, 0x1f, R81 ;  /* 0x0000001fff527819 */ /* 0x000fe40000011451 */
[----:B------:R-:W1:Y:S02]  /*a200*/  SYNCS.PHASECHK.TRANS64.TRYWAIT P3, [R85+URZ+0x2a890], R86 ;  /* 0x02a89056550075a7 */ /* 0x000e64000806017f */
[----:B-1----:R-:W-:Y:S05]  /*a210*/  @!P3 BRA `(.L_x_549) ;  /* 0x0000017000c0b947 */ /* 0x002fea0003800000 */
.L_x_809:
[----:B------:R-:W-:Y:S05]  /*a220*/  BSYNC B1 ;  /* 0x0000000000017941 */ /* 0x000fea0003800000 */
.L_x_548:
[----:B------:R-:W-:Y:S01]  /*a230*/  ULDC.64 UR4, c[0x0][0x300] ;  /* 0x0000c00000047ab9 */ /* 0x000fe20000000a00 */
[----:B-----5:R-:W-:Y:S01]  /*a240*/  SHF.R.S32.HI R83, RZ, 0x1f, R80 ;  /* 0x0000001fff537819 */ /* 0x020fe20000011450 */
[----:B------:R-:W-:Y:S01]  /*a250*/  IMAD R14, R82, UR4, RZ ;  /* 0x00000004520e7c24 */ /* 0x000fe2000f8e02ff */
[----:B------:R-:W-:Y:S01]  /*a260*/  ULDC.64 UR6, c[0x0][0x2e8] ;  /* 0x0000ba0000067ab9 */ /* 0x000fe20000000a00 */
[----:B0-----:R-:W-:-:S04]  /*a270*/  IMAD.WIDE.U32 R12, R81, UR4, RZ ;  /* 0x00000004510c7c25 */ /* 0x001fc8000f8e00ff */
[----:B------:R-:W-:Y:S01]  /*a280*/  IMAD R11, R81, UR5, R14 ;  /* 0x00000005510b7c24 */ /* 0x000fe2000f8e020e */
[----:B------:R-:W-:Y:S01]  /*a290*/  ULDC.64 UR4, c[0x0][0x310] ;  /* 0x0000c40000047ab9 */ /* 0x000fe20000000a00 */
[----:B------:R-:W-:Y:S02]  /*a2a0*/  IMAD R84, R24, -0x60, R25 ;  /* 0xffffffa018547824 */ /* 0x000fe400078e0219 */
[----:B------:R-:W-:Y:S02]  /*a2b0*/  IMAD R15, R83, UR4, RZ ;  /* 0x00000004530f7c24 */ /* 0x000fe4000f8e02ff */
[----:B------:R-:W-:Y:S01]  /*a2c0*/  IMAD.IADD R13, R13, 0x1, R11 ;  /* 0x000000010d0d7824 */ /* 0x000fe200078e020b */
[----:B------:R-:W-:Y:S01]  /*a2d0*/  VIMNMX R84, R84, 0x60, PT ;  /* 0x0000006054547848 */ /* 0x000fe20003fe0100 */
[C---:B------:R-:W-:Y:S02]  /*a2e0*/  IMAD R15, R80.reuse, UR5, R15 ;  /* 0x00000005500f7c24 */ /* 0x040fe4000f8e020f */
[----:B------:R-:W-:Y:S01]  /*a2f0*/  IMAD.WIDE.U32 R12, R80, UR4, R12 ;  /* 0x00000004500c7c25 */ /* 0x000fe2000f8e000c */
[----:B------:R-:W-:Y:S01]  /*a300*/  ULDC.64 UR4, c[0x0][0x308] ;  /* 0x0000c20000047ab9 */ /* 0x000fe20000000a00 */
[----:B------:R-:W-:-:S02]  /*a310*/  IADD3 R38, -R166, R84, RZ ;  /* 0x00000054a6267210 */ /* 0x000fc40007ffe1ff */
[----:B------:R-:W-:Y:S02]  /*a320*/  IMAD.IADD R13, R13, 0x1, R15 ;  /* 0x000000010d0d7824 */ /* 0x000fe400078e020f */
[----:B------:R-:W-:Y:S01]  /*a330*/  IMAD.WIDE.U32 R12, R162, UR4, R12 ;  /* 0x00000004a20c7c25 */ /* 0x000fe2000f8e000c */
[----:B------:R-:W-:-:S03]  /*a340*/  UMOV UR4, 0xffffffff ;  /* 0xffffffff00047882 */ /* 0x000fc60000000000 */
[----:B------:R-:W-:Y:S01]  /*a350*/  IMAD R37, R162, UR5, R13 ;  /* 0x00000005a2257c24 */ /* 0x000fe2000f8e020d */
[----:B------:R-:W-:-:S04]  /*a360*/  LEA R36, P3, R12, UR6, 0x1 ;  /* 0x000000060c247c11 */ /* 0x000fc8000f8608ff */
[----:B------:R-:W-:Y:S02]  /*a370*/  LEA.HI.X R37, R12, UR7, R37, 0x1, P3 ;  /* 0x000000070c257c11 */ /* 0x000fe400098f0c25 */
[----:B------:R-:W-:Y:S01]  /*a380*/  ISETP.GE.AND P3, PT, R38, 0x1, PT ;  /* 0x000000012600780c */ /* 0x000fe20003f66270 */
[----:B------:R-:W-:-:S12]  /*a390*/  BRA.DIV UR4, `(.L_x_550) ;  /* 0x0000017204747947 */ /* 0x000fd8000b800000 */
[----:B------:R0:W2:Y:S04]  /*a3a0*/  SHFL.IDX PT, R40, R37, RZ, 0x1c1f ;  /* 0x001c1fff25287589 */ /* 0x0000a800000e0000 */
[----:B------:R0:W3:Y:S02]  /*a3b0*/  SHFL.IDX PT, R39, R36, RZ, 0x1c1f ;  /* 0x001c1fff24277589 */ /* 0x0000e400000e0000 */
.L_x_813:
[----:B------:R-:W-:Y:S04]  /*a3c0*/  BSSY B1, `(.L_x_551) ;  /* 0x0000025000017945 */ /* 0x000fe80003800000 */
[----:B------:R-:W-:Y:S05]  /*a3d0*/  @!P3 BRA `(.L_x_552) ;  /* 0x00000000008cb947 */ /* 0x000fea0003800000 */
[----:B------:R-:W-:Y:S02]  /*a3e0*/  ULDC UR4, c[0x0][0x2f4] ;  /* 0x0000bd0000047ab9 */ /* 0x000fe40000000800 */
[----:B------:R-:W-:Y:S02]  /*a3f0*/  ISETP.GE.AND P5, PT, R16, UR4, PT ;  /* 0x0000000410007c0c */ /* 0x000fe4000bfa6270 */
[----:B------:R-:W-:-:S11]  /*a400*/  ISETP.GE.AND P4, PT, R19, UR4, PT ;  /* 0x0000000413007c0c */ /* 0x000fd6000bf86270 */
[----:B------:R-:W4:Y:S01]  /*a410*/  @!P5 LDS.128 R12, [R29] ;  /* 0x000000001d0cd984 */ /* 0x000f220000000c00 */
[----:B---3--:R-:W-:-:S04]  /*a420*/  @!P5 LEA R34, P3, R16, R39, 0x1 ;  /* 0x000000271022d211 */ /* 0x008fc800078608ff */
[----:B--2---:R-:W-:Y:S02]  /*a430*/  @!P5 LEA.HI.X R35, R16, R40, R17, 0x1, P3 ;  /* 0x000000281023d211 */ /* 0x004fe400018f0c11 */
[----:B------:R-:W-:-:S04]  /*a440*/  @!P4 LEA R32, P3, R19, R39, 0x1 ;  /* 0x000000271320c211 */ /* 0x000fc800078608ff */
[----:B------:R-:W-:Y:S02]  /*a450*/  @!P4 LEA.HI.X R33, R19, R40, R165, 0x1, P3 ;  /* 0x000000281321c211 */ /* 0x000fe400018f0ca5 */
[----:B------:R-:W-:-:S13]  /*a460*/  ISETP.GE.AND P3, PT, R22, UR4, PT ;  /* 0x0000000416007c0c */ /* 0x000fda000bf66270 */
[----:B------:R-:W-:-:S04]  /*a470*/  @!P3 LEA R30, P6, R22, R39, 0x1 ;  /* 0x00000027161eb211 */ /* 0x000fc800078c08ff */
[----:B------:R-:W-:Y:S01]  /*a480*/  @!P3 LEA.HI.X R31, R22, R40, R176, 0x1, P6 ;  /* 0x00000028161fb211 */ /* 0x000fe200030f0cb0 */
[----:B----4-:R2:W-:Y:S01]  /*a490*/  @!P5 ST.E.128 desc[UR56][R34.64], R12 ;  /* 0x0000000c2200d985 */ /* 0x0105e2000c101d38 */
[----:B------:R-:W-:-:S13]  /*a4a0*/  ISETP.GE.AND P5, PT, R0, UR4, PT ;  /* 0x0000000400007c0c */ /* 0x000fda000bfa6270 */
[----:B------:R-:W3:Y:S01]  /*a4b0*/  @!P5 LDS.128 R12, [R28] ;  /* 0x000000001c0cd984 */ /* 0x000ee20000000c00 */
[----:B------:R-:W-:Y:S01]  /*a4c0*/  @!P5 IMAD.SHL.U32 R11, R163, 0x8, RZ ;  /* 0x00000008a30bd824 */ /* 0x000fe200078e00ff */
[----:B--2---:R-:W-:Y:S01]  /*a4d0*/  @!P5 MOV R35, R40 ;  /* 0x000000280023d202 */ /* 0x004fe20000000f00 */
[----:B------:R-:W-:-:S04]  /*a4e0*/  @!P5 IMAD.MOV.U32 R34, RZ, RZ, R39 ;  /* 0x000000ffff22d224 */ /* 0x000fc800078e0027 */
[----:B------:R-:W-:-:S05]  /*a4f0*/  @!P5 IMAD.WIDE R34, R11, 0x2, R34 ;  /* 0x000000020b22d825 */ /* 0x000fca00078e0222 */
[----:B---3--:R2:W-:Y:S01]  /*a500*/  @!P5 ST.E.128 desc[UR56][R34.64], R12 ;  /* 0x0000000c2200d985 */ /* 0x0085e2000c101d38 */
[----:B------:R-:W-:-:S13]  /*a510*/  ISETP.GE.AND P5, PT, R3, UR4, PT ;  /* 0x0000000403007c0c */ /* 0x000fda000bfa6270 */
[----:B------:R-:W3:Y:S01]  /*a520*/  @!P5 LDS.128 R12, [R29+0x3000] ;  /* 0x003000001d0cd984 */ /* 0x000ee20000000c00 */
[----:B------:R-:W-:Y:S01]  /*a530*/  @!P5 IMAD.SHL.U32 R11, R164, 0x8, RZ ;  /* 0x00000008a40bd824 */ /* 0x000fe200078e00ff */
[----:B--2---:R-:W-:Y:S01]  /*a540*/  @!P5 MOV R35, R40 ;  /* 0x000000280023d202 */ /* 0x004fe20000000f00 */
[----:B------:R-:W-:-:S04]  /*a550*/  @!P5 IMAD.MOV.U32 R34, RZ, RZ, R39 ;  /* 0x000000ffff22d224 */ /* 0x000fc800078e0027 */
[----:B------:R-:W-:-:S05]  /*a560*/  @!P5 IMAD.WIDE R34, R11, 0x2, R34 ;  /* 0x000000020b22d825 */ /* 0x000fca00078e0222 */
[----:B---3--:R2:W-:Y:S01]  /*a570*/  @!P5 ST.E.128 desc[UR56][R34.64], R12 ;  /* 0x0000000c2200d985 */ /* 0x0085e2000c101d38 */
[----:B------:R-:W-:-:S03]  /*a580*/  ISETP.GE.AND P5, PT, R23, UR4, PT ;  /* 0x0000000417007c0c */ /* 0x000fc6000bfa6270 */
[----:B------:R-:W3:Y:S10]  /*a590*/  @!P4 LDS.128 R12, [R28+0x3000] ;  /* 0x003000001c0cc984 */ /* 0x000ef40000000c00 */
[----:B--2---:R-:W-:-:S04]  /*a5a0*/  @!P5 LEA R34, P6, R23, R39, 0x1 ;  /* 0x000000271722d211 */ /* 0x004fc800078c08ff */
[----:B------:R-:W-:Y:S01]  /*a5b0*/  @!P5 LEA.HI.X R35, R23, R40, R175, 0x1, P6 ;  /* 0x000000281723d211 */ /* 0x000fe200030f0caf */
[----:B---3--:R-:W-:Y:S04]  /*a5c0*/  @!P4 ST.E.128 desc[UR56][R32.64], R12 ;  /* 0x0000000c2000c985 */ /* 0x008fe8000c101d38 */
[----:B------:R-:W2:Y:S04]  /*a5d0*/  @!P3 LDS.128 R12, [R29+0x6000] ;  /* 0x006000001d0cb984 */ /* 0x000ea80000000c00 */
[----:B--2---:R-:W-:Y:S04]  /*a5e0*/  @!P3 ST.E.128 desc[UR56][R30.64], R12 ;  /* 0x0000000c1e00b985 */ /* 0x004fe8000c101d38 */
[----:B------:R-:W2:Y:S04]  /*a5f0*/  @!P5 LDS.128 R12, [R28+0x6000] ;  /* 0x006000001c0cd984 */ /* 0x000ea80000000c00 */
[----:B--2---:R4:W-:Y:S02]  /*a600*/  @!P5 ST.E.128 desc[UR56][R34.64], R12 ;  /* 0x0000000c2200d985 */ /* 0x0049e4000c101d38 */
.L_x_552:
[----:B------:R-:W-:Y:S05]  /*a610*/  BSYNC B1 ;  /* 0x0000000000017941 */ /* 0x000fea0003800000 */
.L_x_551:
[----:B------:R-:W-:-:S03]  /*a620*/  UMOV UR4, 0xffffffff ;  /* 0xffffffff00047882 */ /* 0x000fc60000000000 */
[----:B------:R-:W-:Y:S05]  /*a630*/  BRA.DIV UR4, `(.L_x_553) ;  /* 0x0000017204187947 */ /* 0x000fea000b800000 */
[----:B--2---:R2:W0:Y:S04]  /*a640*/  SHFL.IDX PT, R40, R37, 0x1, 0x1c1f ;  /* 0x003c1f0025287f89 */ /* 0x00442800000e0000 */
[----:B---3--:R2:W3:Y:S02]  /*a650*/  SHFL.IDX PT, R39, R36, 0x1, 0x1c1f ;  /* 0x003c1f0024277f89 */ /* 0x0084e400000e0000 */
.L_x_817:
[----:B------:R-:W-:-:S13]  /*a660*/  ISETP.GE.AND P3, PT, R38, 0x41, PT ;  /* 0x000000412600780c */ /* 0x000fda0003f66270 */
[----:B------:R-:W-:Y:S05]  /*a670*/  @!P3 BRA `(.L_x_493) ;  /* 0x00000000008cb947 */ /* 0x000fea0003800000 */
[----:B------:R-:W-:Y:S02]  /*a680*/  ULDC UR4, c[0x0][0x2f4] ;  /* 0x0000bd0000047ab9 */ /* 0x000fe40000000800 */
[----:B------:R-:W-:Y:S02]  /*a690*/  ISETP.GE.AND P5, PT, R16, UR4, PT ;  /* 0x0000000410007c0c */ /* 0x000fe4000bfa6270 */
[----:B------:R-:W-:-:S11]  /*a6a0*/  ISETP.GE.AND P4, PT, R19, UR4, PT ;  /* 0x0000000413007c0c */ /* 0x000fd6000bf86270 */
[----:B----4-:R-:W4:Y:S01]  /*a6b0*/  @!P5 LDS.128 R12, [R29+0x2000] ;  /* 0x002000001d0cd984 */ /* 0x010f220000000c00 */
[----:B---3--:R-:W-:-:S04]  /*a6c0*/  @!P5 LEA R34, P3, R16, R39, 0x1 ;  /* 0x000000271022d211 */ /* 0x008fc800078608ff */
[----:B0-----:R-:W-:Y:S02]  /*a6d0*/  @!P5 LEA.HI.X R35, R16, R40, R17, 0x1, P3 ;  /* 0x000000281023d211 */ /* 0x001fe400018f0c11 */
[----:B------:R-:W-:-:S04]  /*a6e0*/  @!P4 LEA R32, P3, R19, R39, 0x1 ;  /* 0x000000271320c211 */ /* 0x000fc800078608ff */
[----:B------:R-:W-:Y:S02]  /*a6f0*/  @!P4 LEA.HI.X R33, R19, R40, R165, 0x1, P3 ;  /* 0x000000281321c211 */ /* 0x000fe400018f0ca5 */
[----:B------:R-:W-:-:S13]  /*a700*/  ISETP.GE.AND P3, PT, R22, UR4, PT ;  /* 0x0000000416007c0c */ /* 0x000fda000bf66270 */
[----:B------:R-:W-:-:S04]  /*a710*/  @!P3 LEA R30, P6, R22, R39, 0x1 ;  /* 0x00000027161eb211 */ /* 0x000fc800078c08ff */
[----:B------:R-:W-:Y:S01]  /*a720*/  @!P3 LEA.HI.X R31, R22, R40, R176, 0x1, P6 ;  /* 0x00000028161fb211 */ /* 0x000fe200030f0cb0 */
[----:B----4-:R0:W-:Y:S01]  /*a730*/  @!P5 ST.E.128 desc[UR56][R34.64], R12 ;  /* 0x0000000c2200d985 */ /* 0x0101e2000c101d38 */
[----:B------:R-:W-:-:S13]  /*a740*/  ISETP.GE.AND P5, PT, R0, UR4, PT ;  /* 0x0000000400007c0c */ /* 0x000fda000bfa6270 */
[----:B------:R-:W3:Y:S01]  /*a750*/  @!P5 LDS.128 R12, [R28+0x2000] ;  /* 0x002000001c0cd984 */ /* 0x000ee20000000c00 */
[----:B------:R-:W-:Y:S01]  /*a760*/  @!P5 IMAD.SHL.U32 R11, R163, 0x8, RZ ;  /* 0x00000008a30bd824 */ /* 0x000fe200078e00ff */
[----:B0-----:R-:W-:Y:S01]  /*a770*/  @!P5 MOV R35, R40 ;  /* 0x000000280023d202 */ /* 0x001fe20000000f00 */
[----:B------:R-:W-:-:S04]  /*a780*/  @!P5 IMAD.MOV.U32 R34, RZ, RZ, R39 ;  /* 0x000000ffff22d224 */ /* 0x000fc800078e0027 */
[----:B------:R-:W-:-:S05]  /*a790*/  @!P5 IMAD.WIDE R34, R11, 0x2, R34 ;  /* 0x000000020b22d825 */ /* 0x000fca00078e0222 */
[----:B---3--:R0:W-:Y:S01]  /*a7a0*/  @!P5 ST.E.128 desc[UR56][R34.64], R12 ;  /* 0x0000000c2200d985 */ /* 0x0081e2000c101d38 */
[----:B------:R-:W-:-:S13]  /*a7b0*/  ISETP.GE.AND P5, PT, R3, UR4, PT ;  /* 0x0000000403007c0c */ /* 0x000fda000bfa6270 */
[----:B------:R-:W3:Y:S01]  /*a7c0*/  @!P5 LDS.128 R12, [R29+0x5000] ;  /* 0x005000001d0cd984 */ /* 0x000ee20000000c00 */
[----:B------:R-:W-:Y:S01]  /*a7d0*/  @!P5 IMAD.SHL.U32 R11, R164, 0x8, RZ ;  /* 0x00000008a40bd824 */ /* 0x000fe200078e00ff */
[----:B0-----:R-:W-:Y:S01]  /*a7e0*/  @!P5 MOV R35, R40 ;  /* 0x000000280023d202 */ /* 0x001fe20000000f00 */
[----:B------:R-:W-:-:S04]  /*a7f0*/  @!P5 IMAD.MOV.U32 R34, RZ, RZ, R39 ;  /* 0x000000ffff22d224 */ /* 0x000fc800078e0027 */
[----:B------:R-:W-:-:S05]  /*a800*/  @!P5 IMAD.WIDE R34, R11, 0x2, R34 ;  /* 0x000000020b22d825 */ /* 0x000fca00078e0222 */
[----:B---3--:R0:W-:Y:S01]  /*a810*/  @!P5 ST.E.128 desc[UR56][R34.64], R12 ;  /* 0x0000000c2200d985 */ /* 0x0081e2000c101d38 */
[----:B------:R-:W-:-:S03]  /*a820*/  ISETP.GE.AND P5, PT, R23, UR4, PT ;  /* 0x0000000417007c0c */ /* 0x000fc6000bfa6270 */
[----:B------:R-:W3:Y:S10]  /*a830*/  @!P4 LDS.128 R12, [R28+0x5000] ;  /* 0x005000001c0cc984 */ /* 0x000ef40000000c00 */
[----:B0-----:R-:W-:-:S04]  /*a840*/  @!P5 LEA R34, P6, R23, R39, 0x1 ;  /* 0x000000271722d211 */ /* 0x001fc800078c08ff */
[----:B------:R-:W-:Y:S01]  /*a850*/  @!P5 LEA.HI.X R35, R23, R40, R175, 0x1, P6 ;  /* 0x000000281723d211 */ /* 0x000fe200030f0caf */
[----:B---3--:R-:W-:Y:S04]  /*a860*/  @!P4 ST.E.128 desc[UR56][R32.64], R12 ;  /* 0x0000000c2000c985 */ /* 0x008fe8000c101d38 */
[----:B------:R-:W0:Y:S04]  /*a870*/  @!P3 LDS.128 R12, [R29+0x8000] ;  /* 0x008000001d0cb984 */ /* 0x000e280000000c00 */
[----:B0-----:R-:W-:Y:S04]  /*a880*/  @!P3 ST.E.128 desc[UR56][R30.64], R12 ;  /* 0x0000000c1e00b985 */ /* 0x001fe8000c101d38 */
[----:B------:R-:W0:Y:S04]  /*a890*/  @!P5 LDS.128 R12, [R28+0x8000] ;  /* 0x008000001c0cd984 */ /* 0x000e280000000c00 */
[----:B0-----:R0:W-:Y:S02]  /*a8a0*/  @!P5 ST.E.128 desc[UR56][R34.64], R12 ;  /* 0x0000000c2200d985 */ /* 0x0011e4000c101d38 */
.L_x_493:
[----:B------:R-:W-:Y:S05]  /*a8b0*/  BSYNC B0 ;  /* 0x0000000000007941 */ /* 0x000fea0003800000 */
.L_x_457:
[----:B---3--:R-:W3:Y:S01]  /*a8c0*/  S2R R11, SR_TID.X ;  /* 0x00000000000b7919 */ /* 0x008ee20000002100 */
[----:B------:R-:W-:Y:S01]  /*a8d0*/  @!PT LDS RZ, [RZ] ;  /* 0x00000000fffff984 */ /* 0x000fe20000000800 */
[----:B------:R-:W-:Y:S01]  /*a8e0*/  @!PT LDS RZ, [RZ] ;  /* 0x00000000fffff984 */ /* 0x000fe20000000800 */
[----:B------:R-:W-:Y:S01]  /*a8f0*/  @!PT LDS RZ, [RZ] ;  /* 0x00000000fffff984 */ /* 0x000fe20000000800 */
[----:B------:R-:W-:Y:S01]  /*a900*/  @!PT LDS RZ, [RZ] ;  /* 0x00000000fffff984 */ /* 0x000fe20000000800 */
[----:B------:R5:W-:Y:S06]  /*a910*/  MEMBAR.ALL.CTA ;  /* 0x0000000000007992 */ /* 0x000bec0000008000 */
[----:B-----5:R-:W5:Y:S01]  /*a920*/  FENCE.VIEW.ASYNC.S ;  /* 0x00000000000073c6 */ /* 0x020f620000000000 */
[----:B------:R-:W-:Y:S05]  /*a930*/  WARPSYNC.ALL ;  /* 0x0000000000007948 */ /* 0x000fea0003800000 */
[----:B------:R-:W-:Y:S01]  /*a940*/  BSSY B0, `(.L_x_554) ;  /* 0x0000009000007945 */ /* 0x000fe20003800000 */
[----:B---3--:R-:W-:Y:S01]  /*a950*/  LOP3.LUT R11, R11, 0x7f, RZ, 0xc0, !PT ;  /* 0x0000007f0b0b7812 */ /* 0x008fe200078ec0ff */
[----:B-----5:R3:W-:Y:S03]  /*a960*/  BAR.SYNC.DEFER_BLOCKING R218, 0x80 ;  /* 0x000200da0000751d */ /* 0x0207e60000010000 */
[----:B------:R-:W-:-:S13]  /*a970*/  ISETP.NE.AND P3, PT, R11, RZ, PT ;  /* 0x000000ff0b00720c */ /* 0x000fda0003f65270 */
[----:B------:R-:W-:-:S05]  /*a980*/  @!P3 VIADD R11, R85, 0x2a8a0 ;  /* 0x0002a8a0550bb836 */ /* 0x000fca0000000000 */
[----:B------:R-:W-:-:S04]  /*a990*/  @!P3 PRMT R11, RZ, 0x654, R11 ;  /* 0x00000654ff0bb816 */ /* 0x000fc8000000000b */
[----:B------:R3:W-:Y:S01]  /*a9a0*/  @!P3 SYNCS.ARRIVE.TRANS64.RED.A1T0 RZ, [R11+URZ], RZ ;  /* 0x000000ff0bffb9a7 */ /* 0x0007e2000810043f */
[----:B------:R-:W-:Y:S05]  /*a9b0*/  @!P2 BRA `(.L_x_555) ;  /* 0x000000000004a947 */ /* 0x000fea0003800000 */
[----:B------:R-:W-:Y:S01]  /*a9c0*/  BPT.TRAP 0x1 ;  /* 0x000000040000795c */ /* 0x000fe20000300000 */
.L_x_555:
[----:B------:R-:W-:Y:S05]  /*a9d0*/  BSYNC B0 ;  /* 0x0000000000007941 */ /* 0x000fea0003800000 */
.L_x_554:
[----:B------:R-:W5:Y:S01]  /*a9e0*/  SYNCS.PHASECHK.TRANS64.TRYWAIT P2, [R85+URZ+0x2a8b0], R86 ;  /* 0x02a8b056550075a7 */ /* 0x000f62000804017f */
[----:B------:R-:W-:Y:S04]  /*a9f0*/  BSSY B0, `(.L_x_556) ;  /* 0x0000002000007945 */ /* 0x000fe80003800000 */
[----:B-----5:R-:W-:Y:S05]  /*aa00*/  @!P2 BRA `(.L_x_557) ;  /* 0x0000016c0070a947 */ /* 0x020fea0003800000 */
.L_x_818:
[----:B------:R-:W-:Y:S05]  /*aa10*/  BSYNC B0 ;  /* 0x0000000000007941 */ /* 0x000fea0003800000 */
.L_x_556:
[----:B------:R-:W-:Y:S01]  /*aa20*/  ULDC.64 UR4, c[0x0][0x328] ;  /* 0x0000ca0000047ab9 */ /* 0x000fe20000000a00 */
[----:B------:R-:W-:Y:S01]  /*aa30*/  ULDC.64 UR6, c[0x0][0x318] ;  /* 0x0000c60000067ab9 */ /* 0x000fe20000000a00 */
[----:B------:R-:W-:Y:S01]  /*aa40*/  IMAD R82, R82, UR4, RZ ;  /* 0x0000000452527c24 */ /* 0x000fe2000f8e02ff */
[----:B------:R-:W-:Y:S01]  /*aa50*/  BSSY B0, `(.L_x_558) ;  /* 0x000002b000007945 */ /* 0x000fe20003800000 */
[----:B0-2-4-:R-:W-:-:S04]  /*aa60*/  IMAD.WIDE.U32 R12, R81, UR4, RZ ;  /* 0x00000004510c7c25 */ /* 0x015fc8000f8e00ff */
[----:B------:R-:W-:Y:S01]  /*aa70*/  IMAD R81, R81, UR5, R82 ;  /* 0x0000000551517c24 */ /* 0x000fe2000f8e0252 */
[----:B------:R-:W-:Y:S01]  /*aa80*/  ULDC.64 UR4, c[0x0][0x338] ;  /* 0x0000ce0000047ab9 */ /* 0x000fe20000000a00 */
[----:B------:R-:W-:Y:S02]  /*aa90*/  IMAD.IADD R84, R84, 0x1, -R166 ;  /* 0x0000000154547824 */ /* 0x000fe400078e0aa6 */
[----:B------:R-:W-:Y:S02]  /*aaa0*/  IMAD R83, R83, UR4, RZ ;  /* 0x0000000453537c24 */ /* 0x000fe4000f8e02ff */
[----:B------:R-:W-:Y:S02]  /*aab0*/  IMAD.IADD R13, R13, 0x1, R81 ;  /* 0x000000010d0d7824 */ /* 0x000fe400078e0251 */
[C---:B------:R-:W-:Y:S02]  /*aac0*/  IMAD R83, R80.reuse, UR5, R83 ;  /* 0x0000000550537c24 */ /* 0x040fe4000f8e0253 */
[----:B------:R-:W-:Y:S01]  /*aad0*/  IMAD.WIDE.U32 R12, R80, UR4, R12 ;  /* 0x00000004500c7c25 */ /* 0x000fe2000f8e000c */
[----:B------:R-:W-:-:S03]  /*aae0*/  ULDC.64 UR4, c[0x0][0x330] ;  /* 0x0000cc0000047ab9 */ /* 0x000fc60000000a00 */
[----:B------:R-:W-:Y:S01]  /*aaf0*/  IMAD R34, R18, 0x3000, R4 ;  /* 0x0000300012227824 */ /* 0x000fe200078e0204 */
[----:B------:R-:W-:-:S03]  /*ab00*/  IADD3 R13, R13, R83, RZ ;  /* 0x000000530d0d7210 */ /* 0x000fc60007ffe0ff */
[----:B------:R-:W-:-:S04]  /*ab10*/  IMAD.WIDE.U32 R12, R162, UR4, R12 ;  /* 0x00000004a20c7c25 */ /* 0x000fc8000f8e000c */
[----:B---3--:R-:W-:Y:S01]  /*ab20*/  IMAD R11, R162, UR5, R13 ;  /* 0x00000005a20b7c24 */ /* 0x008fe2000f8e020d */
[----:B------:R-:W-:-:S04]  /*ab30*/  LEA R35, P2, R12, UR6, 0x1 ;  /* 0x000000060c237c11 */ /* 0x000fc8000f8408ff */
[----:B------:R-:W-:Y:S01]  /*ab40*/  LEA.HI.X R36, R12, UR7, R11, 0x1, P2 ;  /* 0x000000070c247c11 */ /* 0x000fe200090f0c0b */
[----:B------:R-:W-:Y:S01]  /*ab50*/  IMAD.IADD R11, R127, 0x1, R34 ;  /* 0x000000017f0b7824 */ /* 0x000fe200078e0222 */
[----:B------:R-:W-:Y:S01]  /*ab60*/  ISETP.GE.AND P2, PT, R84, 0x1, PT ;  /* 0x000000015400780c */ /* 0x000fe20003f46270 */
[----:B-1----:R0:W1:Y:S01]  /*ab70*/  SHFL.IDX PT, R30, R35, RZ, 0x1c1f ;  /* 0x001c1fff231e7589 */ /* 0x00206200000e0000 */
[----:B------:R-:W-:Y:S01]  /*ab80*/  LEA R34, R34, R122, 0x1 ;  /* 0x0000007a22227211 */ /* 0x000fe200078e08ff */
[----:B------:R-:W-:Y:S02]  /*ab90*/  IMAD R11, R11, 0x2, R122 ;  /* 0x000000020b0b7824 */ /* 0x000fe400078e027a */
[----:B------:R0:W2:Y:S08]  /*aba0*/  SHFL.IDX PT, R31, R36, RZ, 0x1c1f ;  /* 0x001c1fff241f7589 */ /* 0x0000b000000e0000 */
[----:B0-----:R-:W-:Y:S05]  /*abb0*/  @!P2 BRA `(.L_x_559) ;  /* 0x000000000050a947 */ /* 0x001fea0003800000 */
[----:B------:R-:W-:-:S13]  /*abc0*/  ISETP.NE.AND P2, PT, R5, RZ, PT ;  /* 0x000000ff0500720c */ /* 0x000fda0003f45270 */
[----:B------:R-:W0:Y:S01]  /*abd0*/  @P2 LDS.128 R12, [R34] ;  /* 0x00000000220c2984 */ /* 0x000e220000000c00 */
[----:B-1----:R-:W-:-:S04]  /*abe0*/  @P2 LEA R32, P4, R16, R30, 0x1 ;  /* 0x0000001e10202211 */ /* 0x002fc800078808ff */
[----:B--2---:R-:W-:Y:S02]  /*abf0*/  @P2 LEA.HI.X R33, R16, R31, R17, 0x1, P4 ;  /* 0x0000001f10212211 */ /* 0x004fe400020f0c11 */
[----:B------:R-:W-:-:S13]  /*ac00*/  ISETP.NE.AND P4, PT, R21, RZ, PT ;  /* 0x000000ff1500720c */ /* 0x000fda0003f85270 */
[----:B------:R-:W-:-:S04]  /*ac10*/  @P4 LEA R28, P5, R19, R30, 0x1 ;  /* 0x0000001e131c4211 */ /* 0x000fc800078a08ff */
[----:B------:R-:W-:Y:S01]  /*ac20*/  @P4 LEA.HI.X R29, R19, R31, R165, 0x1, P5 ;  /* 0x0000001f131d4211 */ /* 0x000fe200028f0ca5 */
[----:B0-----:R0:W-:Y:S01]  /*ac30*/  @P2 ST.E.128 desc[UR56][R32.64], R12 ;  /* 0x0000000c20002985 */ /* 0x0011e2000c101d38 */
[----:B------:R-:W-:-:S13]  /*ac40*/  ISETP.NE.AND P2, PT, R10, RZ, PT ;  /* 0x000000ff0a00720c */ /* 0x000fda0003f45270 */
[----:B------:R-:W1:Y:S01]  /*ac50*/  @P2 LDS.128 R12, [R11] ;  /* 0x000000000b0c2984 */ /* 0x000e620000000c00 */
[----:B------:R-:W-:-:S04]  /*ac60*/  @P2 IMAD.SHL.U32 R37, R163, 0x8, RZ ;  /* 0x00000008a3252824 */ /* 0x000fc800078e00ff */
[----:B0-----:R-:W-:-:S05]  /*ac70*/  @P2 IMAD.WIDE R32, R37, 0x2, R30 ;  /* 0x0000000225202825 */ /* 0x001fca00078e021e */
[----:B-1----:R-:W-:Y:S01]  /*ac80*/  @P2 ST.E.128 desc[UR56][R32.64], R12 ;  /* 0x0000000c20002985 */ /* 0x002fe2000c101d38 */
[----:B------:R-:W-:-:S13]  /*ac90*/  ISETP.NE.AND P2, PT, R20, RZ, PT ;  /* 0x000000ff1400720c */ /* 0x000fda0003f45270 */
[----:B------:R-:W0:Y:S01]  /*aca0*/  @P2 LDS.128 R12, [R34+0x3000] ;  /* 0x00300000220c2984 */ /* 0x000e220000000c00 */
[----:B------:R-:W-:-:S05]  /*acb0*/  @P2 SHF.L.U32 R37, R164, 0x3, RZ ;  /* 0x00000003a4252819 */ /* 0x000fca00000006ff */
[----:B------:R-:W-:-:S05]  /*acc0*/  @P2 IMAD.WIDE R30, R37, 0x2, R30 ;  /* 0x00000002251e2825 */ /* 0x000fca00078e021e */
[----:B0-----:R-:W-:Y:S04]  /*acd0*/  @P2 ST.E.128 desc[UR56][R30.64], R12 ;  /* 0x0000000c1e002985 */ /* 0x001fe8000c101d38 */
[----:B------:R-:W0:Y:S04]  /*ace0*/  @P4 LDS.128 R12, [R11+0x3000] ;  /* 0x003000000b0c4984 */ /* 0x000e280000000c00 */
[----:B0-----:R0:W-:Y:S02]  /*acf0*/  @P4 ST.E.128 desc[UR56][R28.64], R12 ;  /* 0x0000000c1c004985 */ /* 0x0011e4000c101d38 */
.L_x_559:
[----:B------:R-:W-:Y:S05]  /*ad00*/  BSYNC B0 ;  /* 0x0000000000007941 */ /* 0x000fea0003800000 */
.L_x_558:
[----:B------:R-:W-:Y:S01]  /*ad10*/  ISETP.GE.AND P2, PT, R84, 0x41, PT ;  /* 0x000000415400780c */ /* 0x000fe20003f46270 */
[----:B--2---:R2:W3:Y:S01]  /*ad20*/  SHFL.IDX PT, R31, R36, 0x1, 0x1c1f ;  /* 0x003c1f00241f7f89 */ /* 0x0044e200000e0000 */
[----:B------:R-:W-:Y:S03]  /*ad30*/  BSSY B0, `(.L_x_560) ;  /* 0x0000017000007945 */ /* 0x000fe60003800000 */
[----:B-1----:R2:W1:Y:S08]  /*ad40*/  SHFL.IDX PT, R30, R35, 0x1, 0x1c1f ;  /* 0x003c1f00231e7f89 */ /* 0x00247000000e0000 */
[----:B--2---:R-:W-:Y:S05]  /*ad50*/  @!P2 BRA `(.L_x_561) ;  /* 0x000000000050a947 */ /* 0x004fea0003800000 */
[----:B------:R-:W-:-:S13]  /*ad60*/  ISETP.NE.AND P2, PT, R5, RZ, PT ;  /* 0x000000ff0500720c */ /* 0x000fda0003f45270 */
[----:B0-----:R-:W0:Y:S01]  /*ad70*/  @P2 LDS.128 R12, [R34+0x2000] ;  /* 0x00200000220c2984 */ /* 0x001e220000000c00 */
[----:B-1----:R-:W-:-:S04]  /*ad80*/  @P2 LEA R32, P4, R16, R30, 0x1 ;  /* 0x0000001e10202211 */ /* 0x002fc800078808ff */
[----:B---3--:R-:W-:Y:S02]  /*ad90*/  @P2 LEA.HI.X R33, R16, R31, R17, 0x1, P4 ;  /* 0x0000001f10212211 */ /* 0x008fe400020f0c11 */
[----:B------:R-:W-:-:S13]  /*ada0*/  ISETP.NE.AND P4, PT, R21, RZ, PT ;  /* 0x000000ff1500720c */ /* 0x000fda0003f85270 */
[----:B------:R-:W-:-:S04]  /*adb0*/  @P4 LEA R28, P5, R19, R30, 0x1 ;  /* 0x0000001e131c4211 */ /* 0x000fc800078a08ff */
[----:B------:R-:W-:Y:S01]  /*adc0*/  @P4 LEA.HI.X R29, R19, R31, R165, 0x1, P5 ;  /* 0x0000001f131d4211 */ /* 0x000fe200028f0ca5 */
[----:B0-----:R0:W-:Y:S01]  /*add0*/  @P2 ST.E.128 desc[UR56][R32.64], R12 ;  /* 0x0000000c20002985 */ /* 0x0011e2000c101d38 */
[----:B------:R-:W-:-:S13]  /*ade0*/  ISETP.NE.AND P2, PT, R10, RZ, PT ;  /* 0x000000ff0a00720c */ /* 0x000fda0003f45270 */
[----:B------:R-:W1:Y:S01]  /*adf0*/  @P2 LDS.128 R12, [R11+0x2000] ;  /* 0x002000000b0c2984 */ /* 0x000e620000000c00 */
[----:B------:R-:W-:-:S04]  /*ae00*/  @P2 IMAD.SHL.U32 R35, R163, 0x8, RZ ;  /* 0x00000008a3232824 */ /* 0x000fc800078e00ff */
[----:B0-----:R-:W-:-:S05]  /*ae10*/  @P2 IMAD.WIDE R32, R35, 0x2, R30 ;  /* 0x0000000223202825 */ /* 0x001fca00078e021e */
[----:B-1----:R-:W-:Y:S01]  /*ae20*/  @P2 ST.E.128 desc[UR56][R32.64], R12 ;  /* 0x0000000c20002985 */ /* 0x002fe2000c101d38 */
[----:B------:R-:W-:-:S13]  /*ae30*/  ISETP.NE.AND P2, PT, R20, RZ, PT ;  /* 0x000000ff1400720c */ /* 0x000fda0003f45270 */
[----:B------:R-:W0:Y:S01]  /*ae40*/  @P2 LDS.128 R12, [R34+0x5000] ;  /* 0x00500000220c2984 */ /* 0x000e220000000c00 */
[----:B------:R-:W-:-:S04]  /*ae50*/  @P2 IMAD.SHL.U32 R35, R164, 0x8, RZ ;  /* 0x00000008a4232824 */ /* 0x000fc800078e00ff */
[----:B------:R-:W-:-:S05]  /*ae60*/  @P2 IMAD.WIDE R30, R35, 0x2, R30 ;  /* 0x00000002231e2825 */ /* 0x000fca00078e021e */
[----:B0-----:R-:W-:Y:S04]  /*ae70*/  @P2 ST.E.128 desc[UR56][R30.64], R12 ;  /* 0x0000000c1e002985 */ /* 0x001fe8000c101d38 */
[----:B------:R-:W0:Y:S04]  /*ae80*/  @P4 LDS.128 R12, [R11+0x5000] ;  /* 0x005000000b0c4984 */ /* 0x000e280000000c00 */
[----:B0-----:R2:W-:Y:S02]  /*ae90*/  @P4 ST.E.128 desc[UR56][R28.64], R12 ;  /* 0x0000000c1c004985 */ /* 0x0015e4000c101d38 */
.L_x_561:
[----:B------:R-:W-:Y:S05]  /*aea0*/  BSYNC B0 ;  /* 0x0000000000007941 */ /* 0x000fea0003800000 */
.L_x_560:
[----:B------:R-:W4:Y:S01]  /*aeb0*/  LDL R11, [R1+0x38] ;  /* 0x00003800010b7983 */ /* 0x000f220000100800 */
[----:B------:R-:W-:Y:S01]  /*aec0*/  @!P3 IADD3 R85, R85, 0x2a8c0, RZ ;  /* 0x0002a8c05555b810 */ /* 0x000fe20007ffe0ff */
[----:B------:R-:W-:Y:S01]  /*aed0*/  VIADD R18, R18, 0x1 ;  /* 0x0000000112127836 */ /* 0x000fe20000000000 */
[----:B------:R-:W-:Y:S01]  /*aee0*/  PLOP3.LUT P2, PT, PT, PT, PT, 0x8, 0x0 ;  /* 0x000000000000781c */ /* 0x000fe20003f4e170 */
[----:B------:R-:W-:Y:S01]  /*aef0*/  @!PT LDS RZ, [RZ] ;  /* 0x00000000fffff984 */ /* 0x000fe20000000800 */
[----:B------:R-:W-:Y:S01]  /*af00*/  @!PT LDS RZ, [RZ] ;  /* 0x00000000fffff984 */ /* 0x000fe20000000800 */
[----:B------:R-:W-:Y:S01]  /*af10*/  @!PT LDS RZ, [RZ] ;  /* 0x00000000fffff984 */ /* 0x000fe20000000800 */
[----:B------:R-:W-:Y:S01]  /*af20*/  @!PT LDS RZ, [RZ] ;  /* 0x00000000fffff984 */ /* 0x000fe20000000800 */
[----:B------:R5:W-:Y:S06]  /*af30*/  MEMBAR.ALL.CTA ;  /* 0x0000000000007992 */ /* 0x000bec0000008000 */
[----:B-----5:R-:W5:Y:S01]  /*af40*/  FENCE.VIEW.ASYNC.S ;  /* 0x00000000000073c6 */ /* 0x020f620000000000 */
[----:B------:R-:W-:Y:S01]  /*af50*/  @!P3 PRMT R85, RZ, 0x654, R85 ;  /* 0x00000654ff55b816 */ /* 0x000fe20000000055 */
[----:B-----5:R0:W-:Y:S06]  /*af60*/  BAR.SYNC.DEFER_BLOCKING R218, 0x80 ;  /* 0x000200da0000751d */ /* 0x0201ec0000010000 */
[----:B------:R1:W-:Y:S01]  /*af70*/  @!P3 SYNCS.ARRIVE.TRANS64.RED.A1T0 RZ, [R85+URZ], RZ ;  /* 0x000000ff55ffb9a7 */ /* 0x0003e2000810043f */
[----:B------:R-:W-:-:S04]  /*af80*/  ISETP.NE.AND P3, PT, R18, 0x2, PT ;  /* 0x000000021200780c */ /* 0x000fc80003f65270 */
[----:B0-2---:R-:W-:Y:S02]  /*af90*/  SEL R12, RZ, 0x1, P3 ;  /* 0x00000001ff0c7807 */ /* 0x005fe40001800000 */
[----:B------:R-:W-:Y:S02]  /*afa0*/  SEL R18, R18, RZ, P3 ;  /* 0x000000ff12127207 */ /* 0x000fe40001800000 */
[----:B------:R-:W-:Y:S02]  /*afb0*/  LOP3.LUT R167, R167, R12, RZ, 0x3c, !PT ;  /* 0x0000000ca7a77212 */ /* 0x000fe400078e3cff */
[----:B----4-:R-:W-:-:S13]  /*afc0*/  LOP3.LUT P4, RZ, R11, 0x2, RZ, 0xc0, !PT ;  /* 0x000000020bff7812 */ /* 0x010fda000788c0ff */
[----:B-1----:R-:W-:Y:S05]  /*afd0*/  @P4 BRA `(.L_x_562) ;  /* 0xffffff7800cc4947 */ /* 0x002fea000383ffff */
.L_x_452:
[----:B------:R-:W-:Y:S01]  /*afe0*/  BSSY B0, `(.L_x_563) ;  /* 0x0000005000007945 */ /* 0x000fe20003800000 */
[----:B------:R-:W-:-:S03]  /*aff0*/  IMAD.MOV.U32 R3, RZ, RZ, RZ ;  /* 0x000000ffff037224 */ /* 0x000fc600078e00ff */
[----:B------:R-:W-:Y:S05]  /*b000*/  @P2 BRA `(.L_x_564) ;  /* 0x0000000000082947 */ /* 0x000fea0003800000 */
[----:B------:R-:W1:Y:S02]  /*b010*/  FENCE.VIEW.ASYNC.G ;  /* 0x00000000000073c6 */ /* 0x000e640000000100 */
[----:B-1----:R-:W-:Y:S06]  /*b020*/  BAR.ARV 0xc, 0x180 ;  /* 0x0306000000007b1d */ /* 0x002fec0000002000 */
.L_x_564:
[----:B------:R-:W-:Y:S05]  /*b030*/  BSYNC B0 ;  /* 0x0000000000007941 */ /* 0x000fea0003800000 */
.L_x_563:
[----:B------:R-:W2:Y:S01]  /*b040*/  LDL R0, [R1+0x38] ;  /* 0x0000380001007983 */ /* 0x000ea20000100800 */
[----:B------:R-:W-:Y:S01]  /*b050*/  BSSY B0, `(.L_x_565) ;  /* 0x0000020000007945 */ /* 0x000fe20003800000 */
[----:B--2---:R-:W-:-:S13]  /*b060*/  LOP3.LUT P0, RZ, R0, 0x4, RZ, 0xc0, !PT ;  /* 0x0000000400ff7812 */ /* 0x004fda000780c0ff */
        /* <DEDUP_REMOVED lines=12> */
[----:B0-----:R-:W-:Y:S01]  /*b130*/  IADD3 R4, R3, 0xffffffe, RZ ;  /* 0x0ffffffe03047810 */ /* 0x001fe20007ffe0ff */
[----:B------:R-:W-:-:S05]  /*b140*/  IMAD.MOV R3, RZ, RZ, -R10 ;  /* 0x000000ffff037224 */ /* 0x000fca00078e0a0a */
[----:B------:R0:W1:Y:S02]  /*b150*/  F2I.FTZ.U32.TRUNC.NTZ R5, R4 ;  /* 0x0000000400057305 */ /* 0x000064000021f000 */
[----:B0-----:R-:W-:Y:S01]  /*b160*/  MOV R4, RZ ;  /* 0x000000ff00047202 */ /* 0x001fe20000000f00 */
[----:B-1----:R-:W-:-:S04]  /*b170*/  IMAD.MOV R7, RZ, RZ, -R5 ;  /* 0x000000ffff077224 */ /* 0x002fc800078e0a05 */
[----:B------:R-:W-:-:S04]  /*b180*/  IMAD R7, R7, R6, RZ ;  /* 0x0000000607077224 */ /* 0x000fc800078e02ff */
[----:B------:R-:W-:-:S06]  /*b190*/  IMAD.HI.U32 R5, R5, R7, R4 ;  /* 0x0000000705057227 */ /* 0x000fcc00078e0004 */
        /* <DEDUP_REMOVED lines=8> */
[----:B------:R-:W-:-:S04]  /*b220*/  IMAD.MOV.U32 R3, RZ, RZ, R5 ;  /* 0x000000ffff037224 */ /* 0x000fc800078e0005 */
[----:B------:R-:W-:Y:S01]  /*b230*/  @!P2 IMAD.MOV R3, RZ, RZ, -R3 ;  /* 0x000000ffff03a224 */ /* 0x000fe200078e0a03 */
[----:B------:R-:W-:-:S07]  /*b240*/  @!P1 LOP3.LUT R3, RZ, R9, RZ, 0x33, !PT ;  /* 0x00000009ff039212 */ /* 0x000fce00078e33ff */
.L_x_566:
[----:B------:R-:W-:Y:S05]  /*b250*/  BSYNC B0 ;  /* 0x0000000000007941 */ /* 0x000fea0003800000 */
.L_x_565:
[-C--:B------:R-:W-:Y:S01]  /*b260*/  IMAD R182, R200, R3.reuse, RZ ;  /* 0x00000003c8b67224 */ /* 0x080fe200078e02ff */
[----:B------:R-:W-:Y:S02]  /*b270*/  PLOP3.LUT P0, PT, PT, PT, PT, 0x80, 0x0 ;  /* 0x000000000000781c */ /* 0x000fe40003f0f070 */
[----:B------:R-:W-:Y:S02]  /*b280*/  CS2R R86, SRZ ;  /* 0x0000000000567805 */ /* 0x000fe4000001ff00 */
[----:B------:R-:W-:Y:S02]  /*b290*/  MOV R0, RZ ;  /* 0x000000ff00007202 */ /* 0x000fe40000000f00 */
[----:B------:R-:W-:Y:S02]  /*b2a0*/  CS2R R84, SRZ ;  /* 0x0000000000547805 */ /* 0x000fe4000001ff00 */
[----:B------:R-:W-:Y:S01]  /*b2b0*/  VIADDMNMX R72, R182, R3, R142, PT ;  /* 0x00000003b6487246 */ /* 0x000fe2000380018e */
[----:B------:R-:W-:Y:S01]  /*b2c0*/  IMAD.MOV.U32 R3, RZ, RZ, RZ ;  /* 0x000000ffff037224 */ /* 0x000fe200078e00ff */
[----:B------:R-:W-:-:S02]  /*b2d0*/  CS2R R82, SRZ ;  /* 0x0000000000527805 */ /* 0x000fc4000001ff00 */
[----:B------:R-:W-:Y:S02]  /*b2e0*/  CS2R R80, SRZ ;  /* 0x0000000000507805 */ /* 0x000fe4000001ff00 */
[----:B------:R-:W-:Y:S02]  /*b2f0*/  ISETP.GT.AND P1, PT, R72, R182, PT ;  /* 0x000000b64800720c */ /* 0x000fe40003f24270 */
        /* <DEDUP_REMOVED lines=29> */
[----:B------:R-:W2:Y:S01]  /*b4d0*/  LDL R4, [R1+0x64] ;  /* 0x0000640001047983 */ /* 0x000ea20000100800 */
[----:B------:R-:W-:-:S06]  /*b4e0*/  ULOP3.LUT UP0, URZ, UR59, 0x1bf, URZ, 0xc0, !UPT ;  /* 0x000001bf3b3f7892 */ /* 0x000fcc000f80c03f */
[----:B------:R-:W-:Y:S01]  /*b4f0*/  PLOP3.LUT P0, PT, PT, PT, UP0, 0x80, 0x0 ;  /* 0x000000000000781c */ /* 0x000fe20003f0f008 */
[----:B--2---:R-:W1:Y:S02]  /*b500*/  SHFL.IDX PT, R0, R4, RZ, 0x1f ;  /* 0x00001fff04007589 */ /* 0x004e6400000e0000 */
[----:B-1----:R-:W-:-:S04]  /*b510*/  LEA.HI R3, R0, R0, RZ, 0x1 ;  /* 0x0000000000037211 */ /* 0x002fc800078f08ff */
[----:B------:R-:W-:-:S05]  /*b520*/  LOP3.LUT R3, R3, 0x1e, RZ, 0xc0, !PT ;  /* 0x0000001e03037812 */ /* 0x000fca00078ec0ff */
[----:B------:R-:W-:-:S05]  /*b530*/  IMAD.IADD R3, R0, 0x1, -R3 ;  /* 0x0000000100037824 */ /* 0x000fca00078e0a03 */
[----:B------:R-:W-:-:S04]  /*b540*/  LEA R3, R3, UR59, 0xd ;  /* 0x0000003b03037c11 */ /* 0x000fc8000f8e68ff */
[----:B------:R-:W-:-:S04]  /*b550*/  SHF.R.U32.HI R3, RZ, 0x4, R3 ;  /* 0x00000004ff037819 */ /* 0x000fc80000011603 */
[----:B------:R-:W-:Y:S01]  /*b560*/  LOP3.LUT R36, R3, 0x3fff, RZ, 0xc0, !PT ;  /* 0x00003fff03247812 */ /* 0x000fe200078ec0ff */
[----:B------:R-:W-:Y:S06]  /*b570*/  @!P0 BRA `(.L_x_568) ;  /* 0x0000000000408947 */ /* 0x000fec0003800000 */
        /* <DEDUP_REMOVED lines=15> */
[----:B-1-3-5:R-:W-:Y:S05]  /*b670*/  CALL.ABS.NOINC R14 ;  /* 0x000000000e007343 */ /* 0x02afea0003c00000 */
.L_x_568:
[----:B------:R-:W-:Y:S02]  /*b680*/  ULDC UR4, c[0x0][0x3f4] ;  /* 0x0000fd0000047ab9 */ /* 0x000fe40000000800 */
[----:B------:R-:W-:-:S13]  /*b690*/  ISETP.LT.AND P0, PT, RZ, UR4, PT ;  /* 0x00000004ff007c0c */ /* 0x000fda000bf01270 */
[----:B------:R-:W-:Y:S05]  /*b6a0*/  @P0 BRA `(.L_x_569) ;  /* 0x00000000003c0947 */ /* 0x000fea0003800000 */
[----:B------:R-:W-:-:S04]  /*b6b0*/  LEA.HI R0, R191, R191, RZ, 0x1 ;  /* 0x000000bfbf007211 */ /* 0x000fc800078f08ff */
[----:B------:R-:W-:-:S04]  /*b6c0*/  LOP3.LUT R0, R0, 0xfffffffe, RZ, 0xc0, !PT ;  /* 0xfffffffe00007812 */ /* 0x000fc800078ec0ff */
[----:B------:R-:W-:-:S04]  /*b6d0*/  IADD3 R0, R191, -R0, RZ ;  /* 0x80000000bf007210 */ /* 0x000fc80007ffe0ff */
[----:B------:R-:W-:-:S04]  /*b6e0*/  SHF.L.U32 R3, R0, 0x1f, RZ ;  /* 0x0000001f00037819 */ /* 0x000fc800000006ff */
[----:B------:R1:W2:Y:S03]  /*b6f0*/  SYNCS.PHASECHK.TRANS64.TRYWAIT P0, [R2+URZ+0x2a800], R3 ;  /* 0x02a80003020075a7 */ /* 0x0002a6000800017f */
[----:B--2---:R-:W-:Y:S05]  /*b700*/  @!P0 NANOSLEEP.SYNCS 0x989680 ;  /* 0x009896800000895d */ /* 0x004fea0003900000 */
[----:B------:R-:W2:Y:S01]  /*b710*/  @!P0 SYNCS.PHASECHK.TRANS64 P0, [R2+URZ+0x2a800], R3 ;  /* 0x02a80003020085a7 */ /* 0x000ea2000800007f */
[----:B------:R-:W-:Y:S04]  /*b720*/  BSSY B0, `(.L_x_570) ;  /* 0x0000006000007945 */ /* 0x000fe80003800000 */
[----:B--2---:R-:W-:Y:S05]  /*b730*/  @P0 BRA `(.L_x_571) ;  /* 0x0000000000100947 */ /* 0x004fea0003800000 */
.L_x_572:
[----:B--2---:R2:W4:Y:S02]  /*b740*/  SYNCS.PHASECHK.TRANS64.TRYWAIT P0, [R2+URZ+0x2a800], R3 ;  /* 0x02a80003020075a7 */ /* 0x004524000800017f */
[----:B----4-:R-:W-:Y:S05]  /*b750*/  @!P0 NANOSLEEP.SYNCS 0x989680 ;  /* 0x009896800000895d */ /* 0x010fea0003900000 */
[----:B------:R-:W4:Y:S02]  /*b760*/  @!P0 SYNCS.PHASECHK.TRANS64 P0, [R2+URZ+0x2a800], R3 ;  /* 0x02a80003020085a7 */ /* 0x000f24000800007f */
[----:B----4-:R-:W-:Y:S05]  /*b770*/  @!P0 BRA `(.L_x_572) ;  /* 0xfffffffc00f08947 */ /* 0x010fea000383ffff */
.L_x_571:
[----:B------:R-:W-:Y:S05]  /*b780*/  BSYNC B0 ;  /* 0x0000000000007941 */ /* 0x000fea0003800000 */
.L_x_570:
[----:B------:R-:W-:Y:S05]  /*b790*/  BRA `(.L_x_573) ;  /* 0x0000005800787947 */ /* 0x000fea0003800000 */
.L_x_569:
[----:B-----5:R-:W-:Y:S01]  /*b7a0*/  SHF.R.S32.HI R0, RZ, 0x1f, R141 ;  /* 0x0000001fff007819 */ /* 0x020fe2000001148d */
[----:B------:R-:W-:Y:S01]  /*b7b0*/  ULOP3.LUT UP0, URZ, UR59, 0x3ff, URZ, 0xc0, !UPT ;  /* 0x000003ff3b3f7892 */ /* 0x000fe2000f80c03f */
[----:B------:R-:W-:Y:S01]  /*b7c0*/  ULDC.64 UR4, c[0x0][0x3f8] ;  /* 0x0000fe0000047ab9 */ /* 0x000fe20000000a00 */
[----:B------:R-:W-:Y:S02]  /*b7d0*/  ULDC.64 UR6, c[0x0][0x408] ;  /* 0x0001020000067ab9 */ /* 0x000fe40000000a00 */
[C---:B------:R-:W-:Y:S02]  /*b7e0*/  IMAD R4, R0.reuse, UR4, RZ ;  /* 0x0000000400047c24 */ /* 0x040fe4000f8e02ff */
[----:B------:R-:W-:Y:S01]  /*b7f0*/  IMAD R0, R0, UR6, RZ ;  /* 0x0000000600007c24 */ /* 0x000fe2000f8e02ff */
[----:B------:R-:W-:Y:S01]  /*b800*/  PLOP3.LUT P2, PT, PT, PT, UP0, 0x80, 0x0 ;  /* 0x000000000000781c */ /* 0x000fe20003f4f008 */
[C---:B------:R-:W-:Y:S02]  /*b810*/  IMAD R3, R141.reuse, UR5, R4 ;  /* 0x000000058d037c24 */ /* 0x040fe4000f8e0204 */
[----:B------:R-:W-:Y:S01]  /*b820*/  IMAD.WIDE.U32 R24, R141, UR4, RZ ;  /* 0x000000048d187c25 */ /* 0x000fe2000f8e00ff */
[----:B------:R-:W-:-:S03]  /*b830*/  ULDC.64 UR4, c[0x0][0x3e8] ;  /* 0x0000fa0000047ab9 */ /* 0x000fc60000000a00 */
[C---:B------:R-:W-:Y:S01]  /*b840*/  IMAD R41, R141.reuse, UR7, R0 ;  /* 0x000000078d297c24 */ /* 0x040fe2000f8e0200 */
[----:B------:R-:W-:Y:S01]  /*b850*/  LEA R38, P0, R24, UR4, 0x1 ;  /* 0x0000000418267c11 */ /* 0x000fe2000f8008ff */
[----:B------:R-:W-:Y:S01]  /*b860*/  IMAD.WIDE.U32 R4, R141, UR6, RZ ;  /* 0x000000068d047c25 */ /* 0x000fe2000f8e00ff */
[----:B------:R-:W-:-:S03]  /*b870*/  ULDC.64 UR6, c[0x0][0x400] ;  /* 0x0001000000067ab9 */ /* 0x000fc60000000a00 */
[----:B------:R-:W-:Y:S01]  /*b880*/  IMAD.IADD R3, R3, 0x1, R25 ;  /* 0x0000000103037824 */ /* 0x000fe200078e0219 */
[----:B------:R-:W-:Y:S01]  /*b890*/  LEA R40, P1, R4, UR6, 0x1 ;  /* 0x0000000604287c11 */ /* 0x000fe2000f8208ff */
[----:B------:R-:W-:-:S03]  /*b8a0*/  IMAD.IADD R41, R41, 0x1, R5 ;  /* 0x0000000129297824 */ /* 0x000fc600078e0205 */
[----:B------:R-:W-:Y:S02]  /*b8b0*/  LEA.HI.X R24, R24, UR5, R3, 0x1, P0 ;  /* 0x0000000518187c11 */ /* 0x000fe400080f0c03 */
[----:B------:R-:W-:Y:S01]  /*b8c0*/  LEA.HI.X R41, R4, UR7, R41, 0x1, P1 ;  /* 0x0000000704297c11 */ /* 0x000fe200088f0c29 */
        /* <DEDUP_REMOVED lines=16> */
[----:B-1-3--:R-:W-:Y:S05]  /*b9d0*/  CALL.ABS.NOINC R14 ;  /* 0x000000000e007343 */ /* 0x00afea0003c00000 */
.L_x_574:
[----:B------:R-:W-:Y:S01]  /*b9e0*/  ULDC.U8 UR4, c[0x0][0x410] ;  /* 0x0001040000047ab9 */ /* 0x000fe20000000000 */
[----:B------:R-:W-:Y:S01]  /*b9f0*/  BSSY B0, `(.L_x_575) ;  /* 0x0000570000007945 */ /* 0x000fe20003800000 */
[----:B------:R-:W-:Y:S02]  /*ba00*/  ISETP.NE.AND P0, PT, RZ, UR4, PT ;  /* 0x00000004ff007c0c */ /* 0x000fe4000bf05270 */
[----:B0-----:R-:W-:-:S11]  /*ba10*/  LEA R6, R145, R166, 0x7 ;  /* 0x000000a691067211 */ /* 0x001fd600078e38ff */
[----:B------:R-:W-:Y:S05]  /*ba20*/  @!P0 BRA `(.L_x_576) ;  /* 0x0000002800ac8947 */ /* 0x000fea0003800000 */
[----:B------:R-:W-:-:S03]  /*ba30*/  UMOV UR4, 0xffffffff ;  /* 0xffffffff00047882 */ /* 0x000fc60000000000 */
[----:B------:R-:W-:Y:S05]  /*ba40*/  BRA.DIV UR4, `(.L_x_577) ;  /* 0x0000015e04747947 */ /* 0x000fea000b800000 */
[----:B------:R0:W1:Y:S04]  /*ba50*/  SHFL.IDX PT, R37, R24, RZ, 0x1c1f ;  /* 0x001c1fff18257589 */ /* 0x00006800000e0000 */
[----:B------:R-:W2:Y:S04]  /*ba60*/  SHFL.IDX PT, R38, R38, RZ, 0x1c1f ;  /* 0x001c1fff26267589 */ /* 0x000ea800000e0000 */
[----:B------:R-:W4:Y:S04]  /*ba70*/  SHFL.IDX PT, R41, R41, RZ, 0x1c1f ;  /* 0x001c1fff29297589 */ /* 0x000f2800000e0000 */
[----:B------:R-:W0:Y:S02]  /*ba80*/  SHFL.IDX PT, R40, R40, RZ, 0x1c1f ;  /* 0x001c1fff28287589 */ /* 0x000e2400000e0000 */
.L_x_824:
[----:B------:R-:W-:Y:S01]  /*ba90*/  ULDC UR4, c[0x0][0x448] ;  /* 0x0001120000047ab9 */ /* 0x000fe20000000800 */
[----:B------:R-:W-:Y:S01]  /*baa0*/  LOP3.LUT R3, R177, 0x18, R16, 0xf8, !PT ;  /* 0x00000018b1037812 */ /* 0x000fe200078ef810 */
[----:B------:R-:W-:Y:S01]  /*bab0*/  IMAD R42, R143, UR4, RZ ;  /* 0x000000048f2a7c24 */ /* 0x000fe2000f8e02ff */
[----:B------:R-:W-:Y:S01]  /*bac0*/  BSSY B1, `(.L_x_578) ;  /* 0x0000051000017945 */ /* 0x000fe20003800000 */
[----:B------:R-:W-:Y:S02]  /*bad0*/  LOP3.LUT P0, RZ, R219, 0x4, RZ, 0xc0, !PT ;  /* 0x00000004dbff7812 */ /* 0x000fe4000780c0ff */
[----:B------:R-:W-:Y:S02]  /*bae0*/  CS2R R4, SRZ ;  /* 0x0000000000047805 */ /* 0x000fe4000001ff00 */
[----:B------:R-:W-:Y:S02]  /*baf0*/  LOP3.LUT R0, R3, R178, RZ, 0x3c, !PT ;  /* 0x000000b203007212 */ /* 0x000fe400078e3cff */
[----:B------:R-:W-:-:S02]  /*bb00*/  CS2R R8, SRZ ;  /* 0x0000000000087805 */ /* 0x000fc4000001ff00 */
[----:B------:R-:W-:Y:S01]  /*bb10*/  ISETP.GE.AND P1, PT, R6, R42, PT ;  /* 0x0000002a0600720c */ /* 0x000fe20003f26270 */
[----:B------:R-:W-:Y:S01]  /*bb20*/  IMAD R42, R145, -0x80, R42 ;  /* 0xffffff80912a7824 */ /* 0x000fe200078e022a */
[----:B------:R-:W-:Y:S01]  /*bb30*/  CS2R R6, SRZ ;  /* 0x0000000000067805 */ /* 0x000fe2000001ff00 */
[----:B------:R-:W-:Y:S01]  /*bb40*/  IMAD.IADD R3, R179, 0x1, R0 ;  /* 0x00000001b3037824 */ /* 0x000fe200078e0200 */
[----:B------:R-:W-:Y:S02]  /*bb50*/  CS2R R10, SRZ ;  /* 0x00000000000a7805 */ /* 0x000fe4000001ff00 */
[----:B------:R-:W-:Y:S02]  /*bb60*/  CS2R R12, SRZ ;  /* 0x00000000000c7805 */ /* 0x000fe4000001ff00 */
[----:B------:R-:W-:Y:S01]  /*bb70*/  CS2R R14, SRZ ;  /* 0x00000000000e7805 */ /* 0x000fe2000001ff00 */
[----:B------:R-:W-:Y:S01]  /*bb80*/  IMAD R3, R3, 0x2, R2 ;  /* 0x0000000203037824 */ /* 0x000fe200078e0202 */
[----:B------:R-:W-:-:S02]  /*bb90*/  CS2R R20, SRZ ;  /* 0x0000000000147805 */ /* 0x000fc4000001ff00 */
[----:B0-----:R-:W-:Y:S02]  /*bba0*/  CS2R R24, SRZ ;  /* 0x0000000000187805 */ /* 0x001fe4000001ff00 */
[----:B------:R-:W-:Y:S02]  /*bbb0*/  CS2R R26, SRZ ;  /* 0x00000000001a7805 */ /* 0x000fe4000001ff00 */
[----:B------:R-:W-:Y:S02]  /*bbc0*/  CS2R R28, SRZ ;  /* 0x00000000001c7805 */ /* 0x000fe4000001ff00 */
[----:B---3--:R-:W-:Y:S02]  /*bbd0*/  CS2R R30, SRZ ;  /* 0x00000000001e7805 */ /* 0x008fe4000001ff00 */
[C---:B------:R-:W-:Y:S01]  /*bbe0*/  IADD3 R43, R3.reuse, 0xc400, RZ ;  /* 0x0000c400032b7810 */ /* 0x040fe20007ffe0ff */
[----:B------:R-:W-:Y:S01]  /*bbf0*/  VIADD R0, R3, 0xc440 ;  /* 0x0000c44003007836 */ /* 0x000fe20000000000 */
[----:B------:R-:W-:Y:S01]  /*bc00*/  CS2R R32, SRZ ;  /* 0x0000000000207805 */ /* 0x000fe2000001ff00 */
[----:B------:R-:W-:Y:S06]  /*bc10*/  @P1 BRA `(.L_x_579) ;  /* 0x0000000000ec1947 */ /* 0x000fec0003800000 */
[----:B------:R-:W3:Y:S01]  /*bc20*/  LDL R45, [R1+0x40] ;  /* 0x00004000012d7983 */ /* 0x000ee20000100800 */
[----:B------:R-:W-:-:S03]  /*bc30*/  ULDC UR4, c[0x0][0x3f4] ;  /* 0x0000fd0000047ab9 */ /* 0x000fc60000000800 */
[----:B------:R-:W3:Y:S01]  /*bc40*/  LDL R44, [R1+0x3c] ;  /* 0x00003c00012c7983 */ /* 0x000ee20000100800 */
[----:B------:R-:W-:Y:S02]  /*bc50*/  ISETP.GE.AND P2, PT, R160, UR4, PT ;  /* 0x00000004a0007c0c */ /* 0x000fe4000bf46270 */
[----:B------:R-:W-:Y:S02]  /*bc60*/  CS2R R20, SRZ ;  /* 0x0000000000147805 */ /* 0x000fe4000001ff00 */
[----:B------:R-:W-:Y:S02]  /*bc70*/  ISETP.GE.AND P3, PT, R170, UR4, PT ;  /* 0x00000004aa007c0c */ /* 0x000fe4000bf66270 */
[----:B------:R-:W-:Y:S02]  /*bc80*/  CS2R R4, SRZ ;  /* 0x0000000000047805 */ /* 0x000fe4000001ff00 */
[----:B------:R-:W-:Y:S02]  /*bc90*/  ISETP.GE.AND P4, PT, R169, UR4, PT ;  /* 0x00000004a9007c0c */ /* 0x000fe4000bf86270 */
[----:B------:R-:W-:-:S03]  /*bca0*/  CS2R R24, SRZ ;  /* 0x0000000000187805 */ /* 0x000fc6000001ff00 */
[----:B-1----:R-:W-:Y:S01]  /*bcb0*/  @!P2 MOV R9, R37 ;  /* 0x000000250009a202 */ /* 0x002fe20000000f00 */
[----:B--2---:R-:W-:-:S03]  /*bcc0*/  @!P2 IMAD.MOV.U32 R8, RZ, RZ, R38 ;  /* 0x000000ffff08a224 */ /* 0x004fc600078e0026 */
[----:B------:R-:W-:Y:S01]  /*bcd0*/  @!P3 IADD3 R28, P1, R38, R222, RZ ;  /* 0x000000de261cb210 */ /* 0x000fe20007f3e0ff */
[----:B------:R-:W-:Y:S02]  /*bce0*/  @!P2 IMAD.MOV.U32 R6, RZ, RZ, R40 ;  /* 0x000000ffff06a224 */ /* 0x000fe400078e0028 */
[----:B----4-:R-:W-:Y:S01]  /*bcf0*/  @!P2 IMAD.MOV.U32 R7, RZ, RZ, R41 ;  /* 0x000000ffff07a224 */ /* 0x010fe200078e0029 */
[----:B------:R-:W-:Y:S01]  /*bd00*/  @!P3 IADD3.X R29, R37, R221, RZ, P1, !PT ;  /* 0x000000dd251db210 */ /* 0x000fe20000ffe4ff */
[----:B------:R-:W-:-:S04]  /*bd10*/  @!P2 IMAD.WIDE R8, R160, 0x2, R8 ;  /* 0x00000002a008a825 */ /* 0x000fc800078e0208 */
[----:B------:R-:W-:Y:S01]  /*bd20*/  @!P2 IMAD.WIDE R30, R160, 0x2, R6 ;  /* 0x00000002a01ea825 */ /* 0x000fe200078e0206 */
[----:B------:R0:W5:Y:S01]  /*bd30*/  @!P2 LD.E.64 R20, desc[UR56][R8.64] ;  /* 0x000000380814a980 */ /* 0x000162000c101b00 */
[----:B------:R-:W-:-:S03]  /*bd40*/  @!P3 IADD3 R10, P1, R40, R222, RZ ;  /* 0x000000de280ab210 */ /* 0x000fc60007f3e0ff */
[----:B------:R-:W5:Y:S01]  /*bd50*/  @!P2 LD.E.64 R4, desc[UR56][R30.64] ;  /* 0x000000381e04a980 */ /* 0x000f62000c101b00 */
[----:B------:R-:W-:Y:S02]  /*bd60*/  ISETP.GE.AND P2, PT, R172, UR4, PT ;  /* 0x00000004ac007c0c */ /* 0x000fe4000bf46270 */
[-C--:B------:R-:W-:Y:S02]  /*bd70*/  @!P4 IADD3 R12, P5, R38, R225.reuse, RZ ;  /* 0x000000e1260cc210 */ /* 0x080fe40007fbe0ff */
[----:B------:R-:W-:Y:S02]  /*bd80*/  @!P4 IADD3 R14, P6, R40, R225, RZ ;  /* 0x000000e1280ec210 */ /* 0x000fe40007fde0ff */
[----:B------:R-:W-:Y:S01]  /*bd90*/  CS2R R6, SRZ ;  /* 0x0000000000067805 */ /* 0x000fe2000001ff00 */
[----:B------:R-:W-:Y:S01]  /*bda0*/  @!P3 IMAD.X R11, R41, 0x1, R221, P1 ;  /* 0x00000001290bb824 */ /* 0x000fe200008e06dd */
[----:B------:R-:W-:Y:S02]  /*bdb0*/  CS2R R26, SRZ ;  /* 0x00000000001a7805 */ /* 0x000fe4000001ff00 */
[----:B------:R-:W-:-:S02]  /*bdc0*/  ISETP.GE.AND P1, PT, R171, UR4, PT ;  /* 0x00000004ab007c0c */ /* 0x000fc4000bf26270 */
[----:B0-----:R-:W-:Y:S01]  /*bdd0*/  CS2R R8, SRZ ;  /* 0x0000000000087805 */ /* 0x001fe2000001ff00 */
[----:B------:R-:W-:Y:S01]  /*bde0*/  @!P4 IMAD.X R13, R37, 0x1, R223, P5 ;  /* 0x00000001250dc824 */ /* 0x000fe200028e06df */
[----:B------:R-:W-:Y:S01]  /*bdf0*/  @!P4 IADD3.X R15, R41, R223, RZ, P6, !PT ;  /* 0x000000df290fc210 */ /* 0x000fe200037fe4ff */
[----:B------:R0:W5:Y:S04]  /*be00*/  @!P3 LD.E.64 R24, desc[UR56][R28.64] ;  /* 0x000000381c18b980 */ /* 0x000168000c101b00 */
[----:B------:R1:W5:Y:S01]  /*be10*/  @!P3 LD.E.64 R6, desc[UR56][R10.64] ;  /* 0x000000380a06b980 */ /* 0x000362000c101b00 */
[----:B------:R-:W-:-:S03]  /*be20*/  ISETP.GE.AND P3, PT, R173, UR4, PT ;  /* 0x00000004ad007c0c */ /* 0x000fc6000bf66270 */
[----:B------:R2:W5:Y:S04]  /*be30*/  @!P4 LD.E.64 R26, desc[UR56][R12.64] ;  /* 0x000000380c1ac980 */ /* 0x000568000c101b00 */
[----:B------:R4:W5:Y:S01]  /*be40*/  @!P4 LD.E.64 R8, desc[UR56][R14.64] ;  /* 0x000000380e08c980 */ /* 0x000962000c101b00 */
[----:B0-----:R-:W-:Y:S02]  /*be50*/  CS2R R28, SRZ ;  /* 0x00000000001c7805 */ /* 0x001fe4000001ff00 */
[----:B-1----:R-:W-:Y:S02]  /*be60*/  CS2R R10, SRZ ;  /* 0x00000000000a7805 */ /* 0x002fe4000001ff00 */
[----:B------:R-:W-:Y:S02]  /*be70*/  @!P1 IADD3 R32, P6, R38, R229, RZ ;  /* 0x000000e526209210 */ /* 0x000fe40007fde0ff */
[----:B------:R-:W-:-:S02]  /*be80*/  CS2R R30, SRZ ;  /* 0x00000000001e7805 */ /* 0x000fc4000001ff00 */
[-C--:B--2---:R-:W-:Y:S02]  /*be90*/  @!P2 IADD3 R12, P4, R38, R227.reuse, RZ ;  /* 0x000000e3260ca210 */ /* 0x084fe40007f9e0ff */
[C---:B------:R-:W-:Y:S02]  /*bea0*/  @!P1 IADD3.X R33, R37.reuse, R228, RZ, P6, !PT ;  /* 0x000000e425219210 */ /* 0x040fe400037fe4ff */
[C---:B----4-:R-:W-:Y:S01]  /*beb0*/  @!P2 IADD3 R14, P5, R40.reuse, R227, RZ ;  /* 0x000000e3280ea210 */ /* 0x050fe20007fbe0ff */
[--C-:B------:R-:W-:Y:S02]  /*bec0*/  @!P2 IMAD.X R13, R37, 0x1, R226.reuse, P4 ;  /* 0x00000001250da824 */ /* 0x100fe400020e06e2 */
[----:B------:R0:W5:Y:S02]  /*bed0*/  @!P1 LD.E.64 R30, desc[UR56][R32.64] ;  /* 0x00000038201e9980 */ /* 0x000164000c101b00 */
[----:B------:R-:W-:Y:S02]  /*bee0*/  @!P2 IMAD.X R15, R41, 0x1, R226, P5 ;  /* 0x00000001290fa824 */ /* 0x000fe400028e06e2 */
[----:B------:R1:W5:Y:S04]  /*bef0*/  @!P2 LD.E.64 R28, desc[UR56][R12.64] ;  /* 0x000000380c1ca980 */ /* 0x000368000c101b00 */
[----:B------:R2:W5:Y:S01]  /*bf00*/  @!P2 LD.E.64 R10, desc[UR56][R14.64] ;  /* 0x000000380e0aa980 */ /* 0x000562000c101b00 */
[----:B------:R-:W-:-:S02]  /*bf10*/  @!P1 IADD3 R34, P2, R40, R229, RZ ;  /* 0x000000e528229210 */ /* 0x000fc40007f5e0ff */
[----:B0-----:R-:W-:Y:S02]  /*bf20*/  CS2R R32, SRZ ;  /* 0x0000000000207805 */ /* 0x001fe4000001ff00 */
[----:B-1----:R-:W-:Y:S01]  /*bf30*/  CS2R R12, SRZ ;  /* 0x00000000000c7805 */ /* 0x002fe2000001ff00 */
[----:B------:R-:W-:Y:S01]  /*bf40*/  @!P1 IMAD.X R35, R41, 0x1, R228, P2 ;  /* 0x0000000129239824 */ /* 0x000fe200010e06e4 */
[----:B--2---:R-:W-:-:S04]  /*bf50*/  CS2R R14, SRZ ;  /* 0x00000000000e7805 */ /* 0x004fc8000001ff00 */
[----:B------:R0:W5:Y:S01]  /*bf60*/  @!P1 LD.E.64 R12, desc[UR56][R34.64] ;  /* 0x00000038220c9980 */ /* 0x000162000c101b00 */
[-C--:B---3--:R-:W-:Y:S02]  /*bf70*/  @!P3 IADD3 R38, P4, R38, R45.reuse, RZ ;  /* 0x0000002d2626b210 */ /* 0x088fe40007f9e0ff */
[----:B------:R-:W-:-:S03]  /*bf80*/  @!P3 IADD3 R40, P5, R40, R45, RZ ;  /* 0x0000002d2828b210 */ /* 0x000fc60007fbe0ff */
[----:B------:R-:W-:Y:S01]  /*bf90*/  @!P3 IMAD.X R39, R37, 0x1, R44, P4 ;  /* 0x000000012527b824 */ /* 0x000fe200020e062c */
[----:B------:R-:W-:-:S04]  /*bfa0*/  @!P3 IADD3.X R41, R41, R44, RZ, P5, !PT ;  /* 0x0000002c2929b210 */ /* 0x000fc80002ffe4ff */
[----:B------:R0:W5:Y:S04]  /*bfb0*/  @!P3 LD.E.64 R32, desc[UR56][R38.64] ;  /* 0x000000382620b980 */ /* 0x000168000c101b00 */
[----:B------:R0:W5:Y:S02]  /*bfc0*/  @!P3 LD.E.64 R14, desc[UR56][R40.64] ;  /* 0x00000038280eb980 */ /* 0x000164000c101b00 */
.L_x_579:
[----:B------:R-:W-:Y:S05]  /*bfd0*/  BSYNC B1 ;  /* 0x0000000000017941 */ /* 0x000fea0003800000 */
.L_x_578:
[----:B0-2--5:R-:W-:Y:S01]  /*bfe0*/  IMAD.MOV.U32 R38, RZ, RZ, R4 ;  /* 0x000000ffff267224 */ /* 0x025fe200078e0004 */
[----:B------:R-:W-:Y:S01]  /*bff0*/  SHF.R.U64 R60, R4, 0x10, R5 ;  /* 0x00000010043c7819 */ /* 0x000fe20000001205 */
[----:B------:R-:W-:Y:S01]  /*c000*/  IMAD.MOV.U32 R35, RZ, RZ, R20 ;  /* 0x000000ffff237224 */ /* 0x000fe200078e0014 */
[----:B------:R-:W-:Y:S01]  /*c010*/  LEA.HI R4, R191, R191, RZ, 0x1 ;  /* 0x000000bfbf047211 */ /* 0x000fe200078f08ff */
[----:B------:R-:W-:Y:S01]  /*c020*/  @P0 VIADD R0, R43, 0xffffffc0 ;  /* 0xffffffc02b000836 */ /* 0x000fe20000000000 */
[----:B-1----:R-:W-:Y:S01]  /*c030*/  SHF.R.U64 R37, R20, 0x10, R21 ;  /* 0x0000001014257819 */ /* 0x002fe20000001215 */
[----:B------:R-:W-:Y:S01]  /*c040*/  IMAD.MOV.U32 R48, RZ, RZ, R33 ;  /* 0x000000ffff307224 */ /* 0x000fe200078e0021 */
[----:B------:R-:W-:Y:S01]  /*c050*/  LOP3.LUT R4, R4, 0xfffffffe, RZ, 0xc0, !PT ;  /* 0xfffffffe04047812 */ /* 0x000fe200078ec0ff */
[----:B------:R-:W-:Y:S01]  /*c060*/  IMAD.MOV.U32 R46, RZ, RZ, R30 ;  /* 0x000000ffff2e7224 */ /* 0x000fe200078e001e */
[----:B------:R-:W-:Y:S01]  /*c070*/  MOV R20, R5 ;  /* 0x0000000500147202 */ /* 0x000fe20000000f00 */
[----:B------:R-:W-:Y:S01]  /*c080*/  IMAD.MOV.U32 R39, RZ, RZ, R25 ;  /* 0x000000ffff277224 */ /* 0x000fe200078e0019 */
[----:B------:R-:W-:Y:S01]  /*c090*/  SHF.R.U32.HI R61, RZ, 0x10, R5 ;  /* 0x00000010ff3d7819 */ /* 0x000fe20000011605 */
[----:B------:R-:W-:Y:S01]  /*c0a0*/  IMAD.IADD R4, R191, 0x1, -R4 ;  /* 0x00000001bf047824 */ /* 0x000fe200078e0a04 */
[----:B------:R-:W-:Y:S01]  /*c0b0*/  SHF.R.U64 R58, R32, 0x10, R33 ;  /* 0x00000010203a7819 */ /* 0x000fe20000001221 */
[----:B------:R-:W-:Y:S01]  /*c0c0*/  IMAD.MOV.U32 R43, RZ, RZ, R27 ;  /* 0x000000ffff2b7224 */ /* 0x000fe200078e001b */
[----:B------:R-:W-:Y:S01]  /*c0d0*/  SHF.R.U32.HI R59, RZ, 0x10, R33 ;  /* 0x00000010ff3b7819 */ /* 0x000fe20000011621 */
[----:B------:R-:W-:Y:S01]  /*c0e0*/  IMAD.MOV.U32 R33, RZ, RZ, R6 ;  /* 0x000000ffff217224 */ /* 0x000fe200078e0006 */
[----:B------:R-:W-:Y:S01]  /*c0f0*/  SHF.L.U32 R5, R4, 0x1f, RZ ;  /* 0x0000001f04057819 */ /* 0x000fe200000006ff */
[----:B------:R-:W-:Y:S01]  /*c100*/  IMAD.MOV.U32 R40, RZ, RZ, R13 ;  /* 0x000000ffff287224 */ /* 0x000fe200078e000d */
[----:B------:R-:W-:Y:S01]  /*c110*/  SHF.R.U64 R56, R30, 0x10, R31 ;  /* 0x000000101e387819 */ /* 0x000fe2000000121f */
[----:B------:R-:W-:Y:S01]  /*c120*/  IMAD.MOV.U32 R44, RZ, RZ, R28 ;  /* 0x000000ffff2c7224 */ /* 0x000fe200078e001c */
[----:B------:R-:W0:Y:S01]  /*c130*/  SYNCS.PHASECHK.TRANS64.TRYWAIT P0, [R2+URZ+0x2a800], R5 ;  /* 0x02a80005020075a7 */ /* 0x000e22000800017f */
[----:B------:R-:W-:Y:S01]  /*c140*/  SHF.R.U64 R62, R6, 0x10, R7 ;  /* 0x00000010063e7819 */ /* 0x000fe20000001207 */
[----:B------:R-:W-:Y:S01]  /*c150*/  IMAD.MOV.U32 R6, RZ, RZ, R9 ;  /* 0x000000ffff067224 */ /* 0x000fe200078e0009 */
[----:B------:R-:W-:Y:S01]  /*c160*/  MOV R34, R21 ;  /* 0x0000001500227202 */ /* 0x000fe20000000f00 */
[----:B------:R-:W-:Y:S01]  /*c170*/  IMAD.MOV.U32 R47, RZ, RZ, R31 ;  /* 0x000000ffff2f7224 */ /* 0x000fe200078e001f */
[----:B------:R-:W-:Y:S01]  /*c180*/  SHF.R.U32.HI R49, RZ, 0x10, R21 ;  /* 0x00000010ff317819 */ /* 0x000fe20000011615 */
[----:B------:R-:W-:Y:S01]  /*c190*/  IMAD.MOV.U32 R21, RZ, RZ, R24 ;  /* 0x000000ffff157224 */ /* 0x000fe200078e0018 */
[----:B------:R-:W-:Y:S01]  /*c1a0*/  MOV R30, R32 ;  /* 0x00000020001e7202 */ /* 0x000fe20000000f00 */
[----:B----4-:R-:W-:Y:S01]  /*c1b0*/  IMAD.MOV.U32 R41, RZ, RZ, R15 ;  /* 0x000000ffff297224 */ /* 0x010fe200078e000f */
[----:B------:R-:W-:Y:S01]  /*c1c0*/  SHF.R.U64 R64, R8, 0x10, R9 ;  /* 0x0000001008407819 */ /* 0x000fe20000001209 */
[----:B------:R-:W-:Y:S01]  /*c1d0*/  BSSY B1, `(.L_x_580) ;  /* 0x0000032000017945 */ /* 0x000fe20003800000 */
[----:B------:R-:W-:-:S02]  /*c1e0*/  SHF.R.U64 R50, R24, 0x10, R25 ;  /* 0x0000001018327819 */ /* 0x000fc40000001219 */
[----:B------:R-:W-:Y:S02]  /*c1f0*/  SHF.R.U32.HI R9, RZ, 0x10, R9 ;  /* 0x00000010ff097819 */ /* 0x000fe40000011609 */
[----:B------:R-:W-:Y:S01]  /*c200*/  SHF.R.U32.HI R51, RZ, 0x10, R25 ;  /* 0x00000010ff337819 */ /* 0x000fe20000011619 */
[----:B------:R-:W-:Y:S01]  /*c210*/  IMAD.MOV.U32 R25, RZ, RZ, R7 ;  /* 0x000000ffff197224 */ /* 0x000fe200078e0007 */
[----:B------:R-:W-:Y:S02]  /*c220*/  MOV R24, R26 ;  /* 0x0000001a00187202 */ /* 0x000fe40000000f00 */
[----:B------:R-:W-:Y:S02]  /*c230*/  SHF.R.U64 R52, R26, 0x10, R27 ;  /* 0x000000101a347819 */ /* 0x000fe4000000121b */
[----:B------:R-:W-:Y:S02]  /*c240*/  MOV R45, R29 ;  /* 0x0000001d002d7202 */ /* 0x000fe40000000f00 */
[----:B------:R-:W-:-:S02]  /*c250*/  SHF.R.U64 R54, R28, 0x10, R29 ;  /* 0x000000101c367819 */ /* 0x000fc4000000121d */
[----:B------:R-:W-:Y:S02]  /*c260*/  SHF.R.U32.HI R55, RZ, 0x10, R29 ;  /* 0x00000010ff377819 */ /* 0x000fe4000001161d */
[----:B------:R-:W-:Y:S01]  /*c270*/  SHF.R.U32.HI R63, RZ, 0x10, R7 ;  /* 0x00000010ff3f7819 */ /* 0x000fe20000011607 */
[----:B------:R-:W-:Y:S01]  /*c280*/  IMAD.MOV.U32 R7, RZ, RZ, R10 ;  /* 0x000000ffff077224 */ /* 0x000fe200078e000a */
[----:B------:R-:W-:Y:S02]  /*c290*/  MOV R29, R8 ;  /* 0x00000008001d7202 */ /* 0x000fe40000000f00 */
[----:B------:R-:W-:Y:S02]  /*c2a0*/  MOV R26, R11 ;  /* 0x0000000b001a7202 */ /* 0x000fe40000000f00 */
[--C-:B------:R-:W-:Y:S02]  /*c2b0*/  SHF.R.U64 R65, R10, 0x10, R11.reuse ;  /* 0x000000100a417819 */ /* 0x100fe4000000120b */
[----:B------:R-:W-:Y:S01]  /*c2c0*/  SHF.R.U32.HI R66, RZ, 0x10, R11 ;  /* 0x00000010ff427819 */ /* 0x000fe2000001160b */
[----:B------:R-:W-:Y:S01]  /*c2d0*/  IMAD.MOV.U32 R11, RZ, RZ, R12 ;  /* 0x000000ffff0b7224 */ /* 0x000fe200078e000c */
[----:B------:R-:W-:-:S02]  /*c2e0*/  PRMT R8, R30, 0x5410, R48 ;  /* 0x000054101e087816 */ /* 0x000fc40000000030 */
[----:B------:R-:W-:Y:S02]  /*c2f0*/  SHF.R.U64 R67, R12, 0x10, R13 ;  /* 0x000000100c437819 */ /* 0x000fe4000000120d */
[----:B------:R-:W-:Y:S02]  /*c300*/  PRMT R30, R64, 0x5410, R9 ;  /* 0x00005410401e7816 */ /* 0x000fe40000000009 */
[----:B------:R-:W-:Y:S02]  /*c310*/  SHF.R.U32.HI R53, RZ, 0x10, R27 ;  /* 0x00000010ff357819 */ /* 0x000fe4000001161b */
[----:B------:R-:W-:Y:S02]  /*c320*/  SHF.R.U32.HI R57, RZ, 0x10, R31 ;  /* 0x00000010ff397819 */ /* 0x000fe4000001161f */
[----:B------:R-:W-:Y:S02]  /*c330*/  SHF.R.U32.HI R68, RZ, 0x10, R13 ;  /* 0x00000010ff447819 */ /* 0x000fe4000001160d */
[----:B------:R-:W-:-:S02]  /*c340*/  MOV R12, R14 ;  /* 0x0000000e000c7202 */ /* 0x000fc40000000f00 */
[----:B------:R-:W-:Y:S02]  /*c350*/  VIMNMX R9, R42, 0x80, PT ;  /* 0x000000802a097848 */ /* 0x000fe40003fe0100 */
[--C-:B------:R-:W-:Y:S02]  /*c360*/  SHF.R.U64 R69, R14, 0x10, R15.reuse ;  /* 0x000000100e457819 */ /* 0x100fe4000000120f */
[----:B------:R-:W-:Y:S02]  /*c370*/  SHF.R.U32.HI R70, RZ, 0x10, R15 ;  /* 0x00000010ff467819 */ /* 0x000fe4000001160f */
[----:B------:R-:W-:Y:S02]  /*c380*/  PRMT R33, R33, 0x5410, R25 ;  /* 0x0000541021217816 */ /* 0x000fe40000000019 */
[----:B------:R-:W-:Y:S02]  /*c390*/  PRMT R35, R35, 0x5410, R34 ;  /* 0x0000541023237816 */ /* 0x000fe40000000022 */
[----:B------:R-:W-:-:S02]  /*c3a0*/  PRMT R31, R21, 0x5410, R39 ;  /* 0x00005410151f7816 */ /* 0x000fc40000000027 */
[----:B------:R-:W-:Y:S02]  /*c3b0*/  PRMT R27, R24, 0x5410, R43 ;  /* 0x00005410181b7816 */ /* 0x000fe4000000002b */
[----:B------:R-:W-:Y:S02]  /*c3c0*/  PRMT R38, R38, 0x5410, R20 ;  /* 0x0000541026267816 */ /* 0x000fe40000000014 */
[----:B------:R-:W-:Y:S02]  /*c3d0*/  PRMT R25, R7, 0x5410, R26 ;  /* 0x0000541007197816 */ /* 0x000fe4000000001a */
        /* <DEDUP_REMOVED lines=13> */
[----:B------:R-:W-:Y:S02]  /*c4b0*/  ISETP.GE.AND P1, PT, R166, R9, PT ;  /* 0x00000009a600720c */ /* 0x000fe40003f26270 */
[----:B------:R-:W-:-:S02]  /*c4c0*/  PRMT R20, R67, 0x5410, R68 ;  /* 0x0000541043147816 */ /* 0x000fc40000000044 */
[----:B------:R-:W-:Y:S01]  /*c4d0*/  PRMT R11, R12, 0x5410, R41 ;  /* 0x000054100c0b7816 */ /* 0x000fe20000000029 */
[----:B0-----:R-:W-:Y:S08]  /*c4e0*/  @!P0 BRA `(.L_x_581) ;  /* 0x0000015400408947 */ /* 0x001ff00003800000 */
.L_x_825:
[----:B------:R-:W-:Y:S05]  /*c4f0*/  BSYNC B1 ;  /* 0x0000000000017941 */ /* 0x000fea0003800000 */
.L_x_580:
[----:B------:R-:W-:Y:S01]  /*c500*/  BSSY B1, `(.L_x_582) ;  /* 0x00000fe000017945 */ /* 0x000fe20003800000 */
[----:B------:R-:W-:-:S03]  /*c510*/  PRMT R12, R69, 0x5410, R70 ;  /* 0x00005410450c7816 */ /* 0x000fc60000000046 */
[----:B------:R-:W-:Y:S05]  /*c520*/  @P1 BRA `(.L_x_583) ;  /* 0x0000000c00ec1947 */ /* 0x000fea0003800000 */
[----:B------:R-:W1:Y:S01]  /*c530*/  LDC R4, c[0x0][0x3f4] ;  /* 0x0000fd00ff047b82 */ /* 0x000e620000000800 */
[----:B------:R-:W-:Y:S01]  /*c540*/  BSSY B2, `(.L_x_584) ;  /* 0x000002e000027945 */ /* 0x000fe20003800000 */
[-C--:B-1----:R-:W-:Y:S02]  /*c550*/  ISETP.GE.AND P0, PT, R160, R4.reuse, PT ;  /* 0x00000004a000720c */ /* 0x082fe40003f06270 */
[-C--:B------:R-:W-:Y:S02]  /*c560*/  ISETP.GE.AND P1, PT, R170, R4.reuse, PT ;  /* 0x00000004aa00720c */ /* 0x080fe40003f26270 */
[-C--:B------:R-:W-:Y:S02]  /*c570*/  ISETP.GE.AND P2, PT, R169, R4.reuse, PT ;  /* 0x00000004a900720c */ /* 0x080fe40003f46270 */
[-C--:B------:R-:W-:Y:S02]  /*c580*/  ISETP.GE.AND P3, PT, R172, R4.reuse, PT ;  /* 0x00000004ac00720c */ /* 0x080fe40003f66270 */
[----:B------:R-:W-:-:S02]  /*c590*/  ISETP.GE.AND P4, PT, R171, R4, PT ;  /* 0x00000004ab00720c */ /* 0x000fc40003f86270 */
[----:B------:R-:W-:-:S03]  /*c5a0*/  ISETP.GE.AND P5, PT, R173, R4, PT ;  /* 0x00000004ad00720c */ /* 0x000fc60003fa6270 */
[----:B------:R-:W-:Y:S10]  /*c5b0*/  @P0 BRA `(.L_x_585) ;  /* 0x0000000000980947 */ /* 0x000ff40003800000 */
[----:B0-----:R-:W0:Y:S01]  /*c5c0*/  LDS.128 R4, [R3+0xc400] ;  /* 0x00c4000003047984 */ /* 0x001e220000000c00 */
[----:B------:R-:W-:Y:S02]  /*c5d0*/  HADD2.F32 R47, -RZ, R38.H0_H0 ;  /* 0x20000026ff2f7230 */ /* 0x000fe40000004100 */
[----:B------:R-:W-:Y:S02]  /*c5e0*/  HADD2.F32 R45, -RZ, R35.H0_H0 ;  /* 0x20000023ff2d7230 */ /* 0x000fe40000004100 */
[----:B------:R-:W-:Y:S02]  /*c5f0*/  HADD2.F32 R44, -RZ, R37.H0_H0 ;  /* 0x20000025ff2c7230 */ /* 0x000fe40000004100 */
[----:B------:R-:W-:Y:S02]  /*c600*/  HADD2.F32 R46, -RZ, R39.H0_H0 ;  /* 0x20000027ff2e7230 */ /* 0x000fe40000004100 */
[--C-:B0-----:R-:W-:Y:S02]  /*c610*/  HADD2.F32 R40, -RZ, R4.reuse.H0_H0 ;  /* 0x20000004ff287230 */ /* 0x101fe40000004100 */
[----:B------:R-:W-:-:S02]  /*c620*/  HADD2.F32 R4, -RZ, R4.H1_H1 ;  /* 0x30000004ff047230 */ /* 0x000fc40000004100 */
[--C-:B------:R-:W-:Y:S02]  /*c630*/  HADD2.F32 R41, -RZ, R5.reuse.H0_H0 ;  /* 0x20000005ff297230 */ /* 0x100fe40000004100 */
[----:B------:R-:W-:Y:S02]  /*c640*/  HADD2.F32 R5, -RZ, R5.H1_H1 ;  /* 0x30000005ff057230 */ /* 0x000fe40000004100 */
[C---:B------:R-:W-:Y:S01]  /*c650*/  FMUL.FTZ R49, R4.reuse, R47 ;  /* 0x0000002f04317220 */ /* 0x040fe20000410000 */
[-C--:B------:R-:W-:Y:S01]  /*c660*/  FMUL.FTZ R4, R4, R45.reuse ;  /* 0x0000002d04047220 */ /* 0x080fe20000410000 */
[--C-:B------:R-:W-:Y:S02]  /*c670*/  HADD2.F32 R42, -RZ, R6.reuse.H0_H0 ;  /* 0x20000006ff2a7230 */ /* 0x100fe40000004100 */
[----:B------:R-:W-:Y:S02]  /*c680*/  HADD2.F32 R43, -RZ, R7.H0_H0 ;  /* 0x20000007ff2b7230 */ /* 0x000fe40000004100 */
[C---:B------:R-:W-:Y:S01]  /*c690*/  FMUL.FTZ R50, R5.reuse, R46 ;  /* 0x0000002e05327220 */ /* 0x040fe20000410000 */
[C---:B------:R-:W-:Y:S01]  /*c6a0*/  FFMA.FTZ R49, R40.reuse, R45, -R49 ;  /* 0x0000002d28317223 */ /* 0x040fe20000010831 */
[----:B------:R-:W-:Y:S01]  /*c6b0*/  FFMA.FTZ R48, R40, R47, R4 ;  /* 0x0000002f28307223 */ /* 0x000fe20000010004 */
[----:B------:R-:W-:Y:S01]  /*c6c0*/  FMUL.FTZ R52, R5, R44 ;  /* 0x0000002c05347220 */ /* 0x000fe20000410000 */
[----:B------:R-:W-:-:S02]  /*c6d0*/  HADD2.F32 R6, -RZ, R6.H1_H1 ;  /* 0x30000006ff067230 */ /* 0x000fc40000004100 */
[C---:B------:R-:W-:Y:S01]  /*c6e0*/  FFMA.FTZ R50, R41.reuse, R44, -R50 ;  /* 0x0000002c29327223 */ /* 0x040fe20000010832 */
[----:B------:R-:W-:Y:S02]  /*c6f0*/  HADD2.F32 R7, -RZ, R7.H1_H1 ;  /* 0x30000007ff077230 */ /* 0x000fe40000004100 */
[----:B------:R-:W-:Y:S01]  /*c700*/  FFMA.FTZ R41, R41, R46, R52 ;  /* 0x0000002e29297223 */ /* 0x000fe20000010034 */
[----:B------:R-:W-:Y:S02]  /*c710*/  HADD2.F32 R45, -RZ, R38.H1_H1 ;  /* 0x30000026ff2d7230 */ /* 0x000fe40000004100 */
[----:B------:R-:W-:Y:S02]  /*c720*/  HADD2.F32 R5, -RZ, R35.H1_H1 ;  /* 0x30000023ff057230 */ /* 0x000fe40000004100 */
[----:B------:R-:W-:Y:S02]  /*c730*/  HADD2.F32 R40, -RZ, R39.H1_H1 ;  /* 0x30000027ff287230 */ /* 0x000fe40000004100 */
[----:B------:R-:W-:Y:S01]  /*c740*/  FMUL.FTZ R47, R6, R45 ;  /* 0x0000002d062f7220 */ /* 0x000fe20000410000 */
[----:B------:R-:W-:-:S02]  /*c750*/  HADD2.F32 R4, -RZ, R37.H1_H1 ;  /* 0x30000025ff047230 */ /* 0x000fc40000004100 */
[-C--:B------:R-:W-:Y:S01]  /*c760*/  FMUL.FTZ R44, R6, R5.reuse ;  /* 0x00000005062c7220 */ /* 0x080fe20000410000 */
[C---:B------:R-:W-:Y:S01]  /*c770*/  FMUL.FTZ R46, R7.reuse, R40 ;  /* 0x00000028072e7220 */ /* 0x040fe20000410000 */
[C---:B------:R-:W-:Y:S01]  /*c780*/  FFMA.FTZ R6, R42.reuse, R5, -R47 ;  /* 0x000000052a067223 */ /* 0x040fe2000001082f */
[-C--:B------:R-:W-:Y:S01]  /*c790*/  FMUL.FTZ R51, R7, R4.reuse ;  /* 0x0000000407337220 */ /* 0x080fe20000410000 */
[----:B------:R-:W-:Y:S01]  /*c7a0*/  FFMA.FTZ R45, R42, R45, R44 ;  /* 0x0000002d2a2d7223 */ /* 0x000fe2000001002c */
[C---:B------:R-:W-:Y:S01]  /*c7b0*/  FFMA.FTZ R7, R43.reuse, R4, -R46 ;  /* 0x000000042b077223 */ /* 0x040fe2000001082e */
[----:B------:R-:W-:Y:S01]  /*c7c0*/  F2FP.F16.F32.PACK_AB R4, R48, R49 ;  /* 0x000000313004723e */ /* 0x000fe200000000ff */
[----:B------:R-:W-:Y:S01]  /*c7d0*/  FFMA.FTZ R40, R43, R40, R51 ;  /* 0x000000282b287223 */ /* 0x000fe20000010033 */
[----:B------:R-:W-:Y:S02]  /*c7e0*/  F2FP.F16.F32.PACK_AB R5, R41, R50 ;  /* 0x000000322905723e */ /* 0x000fe400000000ff */
[----:B------:R-:W-:-:S02]  /*c7f0*/  F2FP.F16.F32.PACK_AB R6, R45, R6 ;  /* 0x000000062d06723e */ /* 0x000fc400000000ff */
[----:B------:R-:W-:-:S05]  /*c800*/  F2FP.F16.F32.PACK_AB R7, R40, R7 ;  /* 0x000000072807723e */ /* 0x000fca00000000ff */
[----:B------:R1:W-:Y:S02]  /*c810*/  STS.128 [R3+0xc400], R4 ;  /* 0x00c4000403007388 */ /* 0x0003e40000000c00 */
.L_x_585:
[----:B------:R-:W-:Y:S05]  /*c820*/  BSYNC B2 ;  /* 0x0000000000027941 */ /* 0x000fea0003800000 */
.L_x_584:
[----:B------:R-:W-:Y:S04]  /*c830*/  BSSY B2, `(.L_x_586) ;  /* 0x0000028000027945 */ /* 0x000fe80003800000 */
[----:B------:R-:W-:Y:S05]  /*c840*/  @P1 BRA `(.L_x_587) ;  /* 0x0000000000981947 */ /* 0x000fea0003800000 */
[----:B01----:R-:W0:Y:S01]  /*c850*/  LDS.128 R4, [R0] ;  /* 0x0000000000047984 */ /* 0x003e220000000c00 */
        /* <DEDUP_REMOVED lines=36> */
[----:B------:R2:W-:Y:S02]  /*caa0*/  STS.128 [R0], R4 ;  /* 0x0000000400007388 */ /* 0x0005e40000000c00 */
.L_x_587:
[----:B------:R-:W-:Y:S05]  /*cab0*/  BSYNC B2 ;  /* 0x0000000000027941 */ /* 0x000fea0003800000 */
.L_x_586:
[----:B------:R-:W-:Y:S04]  /*cac0*/  BSSY B2, `(.L_x_588) ;  /* 0x0000028000027945 */ /* 0x000fe80003800000 */
[----:B------:R-:W-:Y:S05]  /*cad0*/  @P2 BRA `(.L_x_589) ;  /* 0x0000000000982947 */ /* 0x000fea0003800000 */
[----:B012---:R-:W0:Y:S01]  /*cae0*/  LDS.128 R4, [R3+0x10400] ;  /* 0x0104000003047984 */ /* 0x007e220000000c00 */
        /* <DEDUP_REMOVED lines=37> */
.L_x_589:
[----:B------:R-:W-:Y:S05]  /*cd40*/  BSYNC B2 ;  /* 0x0000000000027941 */ /* 0x000fea0003800000 */
.L_x_588:
[----:B------:R-:W-:Y:S04]  /*cd50*/  BSSY B2, `(.L_x_590) ;  /* 0x0000028000027945 */ /* 0x000fe80003800000 */
[----:B------:R-:W-:Y:S05]  /*cd60*/  @P3 BRA `(.L_x_591) ;  /* 0x0000000000983947 */ /* 0x000fea0003800000 */
[----:B0123--:R-:W0:Y:S01]  /*cd70*/  LDS.128 R4, [R0+0x4000] ;  /* 0x0040000000047984 */ /* 0x00fe220000000c00 */
        /* <DEDUP_REMOVED lines=37> */
.L_x_591:
[----:B------:R-:W-:Y:S05]  /*cfd0*/  BSYNC B2 ;  /* 0x0000000000027941 */ /* 0x000fea0003800000 */
.L_x_590:
[----:B------:R-:W-:Y:S04]  /*cfe0*/  BSSY B2, `(.L_x_592) ;  /* 0x0000028000027945 */ /* 0x000fe80003800000 */
[----:B------:R-:W-:Y:S05]  /*cff0*/  @P4 BRA `(.L_x_593) ;  /* 0x0000000000984947 */ /* 0x000fea0003800000 */
[----:B01234-:R-:W0:Y:S01]  /*d000*/  LDS.128 R4, [R3+0x14400] ;  /* 0x0144000003047984 */ /* 0x01fe220000000c00 */
        /* <DEDUP_REMOVED lines=37> */
.L_x_593:
[----:B------:R-:W-:Y:S05]  /*d260*/  BSYNC B2 ;  /* 0x0000000000027941 */ /* 0x000fea0003800000 */
.L_x_592:
        /* <DEDUP_REMOVED lines=39> */
.L_x_583:
[----:B------:R-:W-:Y:S05]  /*d4e0*/  BSYNC B1 ;  /* 0x0000000000017941 */ /* 0x000fea0003800000 */
.L_x_582:
[----:B01234-:R-:W-:-:S04]  /*d4f0*/  IADD3 R4, R166, 0x40, RZ ;  /* 0x00000040a6047810 */ /* 0x01ffc80007ffe0ff */
[----:B------:R-:W-:-:S13]  /*d500*/  ISETP.GE.AND P0, PT, R4, R9, PT ;  /* 0x000000090400720c */ /* 0x000fda0003f06270 */
[----:B------:R-:W-:Y:S05]  /*d510*/  @P0 BRA `(.L_x_594) ;  /* 0x0000003800f40947 */ /* 0x000fea0003800000 */
[----:B------:R-:W0:Y:S01]  /*d520*/  LDC R4, c[0x0][0x3f4] ;  /* 0x0000fd00ff047b82 */ /* 0x000e220000000800 */
[----:B------:R-:W-:Y:S01]  /*d530*/  BSSY B1, `(.L_x_595) ;  /* 0x000002e000017945 */ /* 0x000fe20003800000 */
[-C--:B0-----:R-:W-:Y:S02]  /*d540*/  ISETP.GE.AND P0, PT, R160, R4.reuse, PT ;  /* 0x00000004a000720c */ /* 0x081fe40003f06270 */
[-C--:B------:R-:W-:Y:S02]  /*d550*/  ISETP.GE.AND P1, PT, R170, R4.reuse, PT ;  /* 0x00000004aa00720c */ /* 0x080fe40003f26270 */
[-C--:B------:R-:W-:Y:S02]  /*d560*/  ISETP.GE.AND P2, PT, R169, R4.reuse, PT ;  /* 0x00000004a900720c */ /* 0x080fe40003f46270 */
[-C--:B------:R-:W-:Y:S02]  /*d570*/  ISETP.GE.AND P3, PT, R172, R4.reuse, PT ;  /* 0x00000004ac00720c */ /* 0x080fe40003f66270 */
[----:B------:R-:W-:-:S02]  /*d580*/  ISETP.GE.AND P4, PT, R171, R4, PT ;  /* 0x00000004ab00720c */ /* 0x000fc40003f86270 */
[----:B------:R-:W-:-:S03]  /*d590*/  ISETP.GE.AND P5, PT, R173, R4, PT ;  /* 0x00000004ad00720c */ /* 0x000fc60003fa6270 */
[----:B------:R-:W-:Y:S10]  /*d5a0*/  @P0 BRA `(.L_x_596) ;  /* 0x0000000000980947 */ /* 0x000ff40003800000 */
[----:B------:R-:W0:Y:S01]  /*d5b0*/  LDS.128 R4, [R3+0xe400] ;  /* 0x00e4000003047984 */ /* 0x000e220000000c00 */
        /* <DEDUP_REMOVED lines=8> */
[-C--:B------:R-:W-:Y:S01]  /*d640*/  FMUL.FTZ R44, R47, R4.reuse ;  /* 0x000000042f2c7220 */ /* 0x080fe20000410000 */
[C---:B------:R-:W-:Y:S01]  /*d650*/  FMUL.FTZ R46, R45.reuse, R4 ;  /* 0x000000042d2e7220 */ /* 0x040fe20000410000 */
[----:B------:R-:W-:Y:S02]  /*d660*/  HADD2.F32 R41, -RZ, R6.H0_H0 ;  /* 0x20000006ff297230 */ /* 0x000fe40000004100 */
[----:B------:R-:W-:Y:S01]  /*d670*/  FMUL.FTZ R43, R50, R5 ;  /* 0x00000005322b7220 */ /* 0x000fe20000410000 */
[----:B------:R-:W-:Y:S01]  /*d680*/  FFMA.FTZ R4, R45, R9, -R44 ;  /* 0x000000092d047223 */ /* 0x000fe2000001082c */
[----:B------:R-:W-:Y:S01]  /*d690*/  FMUL.FTZ R45, R48, R5 ;  /* 0x00000005302d7220 */ /* 0x000fe20000410000 */
[----:B------:R-:W-:-:S02]  /*d6a0*/  HADD2.F32 R42, -RZ, R7.H0_H0 ;  /* 0x20000007ff2a7230 */ /* 0x000fc40000004100 */
[----:B------:R-:W-:Y:S01]  /*d6b0*/  FFMA.FTZ R9, R47, R9, R46 ;  /* 0x000000092f097223 */ /* 0x000fe2000001002e */
[-C--:B------:R-:W-:Y:S01]  /*d6c0*/  FFMA.FTZ R5, R48, R40.reuse, -R43 ;  /* 0x0000002830057223 */ /* 0x080fe2000001082b */
[----:B------:R-:W-:Y:S02]  /*d6d0*/  HADD2.F32 R6, -RZ, R6.H1_H1 ;  /* 0x30000006ff067230 */ /* 0x000fe40000004100 */
[----:B------:R-:W-:Y:S01]  /*d6e0*/  FFMA.FTZ R40, R50, R40, R45 ;  /* 0x0000002832287223 */ /* 0x000fe2000001002d */
[----:B------:R-:W-:Y:S01]  /*d6f0*/  HADD2.F32 R7, -RZ, R7.H1_H1 ;  /* 0x30000007ff077230 */ /* 0x000fe20000004100 */
[----:B------:R-:W-:Y:S01]  /*d700*/  F2FP.F16.F32.PACK_AB R4, R9, R4 ;  /* 0x000000040904723e */ /* 0x000fe200000000ff */
[----:B------:R-:W-:Y:S02]  /*d710*/  HADD2.F32 R47, -RZ, R38.H1_H1 ;  /* 0x30000026ff2f7230 */ /* 0x000fe40000004100 */
[----:B------:R-:W-:Y:S01]  /*d720*/  HADD2.F32 R48, -RZ, R39.H1_H1 ;  /* 0x30000027ff307230 */ /* 0x000fe20000004100 */
[----:B------:R-:W-:Y:S01]  /*d730*/  F2FP.F16.F32.PACK_AB R5, R40, R5 ;  /* 0x000000052805723e */ /* 0x000fe200000000ff */
[----:B------:R-:W-:-:S02]  /*d740*/  HADD2.F32 R43, -RZ, R35.H1_H1 ;  /* 0x30000023ff2b7230 */ /* 0x000fc40000004100 */
[-C--:B------:R-:W-:Y:S01]  /*d750*/  FMUL.FTZ R38, R47, R6.reuse ;  /* 0x000000062f267220 */ /* 0x080fe20000410000 */
[----:B------:R-:W-:Y:S02]  /*d760*/  HADD2.F32 R46, -RZ, R37.H1_H1 ;  /* 0x30000025ff2e7230 */ /* 0x000fe40000004100 */
[----:B------:R-:W-:Y:S01]  /*d770*/  FMUL.FTZ R35, R48, R7 ;  /* 0x0000000730237220 */ /* 0x000fe20000410000 */
[C---:B------:R-:W-:Y:S01]  /*d780*/  FMUL.FTZ R44, R43.reuse, R6 ;  /* 0x000000062b2c7220 */ /* 0x040fe20000410000 */
[----:B------:R-:W-:Y:S01]  /*d790*/  FFMA.FTZ R6, R43, R41, -R38 ;  /* 0x000000292b067223 */ /* 0x000fe20000010826 */
[C---:B------:R-:W-:Y:S01]  /*d7a0*/  FMUL.FTZ R37, R46.reuse, R7 ;  /* 0x000000072e257220 */ /* 0x040fe20000410000 */
[-C--:B------:R-:W-:Y:S01]  /*d7b0*/  FFMA.FTZ R7, R46, R42.reuse, -R35 ;  /* 0x0000002a2e077223 */ /* 0x080fe20000010823 */
[----:B------:R-:W-:Y:S02]  /*d7c0*/  FFMA.FTZ R41, R47, R41, R44 ;  /* 0x000000292f297223 */ /* 0x000fe4000001002c */
[----:B------:R-:W-:-:S03]  /*d7d0*/  FFMA.FTZ R42, R48, R42, R37 ;  /* 0x0000002a302a7223 */ /* 0x000fc60000010025 */
[----:B------:R-:W-:Y:S02]  /*d7e0*/  F2FP.F16.F32.PACK_AB R6, R41, R6 ;  /* 0x000000062906723e */ /* 0x000fe400000000ff */
[----:B------:R-:W-:-:S05]  /*d7f0*/  F2FP.F16.F32.PACK_AB R7, R42, R7 ;  /* 0x000000072a07723e */ /* 0x000fca00000000ff */
[----:B------:R0:W-:Y:S02]  /*d800*/  STS.128 [R3+0xe400], R4 ;  /* 0x00e4000403007388 */ /* 0x0001e40000000c00 */
.L_x_596:
[----:B------:R-:W-:Y:S05]  /*d810*/  BSYNC B1 ;  /* 0x0000000000017941 */ /* 0x000fea0003800000 */
.L_x_595:
[----:B------:R-:W-:Y:S04]  /*d820*/  BSSY B1, `(.L_x_597) ;  /* 0x0000028000017945 */ /* 0x000fe80003800000 */
[----:B------:R-:W-:Y:S05]  /*d830*/  @P1 BRA `(.L_x_598) ;  /* 0x0000000000981947 */ /* 0x000fea0003800000 */
        /* <DEDUP_REMOVED lines=10> */
[----:B------:R-:W-:Y:S01]  /*d8e0*/  FMUL.FTZ R42, R39, R4 ;  /* 0x00000004272a7220 */ /* 0x000fe20000410000 */
[----:B------:R-:W-:Y:S02]  /*d8f0*/  HADD2.F32 R37, -RZ, R6.H0_H0 ;  /* 0x20000006ff257230 */ /* 0x000fe40000004100 */
[----:B------:R-:W-:Y:S01]  /*d900*/  FMUL.FTZ R44, R45, R5 ;  /* 0x000000052d2c7220 */ /* 0x000fe20000410000 */
[----:B------:R-:W-:Y:S01]  /*d910*/  FFMA.FTZ R4, R39, R9, -R40 ;  /* 0x0000000927047223 */ /* 0x000fe20000010828 */
[----:B------:R-:W-:Y:S01]  /*d920*/  FMUL.FTZ R40, R41, R5 ;  /* 0x0000000529287220 */ /* 0x000fe20000410000 */
[----:B------:R-:W-:-:S02]  /*d930*/  HADD2.F32 R38, -RZ, R7.H0_H0 ;  /* 0x20000007ff267230 */ /* 0x000fc40000004100 */
[----:B------:R-:W-:Y:S01]  /*d940*/  FFMA.FTZ R5, R41, R35, -R44 ;  /* 0x0000002329057223 */ /* 0x000fe2000001082c */
[----:B------:R-:W-:Y:S02]  /*d950*/  HADD2.F32 R6, -RZ, R6.H1_H1 ;  /* 0x30000006ff067230 */ /* 0x000fe40000004100 */
[----:B------:R-:W-:Y:S01]  /*d960*/  FFMA.FTZ R9, R43, R9, R42 ;  /* 0x000000092b097223 */ /* 0x000fe2000001002a */
[----:B------:R-:W-:Y:S02]  /*d970*/  HADD2.F32 R7, -RZ, R7.H1_H1 ;  /* 0x30000007ff077230 */ /* 0x000fe40000004100 */
[----:B------:R-:W-:Y:S01]  /*d980*/  FFMA.FTZ R40, R45, R35, R40 ;  /* 0x000000232d287223 */ /* 0x000fe20000010028 */
[----:B------:R-:W-:Y:S02]  /*d990*/  HADD2.F32 R41, -RZ, R33.H1_H1 ;  /* 0x30000021ff297230 */ /* 0x000fe40000004100 */
[----:B------:R-:W-:Y:S01]  /*d9a0*/  HADD2.F32 R44, -RZ, R34.H1_H1 ;  /* 0x30000022ff2c7230 */ /* 0x000fe20000004100 */
[----:B------:R-:W-:Y:S01]  /*d9b0*/  F2FP.F16.F32.PACK_AB R4, R9, R4 ;  /* 0x000000040904723e */ /* 0x000fe200000000ff */
[----:B------:R-:W-:Y:S01]  /*d9c0*/  HADD2.F32 R39, -RZ, R31.H1_H1 ;  /* 0x3000001fff277230 */ /* 0x000fe20000004100 */
[----:B------:R-:W-:Y:S01]  /*d9d0*/  F2FP.F16.F32.PACK_AB R5, R40, R5 ;  /* 0x000000052805723e */ /* 0x000fe200000000ff */
[----:B------:R-:W-:-:S02]  /*d9e0*/  HADD2.F32 R42, -RZ, R32.H1_H1 ;  /* 0x30000020ff2a7230 */ /* 0x000fc40000004100 */
[-C--:B------:R-:W-:Y:S01]  /*d9f0*/  FMUL.FTZ R32, R41, R6.reuse ;  /* 0x0000000629207220 */ /* 0x080fe20000410000 */
[-C--:B------:R-:W-:Y:S01]  /*da00*/  FMUL.FTZ R31, R44, R7.reuse ;  /* 0x000000072c1f7220 */ /* 0x080fe20000410000 */
[C---:B------:R-:W-:Y:S01]  /*da10*/  FMUL.FTZ R34, R39.reuse, R6 ;  /* 0x0000000627227220 */ /* 0x040fe20000410000 */
[C---:B------:R-:W-:Y:S01]  /*da20*/  FMUL.FTZ R33, R42.reuse, R7 ;  /* 0x000000072a217220 */ /* 0x040fe20000410000 */
[-C--:B------:R-:W-:Y:S01]  /*da30*/  FFMA.FTZ R6, R39, R37.reuse, -R32 ;  /* 0x0000002527067223 */ /* 0x080fe20000010820 */
[-C--:B------:R-:W-:Y:S01]  /*da40*/  FFMA.FTZ R7, R42, R38.reuse, -R31 ;  /* 0x000000262a077223 */ /* 0x080fe2000001081f */
[----:B------:R-:W-:Y:S01]  /*da50*/  FFMA.FTZ R37, R41, R37, R34 ;  /* 0x0000002529257223 */ /* 0x000fe20000010022 */
[----:B------:R-:W-:-:S04]  /*da60*/  FFMA.FTZ R38, R44, R38, R33 ;  /* 0x000000262c267223 */ /* 0x000fc80000010021 */
[----:B------:R-:W-:Y:S02]  /*da70*/  F2FP.F16.F32.PACK_AB R6, R37, R6 ;  /* 0x000000062506723e */ /* 0x000fe400000000ff */
[----:B------:R-:W-:-:S05]  /*da80*/  F2FP.F16.F32.PACK_AB R7, R38, R7 ;  /* 0x000000072607723e */ /* 0x000fca00000000ff */
[----:B------:R1:W-:Y:S02]  /*da90*/  STS.128 [R0+0x2000], R4 ;  /* 0x0020000400007388 */ /* 0x0003e40000000c00 */
.L_x_598:
[----:B------:R-:W-:Y:S05]  /*daa0*/  BSYNC B1 ;  /* 0x0000000000017941 */ /* 0x000fea0003800000 */
.L_x_597:
[----:B------:R-:W-:Y:S04]  /*dab0*/  BSSY B1, `(.L_x_599) ;  /* 0x0000028000017945 */ /* 0x000fe80003800000 */
[----:B------:R-:W-:Y:S05]  /*dac0*/  @P2 BRA `(.L_x_600) ;  /* 0x0000000000982947 */ /* 0x000fea0003800000 */
[----:B01----:R-:W0:Y:S01]  /*dad0*/  LDS.128 R4, [R3+0x12400] ;  /* 0x0124000003047984 */ /* 0x003e220000000c00 */
        /* <DEDUP_REMOVED lines=27> */
[C---:B------:R-:W-:Y:S01]  /*dc90*/  FMUL.FTZ R29, R38.reuse, R6 ;  /* 0x00000006261d7220 */ /* 0x040fe20000410000 */
[-C--:B------:R-:W-:Y:S01]  /*dca0*/  FMUL.FTZ R28, R37, R7.reuse ;  /* 0x00000007251c7220 */ /* 0x080fe20000410000 */
[-C--:B------:R-:W-:Y:S01]  /*dcb0*/  FFMA.FTZ R6, R38, R32.reuse, -R27 ;  /* 0x0000002026067223 */ /* 0x080fe2000001081b */
[C---:B------:R-:W-:Y:S01]  /*dcc0*/  FMUL.FTZ R30, R35.reuse, R7 ;  /* 0x00000007231e7220 */ /* 0x040fe20000410000 */
[----:B------:R-:W-:Y:S01]  /*dcd0*/  FFMA.FTZ R29, R40, R32, R29 ;  /* 0x00000020281d7223 */ /* 0x000fe2000001001d */
[-C--:B------:R-:W-:Y:S02]  /*dce0*/  FFMA.FTZ R7, R35, R33.reuse, -R28 ;  /* 0x0000002123077223 */ /* 0x080fe4000001081c */
[----:B------:R-:W-:-:S02]  /*dcf0*/  FFMA.FTZ R30, R37, R33, R30 ;  /* 0x00000021251e7223 */ /* 0x000fc4000001001e */
[----:B------:R-:W-:-:S03]  /*dd00*/  F2FP.F16.F32.PACK_AB R6, R29, R6 ;  /* 0x000000061d06723e */ /* 0x000fc600000000ff */
[----:B------:R-:W-:-:S05]  /*dd10*/  F2FP.F16.F32.PACK_AB R7, R30, R7 ;  /* 0x000000071e07723e */ /* 0x000fca00000000ff */
[----:B------:R2:W-:Y:S02]  /*dd20*/  STS.128 [R3+0x12400], R4 ;  /* 0x0124000403007388 */ /* 0x0005e40000000c00 */
.L_x_600:
[----:B------:R-:W-:Y:S05]  /*dd30*/  BSYNC B1 ;  /* 0x0000000000017941 */ /* 0x000fea0003800000 */
.L_x_599:
        /* <DEDUP_REMOVED lines=40> */
.L_x_602:
[----:B------:R-:W-:Y:S05]  /*dfc0*/  BSYNC B1 ;  /* 0x0000000000017941 */ /* 0x000fea0003800000 */
.L_x_601:
        /* <DEDUP_REMOVED lines=40> */
.L_x_604:
[----:B------:R-:W-:Y:S05]  /*e250*/  BSYNC B1 ;  /* 0x0000000000017941 */ /* 0x000fea0003800000 */
.L_x_603:
        /* <DEDUP_REMOVED lines=38> */
[----:B------:R0:W-:Y:S01]  /*e4c0*/  STS.128 [R0+0xa000], R4 ;  /* 0x00a0000400007388 */ /* 0x0001e20000000c00 */
[----:B------:R-:W-:Y:S05]  /*e4d0*/  BRA `(.L_x_594) ;  /* 0x0000002c00047947 */ /* 0x000fea0003800000 */
.L_x_576:
[----:B------:R-:W-:-:S03]  /*e4e0*/  UMOV UR4, 0xffffffff ;  /* 0xffffffff00047882 */ /* 0x000fc60000000000 */
[----:B------:R-:W-:Y:S05]  /*e4f0*/  BRA.DIV UR4, `(.L_x_605) ;  /* 0x0000013604507947 */ /* 0x000fea000b800000 */
[----:B------:R0:W1:Y:S04]  /*e500*/  SHFL.IDX PT, R3, R24, RZ, 0x1c1f ;  /* 0x001c1fff18037589 */ /* 0x00006800000e0000 */
[----:B------:R0:W2:Y:S04]  /*e510*/  SHFL.IDX PT, R0, R38, RZ, 0x1c1f ;  /* 0x001c1fff26007589 */ /* 0x0000a800000e0000 */
[----:B------:R0:W4:Y:S04]  /*e520*/  SHFL.IDX PT, R37, R41, RZ, 0x1c1f ;  /* 0x001c1fff29257589 */ /* 0x00012800000e0000 */
[----:B------:R-:W0:Y:S02]  /*e530*/  SHFL.IDX PT, R40, R40, RZ, 0x1c1f ;  /* 0x001c1fff28287589 */ /* 0x000e2400000e0000 */
.L_x_831:
[----:B------:R-:W-:Y:S01]  /*e540*/  ULDC UR4, c[0x0][0x448] ;  /* 0x0001120000047ab9 */ /* 0x000fe20000000800 */
[----:B------:R-:W-:Y:S01]  /*e550*/  BSSY B1, `(.L_x_606) ;  /* 0x0000039000017945 */ /* 0x000fe20003800000 */
[----:B------:R-:W-:Y:S01]  /*e560*/  IMAD R43, R143, UR4, RZ ;  /* 0x000000048f2b7c24 */ /* 0x000fe2000f8e02ff */
[----:B------:R-:W-:Y:S02]  /*e570*/  CS2R R4, SRZ ;  /* 0x0000000000047805 */ /* 0x000fe4000001ff00 */
[----:B------:R-:W-:Y:S02]  /*e580*/  CS2R R8, SRZ ;  /* 0x0000000000087805 */ /* 0x000fe4000001ff00 */
[----:B------:R-:W-:Y:S02]  /*e590*/  CS2R R10, SRZ ;  /* 0x00000000000a7805 */ /* 0x000fe4000001ff00 */
[----:B------:R-:W-:Y:S02]  /*e5a0*/  CS2R R12, SRZ ;  /* 0x00000000000c7805 */ /* 0x000fe4000001ff00 */
[----:B------:R-:W-:Y:S01]  /*e5b0*/  ISETP.GE.AND P0, PT, R6, R43, PT ;  /* 0x0000002b0600720c */ /* 0x000fe20003f06270 */
[----:B------:R-:W-:Y:S01]  /*e5c0*/  IMAD R43, R145, -0x80, R43 ;  /* 0xffffff80912b7824 */ /* 0x000fe200078e022b */
[----:B------:R-:W-:-:S02]  /*e5d0*/  CS2R R6, SRZ ;  /* 0x0000000000067805 */ /* 0x000fc4000001ff00 */
[----:B------:R-:W-:Y:S02]  /*e5e0*/  CS2R R14, SRZ ;  /* 0x00000000000e7805 */ /* 0x000fe4000001ff00 */
[----:B0-----:R-:W-:Y:S02]  /*e5f0*/  CS2R R24, SRZ ;  /* 0x0000000000187805 */ /* 0x001fe4000001ff00 */
[----:B------:R-:W-:Y:S02]  /*e600*/  CS2R R26, SRZ ;  /* 0x00000000001a7805 */ /* 0x000fe4000001ff00 */
[----:B------:R-:W-:Y:S02]  /*e610*/  CS2R R28, SRZ ;  /* 0x00000000001c7805 */ /* 0x000fe4000001ff00 */
[----:B---3--:R-:W-:Y:S02]  /*e620*/  CS2R R30, SRZ ;  /* 0x00000000001e7805 */ /* 0x008fe4000001ff00 */
[----:B------:R-:W-:-:S02]  /*e630*/  CS2R R32, SRZ ;  /* 0x0000000000207805 */ /* 0x000fc4000001ff00 */
[----:B------:R-:W-:Y:S01]  /*e640*/  CS2R R34, SRZ ;  /* 0x0000000000227805 */ /* 0x000fe2000001ff00 */
[----:B------:R-:W-:Y:S06]  /*e650*/  @P0 BRA `(.L_x_607) ;  /* 0x0000000000a00947 */ /* 0x000fec0003800000 */
[C---:B------:R-:W-:Y:S01]  /*e660*/  VIADD R4, R16.reuse, 0x20 ;  /* 0x0000002010047836 */ /* 0x040fe20000000000 */
[----:B------:R-:W-:Y:S01]  /*e670*/  ULDC UR4, c[0x0][0x3f4] ;  /* 0x0000fd0000047ab9 */ /* 0x000fe20000000800 */
[C---:B------:R-:W-:Y:S01]  /*e680*/  VIADD R5, R16.reuse, 0x40 ;  /* 0x0000004010057836 */ /* 0x040fe20000000000 */
[----:B------:R-:W-:Y:S01]  /*e690*/  ISETP.GE.AND P2, PT, R16, UR4, PT ;  /* 0x0000000410007c0c */ /* 0x000fe2000bf46270 */
[----:B--2---:R-:W-:Y:S01]  /*e6a0*/  IMAD.MOV.U32 R6, RZ, RZ, R0 ;  /* 0x000000ffff067224 */ /* 0x004fe200078e0000 */
[----:B------:R-:W-:Y:S01]  /*e6b0*/  ISETP.GE.AND P3, PT, R4, UR4, PT ;  /* 0x0000000404007c0c */ /* 0x000fe2000bf66270 */
[----:B-1----:R-:W-:Y:S01]  /*e6c0*/  IMAD.MOV.U32 R7, RZ, RZ, R3 ;  /* 0x000000ffff077224 */ /* 0x002fe200078e0003 */
[----:B------:R-:W-:Y:S01]  /*e6d0*/  ISETP.GE.AND P4, PT, R5, UR4, PT ;  /* 0x0000000405007c0c */ /* 0x000fe2000bf86270 */
[----:B------:R-:W-:Y:S01]  /*e6e0*/  IMAD.MOV.U32 R8, RZ, RZ, R40 ;  /* 0x000000ffff087224 */ /* 0x000fe200078e0028 */
[----:B----4-:R-:W-:Y:S02]  /*e6f0*/  MOV R9, R37 ;  /* 0x0000002500097202 */ /* 0x010fe40000000f00 */
[----:B------:R-:W-:-:S02]  /*e700*/  CS2R R28, SRZ ;  /* 0x00000000001c7805 */ /* 0x000fc4000001ff00 */
[----:B------:R-:W-:Y:S02]  /*e710*/  CS2R R30, SRZ ;  /* 0x00000000001e7805 */ /* 0x000fe4000001ff00 */
[----:B------:R-:W-:Y:S02]  /*e720*/  CS2R R10, SRZ ;  /* 0x00000000000a7805 */ /* 0x000fe4000001ff00 */
[----:B------:R-:W-:Y:S02]  /*e730*/  CS2R R32, SRZ ;  /* 0x0000000000207805 */ /* 0x000fe4000001ff00 */
[----:B------:R-:W-:Y:S02]  /*e740*/  CS2R R34, SRZ ;  /* 0x0000000000227805 */ /* 0x000fe4000001ff00 */
[----:B------:R-:W-:Y:S02]  /*e750*/  @!P2 SHF.L.U32 R39, R16, 0x1, RZ ;  /* 0x000000011027a819 */ /* 0x000fe400000006ff */
[----:B------:R-:W-:Y:S01]  /*e760*/  @!P3 SHF.L.U32 R13, R163, 0x3, RZ ;  /* 0x00000003a30db819 */ /* 0x000fe200000006ff */
[----:B------:R-:W-:Y:S01]  /*e770*/  @!P4 IMAD.SHL.U32 R41, R164, 0x8, RZ ;  /* 0x00000008a429c824 */ /* 0x000fe200078e00ff */
[----:B------:R-:W-:-:S03]  /*e780*/  @!P2 IADD3 R38, P1, R40, R39, RZ ;  /* 0x000000272826a210 */ /* 0x000fc60007f3e0ff */
[----:B------:R-:W-:Y:S01]  /*e790*/  @!P3 IMAD.WIDE R4, R13, 0x2, R6 ;  /* 0x000000020d04b825 */ /* 0x000fe200078e0206 */
[----:B------:R-:W-:Y:S02]  /*e7a0*/  @!P2 IADD3 R20, P0, R0, R39, RZ ;  /* 0x000000270014a210 */ /* 0x000fe40007f1e0ff */
[----:B------:R-:W-:Y:S01]  /*e7b0*/  @!P2 SHF.L.U64.HI R0, R16, 0x1, R17 ;  /* 0x000000011000a819 */ /* 0x000fe20000010211 */
[----:B------:R-:W-:Y:S01]  /*e7c0*/  @!P4 IMAD.WIDE R6, R41, 0x2, R6 ;  /* 0x000000022906c825 */ /* 0x000fe200078e0206 */
[----:B------:R0:W5:Y:S03]  /*e7d0*/  @!P3 LD.E.128 R28, desc[UR56][R4.64] ;  /* 0x00000038041cb980 */ /* 0x000166000c101d00 */
[--C-:B------:R-:W-:Y:S01]  /*e7e0*/  @!P3 IMAD.WIDE R12, R13, 0x2, R8.reuse ;  /* 0x000000020d0cb825 */ /* 0x100fe200078e0208 */
[----:B------:R1:W5:Y:S03]  /*e7f0*/  @!P4 LD.E.128 R32, desc[UR56][R6.64] ;  /* 0x000000380620c980 */ /* 0x000366000c101d00 */
[----:B------:R-:W-:Y:S01]  /*e800*/  @!P4 IMAD.WIDE R40, R41, 0x2, R8 ;  /* 0x000000022928c825 */ /* 0x000fe200078e0208 */
[----:B------:R-:W-:-:S02]  /*e810*/  CS2R R8, SRZ ;  /* 0x0000000000087805 */ /* 0x000fc4000001ff00 */
[----:B------:R-:W-:Y:S02]  /*e820*/  CS2R R14, SRZ ;  /* 0x00000000000e7805 */ /* 0x000fe4000001ff00 */
[----:B------:R-:W-:Y:S02]  /*e830*/  CS2R R24, SRZ ;  /* 0x0000000000187805 */ /* 0x000fe4000001ff00 */
[----:B------:R-:W-:Y:S02]  /*e840*/  CS2R R26, SRZ ;  /* 0x00000000001a7805 */ /* 0x000fe4000001ff00 */
[----:B0-----:R-:W-:Y:S01]  /*e850*/  CS2R R4, SRZ ;  /* 0x0000000000047805 */ /* 0x001fe2000001ff00 */
[--C-:B------:R-:W-:Y:S01]  /*e860*/  @!P2 IMAD.X R21, R3, 0x1, R0.reuse, P0 ;  /* 0x000000010315a824 */ /* 0x100fe200000e0600 */
[----:B------:R0:W5:Y:S01]  /*e870*/  @!P3 LD.E.128 R8, desc[UR56][R12.64] ;  /* 0x000000380c08b980 */ /* 0x000162000c101d00 */
[----:B-1----:R-:W-:Y:S01]  /*e880*/  CS2R R6, SRZ ;  /* 0x0000000000067805 */ /* 0x002fe2000001ff00 */
[----:B------:R-:W-:-:S02]  /*e890*/  @!P2 IMAD.X R39, R37, 0x1, R0, P1 ;  /* 0x000000012527a824 */ /* 0x000fc400008e0600 */
[----:B------:R3:W5:Y:S04]  /*e8a0*/  @!P2 LD.E.128 R24, desc[UR56][R20.64] ;  /* 0x000000381418a980 */ /* 0x000768000c101d00 */
[----:B------:R3:W5:Y:S01]  /*e8b0*/  @!P2 LD.E.128 R4, desc[UR56][R38.64] ;  /* 0x000000382604a980 */ /* 0x000762000c101d00 */
[----:B0-----:R-:W-:-:S06]  /*e8c0*/  CS2R R12, SRZ ;  /* 0x00000000000c7805 */ /* 0x001fcc000001ff00 */
[----:B------:R3:W5:Y:S02]  /*e8d0*/  @!P4 LD.E.128 R12, desc[UR56][R40.64] ;  /* 0x00000038280cc980 */ /* 0x000764000c101d00 */
.L_x_607:
[----:B------:R-:W-:Y:S05]  /*e8e0*/  BSYNC B1 ;  /* 0x0000000000017941 */ /* 0x000fea0003800000 */
.L_x_606:
[----:B---3-5:R-:W-:Y:S01]  /*e8f0*/  IMAD.MOV.U32 R20, RZ, RZ, R25 ;  /* 0x000000ffff147224 */ /* 0x028fe200078e0019 */
[----:B--2---:R-:W-:Y:S01]  /*e900*/  MOV R0, R24 ;  /* 0x0000001800007202 */ /* 0x004fe20000000f00 */
[----:B-1----:R-:W-:Y:S01]  /*e910*/  IMAD.MOV.U32 R3, RZ, RZ, R5 ;  /* 0x000000ffff037224 */ /* 0x002fe200078e0005 */
[----:B------:R-:W-:Y:S01]  /*e920*/  MOV R40, R33 ;  /* 0x0000002100287202 */ /* 0x000fe20000000f00 */
[----:B----4-:R-:W-:Y:S01]  /*e930*/  IMAD.MOV.U32 R37, RZ, RZ, R26 ;  /* 0x000000ffff257224 */ /* 0x010fe200078e001a */
[----:B------:R-:W-:Y:S01]  /*e940*/  SHF.R.U64 R50, R32, 0x10, R33 ;  /* 0x0000001020327819 */ /* 0x000fe20000001221 */
[----:B------:R-:W-:Y:S01]  /*e950*/  IMAD.MOV.U32 R42, RZ, RZ, R35 ;  /* 0x000000ffff2a7224 */ /* 0x000fe200078e0023 */
[----:B------:R-:W-:Y:S01]  /*e960*/  SHF.R.U32.HI R51, RZ, 0x10, R33 ;  /* 0x00000010ff337819 */ /* 0x000fe20000011621 */
[----:B------:R-:W-:Y:S01]  /*e970*/  IMAD.MOV.U32 R33, RZ, RZ, R34 ;  /* 0x000000ffff217224 */ /* 0x000fe200078e0022 */
[----:B------:R-:W-:Y:S01]  /*e980*/  SHF.R.U64 R52, R34, 0x10, R35 ;  /* 0x0000001022347819 */ /* 0x000fe20000001223 */
[----:B------:R-:W-:Y:S01]  /*e990*/  IMAD.MOV.U32 R41, RZ, RZ, R6 ;  /* 0x000000ffff297224 */ /* 0x000fe200078e0006 */
[----:B------:R-:W-:Y:S01]  /*e9a0*/  PRMT R34, R0, 0x5410, R20 ;  /* 0x0000541000227816 */ /* 0x000fe20000000014 */
[----:B------:R-:W-:Y:S01]  /*e9b0*/  IMAD.MOV.U32 R21, RZ, RZ, R14 ;  /* 0x000000ffff157224 */ /* 0x000fe200078e000e */
[----:B------:R-:W-:Y:S01]  /*e9c0*/  LEA.HI R0, R191, R191, RZ, 0x1 ;  /* 0x000000bfbf007211 */ /* 0x000fe200078f08ff */
[----:B------:R-:W-:Y:S01]  /*e9d0*/  BSSY B1, `(.L_x_608) ;  /* 0x0000042000017945 */ /* 0x000fe20003800000 */
[----:B------:R-:W-:-:S02]  /*e9e0*/  SHF.R.U64 R54, R4, 0x10, R5 ;  /* 0x0000001004367819 */ /* 0x000fc40000001205 */
[----:B------:R-:W-:Y:S02]  /*e9f0*/  LOP3.LUT R0, R0, 0xfffffffe, RZ, 0xc0, !PT ;  /* 0xfffffffe00007812 */ /* 0x000fe400078ec0ff */
[----:B------:R-:W-:Y:S02]  /*ea00*/  SHF.R.U32.HI R55, RZ, 0x10, R5 ;  /* 0x00000010ff377819 */ /* 0x000fe40000011605 */
[----:B------:R-:W-:Y:S02]  /*ea10*/  IADD3 R0, R191, -R0, RZ ;  /* 0x80000000bf007210 */ /* 0x000fe40007ffe0ff */
[--C-:B------:R-:W-:Y:S02]  /*ea20*/  SHF.R.U64 R38, R24, 0x10, R25.reuse ;  /* 0x0000001018267819 */ /* 0x100fe40000001219 */
[----:B------:R-:W-:Y:S02]  /*ea30*/  SHF.L.U32 R5, R0, 0x1f, RZ ;  /* 0x0000001f00057819 */ /* 0x000fe400000006ff */
[----:B------:R-:W-:Y:S01]  /*ea40*/  SHF.R.U32.HI R44, RZ, 0x10, R25 ;  /* 0x00000010ff2c7819 */ /* 0x000fe20000011619 */
[----:B------:R-:W-:Y:S01]  /*ea50*/  IMAD.MOV.U32 R25, RZ, RZ, R29 ;  /* 0x000000ffff197224 */ /* 0x000fe200078e001d */
[----:B------:R-:W0:Y:S01]  /*ea60*/  SYNCS.PHASECHK.TRANS64.TRYWAIT P0, [R2+URZ+0x2a800], R5 ;  /* 0x02a80005020075a7 */ /* 0x000e22000800017f */
[----:B------:R-:W-:Y:S01]  /*ea70*/  SHF.R.U64 R45, R26, 0x10, R27 ;  /* 0x000000101a2d7819 */ /* 0x000fe2000000121b */
[----:B------:R-:W-:Y:S01]  /*ea80*/  IMAD.MOV.U32 R26, RZ, RZ, R28 ;  /* 0x000000ffff1a7224 */ /* 0x000fe200078e001c */
[----:B------:R-:W-:-:S02]  /*ea90*/  SHF.R.U64 R46, R28, 0x10, R29 ;  /* 0x000000101c2e7819 */ /* 0x000fc4000000121d */
[----:B------:R-:W-:Y:S01]  /*eaa0*/  SHF.R.U32.HI R47, RZ, 0x10, R29 ;  /* 0x00000010ff2f7819 */ /* 0x000fe2000001161d */
[--C-:B------:R-:W-:Y:S01]  /*eab0*/  IMAD.MOV.U32 R29, RZ, RZ, R31.reuse ;  /* 0x000000ffff1d7224 */ /* 0x100fe200078e001f */
[----:B------:R-:W-:Y:S02]  /*eac0*/  MOV R39, R4 ;  /* 0x0000000400277202 */ /* 0x000fe40000000f00 */
[--C-:B------:R-:W-:Y:S02]  /*ead0*/  SHF.R.U64 R48, R30, 0x10, R31.reuse ;  /* 0x000000101e307819 */ /* 0x100fe4000000121f */
[----:B------:R-:W-:Y:S01]  /*eae0*/  SHF.R.U32.HI R49, RZ, 0x10, R31 ;  /* 0x00000010ff317819 */ /* 0x000fe2000001161f */
[----:B------:R-:W-:Y:S01]  /*eaf0*/  IMAD.MOV.U32 R31, RZ, RZ, R32 ;  /* 0x000000ffff1f7224 */ /* 0x000fe200078e0020 */
[----:B------:R-:W-:Y:S01]  /*eb00*/  MOV R28, R30 ;  /* 0x0000001e001c7202 */ /* 0x000fe20000000f00 */
[----:B------:R-:W-:Y:S01]  /*eb10*/  IMAD.MOV.U32 R30, RZ, RZ, R8 ;  /* 0x000000ffff1e7224 */ /* 0x000fe200078e0008 */
[----:B------:R-:W-:-:S02]  /*eb20*/  MOV R24, R27 ;  /* 0x0000001b00187202 */ /* 0x000fc40000000f00 */
[----:B------:R-:W-:Y:S02]  /*eb30*/  MOV R4, R7 ;  /* 0x0000000700047202 */ /* 0x000fe40000000f00 */
[----:B------:R-:W-:Y:S01]  /*eb40*/  SHF.R.U64 R56, R6, 0x10, R7 ;  /* 0x0000001006387819 */ /* 0x000fe20000001207 */
[----:B------:R-:W-:Y:S01]  /*eb50*/  IMAD.MOV.U32 R6, RZ, RZ, R9 ;  /* 0x000000ffff067224 */ /* 0x000fe200078e0009 */
[----:B------:R-:W-:Y:S01]  /*eb60*/  SHF.R.U32.HI R57, RZ, 0x10, R7 ;  /* 0x00000010ff397819 */ /* 0x000fe20000011607 */
[----:B------:R-:W-:Y:S01]  /*eb70*/  IMAD.MOV.U32 R7, RZ, RZ, R11 ;  /* 0x000000ffff077224 */ /* 0x000fe200078e000b */
[----:B------:R-:W-:Y:S01]  /*eb80*/  SHF.R.U64 R58, R8, 0x10, R9 ;  /* 0x00000010083a7819 */ /* 0x000fe20000001209 */
[----:B------:R-:W-:Y:S01]  /*eb90*/  IMAD.MOV.U32 R8, RZ, RZ, R12 ;  /* 0x000000ffff087224 */ /* 0x000fe200078e000c */
[----:B------:R-:W-:Y:S02]  /*eba0*/  MOV R32, R10 ;  /* 0x0000000a00207202 */ /* 0x000fe40000000f00 */
[----:B------:R-:W-:Y:S01]  /*ebb0*/  SHF.R.U64 R60, R10, 0x10, R11 ;  /* 0x000000100a3c7819 */ /* 0x000fe2000000120b */
[----:B------:R-:W-:Y:S01]  /*ebc0*/  IMAD.MOV.U32 R10, RZ, RZ, R15 ;  /* 0x000000ffff0a7224 */ /* 0x000fe200078e000f */
[----:B------:R-:W-:-:S02]  /*ebd0*/  SHF.R.U32.HI R27, RZ, 0x10, R27 ;  /* 0x00000010ff1b7819 */ /* 0x000fc4000001161b */
[----:B------:R-:W-:Y:S02]  /*ebe0*/  SHF.R.U32.HI R59, RZ, 0x10, R9 ;  /* 0x00000010ff3b7819 */ /* 0x000fe40000011609 */
[----:B------:R-:W-:Y:S02]  /*ebf0*/  PRMT R39, R39, 0x5410, R3 ;  /* 0x0000541027277816 */ /* 0x000fe40000000003 */
[----:B------:R-:W-:Y:S02]  /*ec00*/  SHF.R.U32.HI R53, RZ, 0x10, R35 ;  /* 0x00000010ff357819 */ /* 0x000fe40000011623 */
[----:B------:R-:W-:Y:S02]  /*ec10*/  SHF.R.U32.HI R11, RZ, 0x10, R11 ;  /* 0x00000010ff0b7819 */ /* 0x000fe4000001160b */
[----:B------:R-:W-:Y:S02]  /*ec20*/  MOV R9, R13 ;  /* 0x0000000d00097202 */ /* 0x000fe40000000f00 */
[----:B------:R-:W-:-:S02]  /*ec30*/  SHF.R.U64 R61, R12, 0x10, R13 ;  /* 0x000000100c3d7819 */ /* 0x000fc4000000120d */
[----:B------:R-:W-:Y:S02]  /*ec40*/  SHF.R.U32.HI R62, RZ, 0x10, R13 ;  /* 0x00000010ff3e7819 */ /* 0x000fe4000001160d */
[----:B------:R-:W-:Y:S02]  /*ec50*/  VIMNMX R3, R43, 0x80, PT ;  /* 0x000000802b037848 */ /* 0x000fe40003fe0100 */
[----:B------:R-:W-:Y:S02]  /*ec60*/  PRMT R35, R38, 0x5410, R44 ;  /* 0x0000541026237816 */ /* 0x000fe4000000002c */
[--C-:B------:R-:W-:Y:S02]  /*ec70*/  SHF.R.U64 R63, R14, 0x10, R15.reuse ;  /* 0x000000100e3f7819 */ /* 0x100fe4000000120f */
[----:B------:R-:W-:Y:S02]  /*ec80*/  SHF.R.U32.HI R64, RZ, 0x10, R15 ;  /* 0x00000010ff407819 */ /* 0x000fe4000001160f */
        /* <DEDUP_REMOVED lines=19> */
[----:B------:R-:W-:Y:S02]  /*edc0*/  PRMT R20, R61, 0x5410, R62 ;  /* 0x000054103d147816 */ /* 0x000fe4000000003e */
[----:B------:R-:W-:Y:S01]  /*edd0*/  PRMT R21, R21, 0x5410, R10 ;  /* 0x0000541015157816 */ /* 0x000fe2000000000a */
[----:B0-----:R-:W-:Y:S06]  /*ede0*/  @!P0 BRA `(.L_x_609) ;  /* 0x0000012c00888947 */ /* 0x001fec0003800000 */
.L_x_832:
[----:B------:R-:W-:Y:S05]  /*edf0*/  BSYNC B1 ;  /* 0x0000000000017941 */ /* 0x000fea0003800000 */
.L_x_608:
[----:B------:R-:W-:Y:S01]  /*ee00*/  BSSY B1, `(.L_x_610) ;  /* 0x0000118000017945 */ /* 0x000fe20003800000 */
[----:B------:R-:W-:-:S03]  /*ee10*/  PRMT R24, R63, 0x5410, R64 ;  /* 0x000054103f187816 */ /* 0x000fc60000000040 */
[----:B------:R-:W-:Y:S05]  /*ee20*/  @P1 BRA `(.L_x_611) ;  /* 0x0000001000541947 */ /* 0x000fea0003800000 */
[----:B------:R-:W1:Y:S01]  /*ee30*/  LDC R25, c[0x0][0x3f4] ;  /* 0x0000fd00ff197b82 */ /* 0x000e620000000800 */
[C---:B------:R-:W-:Y:S01]  /*ee40*/  VIADD R4, R16.reuse, 0x20 ;  /* 0x0000002010047836 */ /* 0x040fe20000000000 */
[----:B------:R-:W-:Y:S01]  /*ee50*/  BSSY B2, `(.L_x_612) ;  /* 0x0000060000027945 */ /* 0x000fe20003800000 */
[C---:B------:R-:W-:Y:S01]  /*ee60*/  VIADD R6, R16.reuse, 0x40 ;  /* 0x0000004010067836 */ /* 0x040fe20000000000 */
[-C--:B-1----:R-:W-:Y:S02]  /*ee70*/  ISETP.GE.AND P0, PT, R16, R25.reuse, PT ;  /* 0x000000191000720c */ /* 0x082fe40003f06270 */
[-C--:B------:R-:W-:Y:S02]  /*ee80*/  ISETP.GE.AND P1, PT, R4, R25.reuse, PT ;  /* 0x000000190400720c */ /* 0x080fe40003f26270 */
[----:B------:R-:W-:-:S09]  /*ee90*/  ISETP.GE.AND P2, PT, R6, R25, PT ;  /* 0x000000190600720c */ /* 0x000fd20003f46270 */
[----:B------:R-:W-:Y:S05]  /*eea0*/  @P0 BRA `(.L_x_613) ;  /* 0x0000000400680947 */ /* 0x000fea0003800000 */
[----:B------:R-:W-:Y:S01]  /*eeb0*/  LEA.HI R6, R25, R214, RZ, 0x1d ;  /* 0x000000d619067211 */ /* 0x000fe200078fe8ff */
[----:B------:R-:W-:Y:S01]  /*eec0*/  HADD2.F32 R56, -RZ, R39.H0_H0 ;  /* 0x20000027ff387230 */ /* 0x000fe20000004100 */
[----:B0-----:R-:W-:Y:S01]  /*eed0*/  LOP3.LUT R5, R177, 0x38, R16, 0xf8, !PT ;  /* 0x00000038b1057812 */ /* 0x001fe200078ef810 */
[----:B------:R-:W-:Y:S01]  /*eee0*/  HADD2.F32 R54, -RZ, R34.H0_H0 ;  /* 0x20000022ff367230 */ /* 0x000fe20000004100 */
[----:B------:R-:W-:Y:S01]  /*eef0*/  SHF.R.S32.HI R7, RZ, 0x1f, R6 ;  /* 0x0000001fff077819 */ /* 0x000fe20000011406 */
[----:B------:R-:W-:Y:S01]  /*ef00*/  HADD2.F32 R53, -RZ, R40.H0_H0 ;  /* 0x20000028ff357230 */ /* 0x000fe20000004100 */
[----:B------:R-:W-:Y:S02]  /*ef10*/  SHF.L.U32 R8, R6, 0x3, RZ ;  /* 0x0000000306087819 */ /* 0x000fe400000006ff */
[----:B------:R-:W-:Y:S02]  /*ef20*/  LEA.HI R7, R7, R6, RZ, 0x3 ;  /* 0x0000000607077211 */ /* 0x000fe400078f18ff */
[----:B------:R-:W-:-:S02]  /*ef30*/  LOP3.LUT R4, R5, R178, RZ, 0x3c, !PT ;  /* 0x000000b205047212 */ /* 0x000fc400078e3cff */
[----:B------:R-:W-:Y:S01]  /*ef40*/  LOP3.LUT R5, R177, 0x38, R8, 0xf8, !PT ;  /* 0x00000038b1057812 */ /* 0x000fe200078ef808 */
[----:B------:R-:W-:Y:S02]  /*ef50*/  IMAD.SHL.U32 R7, R7, 0x400, RZ ;  /* 0x0000040007077824 */ /* 0x000fe400078e00ff */
[----:B------:R-:W-:Y:S01]  /*ef60*/  IMAD.IADD R43, R179, 0x1, R4 ;  /* 0x00000001b32b7824 */ /* 0x000fe200078e0204 */
[----:B------:R-:W-:Y:S02]  /*ef70*/  LOP3.LUT R9, R5, R178, RZ, 0x3c, !PT ;  /* 0x000000b205097212 */ /* 0x000fe400078e3cff */
[----:B------:R-:W-:Y:S02]  /*ef80*/  LOP3.LUT R8, R7, 0x7fffe000, RZ, 0xc0, !PT ;  /* 0x7fffe00007087812 */ /* 0x000fe400078ec0ff */
[----:B------:R-:W-:Y:S02]  /*ef90*/  LEA R43, R43, R2, 0x1 ;  /* 0x000000022b2b7211 */ /* 0x000fe400078e08ff */
[----:B------:R-:W-:-:S03]  /*efa0*/  IADD3 R9, R9, R8, R179 ;  /* 0x0000000809097210 */ /* 0x000fc60007ffe0b3 */
[----:B------:R-:W0:Y:S02]  /*efb0*/  LDS.128 R4, [R43+0xc400] ;  /* 0x00c400002b047984 */ /* 0x000e240000000c00 */
[----:B------:R-:W-:-:S05]  /*efc0*/  IMAD R44, R9, 0x2, R2 ;  /* 0x00000002092c7824 */ /* 0x000fca00078e0202 */
[----:B------:R-:W1:Y:S01]  /*efd0*/  LDS.128 R8, [R44+0xc400] ;  /* 0x00c400002c087984 */ /* 0x000e620000000c00 */
[--C-:B0-----:R-:W-:Y:S02]  /*efe0*/  HADD2.F32 R45, -RZ, R4.reuse.H0_H0 ;  /* 0x20000004ff2d7230 */ /* 0x101fe40000004100 */
[----:B------:R-:W-:Y:S02]  /*eff0*/  HADD2.F32 R46, -RZ, R4.H1_H1 ;  /* 0x30000004ff2e7230 */ /* 0x000fe40000004100 */
[--C-:B------:R-:W-:Y:S02]  /*f000*/  HADD2.F32 R47, -RZ, R5.reuse.H0_H0 ;  /* 0x20000005ff2f7230 */ /* 0x100fe40000004100 */
[----:B------:R-:W-:Y:S02]  /*f010*/  HADD2.F32 R5, -RZ, R5.H1_H1 ;  /* 0x30000005ff057230 */ /* 0x000fe40000004100 */
[--C-:B-1----:R-:W-:Y:S02]  /*f020*/  HADD2.F32 R49, -RZ, R8.reuse.H0_H0 ;  /* 0x20000008ff317230 */ /* 0x102fe40000004100 */
[----:B------:R-:W-:-:S02]  /*f030*/  HADD2.F32 R8, -RZ, R8.H1_H1 ;  /* 0x30000008ff087230 */ /* 0x000fc40000004100 */
[----:B------:R-:W-:Y:S02]  /*f040*/  HADD2.F32 R50, -RZ, R9.H0_H0 ;  /* 0x20000009ff327230 */ /* 0x000fe40000004100 */
[C---:B------:R-:W-:Y:S01]  /*f050*/  FMUL.FTZ R58, R49.reuse, R56 ;  /* 0x00000038313a7220 */ /* 0x040fe20000410000 */
[-C--:B------:R-:W-:Y:S01]  /*f060*/  FMUL.FTZ R60, R49, R54.reuse ;  /* 0x00000036313c7220 */ /* 0x080fe20000410000 */
[----:B------:R-:W-:Y:S02]  /*f070*/  HADD2.F32 R49, -RZ, R35.H0_H0 ;  /* 0x20000023ff317230 */ /* 0x000fe40000004100 */
[----:B------:R-:W-:Y:S01]  /*f080*/  FMUL.FTZ R55, R8, R53 ;  /* 0x0000003508377220 */ /* 0x000fe20000410000 */
[C---:B------:R-:W-:Y:S01]  /*f090*/  FFMA.FTZ R58, R45.reuse, R54, -R58 ;  /* 0x000000362d3a7223 */ /* 0x040fe2000001083a */
[----:B------:R-:W-:Y:S02]  /*f0a0*/  HADD2.F32 R54, -RZ, R39.H1_H1 ;  /* 0x30000027ff367230 */ /* 0x000fe40000004100 */
[----:B------:R-:W-:Y:S01]  /*f0b0*/  FFMA.FTZ R60, R45, R56, R60 ;  /* 0x000000382d3c7223 */ /* 0x000fe2000001003c */
[----:B------:R-:W-:-:S02]  /*f0c0*/  HADD2.F32 R45, -RZ, R34.H1_H1 ;  /* 0x30000022ff2d7230 */ /* 0x000fc40000004100 */
[-C--:B------:R-:W-:Y:S01]  /*f0d0*/  FMUL.FTZ R57, R8, R49.reuse ;  /* 0x0000003108397220 */ /* 0x080fe20000410000 */
[----:B------:R-:W-:Y:S01]  /*f0e0*/  FFMA.FTZ R55, R46, R49, -R55 ;  /* 0x000000312e377223 */ /* 0x000fe20000010837 */
[C---:B------:R-:W-:Y:S01]  /*f0f0*/  FMUL.FTZ R8, R50.reuse, R54 ;  /* 0x0000003632087220 */ /* 0x040fe20000410000 */
[----:B------:R-:W-:Y:S02]  /*f100*/  HADD2.F32 R9, -RZ, R9.H1_H1 ;  /* 0x30000009ff097230 */ /* 0x000fe40000004100 */
[-C--:B------:R-:W-:Y:S01]  /*f110*/  FMUL.FTZ R59, R50, R45.reuse ;  /* 0x0000002d323b7220 */ /* 0x080fe20000410000 */
[----:B------:R-:W-:Y:S02]  /*f120*/  HADD2.F32 R56, -RZ, R40.H1_H1 ;  /* 0x30000028ff387230 */ /* 0x000fe40000004100 */
[----:B------:R-:W-:Y:S01]  /*f130*/  FFMA.FTZ R49, R47, R45, -R8 ;  /* 0x0000002d2f317223 */ /* 0x000fe20000010808 */
[----:B------:R-:W-:Y:S02]  /*f140*/  HADD2.F32 R8, -RZ, R35.H1_H1 ;  /* 0x30000023ff087230 */ /* 0x000fe40000004100 */
[----:B------:R-:W-:Y:S01]  /*f150*/  FFMA.FTZ R57, R46, R53, R57 ;  /* 0x000000352e397223 */ /* 0x000fe20000010039 */
[----:B------:R-:W-:-:S02]  /*f160*/  HADD2.F32 R51, -RZ, R10.H0_H0 ;  /* 0x2000000aff337230 */ /* 0x000fc40000004100 */
[----:B------:R-:W-:Y:S01]  /*f170*/  FFMA.FTZ R59, R47, R54, R59 ;  /* 0x000000362f3b7223 */ /* 0x000fe2000001003b */
[----:B------:R-:W-:Y:S02]  /*f180*/  HADD2.F32 R46, -RZ, R41.H0_H0 ;  /* 0x20000029ff2e7230 */ /* 0x000fe40000004100 */
[C---:B------:R-:W-:Y:S01]  /*f190*/  FMUL.FTZ R50, R9.reuse, R56 ;  /* 0x0000003809327220 */ /* 0x040fe20000410000 */
[----:B------:R-:W-:Y:S02]  /*f1a0*/  HADD2.F32 R45, -RZ, R37.H0_H0 ;  /* 0x20000025ff2d7230 */ /* 0x000fe40000004100 */
[----:B------:R-:W-:Y:S01]  /*f1b0*/  FMUL.FTZ R54, R9, R8 ;  /* 0x0000000809367220 */ /* 0x000fe20000410000 */
[----:B------:R-:W-:Y:S02]  /*f1c0*/  HADD2.F32 R10, -RZ, R10.H1_H1 ;  /* 0x3000000aff0a7230 */ /* 0x000fe40000004100 */
[----:B------:R-:W-:Y:S01]  /*f1d0*/  FMUL.FTZ R53, R51, R46 ;  /* 0x0000002e33357220 */ /* 0x000fe20000410000 */
[----:B------:R-:W-:-:S02]  /*f1e0*/  HADD2.F32 R47, -RZ, R42.H0_H0 ;  /* 0x2000002aff2f7230 */ /* 0x000fc40000004100 */
[----:B------:R-:W-:Y:S01]  /*f1f0*/  FFMA.FTZ R50, R5, R8, -R50 ;  /* 0x0000000805327223 */ /* 0x000fe20000010832 */
[--C-:B------:R-:W-:Y:S02]  /*f200*/  HADD2.F32 R48, -RZ, R6.reuse.H0_H0 ;  /* 0x20000006ff307230 */ /* 0x100fe40000004100 */
[----:B------:R-:W-:Y:S01]  /*f210*/  FMUL.FTZ R51, R51, R45 ;  /* 0x0000002d33337220 */ /* 0x000fe20000410000 */
[----:B------:R-:W-:Y:S02]  /*f220*/  HADD2.F32 R6, -RZ, R6.H1_H1 ;  /* 0x30000006ff067230 */ /* 0x000fe40000004100 */
[----:B------:R-:W-:Y:S01]  /*f230*/  FFMA.FTZ R54, R5, R56, R54 ;  /* 0x0000003805367223 */ /* 0x000fe20000010036 */
[----:B------:R-:W-:Y:S02]  /*f240*/  HADD2.F32 R9, -RZ, R38.H0_H0 ;  /* 0x20000026ff097230 */ /* 0x000fe40000004100 */
[----:B------:R-:W-:Y:S01]  /*f250*/  FMUL.FTZ R5, R10, R47 ;  /* 0x0000002f0a057220 */ /* 0x000fe20000410000 */
[C---:B------:R-:W-:Y:S01]  /*f260*/  FFMA.FTZ R53, R48.reuse, R45, -R53 ;  /* 0x0000002d30357223 */ /* 0x040fe20000010835 */
[----:B------:R-:W-:Y:S01]  /*f270*/  FFMA.FTZ R51, R48, R46, R51 ;  /* 0x0000002e30337223 */ /* 0x000fe20000010033 */
[----:B------:R-:W-:-:S02]  /*f280*/  HADD2.F32 R52, -RZ, R11.H0_H0 ;  /* 0x2000000bff347230 */ /* 0x000fc40000004100 */
[-C--:B------:R-:W-:Y:S01]  /*f290*/  FMUL.FTZ R45, R10, R9.reuse ;  /* 0x000000090a2d7220 */ /* 0x080fe20000410000 */
[C---:B------:R-:W-:Y:S01]  /*f2a0*/  FFMA.FTZ R46, R6.reuse, R9, -R5 ;  /* 0x00000009062e7223 */ /* 0x040fe20000010805 */
[----:B------:R-:W-:Y:S02]  /*f2b0*/  HADD2.F32 R9, -RZ, R41.H1_H1 ;  /* 0x30000029ff097230 */ /* 0x000fe40000004100 */
[----:B------:R-:W-:Y:S02]  /*f2c0*/  HADD2.F32 R5, -RZ, R37.H1_H1 ;  /* 0x30000025ff057230 */ /* 0x000fe40000004100 */
[----:B------:R-:W-:Y:S01]  /*f2d0*/  FFMA.FTZ R48, R6, R47, R45 ;  /* 0x0000002f06307223 */ /* 0x000fe2000001002d */
[----:B------:R-:W-:Y:S02]  /*f2e0*/  HADD2.F32 R11, -RZ, R11.H1_H1 ;  /* 0x3000000bff0b7230 */ /* 0x000fe40000004100 */
[----:B------:R-:W-:Y:S01]  /*f2f0*/  FMUL.FTZ R45, R52, R9 ;  /* 0x00000009342d7220 */ /* 0x000fe20000410000 */
[----:B------:R-:W-:-:S02]  /*f300*/  HADD2.F32 R10, -RZ, R42.H1_H1 ;  /* 0x3000002aff0a7230 */ /* 0x000fc40000004100 */
[----:B------:R-:W-:Y:S01]  /*f310*/  FMUL.FTZ R52, R52, R5 ;  /* 0x0000000534347220 */ /* 0x000fe20000410000 */
[----:B------:R-:W-:Y:S02]  /*f320*/  HADD2.F32 R8, -RZ, R38.H1_H1 ;  /* 0x30000026ff087230 */ /* 0x000fe40000004100 */
[--C-:B------:R-:W-:Y:S02]  /*f330*/  HADD2.F32 R4, -RZ, R7.reuse.H0_H0 ;  /* 0x20000007ff047230 */ /* 0x100fe40000004100 */
[C---:B------:R-:W-:Y:S01]  /*f340*/  FMUL.FTZ R6, R11.reuse, R10 ;  /* 0x0000000a0b067220 */ /* 0x040fe20000410000 */
[----:B------:R-:W-:Y:S02]  /*f350*/  HADD2.F32 R7, -RZ, R7.H1_H1 ;  /* 0x30000007ff077230 */ /* 0x000fe40000004100 */
[-C--:B------:R-:W-:Y:S01]  /*f360*/  FMUL.FTZ R47, R11, R8.reuse ;  /* 0x000000080b2f7220 */ /* 0x080fe20000410000 */
[C---:B------:R-:W-:Y:S01]  /*f370*/  FFMA.FTZ R11, R4.reuse, R9, R52 ;  /* 0x00000009040b7223 */ /* 0x040fe20000010034 */
[----:B------:R-:W-:Y:S01]  /*f380*/  FFMA.FTZ R45, R4, R5, -R45 ;  /* 0x00000005042d7223 */ /* 0x000fe2000001082d */
[C---:B------:R-:W-:Y:S01]  /*f390*/  FFMA.FTZ R52, R7.reuse, R8, -R6 ;  /* 0x0000000807347223 */ /* 0x040fe20000010806 */
[----:B------:R-:W-:Y:S01]  /*f3a0*/  FFMA.FTZ R56, R7, R10, R47 ;  /* 0x0000000a07387223 */ /* 0x000fe2000001002f */
[----:B------:R-:W-:-:S02]  /*f3b0*/  F2FP.F16.F32.PACK_AB R4, R55, R58 ;  /* 0x0000003a3704723e */ /* 0x000fc400000000ff */
[----:B------:R-:W-:Y:S02]  /*f3c0*/  F2FP.F16.F32.PACK_AB R5, R50, R49 ;  /* 0x000000313205723e */ /* 0x000fe400000000ff */
[----:B------:R-:W-:Y:S02]  /*f3d0*/  F2FP.F16.F32.PACK_AB R6, R46, R53 ;  /* 0x000000352e06723e */ /* 0x000fe400000000ff */
[----:B------:R-:W-:Y:S02]  /*f3e0*/  F2FP.F16.F32.PACK_AB R7, R52, R45 ;  /* 0x0000002d3407723e */ /* 0x000fe400000000ff */
[----:B------:R-:W-:Y:S02]  /*f3f0*/  F2FP.F16.F32.PACK_AB R8, R57, R60 ;  /* 0x0000003c3908723e */ /* 0x000fe400000000ff */
[----:B------:R-:W-:Y:S01]  /*f400*/  F2FP.F16.F32.PACK_AB R9, R54, R59 ;  /* 0x0000003b3609723e */ /* 0x000fe200000000ff */
[----:B------:R1:W-:Y:S01]  /*f410*/  STS.128 [R43+0xc400], R4 ;  /* 0x00c400042b007388 */ /* 0x0003e20000000c00 */
[----:B------:R-:W-:-:S02]  /*f420*/  F2FP.F16.F32.PACK_AB R10, R48, R51 ;  /* 0x00000033300a723e */ /* 0x000fc400000000ff */
[----:B------:R-:W-:-:S05]  /*f430*/  F2FP.F16.F32.PACK_AB R11, R56, R11 ;  /* 0x0000000b380b723e */ /* 0x000fca00000000ff */
[----:B------:R1:W-:Y:S02]  /*f440*/  STS.128 [R44+0xc400], R8 ;  /* 0x00c400082c007388 */ /* 0x0003e40000000c00 */
.L_x_613:
[----:B------:R-:W-:Y:S05]  /*f450*/  BSYNC B2 ;  /* 0x0000000000027941 */ /* 0x000fea0003800000 */
.L_x_612:
[----:B------:R-:W-:Y:S04]  /*f460*/  BSSY B2, `(.L_x_614) ;  /* 0x0000059000027945 */ /* 0x000fe80003800000 */
[----:B------:R-:W-:Y:S05]  /*f470*/  @P1 BRA `(.L_x_615) ;  /* 0x00000004005c1947 */ /* 0x000fea0003800000 */
[----:B------:R-:W2:Y:S01]  /*f480*/  LDL R60, [R1+0x60] ;  /* 0x00006000013c7983 */ /* 0x000ea20000100800 */
[----:B-1----:R-:W-:Y:S01]  /*f490*/  LEA.HI R4, R25, R163, RZ, 0x1d ;  /* 0x000000a319047211 */ /* 0x002fe200078fe8ff */
[----:B------:R-:W-:Y:S02]  /*f4a0*/  HADD2.F32 R53, -RZ, R26.H0_H0 ;  /* 0x2000001aff357230 */ /* 0x000fe40000004100 */
[----:B------:R-:W-:Y:S01]  /*f4b0*/  HADD2.F32 R55, -RZ, R30.H0_H0 ;  /* 0x2000001eff377230 */ /* 0x000fe20000004100 */
[----:B0-----:R-:W-:Y:S01]  /*f4c0*/  SHF.R.S32.HI R5, RZ, 0x1f, R4 ;  /* 0x0000001fff057819 */ /* 0x001fe20000011404 */
[----:B------:R-:W-:Y:S02]  /*f4d0*/  IMAD.SHL.U32 R6, R4, 0x8, RZ ;  /* 0x0000000804067824 */ /* 0x000fe400078e00ff */
[----:B------:R-:W-:Y:S01]  /*f4e0*/  HADD2.F32 R52, -RZ, R31.H0_H0 ;  /* 0x2000001fff347230 */ /* 0x000fe20000004100 */
[----:B------:R-:W-:Y:S02]  /*f4f0*/  LEA.HI R4, R5, R4, RZ, 0x3 ;  /* 0x0000000405047211 */ /* 0x000fe400078f18ff */
[----:B------:R-:W-:-:S02]  /*f500*/  LOP3.LUT R5, R177, 0x38, R6, 0xf8, !PT ;  /* 0x00000038b1057812 */ /* 0x000fc400078ef806 */
[----:B------:R-:W-:Y:S02]  /*f510*/  SHF.L.U32 R4, R4, 0xa, RZ ;  /* 0x0000000a04047819 */ /* 0x000fe400000006ff */
[----:B------:R-:W-:Y:S02]  /*f520*/  LOP3.LUT R9, R5, R178, RZ, 0x3c, !PT ;  /* 0x000000b205097212 */ /* 0x000fe400078e3cff */
[----:B------:R-:W-:-:S04]  /*f530*/  LOP3.LUT R8, R4, 0x7fffe000, RZ, 0xc0, !PT ;  /* 0x7fffe00004087812 */ /* 0x000fc800078ec0ff */
[----:B------:R-:W-:-:S05]  /*f540*/  IADD3 R9, R9, R8, R179 ;  /* 0x0000000809097210 */ /* 0x000fca0007ffe0b3 */
[----:B------:R-:W-:-:S05]  /*f550*/  IMAD R43, R9, 0x2, R2 ;  /* 0x00000002092b7824 */ /* 0x000fca00078e0202 */
[----:B------:R-:W0:Y:S02]  /*f560*/  LDS.128 R8, [R43+0xc400] ;  /* 0x00c400002b087984 */ /* 0x000e240000000c00 */
[--C-:B0-----:R-:W-:Y:S02]  /*f570*/  HADD2.F32 R48, -RZ, R8.reuse.H0_H0 ;  /* 0x20000008ff307230 */ /* 0x101fe40000004100 */
[----:B------:R-:W-:Y:S02]  /*f580*/  HADD2.F32 R8, -RZ, R8.H1_H1 ;  /* 0x30000008ff087230 */ /* 0x000fe40000004100 */
[----:B------:R-:W-:Y:S02]  /*f590*/  HADD2.F32 R49, -RZ, R9.H0_H0 ;  /* 0x20000009ff317230 */ /* 0x000fe40000004100 */
[C---:B------:R-:W-:Y:S01]  /*f5a0*/  FMUL.FTZ R57, R48.reuse, R55 ;  /* 0x0000003730397220 */ /* 0x040fe20000410000 */
[----:B------:R-:W-:Y:S01]  /*f5b0*/  FMUL.FTZ R59, R48, R53 ;  /* 0x00000035303b7220 */ /* 0x000fe20000410000 */
[----:B------:R-:W-:-:S02]  /*f5c0*/  HADD2.F32 R48, -RZ, R27.H0_H0 ;  /* 0x2000001bff307230 */ /* 0x000fc40000004100 */
[C---:B------:R-:W-:Y:S01]  /*f5d0*/  FMUL.FTZ R54, R8.reuse, R52 ;  /* 0x0000003408367220 */ /* 0x040fe20000410000 */
[----:B------:R-:W-:Y:S02]  /*f5e0*/  HADD2.F32 R9, -RZ, R9.H1_H1 ;  /* 0x30000009ff097230 */ /* 0x000fe40000004100 */
[--C-:B------:R-:W-:Y:S02]  /*f5f0*/  HADD2.F32 R50, -RZ, R10.reuse.H0_H0 ;  /* 0x2000000aff327230 */ /* 0x100fe40000004100 */
[----:B------:R-:W-:Y:S01]  /*f600*/  FMUL.FTZ R8, R8, R48 ;  /* 0x0000003008087220 */ /* 0x000fe20000410000 */
[----:B------:R-:W-:Y:S02]  /*f610*/  HADD2.F32 R10, -RZ, R10.H1_H1 ;  /* 0x3000000aff0a7230 */ /* 0x000fe40000004100 */
[--C-:B------:R-:W-:Y:S02]  /*f620*/  HADD2.F32 R51, -RZ, R11.reuse.H0_H0 ;  /* 0x2000000bff337230 */ /* 0x100fe40000004100 */
[----:B------:R-:W-:Y:S01]  /*f630*/  HADD2.F32 R11, -RZ, R11.H1_H1 ;  /* 0x3000000bff0b7230 */ /* 0x000fe20000004100 */
[----:B--2---:R-:W0:Y:S02]  /*f640*/  LDS.128 R4, [R60] ;  /* 0x000000003c047984 */ /* 0x004e240000000c00 */
[----:B0-----:R-:W-:-:S02]  /*f650*/  HADD2.F32 R44, -RZ, R4.H0_H0 ;  /* 0x20000004ff2c7230 */ /* 0x001fc40000004100 */
[----:B------:R-:W-:Y:S02]  /*f660*/  HADD2.F32 R45, -RZ, R4.H1_H1 ;  /* 0x30000004ff2d7230 */ /* 0x000fe40000004100 */
[----:B------:R-:W-:Y:S02]  /*f670*/  HADD2.F32 R46, -RZ, R5.H0_H0 ;  /* 0x20000005ff2e7230 */ /* 0x000fe40000004100 */
[C---:B------:R-:W-:Y:S01]  /*f680*/  FFMA.FTZ R57, R44.reuse, R53, -R57 ;  /* 0x000000352c397223 */ /* 0x040fe20000010839 */
[----:B------:R-:W-:Y:S01]  /*f690*/  FFMA.FTZ R59, R44, R55, R59 ;  /* 0x000000372c3b7223 */ /* 0x000fe2000001003b */
[----:B------:R-:W-:Y:S02]  /*f6a0*/  HADD2.F32 R53, -RZ, R30.H1_H1 ;  /* 0x3000001eff357230 */ /* 0x000fe40000004100 */
[C---:B------:R-:W-:Y:S01]  /*f6b0*/  FFMA.FTZ R54, R45.reuse, R48, -R54 ;  /* 0x000000302d367223 */ /* 0x040fe20000010836 */
[----:B------:R-:W-:Y:S02]  /*f6c0*/  HADD2.F32 R44, -RZ, R26.H1_H1 ;  /* 0x3000001aff2c7230 */ /* 0x000fe40000004100 */
[----:B------:R-:W-:Y:S01]  /*f6d0*/  FFMA.FTZ R52, R45, R52, R8 ;  /* 0x000000342d347223 */ /* 0x000fe20000010008 */
[----:B------:R-:W-:-:S02]  /*f6e0*/  HADD2.F32 R48, -RZ, R31.H1_H1 ;  /* 0x3000001fff307230 */ /* 0x000fc40000004100 */
[CC--:B------:R-:W-:Y:S01]  /*f6f0*/  FMUL.FTZ R55, R49.reuse, R53.reuse ;  /* 0x0000003531377220 */ /* 0x0c0fe20000410000 */
[----:B------:R-:W-:Y:S02]  /*f700*/  HADD2.F32 R8, -RZ, R27.H1_H1 ;  /* 0x3000001bff087230 */ /* 0x000fe40000004100 */
[-C--:B------:R-:W-:Y:S01]  /*f710*/  FMUL.FTZ R56, R49, R44.reuse ;  /* 0x0000002c31387220 */ /* 0x080fe20000410000 */
[----:B------:R-:W-:Y:S02]  /*f720*/  HADD2.F32 R5, -RZ, R5.H1_H1 ;  /* 0x30000005ff057230 */ /* 0x000fe40000004100 */
[C---:B------:R-:W-:Y:S01]  /*f730*/  FFMA.FTZ R55, R46.reuse, R44, -R55 ;  /* 0x0000002c2e377223 */ /* 0x040fe20000010837 */
[----:B------:R-:W-:Y:S02]  /*f740*/  HADD2.F32 R45, -RZ, R32.H0_H0 ;  /* 0x20000020ff2d7230 */ /* 0x000fe40000004100 */
[----:B------:R-:W-:Y:S01]  /*f750*/  FFMA.FTZ R56, R46, R53, R56 ;  /* 0x000000352e387223 */ /* 0x000fe20000010038 */
[----:B------:R-:W-:Y:S01]  /*f760*/  FMUL.FTZ R46, R9, R48 ;  /* 0x00000030092e7220 */ /* 0x000fe20000410000 */
[----:B------:R-:W-:-:S02]  /*f770*/  HADD2.F32 R44, -RZ, R28.H0_H0 ;  /* 0x2000001cff2c7230 */ /* 0x000fc40000004100 */
[-C--:B------:R-:W-:Y:S01]  /*f780*/  FMUL.FTZ R58, R9, R8.reuse ;  /* 0x00000008093a7220 */ /* 0x080fe20000410000 */
[----:B------:R-:W-:Y:S02]  /*f790*/  HADD2.F32 R49, -RZ, R33.H0_H0 ;  /* 0x20000021ff317230 */ /* 0x000fe40000004100 */
[----:B------:R-:W-:Y:S01]  /*f7a0*/  FFMA.FTZ R46, R5, R8, -R46 ;  /* 0x00000008052e7223 */ /* 0x000fe2000001082e */
[--C-:B------:R-:W-:Y:S02]  /*f7b0*/  HADD2.F32 R47, -RZ, R6.reuse.H0_H0 ;  /* 0x20000006ff2f7230 */ /* 0x100fe40000004100 */
[C---:B------:R-:W-:Y:S01]  /*f7c0*/  FMUL.FTZ R8, R50.reuse, R45 ;  /* 0x0000002d32087220 */ /* 0x040fe20000410000 */
[----:B------:R-:W-:Y:S02]  /*f7d0*/  HADD2.F32 R6, -RZ, R6.H1_H1 ;  /* 0x30000006ff067230 */ /* 0x000fe40000004100 */
[----:B------:R-:W-:Y:S01]  /*f7e0*/  FMUL.FTZ R50, R50, R44 ;  /* 0x0000002c32327220 */ /* 0x000fe20000410000 */
[----:B------:R-:W-:-:S02]  /*f7f0*/  HADD2.F32 R9, -RZ, R29.H0_H0 ;  /* 0x2000001dff097230 */ /* 0x000fc40000004100 */
[----:B------:R-:W-:Y:S01]  /*f800*/  FFMA.FTZ R53, R5, R48, R58 ;  /* 0x0000003005357223 */ /* 0x000fe2000001003a */
[C---:B------:R-:W-:Y:S01]  /*f810*/  FMUL.FTZ R5, R10.reuse, R49 ;  /* 0x000000310a057220 */ /* 0x040fe20000410000 */
[C---:B------:R-:W-:Y:S01]  /*f820*/  FFMA.FTZ R44, R47.reuse, R44, -R8 ;  /* 0x0000002c2f2c7223 */ /* 0x040fe20000010808 */
[----:B------:R-:W-:Y:S01]  /*f830*/  FFMA.FTZ R50, R47, R45, R50 ;  /* 0x0000002d2f327223 */ /* 0x000fe20000010032 */
[-C--:B------:R-:W-:Y:S01]  /*f840*/  FMUL.FTZ R47, R10, R9.reuse ;  /* 0x000000090a2f7220 */ /* 0x080fe20000410000 */
[C---:B------:R-:W-:Y:S01]  /*f850*/  FFMA.FTZ R45, R6.reuse, R9, -R5 ;  /* 0x00000009062d7223 */ /* 0x040fe20000010805 */
[----:B------:R-:W-:Y:S02]  /*f860*/  HADD2.F32 R9, -RZ, R32.H1_H1 ;  /* 0x30000020ff097230 */ /* 0x000fe40000004100 */
[----:B------:R-:W-:Y:S02]  /*f870*/  HADD2.F32 R5, -RZ, R28.H1_H1 ;  /* 0x3000001cff057230 */ /* 0x000fe40000004100 */
[----:B------:R-:W-:Y:S01]  /*f880*/  FFMA.FTZ R47, R6, R49, R47 ;  /* 0x00000031062f7223 */ /* 0x000fe2000001002f */
[----:B------:R-:W-:-:S02]  /*f890*/  HADD2.F32 R10, -RZ, R33.H1_H1 ;  /* 0x30000021ff0a7230 */ /* 0x000fc40000004100 */
[C---:B------:R-:W-:Y:S01]  /*f8a0*/  FMUL.FTZ R49, R51.reuse, R9 ;  /* 0x0000000933317220 */ /* 0x040fe20000410000 */
[----:B------:R-:W-:Y:S02]  /*f8b0*/  HADD2.F32 R8, -RZ, R29.H1_H1 ;  /* 0x3000001dff087230 */ /* 0x000fe40000004100 */
[-C--:B------:R-:W-:Y:S01]  /*f8c0*/  FMUL.FTZ R6, R51, R5.reuse ;  /* 0x0000000533067220 */ /* 0x080fe20000410000 */
[--C-:B------:R-:W-:Y:S02]  /*f8d0*/  HADD2.F32 R4, -RZ, R7.reuse.H0_H0 ;  /* 0x20000007ff047230 */ /* 0x100fe40000004100 */
[C---:B------:R-:W-:Y:S01]  /*f8e0*/  FMUL.FTZ R48, R11.reuse, R10 ;  /* 0x0000000a0b307220 */ /* 0x040fe20000410000 */
[----:B------:R-:W-:Y:S02]  /*f8f0*/  HADD2.F32 R7, -RZ, R7.H1_H1 ;  /* 0x30000007ff077230 */ /* 0x000fe40000004100 */
[-C--:B------:R-:W-:Y:S01]  /*f900*/  FMUL.FTZ R51, R11, R8.reuse ;  /* 0x000000080b337220 */ /* 0x080fe20000410000 */
[C---:B------:R-:W-:Y:S01]  /*f910*/  FFMA.FTZ R49, R4.reuse, R5, -R49 ;  /* 0x0000000504317223 */ /* 0x040fe20000010831 */
[----:B------:R-:W-:Y:S01]  /*f920*/  FFMA.FTZ R11, R4, R9, R6 ;  /* 0x00000009040b7223 */ /* 0x000fe20000010006 */
        /* <DEDUP_REMOVED lines=8> */
[----:B------:R2:W-:Y:S01]  /*f9b0*/  STS.128 [R60], R4 ;  /* 0x000000043c007388 */ /* 0x0005e20000000c00 */
[----:B------:R-:W-:-:S02]  /*f9c0*/  F2FP.F16.F32.PACK_AB R10, R47, R50 ;  /* 0x000000322f0a723e */ /* 0x000fc400000000ff */
[----:B------:R-:W-:-:S05]  /*f9d0*/  F2FP.F16.F32.PACK_AB R11, R58, R11 ;  /* 0x0000000b3a0b723e */ /* 0x000fca00000000ff */
[----:B------:R2:W-:Y:S02]  /*f9e0*/  STS.128 [R43+0xc400], R8 ;  /* 0x00c400082b007388 */ /* 0x0005e40000000c00 */
.L_x_615:
[----:B------:R-:W-:Y:S05]  /*f9f0*/  BSYNC B2 ;  /* 0x0000000000027941 */ /* 0x000fea0003800000 */
.L_x_614:
[----:B------:R-:W-:Y:S05]  /*fa00*/  @P2 BRA `(.L_x_611) ;  /* 0x00000004005c2947 */ /* 0x000fea0003800000 */
[----:B------:R-:W3:Y:S01]  /*fa10*/  LDL R59, [R1+0x58] ;  /* 0x00005800013b7983 */ /* 0x000ee20000100800 */
[----:B------:R-:W-:Y:S01]  /*fa20*/  LEA.HI R25, R25, R164, RZ, 0x1d ;  /* 0x000000a419197211 */ /* 0x000fe200078fe8ff */
[----:B------:R-:W-:Y:S02]  /*fa30*/  HADD2.F32 R54, -RZ, R15.H0_H0 ;  /* 0x2000000fff367230 */ /* 0x000fe40000004100 */
[----:B------:R-:W-:Y:S01]  /*fa40*/  HADD2.F32 R52, -RZ, R0.H0_H0 ;  /* 0x20000000ff347230 */ /* 0x000fe20000004100 */
[----:B-12---:R-:W-:Y:S01]  /*fa50*/  SHF.R.S32.HI R6, RZ, 0x1f, R25 ;  /* 0x0000001fff067819 */ /* 0x006fe20000011419 */
[----:B------:R-:W-:Y:S02]  /*fa60*/  IMAD.SHL.U32 R4, R25, 0x8, RZ ;  /* 0x0000000819047824 */ /* 0x000fe400078e00ff */
[----:B------:R-:W-:Y:S01]  /*fa70*/  HADD2.F32 R51, -RZ, R20.H0_H0 ;  /* 0x20000014ff337230 */ /* 0x000fe20000004100 */
[----:B------:R-:W-:Y:S02]  /*fa80*/  LEA.HI R6, R6, R25, RZ, 0x3 ;  /* 0x0000001906067211 */ /* 0x000fe400078f18ff */
[----:B0-----:R-:W-:-:S02]  /*fa90*/  LOP3.LUT R5, R177, 0x38, R4, 0xf8, !PT ;  /* 0x00000038b1057812 */ /* 0x001fc400078ef804 */
        /* <DEDUP_REMOVED lines=19> */
[----:B---3--:R-:W0:Y:S02]  /*fbd0*/  LDS.128 R4, [R59] ;  /* 0x000000003b047984 */ /* 0x008e240000000c00 */
[----:B0-----:R-:W-:-:S02]  /*fbe0*/  HADD2.F32 R43, -RZ, R4.H0_H0 ;  /* 0x20000004ff2b7230 */ /* 0x001fc40000004100 */
[----:B------:R-:W-:Y:S02]  /*fbf0*/  HADD2.F32 R44, -RZ, R4.H1_H1 ;  /* 0x30000004ff2c7230 */ /* 0x000fe40000004100 */
[----:B------:R-:W-:Y:S02]  /*fc00*/  HADD2.F32 R45, -RZ, R5.H0_H0 ;  /* 0x20000005ff2d7230 */ /* 0x000fe40000004100 */
[C---:B------:R-:W-:Y:S01]  /*fc10*/  FFMA.FTZ R56, R43.reuse, R52, -R56 ;  /* 0x000000342b387223 */ /* 0x040fe20000010838 */
[----:B------:R-:W-:Y:S02]  /*fc20*/  HADD2.F32 R52, -RZ, R15.H1_H1 ;  /* 0x3000000fff347230 */ /* 0x000fe40000004100 */
[----:B------:R-:W-:Y:S01]  /*fc30*/  FFMA.FTZ R58, R43, R54, R58 ;  /* 0x000000362b3a7223 */ /* 0x000fe2000001003a */
[----:B------:R-:W-:Y:S02]  /*fc40*/  HADD2.F32 R43, -RZ, R0.H1_H1 ;  /* 0x30000000ff2b7230 */ /* 0x000fe40000004100 */
[----:B------:R-:W-:Y:S01]  /*fc50*/  FFMA.FTZ R53, R44, R47, -R53 ;  /* 0x0000002f2c357223 */ /* 0x000fe20000010835 */
[----:B------:R-:W-:-:S02]  /*fc60*/  HADD2.F32 R54, -RZ, R20.H1_H1 ;  /* 0x30000014ff367230 */ /* 0x000fc40000004100 */
[-C--:B------:R-:W-:Y:S01]  /*fc70*/  FMUL.FTZ R8, R48, R52.reuse ;  /* 0x0000003430087220 */ /* 0x080fe20000410000 */
[----:B------:R-:W-:Y:S01]  /*fc80*/  FFMA.FTZ R55, R44, R51, R55 ;  /* 0x000000332c377223 */ /* 0x000fe20000010037 */
[-C--:B------:R-:W-:Y:S01]  /*fc90*/  FMUL.FTZ R57, R48, R43.reuse ;  /* 0x0000002b30397220 */ /* 0x080fe20000410000 */
[----:B------:R-:W-:Y:S02]  /*fca0*/  HADD2.F32 R44, -RZ, R21.H0_H0 ;  /* 0x20000015ff2c7230 */ /* 0x000fe40000004100 */
[C---:B------:R-:W-:Y:S01]  /*fcb0*/  FFMA.FTZ R47, R45.reuse, R43, -R8 ;  /* 0x0000002b2d2f7223 */ /* 0x040fe20000010808 */
[----:B------:R-:W-:Y:S02]  /*fcc0*/  HADD2.F32 R8, -RZ, R12.H1_H1 ;  /* 0x3000000cff087230 */ /* 0x000fe40000004100 */
[----:B------:R-:W-:Y:S01]  /*fcd0*/  FFMA.FTZ R57, R45, R52, R57 ;  /* 0x000000342d397223 */ /* 0x000fe20000010039 */
[----:B------:R-:W-:Y:S02]  /*fce0*/  HADD2.F32 R5, -RZ, R5.H1_H1 ;  /* 0x30000005ff057230 */ /* 0x000fe40000004100 */
[----:B------:R-:W-:Y:S01]  /*fcf0*/  FMUL.FTZ R48, R9, R54 ;  /* 0x0000003609307220 */ /* 0x000fe20000410000 */
[----:B------:R-:W-:-:S02]  /*fd00*/  HADD2.F32 R43, -RZ, R13.H0_H0 ;  /* 0x2000000dff2b7230 */ /* 0x000fc40000004100 */
[----:B------:R-:W-:Y:S01]  /*fd10*/  FMUL.FTZ R52, R9, R8 ;  /* 0x0000000809347220 */ /* 0x000fe20000410000 */
[----:B------:R-:W-:Y:S02]  /*fd20*/  HADD2.F32 R45, -RZ, R24.H0_H0 ;  /* 0x20000018ff2d7230 */ /* 0x000fe40000004100 */
[----:B------:R-:W-:Y:S01]  /*fd30*/  FMUL.FTZ R51, R49, R44 ;  /* 0x0000002c31337220 */ /* 0x000fe20000410000 */
[--C-:B------:R-:W-:Y:S02]  /*fd40*/  HADD2.F32 R46, -RZ, R6.reuse.H0_H0 ;  /* 0x20000006ff2e7230 */ /* 0x100fe40000004100 */
[----:B------:R-:W-:Y:S01]  /*fd50*/  FFMA.FTZ R48, R5, R8, -R48 ;  /* 0x0000000805307223 */ /* 0x000fe20000010830 */
[----:B------:R-:W-:Y:S02]  /*fd60*/  HADD2.F32 R6, -RZ, R6.H1_H1 ;  /* 0x30000006ff067230 */ /* 0x000fe40000004100 */
[----:B------:R-:W-:Y:S01]  /*fd70*/  FMUL.FTZ R49, R49, R43 ;  /* 0x0000002b31317220 */ /* 0x000fe20000410000 */
[----:B------:R-:W-:-:S02]  /*fd80*/  HADD2.F32 R9, -RZ, R14.H0_H0 ;  /* 0x2000000eff097230 */ /* 0x000fc40000004100 */
[----:B------:R-:W-:Y:S01]  /*fd90*/  FFMA.FTZ R52, R5, R54, R52 ;  /* 0x0000003605347223 */ /* 0x000fe20000010034 */
[----:B------:R-:W-:Y:S01]  /*fda0*/  FMUL.FTZ R5, R10, R45 ;  /* 0x0000002d0a057220 */ /* 0x000fe20000410000 */
        /* <DEDUP_REMOVED lines=10> */
[----:B------:R-:W-:Y:S01]  /*fe50*/  FMUL.FTZ R50, R50, R5 ;  /* 0x0000000532327220 */ /* 0x000fe20000410000 */
        /* <DEDUP_REMOVED lines=18> */
.L_x_611:
[----:B------:R-:W-:Y:S05]  /*ff80*/  BSYNC B1 ;  /* 0x0000000000017941 */ /* 0x000fea0003800000 */
.L_x_610:
[----:B-123--:R-:W-:-:S05]  /*ff90*/  VIADD R4, R166, 0x40 ;  /* 0x00000040a6047836 */ /* 0x00efca0000000000 */
[----:B------:R-:W-:-:S13]  /*ffa0*/  ISETP.GE.AND P0, PT, R4, R3, PT ;  /* 0x000000030400720c */ /* 0x000fda0003f06270 */
[----:B------:R-:W-:Y:S05]  /*ffb0*/  @P0 BRA `(.L_x_594) ;  /* 0x00000010004c0947 */ /* 0x000fea0003800000 */
[----:B------:R-:W1:Y:S01]  /*ffc0*/  LDC R3, c[0x0][0x3f4] ;  /* 0x0000fd00ff037b82 */ /* 0x000e620000000800 */
[C---:B------:R-:W-:Y:S01]  /*ffd0*/  VIADD R6, R16.reuse, 0x40 ;  /* 0x0000004010067836 */ /* 0x040fe20000000000 */
[C---:B------:R-:W-:Y:S01]  /*ffe0*/  IADD3 R4, R16.reuse, 0x20, RZ ;  /* 0x0000002010047810 */ /* 0x040fe20007ffe0ff */
[----:B------:R-:W-:Y:S01]  /*fff0*/  BSSY B1, `(.L_x_616) ;  /* 0x000005d000017945 */ /* 0x000fe20003800000 */
[----:B------:R-:W-:Y:S02]  /*10000*/  SHF.R.U32.HI R55, RZ, 0x3, R168 ;  /* 0x00000003ff377819 */ /* 0x000fe400000116a8 */
[-C--:B-1----:R-:W-:Y:S02]  /*10010*/  ISETP.GE.AND P0, PT, R16, R3.reuse, PT ;  /* 0x000000031000720c */ /* 0x082fe40003f06270 */
[-C--:B------:R-:W-:Y:S02]  /*10020*/  ISETP.GE.AND P1, PT, R4, R3.reuse, PT ;  /* 0x000000030400720c */ /* 0x080fe40003f26270 */
[----:B------:R-:W-:-:S09]  /*10030*/  ISETP.GE.AND P2, PT, R6, R3, PT ;  /* 0x000000030600720c */ /* 0x000fd20003f46270 */
[----:B------:R-:W-:Y:S05]  /*10040*/  @P0 BRA `(.L_x_617) ;  /* 0x00000004005c0947 */ /* 0x000fea0003800000 */
[----:B------:R-:W2:Y:S01]  /*10050*/  LDL R57, [R1+0x5c] ;  /* 0x00005c0001397983 */ /* 0x000ea20000100800 */
[----:B------:R-:W-:Y:S01]  /*10060*/  LEA.HI R4, R3, R214, RZ, 0x1d ;  /* 0x000000d603047211 */ /* 0x000fe200078fe8ff */
[----:B------:R-:W-:Y:S02]  /*10070*/  HADD2.F32 R53, -RZ, R39.H0_H0 ;  /* 0x20000027ff357230 */ /* 0x000fe40000004100 */
[----:B------:R-:W-:Y:S01]  /*10080*/  HADD2.F32 R51, -RZ, R34.H0_H0 ;  /* 0x20000022ff337230 */ /* 0x000fe20000004100 */
[----:B------:R-:W-:Y:S01]  /*10090*/  SHF.R.S32.HI R7, RZ, 0x1f, R4 ;  /* 0x0000001fff077819 */ /* 0x000fe20000011404 */
[----:B0-----:R-:W-:Y:S02]  /*100a0*/  IMAD.SHL.U32 R5, R4, 0x8, RZ ;  /* 0x0000000804057824 */ /* 0x001fe400078e00ff */
[----:B------:R-:W-:Y:S01]  /*100b0*/  HADD2.F32 R58, -RZ, R40.H0_H0 ;  /* 0x20000028ff3a7230 */ /* 0x000fe20000004100 */
[----:B------:R-:W-:Y:S01]  /*100c0*/  LEA.HI R7, R7, R4, RZ, 0x3 ;  /* 0x0000000407077211 */ /* 0x000fe200078f18ff */
[--C-:B------:R-:W-:Y:S01]  /*100d0*/  HADD2.F32 R56, -RZ, R35.reuse.H0_H0 ;  /* 0x20000023ff387230 */ /* 0x100fe20000004100 */
[----:B------:R-:W-:Y:S01]  /*100e0*/  LOP3.LUT R4, R168, 0x38, R5, 0xf8, !PT ;  /* 0x00000038a8047812 */ /* 0x000fe200078ef805 */
[----:B------:R-:W-:Y:S01]  /*100f0*/  HADD2.F32 R35, -RZ, R35.H1_H1 ;  /* 0x30000023ff237230 */ /* 0x000fe20000004100 */
[----:B------:R-:W-:-:S02]  /*10100*/  SHF.L.U32 R7, R7, 0xa, RZ ;  /* 0x0000000a07077819 */ /* 0x000fc400000006ff */
        /* <DEDUP_REMOVED lines=8> */
[-C--:B------:R-:W-:Y:S01]  /*10190*/  FMUL.FTZ R52, R53, R47.reuse ;  /* 0x0000002f35347220 */ /* 0x080fe20000410000 */
[----:B------:R-:W-:Y:S01]  /*101a0*/  FMUL.FTZ R54, R51, R47 ;  /* 0x0000002f33367220 */ /* 0x000fe20000410000 */
[----:B------:R-:W-:-:S02]  /*101b0*/  HADD2.F32 R47, -RZ, R34.H1_H1 ;  /* 0x30000022ff2f7230 */ /* 0x000fc40000004100 */
[----:B------:R-:W-:Y:S02]  /*101c0*/  HADD2.F32 R9, -RZ, R9.H1_H1 ;  /* 0x30000009ff097230 */ /* 0x000fe40000004100 */
[--C-:B------:R-:W-:Y:S02]  /*101d0*/  HADD2.F32 R49, -RZ, R10.reuse.H0_H0 ;  /* 0x2000000aff317230 */ /* 0x100fe40000004100 */
[----:B------:R-:W-:Y:S02]  /*101e0*/  HADD2.F32 R10, -RZ, R10.H1_H1 ;  /* 0x3000000aff0a7230 */ /* 0x000fe40000004100 */
[--C-:B------:R-:W-:Y:S02]  /*101f0*/  HADD2.F32 R50, -RZ, R11.reuse.H0_H0 ;  /* 0x2000000bff327230 */ /* 0x100fe40000004100 */
[----:B------:R-:W-:Y:S01]  /*10200*/  HADD2.F32 R11, -RZ, R11.H1_H1 ;  /* 0x3000000bff0b7230 */ /* 0x000fe20000004100 */
[----:B--2---:R-:W0:Y:S02]  /*10210*/  LDS.128 R4, [R57] ;  /* 0x0000000039047984 */ /* 0x004e240000000c00 */
[----:B0-----:R-:W-:-:S02]  /*10220*/  HADD2.F32 R43, -RZ, R4.H0_H0 ;  /* 0x20000004ff2b7230 */ /* 0x001fc40000004100 */
[----:B------:R-:W-:Y:S02]  /*10230*/  HADD2.F32 R44, -RZ, R4.H1_H1 ;  /* 0x30000004ff2c7230 */ /* 0x000fe40000004100 */
[----:B------:R-:W-:Y:S02]  /*10240*/  HADD2.F32 R45, -RZ, R5.H0_H0 ;  /* 0x20000005ff2d7230 */ /* 0x000fe40000004100 */
[-C--:B------:R-:W-:Y:S01]  /*10250*/  FFMA.FTZ R52, R51, R43.reuse, -R52 ;  /* 0x0000002b33347223 */ /* 0x080fe20000010834 */
[----:B------:R-:W-:Y:S02]  /*10260*/  HADD2.F32 R51, -RZ, R39.H1_H1 ;  /* 0x30000027ff337230 */ /* 0x000fe40000004100 */
[----:B------:R-:W-:Y:S01]  /*10270*/  FFMA.FTZ R54, R53, R43, R54 ;  /* 0x0000002b35367223 */ /* 0x000fe20000010036 */
[-C--:B------:R-:W-:Y:S01]  /*10280*/  FMUL.FTZ R39, R58, R8.reuse ;  /* 0x000000083a277220 */ /* 0x080fe20000410000 */
[----:B------:R-:W-:Y:S01]  /*10290*/  FMUL.FTZ R43, R56, R8 ;  /* 0x00000008382b7220 */ /* 0x000fe20000410000 */
[----:B------:R-:W-:-:S02]  /*102a0*/  HADD2.F32 R53, -RZ, R40.H1_H1 ;  /* 0x30000028ff357230 */ /* 0x000fc40000004100 */
[----:B------:R-:W-:Y:S01]  /*102b0*/  FMUL.FTZ R8, R51, R48 ;  /* 0x0000003033087220 */ /* 0x000fe20000410000 */
[----:B------:R-:W-:Y:S01]  /*102c0*/  FFMA.FTZ R39, R56, R44, -R39 ;  /* 0x0000002c38277223 */ /* 0x000fe20000010827 */
[----:B------:R-:W-:Y:S02]  /*102d0*/  HADD2.F32 R5, -RZ, R5.H1_H1 ;  /* 0x30000005ff057230 */ /* 0x000fe40000004100 */
[C---:B------:R-:W-:Y:S01]  /*102e0*/  FMUL.FTZ R48, R47.reuse, R48 ;  /* 0x000000302f307220 */ /* 0x040fe20000410000 */
[----:B------:R-:W-:Y:S01]  /*102f0*/  FFMA.FTZ R34, R47, R45, -R8 ;  /* 0x0000002d2f227223 */ /* 0x000fe20000010808 */
[----:B------:R-:W-:Y:S02]  /*10300*/  HADD2.F32 R56, -RZ, R41.H0_H0 ;  /* 0x20000029ff387230 */ /* 0x000fe40000004100 */
[----:B------:R-:W-:Y:S01]  /*10310*/  FMUL.FTZ R8, R53, R9 ;  /* 0x0000000935087220 */ /* 0x000fe20000410000 */
[----:B------:R-:W-:Y:S01]  /*10320*/  FFMA.FTZ R43, R58, R44, R43 ;  /* 0x0000002c3a2b7223 */ /* 0x000fe2000001002b */
[----:B------:R-:W-:-:S02]  /*10330*/  HADD2.F32 R46, -RZ, R6.H0_H0 ;  /* 0x20000006ff2e7230 */ /* 0x000fc40000004100 */
[----:B------:R-:W-:Y:S01]  /*10340*/  FFMA.FTZ R48, R51, R45, R48 ;  /* 0x0000002d33307223 */ /* 0x000fe20000010030 */
[----:B------:R-:W-:Y:S02]  /*10350*/  HADD2.F32 R44, -RZ, R37.H0_H0 ;  /* 0x20000025ff2c7230 */ /* 0x000fe40000004100 */
[C---:B------:R-:W-:Y:S01]  /*10360*/  FMUL.FTZ R40, R35.reuse, R9 ;  /* 0x0000000923287220 */ /* 0x040fe20000410000 */
[----:B------:R-:W-:Y:S01]  /*10370*/  FFMA.FTZ R9, R35, R5, -R8 ;  /* 0x0000000523097223 */ /* 0x000fe20000010808 */
[----:B------:R-:W-:Y:S02]  /*10380*/  HADD2.F32 R58, -RZ, R42.H0_H0 ;  /* 0x2000002aff3a7230 */ /* 0x000fe40000004100 */
[-C--:B------:R-:W-:Y:S01]  /*10390*/  FMUL.FTZ R45, R56, R49.reuse ;  /* 0x00000031382d7220 */ /* 0x080fe20000410000 */
[----:B------:R-:W-:Y:S02]  /*103a0*/  HADD2.F32 R8, -RZ, R38.H0_H0 ;  /* 0x20000026ff087230 */ /* 0x000fe40000004100 */
[----:B------:R-:W-:Y:S01]  /*103b0*/  FMUL.FTZ R49, R44, R49 ;  /* 0x000000312c317220 */ /* 0x000fe20000410000 */
[----:B------:R-:W-:-:S02]  /*103c0*/  HADD2.F32 R6, -RZ, R6.H1_H1 ;  /* 0x30000006ff067230 */ /* 0x000fc40000004100 */
[----:B------:R-:W-:Y:S01]  /*103d0*/  FFMA.FTZ R35, R53, R5, R40 ;  /* 0x0000000535237223 */ /* 0x000fe20000010028 */
[----:B------:R-:W-:Y:S01]  /*103e0*/  FFMA.FTZ R45, R44, R46, -R45 ;  /* 0x0000002e2c2d7223 */ /* 0x000fe2000001082d */
[-C--:B------:R-:W-:Y:S01]  /*103f0*/  FMUL.FTZ R5, R58, R10.reuse ;  /* 0x0000000a3a057220 */ /* 0x080fe20000410000 */
[----:B------:R-:W-:Y:S02]  /*10400*/  HADD2.F32 R44, -RZ, R41.H1_H1 ;  /* 0x30000029ff2c7230 */ /* 0x000fe40000004100 */
[C---:B------:R-:W-:Y:S01]  /*10410*/  FMUL.FTZ R47, R8.reuse, R10 ;  /* 0x0000000a082f7220 */ /* 0x040fe20000410000 */
[----:B------:R-:W-:Y:S02]  /*10420*/  HADD2.F32 R51, -RZ, R42.H1_H1 ;  /* 0x3000002aff337230 */ /* 0x000fe40000004100 */
[----:B------:R-:W-:Y:S01]  /*10430*/  FFMA.FTZ R10, R8, R6, -R5 ;  /* 0x00000006080a7223 */ /* 0x000fe20000010805 */
[----:B------:R-:W-:Y:S02]  /*10440*/  HADD2.F32 R40, -RZ, R37.H1_H1 ;  /* 0x30000025ff287230 */ /* 0x000fe40000004100 */
[----:B------:R-:W-:Y:S01]  /*10450*/  FMUL.FTZ R5, R44, R50 ;  /* 0x000000322c057220 */ /* 0x000fe20000410000 */
[----:B------:R-:W-:-:S02]  /*10460*/  HADD2.F32 R41, -RZ, R38.H1_H1 ;  /* 0x30000026ff297230 */ /* 0x000fc40000004100 */
[----:B------:R-:W-:Y:S01]  /*10470*/  FFMA.FTZ R38, R58, R6, R47 ;  /* 0x000000063a267223 */ /* 0x000fe2000001002f */
[--C-:B------:R-:W-:Y:S02]  /*10480*/  HADD2.F32 R4, -RZ, R7.reuse.H0_H0 ;  /* 0x20000007ff047230 */ /* 0x100fe40000004100 */
[-C--:B------:R-:W-:Y:S01]  /*10490*/  FMUL.FTZ R6, R51, R11.reuse ;  /* 0x0000000b33067220 */ /* 0x080fe20000410000 */
[----:B------:R-:W-:Y:S02]  /*104a0*/  HADD2.F32 R7, -RZ, R7.H1_H1 ;  /* 0x30000007ff077230 */ /* 0x000fe40000004100 */
[C---:B------:R-:W-:Y:S01]  /*104b0*/  FMUL.FTZ R37, R40.reuse, R50 ;  /* 0x0000003228257220 */ /* 0x040fe20000410000 */
[C---:B------:R-:W-:Y:S01]  /*104c0*/  FMUL.FTZ R8, R41.reuse, R11 ;  /* 0x0000000b29087220 */ /* 0x040fe20000410000 */
[----:B------:R-:W-:Y:S01]  /*104d0*/  FFMA.FTZ R11, R40, R4, -R5 ;  /* 0x00000004280b7223 */ /* 0x000fe20000010805 */
[----:B------:R-:W-:Y:S01]  /*104e0*/  FFMA.FTZ R49, R56, R46, R49 ;  /* 0x0000002e38317223 */ /* 0x000fe20000010031 */
[-C--:B------:R-:W-:Y:S01]  /*104f0*/  FFMA.FTZ R40, R41, R7.reuse, -R6 ;  /* 0x0000000729287223 */ /* 0x080fe20000010806 */
[----:B------:R-:W-:Y:S01]  /*10500*/  FFMA.FTZ R37, R44, R4, R37 ;  /* 0x000000042c257223 */ /* 0x000fe20000010025 */
        /* <DEDUP_REMOVED lines=11> */
.L_x_617:
[----:B------:R-:W-:Y:S05]  /*105c0*/  BSYNC B1 ;  /* 0x0000000000017941 */ /* 0x000fea0003800000 */
.L_x_616:
[----:B------:R-:W-:Y:S04]  /*105d0*/  BSSY B1, `(.L_x_618) ;  /* 0x0000059000017945 */ /* 0x000fe80003800000 */
[----:B------:R-:W-:Y:S05]  /*105e0*/  @P1 BRA `(.L_x_619) ;  /* 0x00000004005c1947 */ /* 0x000fea0003800000 */
[----:B------:R-:W2:Y:S01]  /*105f0*/  LDL R50, [R1+0x50] ;  /* 0x0000500001327983 */ /* 0x000ea20000100800 */
[----:B-1----:R-:W-:Y:S01]  /*10600*/  LEA.HI R4, R3, R163, RZ, 0x1d ;  /* 0x000000a303047211 */ /* 0x002fe200078fe8ff */
[----:B------:R-:W-:Y:S02]  /*10610*/  HADD2.F32 R46, -RZ, R30.H0_H0 ;  /* 0x2000001eff2e7230 */ /* 0x000fe40000004100 */
[----:B------:R-:W-:Y:S01]  /*10620*/  HADD2.F32 R44, -RZ, R26.H0_H0 ;  /* 0x2000001aff2c7230 */ /* 0x000fe20000004100 */
[----:B------:R-:W-:Y:S01]  /*10630*/  SHF.R.S32.HI R7, RZ, 0x1f, R4 ;  /* 0x0000001fff077819 */ /* 0x000fe20000011404 */
[----:B0-----:R-:W-:Y:S02]  /*10640*/  IMAD.SHL.U32 R5, R4, 0x8, RZ ;  /* 0x0000000804057824 */ /* 0x001fe400078e00ff */
[----:B------:R-:W-:Y:S01]  /*10650*/  HADD2.F32 R48, -RZ, R31.H0_H0 ;  /* 0x2000001fff307230 */ /* 0x000fe20000004100 */
[----:B------:R-:W-:Y:S01]  /*10660*/  LEA.HI R7, R7, R4, RZ, 0x3 ;  /* 0x0000000407077211 */ /* 0x000fe200078f18ff */
[----:B------:R-:W-:Y:S01]  /*10670*/  HADD2.F32 R51, -RZ, R30.H1_H1 ;  /* 0x3000001eff337230 */ /* 0x000fe20000004100 */
        /* <DEDUP_REMOVED lines=10> */
[--C-:B------:R-:W-:Y:S02]  /*10720*/  HADD2.F32 R40, -RZ, R9.reuse.H0_H0 ;  /* 0x20000009ff287230 */ /* 0x100fe40000004100 */
[-C--:B------:R-:W-:Y:S01]  /*10730*/  FMUL.FTZ R43, R46, R39.reuse ;  /* 0x000000272e2b7220 */ /* 0x080fe20000410000 */
[----:B------:R-:W-:Y:S01]  /*10740*/  FMUL.FTZ R39, R44, R39 ;  /* 0x000000272c277220 */ /* 0x000fe20000410000 */
[----:B------:R-:W-:Y:S01]  /*10750*/  FMUL.FTZ R45, R48, R8 ;  /* 0x00000008302d7220 */ /* 0x000fe20000410000 */
[----:B------:R-:W-:-:S02]  /*10760*/  HADD2.F32 R9, -RZ, R9.H1_H1 ;  /* 0x30000009ff097230 */ /* 0x000fc40000004100 */
[-C--:B------:R-:W-:Y:S01]  /*10770*/  FMUL.FTZ R30, R51, R40.reuse ;  /* 0x00000028331e7220 */ /* 0x080fe20000410000 */
[----:B------:R-:W-:Y:S01]  /*10780*/  FMUL.FTZ R40, R49, R40 ;  /* 0x0000002831287220 */ /* 0x000fe20000410000 */
        /* <DEDUP_REMOVED lines=9> */
[--C-:B------:R-:W-:Y:S02]  /*10820*/  HADD2.F32 R44, -RZ, R27.reuse.H0_H0 ;  /* 0x2000001bff2c7230 */ /* 0x100fe40000004100 */
[----:B------:R-:W-:Y:S01]  /*10830*/  FFMA.FTZ R39, R46, R34, R39 ;  /* 0x000000222e277223 */ /* 0x000fe20000010027 */
[----:B------:R-:W-:Y:S02]  /*10840*/  HADD2.F32 R27, -RZ, R27.H1_H1 ;  /* 0x3000001bff1b7230 */ /* 0x000fe40000004100 */
[----:B------:R-:W-:Y:S01]  /*10850*/  FFMA.FTZ R30, R49, R35, -R30 ;  /* 0x00000023311e7223 */ /* 0x000fe2000001081e */
[----:B------:R-:W-:-:S02]  /*10860*/  HADD2.F32 R5, -RZ, R5.H1_H1 ;  /* 0x30000005ff057230 */ /* 0x000fc40000004100 */
[C---:B------:R-:W-:Y:S01]  /*10870*/  FMUL.FTZ R47, R44.reuse, R8 ;  /* 0x000000082c2f7220 */ /* 0x040fe20000410000 */
[-C--:B------:R-:W-:Y:S01]  /*10880*/  FFMA.FTZ R8, R44, R4.reuse, -R45 ;  /* 0x000000042c087223 */ /* 0x080fe2000001082d */
[----:B------:R-:W-:Y:S02]  /*10890*/  HADD2.F32 R45, -RZ, R31.H1_H1 ;  /* 0x3000001fff2d7230 */ /* 0x000fe40000004100 */
[----:B------:R-:W-:Y:S01]  /*108a0*/  FFMA.FTZ R40, R51, R35, R40 ;  /* 0x0000002333287223 */ /* 0x000fe20000010028 */
[----:B------:R-:W-:Y:S01]  /*108b0*/  FFMA.FTZ R26, R48, R4, R47 ;  /* 0x00000004301a7223 */ /* 0x000fe2000001002f */
[----:B------:R-:W-:Y:S02]  /*108c0*/  HADD2.F32 R31, -RZ, R28.H0_H0 ;  /* 0x2000001cff1f7230 */ /* 0x000fe40000004100 */
[-C--:B------:R-:W-:Y:S01]  /*108d0*/  FMUL.FTZ R34, R27, R9.reuse ;  /* 0x000000091b227220 */ /* 0x080fe20000410000 */
[----:B------:R-:W-:Y:S01]  /*108e0*/  FMUL.FTZ R4, R45, R9 ;  /* 0x000000092d047220 */ /* 0x000fe20000410000 */
[----:B------:R-:W-:-:S02]  /*108f0*/  HADD2.F32 R35, -RZ, R32.H0_H0 ;  /* 0x20000020ff237230 */ /* 0x000fc40000004100 */
[--C-:B------:R-:W-:Y:S02]  /*10900*/  HADD2.F32 R37, -RZ, R6.reuse.H0_H0 ;  /* 0x20000006ff257230 */ /* 0x100fe40000004100 */
[----:B------:R-:W-:Y:S01]  /*10910*/  FFMA.FTZ R9, R27, R5, -R4 ;  /* 0x000000051b097223 */ /* 0x000fe20000010804 */
[----:B------:R-:W-:Y:S02]  /*10920*/  HADD2.F32 R48, -RZ, R33.H0_H0 ;  /* 0x20000021ff307230 */ /* 0x000fe40000004100 */
[-C--:B------:R-:W-:Y:S01]  /*10930*/  FMUL.FTZ R4, R35, R41.reuse ;  /* 0x0000002923047220 */ /* 0x080fe20000410000 */
[----:B------:R-:W-:Y:S01]  /*10940*/  FMUL.FTZ R44, R31, R41 ;  /* 0x000000291f2c7220 */ /* 0x000fe20000410000 */
[----:B------:R-:W-:Y:S02]  /*10950*/  HADD2.F32 R46, -RZ, R29.H0_H0 ;  /* 0x2000001dff2e7230 */ /* 0x000fe40000004100 */
[----:B------:R-:W-:Y:S01]  /*10960*/  FFMA.FTZ R27, R45, R5, R34 ;  /* 0x000000052d1b7223 */ /* 0x000fe20000010022 */
[----:B------:R-:W-:-:S02]  /*10970*/  HADD2.F32 R6, -RZ, R6.H1_H1 ;  /* 0x30000006ff067230 */ /* 0x000fc40000004100 */
[-C--:B------:R-:W-:Y:S01]  /*10980*/  FMUL.FTZ R5, R48, R10.reuse ;  /* 0x0000000a30057220 */ /* 0x080fe20000410000 */
[-C--:B------:R-:W-:Y:S01]  /*10990*/  FFMA.FTZ R31, R31, R37.reuse, -R4 ;  /* 0x000000251f1f7223 */ /* 0x080fe20000010804 */
[----:B------:R-:W-:Y:S01]  /*109a0*/  FFMA.FTZ R44, R35, R37, R44 ;  /* 0x00000025232c7223 */ /* 0x000fe2000001002c */
        /* <DEDUP_REMOVED lines=9> */
[C---:B------:R-:W-:Y:S01]  /*10a40*/  FMUL.FTZ R29, R28.reuse, R42 ;  /* 0x0000002a1c1d7220 */ /* 0x040fe20000410000 */
[----:B------:R-:W-:Y:S02]  /*10a50*/  HADD2.F32 R7, -RZ, R7.H1_H1 ;  /* 0x30000007ff077230 */ /* 0x000fe40000004100 */
[-C--:B------:R-:W-:Y:S01]  /*10a60*/  FMUL.FTZ R4, R37, R11.reuse ;  /* 0x0000000b25047220 */ /* 0x080fe20000410000 */
[C---:B------:R-:W-:Y:S01]  /*10a70*/  FMUL.FTZ R6, R33.reuse, R11 ;  /* 0x0000000b21067220 */ /* 0x040fe20000410000 */
[-C--:B------:R-:W-:Y:S01]  /*10a80*/  FFMA.FTZ R11, R28, R38.reuse, -R5 ;  /* 0x000000261c0b7223 */ /* 0x080fe20000010805 */
[----:B------:R-:W-:Y:S01]  /*10a90*/  FFMA.FTZ R29, R32, R38, R29 ;  /* 0x00000026201d7223 */ /* 0x000fe2000001001d */
[-C--:B------:R-:W-:Y:S01]  /*10aa0*/  FFMA.FTZ R28, R33, R7.reuse, -R4 ;  /* 0x00000007211c7223 */ /* 0x080fe20000010804 */
        /* <DEDUP_REMOVED lines=11> */
.L_x_619:
[----:B------:R-:W-:Y:S05]  /*10b60*/  BSYNC B1 ;  /* 0x0000000000017941 */ /* 0x000fea0003800000 */
.L_x_618:
[----:B------:R-:W-:Y:S05]  /*10b70*/  @P2 BRA `(.L_x_594) ;  /* 0x00000004005c2947 */ /* 0x000fea0003800000 */
[----:B------:R-:W3:Y:S01]  /*10b80*/  LDL R43, [R1+0x4c] ;  /* 0x00004c00012b7983 */ /* 0x000ee20000100800 */
[----:B------:R-:W-:Y:S01]  /*10b90*/  LEA.HI R3, R3, R164, RZ, 0x1d ;  /* 0x000000a403037211 */ /* 0x000fe200078fe8ff */
[----:B------:R-:W-:Y:S02]  /*10ba0*/  HADD2.F32 R33, -RZ, R0.H0_H0 ;  /* 0x20000000ff217230 */ /* 0x000fe40000004100 */
[--C-:B------:R-:W-:Y:S01]  /*10bb0*/  HADD2.F32 R35, -RZ, R15.reuse.H0_H0 ;  /* 0x2000000fff237230 */ /* 0x100fe20000004100 */
[----:B-12---:R-:W-:Y:S01]  /*10bc0*/  SHF.R.S32.HI R4, RZ, 0x1f, R3 ;  /* 0x0000001fff047819 */ /* 0x006fe20000011403 */
[----:B0-----:R-:W-:Y:S02]  /*10bd0*/  IMAD.SHL.U32 R5, R3, 0x8, RZ ;  /* 0x0000000803057824 */ /* 0x001fe400078e00ff */
[----:B------:R-:W-:Y:S01]  /*10be0*/  HADD2.F32 R42, -RZ, R20.H0_H0 ;  /* 0x20000014ff2a7230 */ /* 0x000fe20000004100 */
[----:B------:R-:W-:Y:S01]  /*10bf0*/  LEA.HI R4, R4, R3, RZ, 0x3 ;  /* 0x0000000304047211 */ /* 0x000fe200078f18ff */
[----:B------:R-:W-:Y:S01]  /*10c00*/  HADD2.F32 R40, -RZ, R12.H0_H0 ;  /* 0x2000000cff287230 */ /* 0x000fe20000004100 */
[----:B------:R-:W-:Y:S01]  /*10c10*/  LOP3.LUT R3, R168, 0x38, R5, 0xf8, !PT ;  /* 0x00000038a8037812 */ /* 0x000fe200078ef805 */
[----:B------:R-:W-:Y:S01]  /*10c20*/  HADD2.F32 R44, -RZ, R15.H1_H1 ;  /* 0x3000000fff2c7230 */ /* 0x000fe20000004100 */
[----:B------:R-:W-:Y:S01]  /*10c30*/  SHF.L.U32 R4, R4, 0xa, RZ ;  /* 0x0000000a04047819 */ /* 0x000fe200000006ff */
[----:B------:R-:W-:Y:S01]  /*10c40*/  HADD2.F32 R0, -RZ, R0.H1_H1 ;  /* 0x30000000ff007230 */ /* 0x000fe20000004100 */
[----:B------:R-:W-:Y:S01]  /*10c50*/  LOP3.LUT R3, R3, R55, RZ, 0x3c, !PT ;  /* 0x0000003703037212 */ /* 0x000fe200078e3cff */
[----:B------:R-:W-:Y:S01]  /*10c60*/  HADD2.F32 R39, -RZ, R20.H1_H1 ;  /* 0x30000014ff277230 */ /* 0x000fe20000004100 */
[----:B------:R-:W-:Y:S01]  /*10c70*/  LOP3.LUT R8, R4, 0x7fffe000, RZ, 0xc0, !PT ;  /* 0x7fffe00004087812 */ /* 0x000fe200078ec0ff */
[----:B------:R-:W-:-:S02]  /*10c80*/  HADD2.F32 R41, -RZ, R21.H0_H0 ;  /* 0x20000015ff297230 */ /* 0x000fc40000004100 */
[----:B------:R-:W-:Y:S01]  /*10c90*/  HADD2.F32 R37, -RZ, R13.H0_H0 ;  /* 0x2000000dff257230 */ /* 0x000fe20000004100 */
        /* <DEDUP_REMOVED lines=8> */
[----:B------:R-:W-:-:S02]  /*10d20*/  HADD2.F32 R9, -RZ, R9.H1_H1 ;  /* 0x30000009ff097230 */ /* 0x000fc40000004100 */
[----:B------:R-:W-:Y:S01]  /*10d30*/  FMUL.FTZ R15, R42, R8 ;  /* 0x000000082a0f7220 */ /* 0x000fe20000410000 */
[----:B------:R-:W-:Y:S01]  /*10d40*/  FMUL.FTZ R29, R44, R30 ;  /* 0x0000001e2c1d7220 */ /* 0x000fe20000410000 */
[--C-:B------:R-:W-:Y:S02]  /*10d50*/  HADD2.F32 R31, -RZ, R10.reuse.H0_H0 ;  /* 0x2000000aff1f7230 */ /* 0x100fe40000004100 */
[----:B------:R-:W-:Y:S02]  /*10d60*/  HADD2.F32 R10, -RZ, R10.H1_H1 ;  /* 0x3000000aff0a7230 */ /* 0x000fe40000004100 */
[--C-:B------:R-:W-:Y:S02]  /*10d70*/  HADD2.F32 R32, -RZ, R11.reuse.H0_H0 ;  /* 0x2000000bff207230 */ /* 0x100fe40000004100 */
[----:B------:R-:W-:Y:S01]  /*10d80*/  HADD2.F32 R11, -RZ, R11.H1_H1 ;  /* 0x3000000bff0b7230 */ /* 0x000fe20000004100 */
[----:B---3--:R-:W0:Y:S02]  /*10d90*/  LDS.128 R4, [R43] ;  /* 0x000000002b047984 */ /* 0x008e240000000c00 */
[----:B0-----:R-:W-:-:S02]  /*10da0*/  HADD2.F32 R25, -RZ, R4.H0_H0 ;  /* 0x20000004ff197230 */ /* 0x001fc40000004100 */
[----:B------:R-:W-:Y:S02]  /*10db0*/  HADD2.F32 R4, -RZ, R4.H1_H1 ;  /* 0x30000004ff047230 */ /* 0x000fe40000004100 */
[--C-:B------:R-:W-:Y:S02]  /*10dc0*/  HADD2.F32 R26, -RZ, R5.reuse.H0_H0 ;  /* 0x20000005ff1a7230 */ /* 0x100fe40000004100 */
[-C--:B------:R-:W-:Y:S01]  /*10dd0*/  FFMA.FTZ R34, R33, R25.reuse, -R34 ;  /* 0x0000001921227223 */ /* 0x080fe20000010822 */
[----:B------:R-:W-:Y:S01]  /*10de0*/  FFMA.FTZ R38, R35, R25, R38 ;  /* 0x0000001923267223 */ /* 0x000fe20000010026 */
[C---:B------:R-:W-:Y:S01]  /*10df0*/  FMUL.FTZ R25, R40.reuse, R8 ;  /* 0x0000000828197220 */ /* 0x040fe20000410000 */
[----:B------:R-:W-:Y:S02]  /*10e00*/  HADD2.F32 R35, -RZ, R12.H1_H1 ;  /* 0x3000000cff237230 */ /* 0x000fe40000004100 */
[----:B------:R-:W-:Y:S01]  /*10e10*/  FFMA.FTZ R15, R40, R4, -R15 ;  /* 0x00000004280f7223 */ /* 0x000fe2000001080f */
[----:B------:R-:W-:-:S02]  /*10e20*/  HADD2.F32 R5, -RZ, R5.H1_H1 ;  /* 0x30000005ff057230 */ /* 0x000fc40000004100 */
[----:B------:R-:W-:Y:S01]  /*10e30*/  FMUL.FTZ R33, R0, R30 ;  /* 0x0000001e00217220 */ /* 0x000fe20000410000 */
[----:B------:R-:W-:Y:S01]  /*10e40*/  FFMA.FTZ R25, R42, R4, R25 ;  /* 0x000000042a197223 */ /* 0x000fe20000010019 */
[-C--:B------:R-:W-:Y:S01]  /*10e50*/  FFMA.FTZ R29, R0, R26.reuse, -R29 ;  /* 0x0000001a001d7223 */ /* 0x080fe2000001081d */
[-C--:B------:R-:W-:Y:S01]  /*10e60*/  FMUL.FTZ R0, R39, R9.reuse ;  /* 0x0000000927007220 */ /* 0x080fe20000410000 */
[----:B------:R-:W-:Y:S01]  /*10e70*/  FMUL.FTZ R4, R35, R9 ;  /* 0x0000000923047220 */ /* 0x000fe20000410000 */
[----:B------:R-:W-:Y:S02]  /*10e80*/  HADD2.F32 R40, -RZ, R24.H0_H0 ;  /* 0x20000018ff287230 */ /* 0x000fe40000004100 */
[----:B------:R-:W-:Y:S01]  /*10e90*/  FMUL.FTZ R8, R41, R31 ;  /* 0x0000001f29087220 */ /* 0x000fe20000410000 */
[----:B------:R-:W-:Y:S02]  /*10ea0*/  HADD2.F32 R30, -RZ, R14.H0_H0 ;  /* 0x2000000eff1e7230 */ /* 0x000fe40000004100 */
[----:B------:R-:W-:Y:S01]  /*10eb0*/  FFMA.FTZ R33, R44, R26, R33 ;  /* 0x0000001a2c217223 */ /* 0x000fe20000010021 */
[----:B------:R-:W-:-:S02]  /*10ec0*/  HADD2.F32 R27, -RZ, R6.H0_H0 ;  /* 0x20000006ff1b7230 */ /* 0x000fc40000004100 */
[-C--:B------:R-:W-:Y:S01]  /*10ed0*/  FFMA.FTZ R0, R35, R5.reuse, -R0 ;  /* 0x0000000523007223 */ /* 0x080fe20000010800 */
[----:B------:R-:W-:Y:S01]  /*10ee0*/  FFMA.FTZ R12, R39, R5, R4 ;  /* 0x00000005270c7223 */ /* 0x000fe20000010004 */
[----:B------:R-:W-:Y:S02]  /*10ef0*/  HADD2.F32 R6, -RZ, R6.H1_H1 ;  /* 0x30000006ff067230 */ /* 0x000fe40000004100 */
[C---:B------:R-:W-:Y:S01]  /*10f00*/  FMUL.FTZ R26, R37.reuse, R31 ;  /* 0x0000001f251a7220 */ /* 0x040fe20000410000 */
[-C--:B------:R-:W-:Y:S01]  /*10f10*/  FMUL.FTZ R5, R40, R10.reuse ;  /* 0x0000000a28057220 */ /* 0x080fe20000410000 */
[----:B------:R-:W-:Y:S01]  /*10f20*/  FMUL.FTZ R9, R30, R10 ;  /* 0x0000000a1e097220 */ /* 0x000fe20000410000 */
[-C--:B------:R-:W-:Y:S01]  /*10f30*/  FFMA.FTZ R20, R37, R27.reuse, -R8 ;  /* 0x0000001b25147223 */ /* 0x080fe20000010808 */
[----:B------:R-:W-:Y:S02]  /*10f40*/  HADD2.F32 R10, -RZ, R21.H1_H1 ;  /* 0x30000015ff0a7230 */ /* 0x000fe40000004100 */
[----:B------:R-:W-:Y:S01]  /*10f50*/  FFMA.FTZ R26, R41, R27, R26 ;  /* 0x0000001b291a7223 */ /* 0x000fe2000001001a */
[----:B------:R-:W-:-:S02]  /*10f60*/  HADD2.F32 R31, -RZ, R24.H1_H1 ;  /* 0x30000018ff1f7230 */ /* 0x000fc40000004100 */
[-C--:B------:R-:W-:Y:S01]  /*10f70*/  FFMA.FTZ R27, R30, R6.reuse, -R5 ;  /* 0x000000061e1b7223 */ /* 0x080fe20000010805 */
[----:B------:R-:W-:Y:S02]  /*10f80*/  HADD2.F32 R8, -RZ, R13.H1_H1 ;  /* 0x3000000dff087230 */ /* 0x000fe40000004100 */
[----:B------:R-:W-:Y:S01]  /*10f90*/  FFMA.FTZ R13, R40, R6, R9 ;  /* 0x00000006280d7223 */ /* 0x000fe20000010009 */
[----:B------:R-:W-:Y:S02]  /*10fa0*/  HADD2.F32 R21, -RZ, R14.H1_H1 ;  /* 0x3000000eff157230 */ /* 0x000fe40000004100 */
[----:B------:R-:W-:Y:S01]  /*10fb0*/  FMUL.FTZ R5, R10, R32 ;  /* 0x000000200a057220 */ /* 0x000fe20000410000 */
[--C-:B------:R-:W-:Y:S02]  /*10fc0*/  HADD2.F32 R28, -RZ, R7.reuse.H0_H0 ;  /* 0x20000007ff1c7230 */ /* 0x100fe40000004100 */
[----:B------:R-:W-:Y:S01]  /*10fd0*/  FMUL.FTZ R4, R31, R11 ;  /* 0x0000000b1f047220 */ /* 0x000fe20000410000 */
[----:B------:R-:W-:-:S02]  /*10fe0*/  HADD2.F32 R7, -RZ, R7.H1_H1 ;  /* 0x30000007ff077230 */ /* 0x000fc40000004100 */
[C---:B------:R-:W-:Y:S01]  /*10ff0*/  FMUL.FTZ R9, R8.reuse, R32 ;  /* 0x0000002008097220 */ /* 0x040fe20000410000 */
[C---:B------:R-:W-:Y:S01]  /*11000*/  FMUL.FTZ R6, R21.reuse, R11 ;  /* 0x0000000b15067220 */ /* 0x040fe20000410000 */
[-C--:B------:R-:W-:Y:S01]  /*11010*/  FFMA.FTZ R11, R8, R28.reuse, -R5 ;  /* 0x0000001c080b7223 */ /* 0x080fe20000010805 */
[----:B------:R-:W-:Y:S01]  /*11020*/  F2FP.F16.F32.PACK_AB R5, R0, R29 ;  /* 0x0000001d0005723e */ /* 0x000fe200000000ff */
[-C--:B------:R-:W-:Y:S01]  /*11030*/  FFMA.FTZ R14, R21, R7.reuse, -R4 ;  /* 0x00000007150e7223 */ /* 0x080fe20000010804 */
[----:B------:R-:W-:Y:S01]  /*11040*/  FFMA.FTZ R28, R10, R28, R9 ;  /* 0x0000001c0a1c7223 */ /* 0x000fe20000010009 */
[----:B------:R-:W-:Y:S01]  /*11050*/  FFMA.FTZ R21, R31, R7, R6 ;  /* 0x000000071f157223 */ /* 0x000fe20000010006 */
[----:B------:R-:W-:Y:S02]  /*11060*/  F2FP.F16.F32.PACK_AB R4, R15, R34 ;  /* 0x000000220f04723e */ /* 0x000fe400000000ff */
[----:B------:R-:W-:Y:S02]  /*11070*/  F2FP.F16.F32.PACK_AB R6, R27, R20 ;  /* 0x000000141b06723e */ /* 0x000fe400000000ff */
[----:B------:R-:W-:-:S02]  /*11080*/  F2FP.F16.F32.PACK_AB R7, R14, R11 ;  /* 0x0000000b0e07723e */ /* 0x000fc400000000ff */
[----:B------:R-:W-:Y:S02]  /*11090*/  F2FP.F16.F32.PACK_AB R8, R25, R38 ;  /* 0x000000261908723e */ /* 0x000fe400000000ff */
[----:B------:R-:W-:Y:S01]  /*110a0*/  F2FP.F16.F32.PACK_AB R9, R12, R33 ;  /* 0x000000210c09723e */ /* 0x000fe200000000ff */
[----:B------:R3:W-:Y:S01]  /*110b0*/  STS.128 [R43], R4 ;  /* 0x000000042b007388 */ /* 0x0007e20000000c00 */
[----:B------:R-:W-:Y:S02]  /*110c0*/  F2FP.F16.F32.PACK_AB R10, R13, R26 ;  /* 0x0000001a0d0a723e */ /* 0x000fe400000000ff */
[----:B------:R-:W-:-:S05]  /*110d0*/  F2FP.F16.F32.PACK_AB R11, R21, R28 ;  /* 0x0000001c150b723e */ /* 0x000fca00000000ff */
[----:B------:R3:W-:Y:S02]  /*110e0*/  STS.128 [R3+0xc400], R8 ;  /* 0x00c4000803007388 */ /* 0x0007e40000000c00 */
.L_x_594:
[----:B------:R-:W-:Y:S05]  /*110f0*/  BSYNC B0 ;  /* 0x0000000000007941 */ /* 0x000fea0003800000 */
.L_x_575:
[----:B------:R-:W-:Y:S01]  /*11100*/  @!PT LDS RZ, [RZ] ;  /* 0x00000000fffff984 */ /* 0x000fe20000000800 */
[----:B------:R-:W-:Y:S01]  /*11110*/  @!PT LDS RZ, [RZ] ;  /* 0x00000000fffff984 */ /* 0x000fe20000000800 */
[----:B------:R-:W-:Y:S01]  /*11120*/  @!PT LDS RZ, [RZ] ;  /* 0x00000000fffff984 */ /* 0x000fe20000000800 */
[----:B------:R-:W-:Y:S01]  /*11130*/  @!PT LDS RZ, [RZ] ;  /* 0x00000000fffff984 */ /* 0x000fe20000000800 */
[----:B------:R5:W-:Y:S06]  /*11140*/  MEMBAR.ALL.CTA ;  /* 0x0000000000007992 */ /* 0x000bec0000008000 */
[----:B-----5:R-:W5:Y:S01]  /*11150*/  FENCE.VIEW.ASYNC.S ;  /* 0x00000000000073c6 */ /* 0x020f620000000000 */
[----:B------:R-:W-:Y:S05]  /*11160*/  WARPSYNC.ALL ;  /* 0x0000000000007948 */ /* 0x000fea0003800000 */
[----:B-----5:R-:W-:Y:S06]  /*11170*/  BAR.SYNC.DEFER_BLOCKING 0xd, 0x100 ;  /* 0x0344000000007b1d */ /* 0x020fec0000010000 */
.L_x_573:
[----:B01-3--:R-:W-:-:S05]  /*11180*/  IMAD.U32 R0, RZ, RZ, UR58 ;  /* 0x0000003aff007e24 */ /* 0x00bfca000f8e00ff */
[----:B------:R-:W-:-:S13]  /*11190*/  ISETP.NE.AND P0, PT, R0, 0x3, PT ;  /* 0x000000030000780c */ /* 0x000fda0003f05270 */
[----:B------:R-:W-:Y:S05]  /*111a0*/  @!P0 BRA `(.L_x_620) ;  /* 0x0000000000048947 */ /* 0x000fea0003800000 */
[----:B------:R-:W-:Y:S01]  /*111b0*/  BPT.TRAP 0x1 ;  /* 0x000000040000795c */ /* 0x000fe20000300000 */
.L_x_620:
[----:B------:R-:W-:Y:S02]  /*111c0*/  LEA R0, R174, R2, 0x3 ;  /* 0x00000002ae007211 */ /* 0x000fe400078e18ff */
[----:B--2-4-:R-:W-:-:S04]  /*111d0*/  SHF.L.U32 R3, R181, 0x1f, RZ ;  /* 0x0000001fb5037819 */ /* 0x014fc800000006ff */
[----:B------:R0:W1:Y:S01]  /*111e0*/  SYNCS.PHASECHK.TRANS64.TRYWAIT P1, [R0+URZ+0x2a830], R3 ;  /* 0x02a83003000075a7 */ /* 0x000062000802017f */
[----:B------:R-:W-:Y:S05]  /*111f0*/  @!P0 BRA `(.L_x_621) ;  /* 0x0000000000048947 */ /* 0x000fea0003800000 */
[----:B------:R-:W-:Y:S01]  /*11200*/  BPT.TRAP 0x1 ;  /* 0x000000040000795c */ /* 0x000fe20000300000 */
.L_x_621:
[----:B------:R-:W-:Y:S01]  /*11210*/  IMAD.MOV.U32 R87, RZ, RZ, RZ ;  /* 0x000000ffff577224 */ /* 0x000fe200078e00ff */
[----:B-1----:R-:W-:Y:S06]  /*11220*/  @P1 BRA `(.L_x_622) ;  /* 0x0000000000081947 */ /* 0x002fec0003800000 */
[----:B------:R-:W1:Y:S02]  /*11230*/  SYNCS.PHASECHK.TRANS64.TRYWAIT P1, [R0+URZ+0x2a830], R3 ;  /* 0x02a83003000075a7 */ /* 0x000e64000802017f */
[----:B-1----:R-:W-:Y:S05]  /*11240*/  @!P1 BRA `(.L_x_623) ;  /* 0x0000010800849947 */ /* 0x002fea0003800000 */
.L_x_622:
[----:B------:R-:W-:Y:S05]  /*11250*/  WARPSYNC.ALL ;  /* 0x0000000000007948 */ /* 0x000fea0003800000 */
[----:B01----:R-:W-:Y:S01]  /*11260*/  VIADD R3, R2, 0x18400 ;  /* 0x0001840002037836 */ /* 0x003fe20000000000 */
[----:B------:R-:W-:Y:S01]  /*11270*/  R2UR UR4, R36 ;  /* 0x00000000240472ca */ /* 0x000fe200000e0000 */
[----:B------:R-:W-:Y:S01]  /*11280*/  UMOV UR9, 0x40000040 ;  /* 0x4000004000097882 */ /* 0x000fe20000000000 */
[----:B------:R-:W-:Y:S01]  /*11290*/  MOV R7, 0x40000040 ;  /* 0x4000004000077802 */ /* 0x000fe20000000f00 */
[----:B------:R-:W-:Y:S01]  /*112a0*/  WARPGROUP.ARRIVE ;  /* 0x00000000000079c5 */ /* 0x000fe20000000000 */
[----:B------:R-:W-:Y:S01]  /*112b0*/  SHF.R.U32.HI R3, RZ, 0x4, R3 ;  /* 0x00000004ff037819 */ /* 0x000fe20000011603 */
[----:B------:R-:W-:Y:S01]  /*112c0*/  IMAD.MOV.U32 R9, RZ, RZ, 0x40000040 ;  /* 0x40000040ff097424 */ /* 0x000fe200078e00ff */
[----:B------:R-:W-:Y:S01]  /*112d0*/  R2UR UR11, R7 ;  /* 0x00000000070b72ca */ /* 0x000fe200000e0000 */
[----:B------:R-:W-:Y:S01]  /*112e0*/  IMAD.U32 R11, RZ, RZ, UR9 ;  /* 0x00000009ff0b7e24 */ /* 0x000fe2000f8e00ff */
[----:B------:R-:W-:Y:S01]  /*112f0*/  LOP3.LUT R3, R3, 0x3fff, RZ, 0xc0, !PT ;  /* 0x00003fff03037812 */ /* 0x000fe200078ec0ff */
[----:B------:R-:W-:Y:S01]  /*11300*/  UMOV UR53, 0x40000040 ;  /* 0x4000004000357882 */ /* 0x000fe20000000000 */
[----:B------:R-:W-:Y:S01]  /*11310*/  UMOV UR49, 0x40000040 ;  /* 0x4000004000317882 */ /* 0x000fe20000000000 */
[----:B------:R-:W-:Y:S01]  /*11320*/  UMOV UR45, 0x40000040 ;  /* 0x40000040002d7882 */ /* 0x000fe20000000000 */
[----:B------:R-:W-:Y:S01]  /*11330*/  LOP3.LUT R4, R3, 0x10000, RZ, 0xfc, !PT ;  /* 0x0001000003047812 */ /* 0x000fe200078efcff */
[----:B------:R-:W-:Y:S01]  /*11340*/  ULOP3.LUT UR4, UR4, 0x10000, URZ, 0xfc, !UPT ;  /* 0x0001000004047892 */ /* 0x000fe2000f8efc3f */
[----:B------:R-:W-:Y:S01]  /*11350*/  MOV R7, 0x40000040 ;  /* 0x4000004000077802 */ /* 0x000fe20000000f00 */
[----:B------:R-:W-:Y:S01]  /*11360*/  UMOV UR41, 0x40000040 ;  /* 0x4000004000297882 */ /* 0x000fe20000000000 */
[----:B------:R-:W-:Y:S01]  /*11370*/  UMOV UR37, 0x40000040 ;  /* 0x4000004000257882 */ /* 0x000fe20000000000 */
[----:B------:R-:W-:Y:S01]  /*11380*/  IMAD R6, R174, 0x900, R4 ;  /* 0x00000900ae067824 */ /* 0x000fe200078e0204 */
[----:B------:R-:W-:Y:S01]  /*11390*/  UIADD3 UR5, UR4, 0x2, URZ ;  /* 0x0000000204057890 */ /* 0x000fe2000fffe03f */
[----:B------:R-:W-:Y:S01]  /*113a0*/  R2UR UR39, R7 ;  /* 0x00000000072772ca */ /* 0x000fe200000e0000 */
[----:B------:R-:W-:Y:S01]  /*113b0*/  UMOV UR8, UR4 ;  /* 0x0000000400087c82 */ /* 0x000fe20008000000 */
[----:B------:R-:W-:Y:S01]  /*113c0*/  UIADD3 UR52, UR4, 0x406, URZ ;  /* 0x0000040604347890 */ /* 0x000fe2000fffe03f */
[C---:B------:R-:W-:Y:S01]  /*113d0*/  R2UR UR10, R6.reuse ;  /* 0x00000000060a72ca */ /* 0x040fe200000e0000 */
[----:B------:R-:W-:Y:S01]  /*113e0*/  IMAD.U32 R10, RZ, RZ, UR8 ;  /* 0x00000008ff0a7e24 */ /* 0x000fe2000f8e00ff */
[----:B------:R-:W-:Y:S01]  /*113f0*/  IADD3 R8, R6, 0x2, RZ ;  /* 0x0000000206087810 */ /* 0x000fe20007ffe0ff */
[----:B------:R-:W-:-:S02]  /*11400*/  UIADD3 UR48, UR4, 0x800, URZ ;  /* 0x0000080004307890 */ /* 0x000fc4000fffe03f */
[----:B------:R-:W-:Y:S01]  /*11410*/  UIADD3 UR44, UR4, 0x802, URZ ;  /* 0x00000802042c7890 */ /* 0x000fe2000fffe03f */
[----:B------:R0:W-:Y:S01]  /*11420*/  STL.64 [R1+0x30], R10 ;  /* 0x0000300a01007387 */ /* 0x0001e20000100a00 */
[----:B------:R-:W-:Y:S02]  /*11430*/  UIADD3 UR40, UR4, 0x804, URZ ;  /* 0x0000080404287890 */ /* 0x000fe4000fffe03f */
[----:B------:R-:W-:-:S04]  /*11440*/  UIADD3 UR36, UR4, 0x806, URZ ;  /* 0x0000080604247890 */ /* 0x000fc8000fffe03f */
[----:B------:R-:W-:Y:S01]  /*11450*/  HGMMA.64x96x16.F32 R24, gdesc[UR8], RZ, !UPT, gsb0 ;  /* 0x01600000081879f0 */ /* 0x000fe2000c0008ff */
[----:B------:R-:W-:Y:S01]  /*11460*/  R2UR UR10, R8 ;  /* 0x00000000080a72ca */ /* 0x000fe200000e0000 */
[----:B------:R-:W-:Y:S01]  /*11470*/  UMOV UR8, UR5 ;  /* 0x0000000500087c82 */ /* 0x000fe20008000000 */
[----:B------:R-:W-:Y:S01]  /*11480*/  R2UR UR11, R9 ;  /* 0x00000000090b72ca */ /* 0x000fe200000e0000 */
[----:B------:R-:W-:Y:S01]  /*11490*/  UMOV UR9, 0x40000040 ;  /* 0x4000004000097882 */ /* 0x000fe20000000000 */
[----:B------:R-:W-:Y:S01]  /*114a0*/  VIADD R8, R6, 0x4 ;  /* 0x0000000406087836 */ /* 0x000fe20000000000 */
[----:B------:R-:W-:Y:S01]  /*114b0*/  UIADD3 UR5, UR4, 0x4, URZ ;  /* 0x0000000404057890 */ /* 0x000fe2000fffe03f */
[----:B------:R-:W-:Y:S01]  /*114c0*/  IMAD.MOV.U32 R9, RZ, RZ, 0x40000040 ;  /* 0x40000040ff097424 */ /* 0x000fe200078e00ff */
[----:B0-----:R-:W-:Y:S01]  /*114d0*/  MOV R11, UR9 ;  /* 0x00000009000b7c02 */ /* 0x001fe20008000f00 */
[----:B------:R-:W-:-:S05]  /*114e0*/  IMAD.U32 R10, RZ, RZ, UR8 ;  /* 0x00000008ff0a7e24 */ /* 0x000fca000f8e00ff */
[----:B------:R0:W-:Y:S01]  /*114f0*/  STL.64 [R1+0x28], R10 ;  /* 0x0000280a01007387 */ /* 0x0001e20000100a00 */
[----:B------:R-:W-:Y:S02]  /*11500*/  WARPGROUP.DEPBAR.LE gsb0, 0x0 ;  /* 0x00008000000079c5 */ /* 0x000fe40000010000 */
[----:B------:R-:W-:-:S06]  /*11510*/  WARPGROUP.ARRIVE ;  /* 0x00000000000079c5 */ /* 0x000fcc0000000000 */
[----:B------:R-:W-:Y:S01]  /*11520*/  HGMMA.64x96x16.F32 R24, gdesc[UR8], R24, gsb0 ;  /* 0x01600000081879f0 */ /* 0x000fe20008000818 */
[----:B------:R-:W-:Y:S01]  /*11530*/  R2UR UR10, R8 ;  /* 0x00000000080a72ca */ /* 0x000fe200000e0000 */
[----:B------:R-:W-:Y:S01]  /*11540*/  UMOV UR8, UR5 ;  /* 0x0000000500087c82 */ /* 0x000fe20008000000 */
[----:B------:R-:W-:Y:S01]  /*11550*/  R2UR UR11, R9 ;  /* 0x00000000090b72ca */ /* 0x000fe200000e0000 */
[----:B------:R-:W-:Y:S01]  /*11560*/  UMOV UR9, 0x40000040 ;  /* 0x4000004000097882 */ /* 0x000fe20000000000 */
[----:B------:R-:W-:Y:S01]  /*11570*/  VIADD R8, R6, 0x6 ;  /* 0x0000000606087836 */ /* 0x000fe20000000000 */
[----:B------:R-:W-:Y:S01]  /*11580*/  MOV R9, 0x40000040 ;  /* 0x4000004000097802 */ /* 0x000fe20000000f00 */
[----:B------:R-:W-:Y:S01]  /*11590*/  UIADD3 UR5, UR4, 0x6, URZ ;  /* 0x0000000604057890 */ /* 0x000fe2000fffe03f */
        /* <DEDUP_REMOVED lines=10> */
[----:B------:R-:W-:Y:S01]  /*11640*/  IMAD.MOV.U32 R9, RZ, RZ, 0x40000040 ;  /* 0x40000040ff097424 */ /* 0x000fe200078e00ff */
[----:B------:R-:W-:Y:S01]  /*11650*/  IADD3 R8, R6, 0x300, RZ ;  /* 0x0000030006087810 */ /* 0x000fe20007ffe0ff */
[----:B------:R-:W-:Y:S01]  /*11660*/  UIADD3 UR5, UR4, 0x400, URZ ;  /* 0x0000040004057890 */ /* 0x000fe2000fffe03f */
[----:B0-----:R-:W-:Y:S02]  /*11670*/  IMAD.U32 R10, RZ, RZ, UR8 ;  /* 0x00000008ff0a7e24 */ /* 0x001fe4000f8e00ff */
        /* <DEDUP_REMOVED lines=37> */
[----:B0-----:R-:W-:Y:S02]  /*118d0*/  IMAD.U32 R10, RZ, RZ, UR8 ;  /* 0x00000008ff0a7e24 */ /* 0x001fe4000f8e00ff */
[----:B------:R-:W-:Y:S01]  /*118e0*/  IMAD.U32 R11, RZ, RZ, UR9 ;  /* 0x00000009ff0b7e24 */ /* 0x000fe2000f8e00ff */
[----:B------:R-:W-:Y:S01]  /*118f0*/  R2UR UR54, R8 ;  /* 0x00000000083672ca */ /* 0x000fe200000e0000 */
[----:B------:R-:W-:Y:S01]  /*11900*/  VIADD R8, R6, 0x600 ;  /* 0x0000060006087836 */ /* 0x000fe20000000000 */
[----:B------:R-:W-:-:S02]  /*11910*/  R2UR UR55, R9 ;  /* 0x00000000093772ca */ /* 0x000fc400000e0000 */
[----:B------:R-:W-:Y:S01]  /*11920*/  MOV R9, 0x40000040 ;  /* 0x4000004000097802 */ /* 0x000fe20000000f00 */
[----:B------:R0:W-:Y:S01]  /*11930*/  STL.64 [R1], R10 ;  /* 0x0000000a01007387 */ /* 0x0001e20000100a00 */
[----:B------:R-:W-:Y:S01]  /*11940*/  R2UR UR50, R8 ;  /* 0x00000000083272ca */ /* 0x000fe200000e0000 */
[----:B------:R-:W-:Y:S01]  /*11950*/  VIADD R8, R6, 0x602 ;  /* 0x0000060206087836 */ /* 0x000fe20000000000 */
[----:B------:R-:W-:Y:S01]  /*11960*/  R2UR UR51, R9 ;  /* 0x00000000093372ca */ /* 0x000fe200000e0000 */
[----:B------:R-:W-:-:S03]  /*11970*/  IMAD.MOV.U32 R9, RZ, RZ, 0x40000040 ;  /* 0x40000040ff097424 */ /* 0x000fc600078e00ff */
[----:B------:R-:W-:Y:S02]  /*11980*/  R2UR UR46, R8 ;  /* 0x00000000082e72ca */ /* 0x000fe400000e0000 */
[----:B------:R-:W-:Y:S01]  /*11990*/  R2UR UR47, R9 ;  /* 0x00000000092f72ca */ /* 0x000fe200000e0000 */
[----:B------:R-:W-:Y:S01]  /*119a0*/  IMAD.MOV.U32 R9, RZ, RZ, 0x40000040 ;  /* 0x40000040ff097424 */ /* 0x000fe200078e00ff */
[C---:B------:R-:W-:Y:S01]  /*119b0*/  IADD3 R8, R6.reuse, 0x604, RZ ;  /* 0x0000060406087810 */ /* 0x040fe20007ffe0ff */
[----:B------:R-:W-:-:S03]  /*119c0*/  VIADD R6, R6, 0x606 ;  /* 0x0000060606067836 */ /* 0x000fc60000000000 */
[----:B------:R-:W-:Y:S02]  /*119d0*/  R2UR UR42, R8 ;  /* 0x00000000082a72ca */ /* 0x000fe400000e0000 */
[----:B------:R-:W-:Y:S02]  /*119e0*/  R2UR UR43, R9 ;  /* 0x00000000092b72ca */ /* 0x000fe400000e0000 */
[----:B------:R-:W-:Y:S01]  /*119f0*/  R2UR UR38, R6 ;  /* 0x00000000062672ca */ /* 0x000fe200000e0000 */
        /* <DEDUP_REMOVED lines=19> */
[----:B0-----:R-:W-:Y:S05]  /*11b30*/  @!P0 BRA `(.L_x_624) ;  /* 0x0000000000048947 */ /* 0x001fea0003800000 */
[----:B------:R-:W-:Y:S01]  /*11b40*/  BPT.TRAP 0x1 ;  /* 0x000000040000795c */ /* 0x000fe20000300000 */
.L_x_624:
[----:B------:R-:W-:Y:S01]  /*11b50*/  ULDC UR4, c[0x0][0x9d8] ;  /* 0x0002760000047ab9 */ /* 0x000fe20000000800 */
[----:B------:R-:W-:Y:S01]  /*11b60*/  ULDC UR5, c[0x0][0x988] ;  /* 0x0002620000057ab9 */ /* 0x000fe20000000800 */
[----:B------:R-:W-:Y:S01]  /*11b70*/  FMUL.FTZ R6, R24, UR4 ;  /* 0x0000000418067c20 */ /* 0x000fe20008410000 */
[----:B------:R-:W-:Y:S01]  /*11b80*/  FMUL.FTZ R7, R25, UR4 ;  /* 0x0000000419077c20 */ /* 0x000fe20008410000 */
[----:B------:R-:W-:Y:S01]  /*11b90*/  FMUL.FTZ R10, R28, UR4 ;  /* 0x000000041c0a7c20 */ /* 0x000fe20008410000 */
[----:B------:R-:W-:Y:S01]  /*11ba0*/  FMUL.FTZ R13, R29, UR4 ;  /* 0x000000041d0d7c20 */ /* 0x000fe20008410000 */
[----:B------:R-:W-:Y:S01]  /*11bb0*/  FMUL.FTZ R14, R39, UR4 ;  /* 0x00000004270e7c20 */ /* 0x000fe20008410000 */
[----:B------:R-:W-:Y:S01]  /*11bc0*/  IADD3 R39, R215, 0x60, -R199 ;  /* 0x00000060d7277810 */ /* 0x000fe20007ffe8c7 */
[----:B------:R-:W0:Y:S01]  /*11bd0*/  MUFU.TANH R6, R6 ;  /* 0x0000000600067308 */ /* 0x000e220000002400 */
[----:B------:R-:W-:Y:S01]  /*11be0*/  FMUL.FTZ R21, R32, UR4 ;  /* 0x0000000420157c20 */ /* 0x000fe20008410000 */
[----:B------:R-:W-:Y:S01]  /*11bf0*/  FMUL.FTZ R3, R26, UR4 ;  /* 0x000000041a037c20 */ /* 0x000fe20008410000 */
[----:B------:R-:W-:Y:S01]  /*11c00*/  FMUL.FTZ R20, R33, UR4 ;  /* 0x0000000421147c20 */ /* 0x000fe20008410000 */
[----:B------:R-:W-:-:S02]  /*11c10*/  IMAD R39, R72, -0x60, R39 ;  /* 0xffffffa048277824 */ /* 0x000fc400078e0227 */
[----:B------:R-:W-:Y:S01]  /*11c20*/  FMUL.FTZ R5, R27, UR4 ;  /* 0x000000041b057c20 */ /* 0x000fe20008410000 */
[----:B------:R-:W-:Y:S01]  /*11c30*/  FMUL.FTZ R26, R36, UR4 ;  /* 0x00000004241a7c20 */ /* 0x000fe20008410000 */
[----:B------:R-:W-:Y:S01]  /*11c40*/  FMUL.FTZ R15, R38, UR4 ;  /* 0x00000004260f7c20 */ /* 0x000fe20008410000 */
[----:B------:R-:W1:Y:S01]  /*11c50*/  MUFU.TANH R7, R7 ;  /* 0x0000000700077308 */ /* 0x000e620000002400 */
[C---:B------:R-:W-:Y:S01]  /*11c60*/  ISETP.GT.AND P6, PT, R39.reuse, RZ, PT ;  /* 0x000000ff2700720c */ /* 0x040fe20003fc4270 */
[----:B------:R-:W-:Y:S01]  /*11c70*/  FMUL.FTZ R38, R50, UR4 ;  /* 0x0000000432267c20 */ /* 0x000fe20008410000 */
[C---:B------:R-:W-:Y:S01]  /*11c80*/  ISETP.GT.AND P5, PT, R39.reuse, 0x1, PT ;  /* 0x000000012700780c */ /* 0x040fe20003fa4270 */
[----:B------:R-:W-:Y:S01]  /*11c90*/  FMUL.FTZ R9, R30, UR4 ;  /* 0x000000041e097c20 */ /* 0x000fe20008410000 */
[----:B------:R-:W-:Y:S01]  /*11ca0*/  ISETP.GT.AND P4, PT, R39, 0x8, PT ;  /* 0x000000082700780c */ /* 0x000fe20003f84270 */
[----:B------:R-:W-:Y:S01]  /*11cb0*/  FMUL.FTZ R24, R37, UR4 ;  /* 0x0000000425187c20 */ /* 0x000fe20008410000 */
[----:B------:R-:W-:Y:S01]  /*11cc0*/  FMUL.FTZ R27, R41, UR4 ;  /* 0x00000004291b7c20 */ /* 0x000fe20008410000 */
[----:B------:R-:W2:Y:S01]  /*11cd0*/  MUFU.TANH R10, R10 ;  /* 0x0000000a000a7308 */ /* 0x000ea20000002400 */
[----:B0-----:R-:W-:Y:S01]  /*11ce0*/  FSEL R50, R6, -INF , P6 ;  /* 0xff80000006327808 */ /* 0x001fe20003000000 */
[----:B------:R-:W-:Y:S01]  /*11cf0*/  FMUL.FTZ R37, R52, UR4 ;  /* 0x0000000434257c20 */ /* 0x000fe20008410000 */
[----:B------:R-:W-:Y:S01]  /*11d00*/  FMUL.FTZ R8, R31, UR4 ;  /* 0x000000041f087c20 */ /* 0x000fe20008410000 */
[----:B------:R-:W-:Y:S01]  /*11d10*/  ISETP.GT.AND P3, PT, R39, 0x9, PT ;  /* 0x000000092700780c */ /* 0x000fe20003f64270 */
[----:B------:R-:W-:Y:S01]  /*11d20*/  FMUL.FTZ R28, R40, UR4 ;  /* 0x00000004281c7c20 */ /* 0x000fe20008410000 */
[----:B------:R-:W-:Y:S01]  /*11d30*/  FMUL.FTZ R30, R42, UR4 ;  /* 0x000000042a1e7c20 */ /* 0x000fe20008410000 */
[----:B------:R-:W-:Y:S01]  /*11d40*/  FMUL.FTZ R42, R54, UR4 ;  /* 0x00000004362a7c20 */ /* 0x000fe20008410000 */
[----:B------:R-:W0:Y:S01]  /*11d50*/  MUFU.TANH R13, R13 ;  /* 0x0000000d000d7308 */ /* 0x000e220000002400 */
[----:B-1----:R-:W-:Y:S01]  /*11d60*/  FSEL R7, R7, -INF , P5 ;  /* 0xff80000007077808 */ /* 0x002fe20002800000 */
[----:B------:R-:W-:Y:S01]  /*11d70*/  FMUL.FTZ R56, R56, UR4 ;  /* 0x0000000438387c20 */ /* 0x000fe20008410000 */
[----:B------:R-:W-:Y:S01]  /*11d80*/  FMUL.FTZ R11, R34, UR4 ;  /* 0x00000004220b7c20 */ /* 0x000fe20008410000 */
[----:B------:R-:W-:Y:S01]  /*11d90*/  ISETP.GT.AND P2, PT, R39, 0x10, PT ;  /* 0x000000102700780c */ /* 0x000fe20003f44270 */
[----:B------:R-:W-:Y:S01]  /*11da0*/  FMUL.FTZ R12, R35, UR4 ;  /* 0x00000004230c7c20 */ /* 0x000fe20008410000 */
[----:B------:R-:W-:Y:S01]  /*11db0*/  FMNMX.FTZ R41, R50, R7, !PT ;  /* 0x0000000732297209 */ /* 0x000fe20007810000 */
[----:B------:R-:W-:Y:S01]  /*11dc0*/  FMUL.FTZ R31, R44, UR4 ;  /* 0x000000042c1f7c20 */ /* 0x000fe20008410000 */
[----:B------:R-:W-:Y:S01]  /*11dd0*/  MUFU.TANH R21, R21 ;  /* 0x0000001500157308 */ /* 0x000fe20000002400 */
[----:B--2---:R-:W-:Y:S01]  /*11de0*/  FSEL R52, R10, -INF , P4 ;  /* 0xff8000000a347808 */ /* 0x004fe20002000000 */
[----:B------:R-:W-:Y:S01]  /*11df0*/  FMUL.FTZ R33, R48, UR4 ;  /* 0x0000000430217c20 */ /* 0x000fe20008410000 */
[----:B------:R-:W-:Y:S01]  /*11e00*/  ISETP.GT.AND P1, PT, R39, 0x11, PT ;  /* 0x000000112700780c */ /* 0x000fe20003f24270 */
[----:B------:R-:W-:Y:S01]  /*11e10*/  FMUL.FTZ R48, R58, UR4 ;  /* 0x000000043a307c20 */ /* 0x000fe20008410000 */
[----:B------:R-:W-:Y:S01]  /*11e20*/  FMNMX.FTZ R41, R52, R41, !PT ;  /* 0x0000002934297209 */ /* 0x000fe20007810000 */
[----:B------:R-:W-:Y:S01]  /*11e30*/  FMUL.FTZ R60, R60, UR4 ;  /* 0x000000043c3c7c20 */ /* 0x000fe20008410000 */
[----:B------:R-:W-:Y:S01]  /*11e40*/  FMUL.FTZ R29, R45, UR4 ;  /* 0x000000042d1d7c20 */ /* 0x000fe20008410000 */
[----:B------:R-:W1:Y:S01]  /*11e50*/  MUFU.TANH R3, R3 ;  /* 0x0000000300037308 */ /* 0x000e620000002400 */
[----:B0-----:R-:W-:Y:S01]  /*11e60*/  FSEL R54, R13, -INF , P3 ;  /* 0xff8000000d367808 */ /* 0x001fe20001800000 */
[----:B------:R-:W-:Y:S01]  /*11e70*/  FMUL.FTZ R68, R68, UR4 ;  /* 0x0000000444447c20 */ /* 0x000fe20008410000 */
[----:B------:R-:W-:Y:S01]  /*11e80*/  FMUL.FTZ R32, R49, UR4 ;  /* 0x0000000431207c20 */ /* 0x000fe20008410000 */
[----:B------:R-:W-:Y:S01]  /*11e90*/  FMUL.FTZ R64, R64, UR4 ;  /* 0x0000000440407c20 */ /* 0x000fe20008410000 */
[----:B------:R-:W-:Y:S01]  /*11ea0*/  FMNMX.FTZ R41, R54, R41, !PT ;  /* 0x0000002936297209 */ /* 0x000fe20007810000 */
        /* <DEDUP_REMOVED lines=10> */
[----:B------:R-:W2:Y:S01]  /*11f50*/  MUFU.TANH R5, R5 ;  /* 0x0000000500057308 */ /* 0x000ea20000002400 */
[----:B-1----:R-:W-:Y:S01]  /*11f60*/  FSEL R10, R3, -INF , P6 ;  /* 0xff800000030a7808 */ /* 0x002fe20003000000 */
[----:B------:R-:W-:Y:S01]  /*11f70*/  FMUL.FTZ R46, R59, UR4 ;  /* 0x000000043b2e7c20 */ /* 0x000fe20008410000 */
[----:B------:R-:W-:Y:S01]  /*11f80*/  ISETP.GT.AND P6, PT, R39, 0x18, PT ;  /* 0x000000182700780c */ /* 0x000fe20003fc4270 */
[----:B------:R-:W-:Y:S01]  /*11f90*/  FMUL.FTZ R69, R69, UR4 ;  /* 0x0000000445457c20 */ /* 0x000fe20008410000 */
[----:B------:R-:W-:Y:S01]  /*11fa0*/  P2R R73, PR, RZ, 0x1 ;  /* 0x00000001ff497803 */ /* 0x000fe20000000000 */
[----:B------:R-:W-:Y:S01]  /*11fb0*/  FMUL.FTZ R62, R62, UR4 ;  /* 0x000000043e3e7c20 */ /* 0x000fe20008410000 */
[----:B------:R-:W-:Y:S01]  /*11fc0*/  FMUL.FTZ R63, R63, UR4 ;  /* 0x000000043f3f7c20 */ /* 0x000fe20008410000 */
[----:B------:R-:W-:Y:S01]  /*11fd0*/  MUFU.TANH R26, R26 ;  /* 0x0000001a001a7308 */ /* 0x000fe20000002400 */
[----:B0-----:R-:W-:Y:S01]  /*11fe0*/  FSEL R58, R20, -INF , P1 ;  /* 0xff800000143a7808 */ /* 0x001fe20000800000 */
[----:B------:R-:W-:Y:S01]  /*11ff0*/  FMUL.FTZ R66, R66, UR4 ;  /* 0x0000000442427c20 */ /* 0x000fe20008410000 */
[----:B------:R-:W-:Y:S01]  /*12000*/  FMUL.FTZ R67, R67, UR4 ;  /* 0x0000000443437c20 */ /* 0x000fe20008410000 */
[----:B------:R-:W-:Y:S01]  /*12010*/  FMUL.FTZ R70, R70, UR4 ;  /* 0x0000000446467c20 */ /* 0x000fe20008410000 */
[----:B------:R-:W-:Y:S01]  /*12020*/  FMUL.FTZ R71, R71, UR4 ;  /* 0x0000000447477c20 */ /* 0x000fe20008410000 */
[----:B------:R-:W-:Y:S01]  /*12030*/  VIADD R0, R0, 0x2a840 ;  /* 0x0002a84000007836 */ /* 0x000fe20000000000 */
[----:B------:R-:W-:Y:S01]  /*12040*/  ULDC UR38, c[0x0][0x9d8] ;  /* 0x0002760000267ab9 */ /* 0x000fe20000000800 */
[----:B------:R-:W0:Y:S01]  /*12050*/  MUFU.TANH R9, R9 ;  /* 0x0000000900097308 */ /* 0x000e220000002400 */
[----:B--2---:R-:W-:Y:S01]  /*12060*/  FSEL R5, R5, -INF , P5 ;  /* 0xff80000005057808 */ /* 0x004fe20002800000 */
[----:B------:R-:W-:Y:S01]  /*12070*/  ULDC UR39, c[0x0][0x988] ;  /* 0x0002620000277ab9 */ /* 0x000fe20000000800 */
[----:B------:R-:W-:Y:S01]  /*12080*/  ISETP.GT.AND P5, PT, R39, 0x19, PT ;  /* 0x000000192700780c */ /* 0x000fe20003fa4270 */
[----:B------:R-:W-:Y:S01]  /*12090*/  BSSY B0, `(.L_x_625) ;  /* 0x000041b000007945 */ /* 0x000fe20003800000 */
[--C-:B------:R-:W-:Y:S01]  /*120a0*/  IMAD.MOV.U32 R85, RZ, RZ, R87.reuse ;  /* 0x000000ffff557224 */ /* 0x100fe200078e0057 */
[-C--:B------:R-:W-:Y:S01]  /*120b0*/  MOV R83, R87.reuse ;  /* 0x0000005700537202 */ /* 0x080fe20000000f00 */
[--C-:B------:R-:W-:Y:S01]  /*120c0*/  IMAD.MOV.U32 R81, RZ, RZ, R87.reuse ;  /* 0x000000ffff517224 */ /* 0x100fe200078e0057 */
[----:B------:R-:W1:Y:S01]  /*120d0*/  MUFU.TANH R24, R24 ;  /* 0x0000001800187308 */ /* 0x000e620000002400 */
[--C-:B------:R-:W-:Y:S01]  /*120e0*/  IMAD.MOV.U32 R79, RZ, RZ, R87.reuse ;  /* 0x000000ffff4f7224 */ /* 0x100fe200078e0057 */
[-C--:B------:R-:W-:Y:S01]  /*120f0*/  MOV R77, R87.reuse ;  /* 0x00000057004d7202 */ /* 0x080fe20000000f00 */
[--C-:B------:R-:W-:Y:S01]  /*12100*/  IMAD.MOV.U32 R75, RZ, RZ, R87.reuse ;  /* 0x000000ffff4b7224 */ /* 0x100fe200078e0057 */
[-C--:B------:R-:W-:Y:S01]  /*12110*/  MOV R59, R87.reuse ;  /* 0x00000057003b7202 */ /* 0x080fe20000000f00 */
[--C-:B------:R-:W-:Y:S01]  /*12120*/  IMAD.MOV.U32 R55, RZ, RZ, R87.reuse ;  /* 0x000000ffff377224 */ /* 0x100fe200078e0057 */
[-C--:B------:R-:W-:Y:S01]  /*12130*/  MOV R53, R87.reuse ;  /* 0x0000005700357202 */ /* 0x080fe20000000f00 */
[--C-:B------:R-:W-:Y:S01]  /*12140*/  IMAD.MOV.U32 R51, RZ, RZ, R87.reuse ;  /* 0x000000ffff337224 */ /* 0x100fe200078e0057 */
[----:B------:R-:W2:Y:S01]  /*12150*/  MUFU.TANH R8, R8 ;  /* 0x0000000800087308 */ /* 0x000ea20000002400 */
[----:B0-----:R-:W-:Y:S01]  /*12160*/  FSEL R20, R9, -INF , P4 ;  /* 0xff80000009147808 */ /* 0x001fe20002000000 */
[----:B------:R-:W-:Y:S01]  /*12170*/  IMAD.U32 R9, RZ, RZ, UR5 ;  /* 0x00000005ff097e24 */ /* 0x000fe2000f8e00ff */
[----:B------:R-:W-:Y:S01]  /*12180*/  ISETP.GT.AND P4, PT, R39, 0x20, PT ;  /* 0x000000202700780c */ /* 0x000fe20003f84270 */
[--C-:B------:R-:W-:Y:S01]  /*12190*/  IMAD.MOV.U32 R49, RZ, RZ, R87.reuse ;  /* 0x000000ffff317224 */ /* 0x100fe200078e0057 */
[----:B------:R-:W-:Y:S01]  /*121a0*/  MOV R47, R87 ;  /* 0x00000057002f7202 */ /* 0x000fe20000000f00 */
[----:B------:R-:W-:-:S02]  /*121b0*/  IMAD.MOV.U32 R45, RZ, RZ, R87 ;  /* 0x000000ffff2d7224 */ /* 0x000fc400078e0057 */
[----:B------:R-:W-:Y:S01]  /*121c0*/  MUFU.TANH R28, R28 ;  /* 0x0000001c001c7308 */ /* 0x000fe20000002400 */
[----:B-1----:R-:W-:Y:S01]  /*121d0*/  FSEL R74, R24, -INF , P5 ;  /* 0xff800000184a7808 */ /* 0x002fe20002800000 */
[----:B------:R-:W-:-:S06]  /*121e0*/  IMAD.MOV.U32 R43, RZ, RZ, R87 ;  /* 0x000000ffff2b7224 */ /* 0x000fcc00078e0057 */
[----:B------:R0:W-:Y:S01]  /*121f0*/  MUFU.TANH R86, R56 ;  /* 0x0000003800567308 */ /* 0x0001e20000002400 */
[----:B--2---:R-:W-:Y:S02]  /*12200*/  FSEL R8, R8, -INF , P3 ;  /* 0xff80000008087808 */ /* 0x004fe40001800000 */
[----:B------:R-:W-:-:S05]  /*12210*/  ISETP.GT.AND P3, PT, R39, 0x21, PT ;  /* 0x000000212700780c */ /* 0x000fca0003f64270 */
[----:B------:R-:W1:Y:S01]  /*12220*/  MUFU.TANH R11, R11 ;  /* 0x0000000b000b7308 */ /* 0x000e620000002400 */
[----:B0-----:R-:W-:-:S04]  /*12230*/  FSEL R56, R21, -INF , P2 ;  /* 0xff80000015387808 */ /* 0x001fc80001000000 */
[----:B------:R-:W-:-:S03]  /*12240*/  FMNMX.FTZ R41, R56, R41, !PT ;  /* 0x0000002938297209 */ /* 0x000fc60007810000 */
[----:B------:R-:W-:Y:S01]  /*12250*/  MUFU.TANH R27, R27 ;  /* 0x0000001b001b7308 */ /* 0x000fe20000002400 */
[----:B------:R-:W-:-:S07]  /*12260*/  FMNMX.FTZ R41, R58, R41, !PT ;  /* 0x000000293a297209 */ /* 0x000fce0007810000 */
[----:B------:R-:W0:Y:S01]  /*12270*/  MUFU.TANH R12, R12 ;  /* 0x0000000c000c7308 */ /* 0x000e220000002400 */
[----:B-1----:R-:W-:Y:S02]  /*12280*/  FSEL R24, R11, -INF , P2 ;  /* 0xff8000000b187808 */ /* 0x002fe40001000000 */
[----:B------:R-:W-:-:S05]  /*12290*/  ISETP.GT.AND P2, PT, R39, 0x28, PT ;  /* 0x000000282700780c */ /* 0x000fca0003f44270 */
[----:B------:R-:W1:Y:S08]  /*122a0*/  MUFU.TANH R31, R31 ;  /* 0x0000001f001f7308 */ /* 0x000e700000002400 */
[----:B------:R2:W-:Y:S01]  /*122b0*/  MUFU.TANH R90, R60 ;  /* 0x0000003c005a7308 */ /* 0x0005e20000002400 */
[----:B0-----:R-:W-:Y:S02]  /*122c0*/  FSEL R12, R12, -INF , P1 ;  /* 0xff8000000c0c7808 */ /* 0x001fe40000800000 */
[----:B------:R-:W-:-:S05]  /*122d0*/  ISETP.GT.AND P1, PT, R39, 0x29, PT ;  /* 0x000000292700780c */ /* 0x000fca0003f24270 */
[----:B------:R-:W0:Y:S01]  /*122e0*/  MUFU.TANH R15, R15 ;  /* 0x0000000f000f7308 */ /* 0x000e220000002400 */
[----:B--2---:R-:W-:Y:S02]  /*122f0*/  FSEL R60, R26, -INF , P6 ;  /* 0xff8000001a3c7808 */ /* 0x004fe40003000000 */
[----:B-1----:R-:W-:Y:S02]  /*12300*/  FSEL R76, R31, -INF , P2 ;  /* 0xff8000001f4c7808 */ /* 0x002fe40001000000 */
[----:B------:R-:W-:-:S03]  /*12310*/  FMNMX.FTZ R41, R60, R41, !PT ;  /* 0x000000293c297209 */ /* 0x000fc60007810000 */
[----:B------:R-:W1:Y:S01]  /*12320*/  MUFU.TANH R29, R29 ;  /* 0x0000001d001d7308 */ /* 0x000e620000002400 */
[----:B------:R-:W-:-:S07]  /*12330*/  FMNMX.FTZ R41, R74, R41, !PT ;  /* 0x000000294a297209 */ /* 0x000fce0007810000 */
[----:B------:R-:W2:Y:S01]  /*12340*/  MUFU.TANH R14, R14 ;  /* 0x0000000e000e7308 */ /* 0x000ea20000002400 */
[----:B0-----:R-:W-:Y:S02]  /*12350*/  FSEL R26, R15, -INF , P6 ;  /* 0xff8000000f1a7808 */ /* 0x001fe40003000000 */
[----:B------:R-:W-:-:S05]  /*12360*/  ISETP.GT.AND P6, PT, R39, 0x30, PT ;  /* 0x000000302700780c */ /* 0x000fca0003fc4270 */
[----:B------:R-:W0:Y:S01]  /*12370*/  MUFU.TANH R33, R33 ;  /* 0x0000002100217308 */ /* 0x000e220000002400 */
[----:B-1----:R-:W-:-:S07]  /*12380*/  FSEL R78, R29, -INF , P1 ;  /* 0xff8000001d4e7808 */ /* 0x002fce0000800000 */
[----:B------:R1:W-:Y:S08]  /*12390*/  MUFU.TANH R98, R68 ;  /* 0x0000004400627308 */ /* 0x0003f00000002400 */
[----:B------:R-:W3:Y:S01]  /*123a0*/  MUFU.TANH R30, R30 ;  /* 0x0000001e001e7308 */ /* 0x000ee20000002400 */
[----:B-1----:R-:W-:Y:S02]  /*123b0*/  FSEL R68, R28, -INF , P4 ;  /* 0xff8000001c447808 */ /* 0x002fe40002000000 */
[----:B--2---:R-:W-:-:S02]  /*123c0*/  FSEL R28, R14, -INF , P5 ;  /* 0xff8000000e1c7808 */ /* 0x004fc40002800000 */
[----:B------:R-:W-:Y:S02]  /*123d0*/  FMNMX.FTZ R41, R68, R41, !PT ;  /* 0x0000002944297209 */ /* 0x000fe40007810000 */
[----:B------:R-:W-:Y:S01]  /*123e0*/  ISETP.GT.AND P5, PT, R39, 0x31, PT ;  /* 0x000000312700780c */ /* 0x000fe20003fa4270 */
[----:B------:R-:W1:Y:S01]  /*123f0*/  MUFU.TANH R32, R32 ;  /* 0x0000002000207308 */ /* 0x000e620000002400 */
[----:B0-----:R-:W-:-:S07]  /*12400*/  FSEL R14, R33, -INF , P6 ;  /* 0xff800000210e7808 */ /* 0x001fce0003000000 */
[----:B------:R0:W-:Y:S01]  /*12410*/  MUFU.TANH R94, R64 ;  /* 0x00000040005e7308 */ /* 0x0001e20000002400 */
[----:B---3--:R-:W-:Y:S02]  /*12420*/  FSEL R30, R30, -INF , P4 ;  /* 0xff8000001e1e7808 */ /* 0x008fe40002000000 */
[----:B------:R-:W-:-:S05]  /*12430*/  ISETP.GT.AND P4, PT, R39, 0x38, PT ;  /* 0x000000382700780c */ /* 0x000fca0003f84270 */
[----:B------:R-:W2:Y:S01]  /*12440*/  MUFU.TANH R25, R25 ;  /* 0x0000001900197308 */ /* 0x000ea20000002400 */
[----:B0-----:R-:W-:Y:S02]  /*12450*/  FSEL R64, R27, -INF , P3 ;  /* 0xff8000001b407808 */ /* 0x001fe40001800000 */
[----:B-1----:R-:W-:Y:S02]  /*12460*/  FSEL R80, R32, -INF , P5 ;  /* 0xff80000020507808 */ /* 0x002fe40002800000 */
[----:B------:R-:W-:-:S03]  /*12470*/  FMNMX.FTZ R41, R64, R41, !PT ;  /* 0x0000002940297209 */ /* 0x000fc60007810000 */
[----:B------:R-:W0:Y:S01]  /*12480*/  MUFU.TANH R37, R37 ;  /* 0x0000002500257308 */ /* 0x000e220000002400 */
[----:B------:R-:W-:-:S04]  /*12490*/  FMNMX.FTZ R41, R76, R41, !PT ;  /* 0x000000294c297209 */ /* 0x000fc80007810000 */
[----:B------:R-:W-:-:S03]  /*124a0*/  FMNMX.FTZ R41, R78, R41, !PT ;  /* 0x000000294e297209 */ /* 0x000fc60007810000 */
[----:B------:R-:W1:Y:S01]  /*124b0*/  MUFU.TANH R34, R34 ;  /* 0x0000002200227308 */ /* 0x000e620000002400 */
[----:B------:R-:W-:Y:S02]  /*124c0*/  FMNMX.FTZ R41, R14, R41, !PT ;  /* 0x000000290e297209 */ /* 0x000fe40007810000 */
[----:B--2---:R-:W-:Y:S02]  /*124d0*/  FSEL R32, R25, -INF , P3 ;  /* 0xff80000019207808 */ /* 0x004fe40001800000 */
[----:B------:R-:W-:Y:S02]  /*124e0*/  ISETP.GT.AND P3, PT, R39, 0x39, PT ;  /* 0x000000392700780c */ /* 0x000fe40003f64270 */
[----:B------:R-:W-:Y:S01]  /*124f0*/  FMNMX.FTZ R41, R80, R41, !PT ;  /* 0x0000002950297209 */ /* 0x000fe20007810000 */
[----:B------:R-:W2:Y:S01]  /*12500*/  MUFU.TANH R35, R35 ;  /* 0x0000002300237308 */ /* 0x000ea20000002400 */
[----:B0-----:R-:W-:-:S04]  /*12510*/  FSEL R82, R37, -INF , P4 ;  /* 0xff80000025527808 */ /* 0x001fc80002000000 */
[----:B------:R-:W-:-:S03]  /*12520*/  FMNMX.FTZ R41, R82, R41, !PT ;  /* 0x0000002952297209 */ /* 0x000fc60007810000 */
[----:B------:R-:W0:Y:S01]  /*12530*/  MUFU.TANH R36, R36 ;  /* 0x0000002400247308 */ /* 0x000e220000002400 */
[----:B-1----:R-:W-:Y:S02]  /*12540*/  FSEL R34, R34, -INF , P2 ;  /* 0xff80000022227808 */ /* 0x002fe40001000000 */
[----:B------:R-:W-:-:S04]  /*12550*/  ISETP.GT.AND P2, PT, R39, 0x40, PT ;  /* 0x000000402700780c */ /* 0x000fc80003f44270 */
[----:B------:R-:W-:Y:S01]  /*12560*/  FSEL R86, R86, -INF , P2 ;  /* 0xff80000056567808 */ /* 0x000fe20001000000 */
[----:B------:R-:W1:Y:S01]  /*12570*/  MUFU.TANH R38, R38 ;  /* 0x0000002600267308 */ /* 0x000e620000002400 */
[----:B--2---:R-:W-:-:S04]  /*12580*/  FSEL R84, R35, -INF , P3 ;  /* 0xff80000023547808 */ /* 0x004fc80001800000 */
[----:B------:R-:W-:-:S03]  /*12590*/  FMNMX.FTZ R41, R84, R41, !PT ;  /* 0x0000002954297209 */ /* 0x000fc60007810000 */
[----:B------:R-:W2:Y:S01]  /*125a0*/  MUFU.TANH R57, R57 ;  /* 0x0000003900397308 */ /* 0x000ea20000002400 */
[----:B0-----:R-:W-:Y:S02]  /*125b0*/  FSEL R36, R36, -INF , P1 ;  /* 0xff80000024247808 */ /* 0x001fe40000800000 */
[----:B------:R-:W-:Y:S02]  /*125c0*/  ISETP.GT.AND P1, PT, R39, 0x41, PT ;  /* 0x000000412700780c */ /* 0x000fe40003f24270 */
[----:B------:R-:W-:-:S03]  /*125d0*/  FMNMX.FTZ R41, R86, R41, !PT ;  /* 0x0000002956297209 */ /* 0x000fc60007810000 */
[----:B------:R-:W0:Y:S01]  /*125e0*/  MUFU.TANH R40, R40 ;  /* 0x0000002800287308 */ /* 0x000e220000002400 */
[----:B-1----:R-:W-:Y:S02]  /*125f0*/  FSEL R38, R38, -INF , P6 ;  /* 0xff80000026267808 */ /* 0x002fe40003000000 */
[----:B------:R-:W-:-:S04]  /*12600*/  ISETP.GT.AND P6, PT, R39, 0x48, PT ;  /* 0x000000482700780c */ /* 0x000fc80003fc4270 */
[----:B------:R-:W-:Y:S01]  /*12610*/  FSEL R90, R90, -INF , P6 ;  /* 0xff8000005a5a7808 */ /* 0x000fe20003000000 */
[----:B------:R-:W1:Y:S01]  /*12620*/  MUFU.TANH R42, R42 ;  /* 0x0000002a002a7308 */ /* 0x000e620000002400 */
[----:B--2---:R-:W-:Y:S01]  /*12630*/  FSEL R88, R57, -INF , P1 ;  /* 0xff80000039587808 */ /* 0x004fe20000800000 */
[----:B------:R-:W-:-:S03]  /*12640*/  IMAD.MOV.U32 R57, RZ, RZ, R87 ;  /* 0x000000ffff397224 */ /* 0x000fc600078e0057 */
        /* <DEDUP_REMOVED lines=22> */
[----:B--2---:R-:W-:Y:S02]  /*127b0*/  FSEL R96, R65, -INF , P3 ;  /* 0xff80000041607808 */ /* 0x004fe40001800000 */
[----:B------:R-:W-:Y:S02]  /*127c0*/  MOV R65, R87 ;  /* 0x0000005700417202 */ /* 0x000fe40000000f00 */
[----:B------:R-:W-:-:S03]  /*127d0*/  FMNMX.FTZ R41, R96, R41, !PT ;  /* 0x0000002960297209 */ /* 0x000fc60007810000 */
[----:B------:R-:W2:Y:S01]  /*127e0*/  MUFU.TANH R62, R62 ;  /* 0x0000003e003e7308 */ /* 0x000ea20000002400 */
[----:B0-----:R-:W-:Y:S02]  /*127f0*/  FSEL R46, R46, -INF , P1 ;  /* 0xff8000002e2e7808 */ /* 0x001fe40000800000 */
[----:B------:R-:W-:Y:S02]  /*12800*/  ISETP.GT.AND P1, PT, R39, 0x59, PT ;  /* 0x000000592700780c */ /* 0x000fe40003f24270 */
[----:B------:R-:W-:-:S03]  /*12810*/  FMNMX.FTZ R41, R98, R41, !PT ;  /* 0x0000002962297209 */ /* 0x000fc60007810000 */
[----:B------:R-:W0:Y:S01]  /*12820*/  MUFU.TANH R63, R63 ;  /* 0x0000003f003f7308 */ /* 0x000e220000002400 */
[----:B-1----:R-:W-:Y:S01]  /*12830*/  FSEL R100, R69, -INF , P1 ;  /* 0xff80000045647808 */ /* 0x002fe20000800000 */
[----:B------:R-:W-:-:S03]  /*12840*/  IMAD.MOV.U32 R69, RZ, RZ, R87 ;  /* 0x000000ffff457224 */ /* 0x000fc600078e0057 */
[----:B------:R-:W-:-:S03]  /*12850*/  FMNMX.FTZ R41, R100, R41, !PT ;  /* 0x0000002964297209 */ /* 0x000fc60007810000 */
[----:B------:R-:W-:Y:S02]  /*12860*/  MUFU.TANH R66, R66 ;  /* 0x0000004200427308 */ /* 0x000fe40000002400 */
[----:B------:R-:W1:Y:S06]  /*12870*/  SHFL.BFLY PT, R6, R41, 0x2, 0x1f ;  /* 0x0c401f0029067f89 */ /* 0x000e6c00000e0000 */
[----:B------:R-:W3:Y:S08]  /*12880*/  MUFU.TANH R67, R67 ;  /* 0x0000004300437308 */ /* 0x000ef00000002400 */
[----:B------:R-:W-:Y:S08]  /*12890*/  MUFU.TANH R70, R70 ;  /* 0x0000004600467308 */ /* 0x000ff00000002400 */
[----:B------:R-:W4:Y:S01]  /*128a0*/  MUFU.TANH R71, R71 ;  /* 0x0000004700477308 */ /* 0x000f220000002400 */
[----:B-1----:R-:W-:-:S02]  /*128b0*/  FMNMX.FTZ R3, R41, R6, !PT ;  /* 0x0000000629037209 */ /* 0x002fc40007810000 */
[----:B------:R-:W-:-:S03]  /*128c0*/  MOV R41, R87 ;  /* 0x0000005700297202 */ /* 0x000fc60000000f00 */
[----:B------:R-:W1:Y:S02]  /*128d0*/  SHFL.BFLY PT, R6, R3, 0x1, 0x1f ;  /* 0x0c201f0003067f89 */ /* 0x000e6400000e0000 */
[----:B-1----:R-:W-:Y:S02]  /*128e0*/  FMNMX.FTZ R6, R3, R6, !PT ;  /* 0x0000000603067209 */ /* 0x002fe40007810000 */
        /* <DEDUP_REMOVED lines=10> */
[--C-:B------:R-:W-:Y:S01]  /*12990*/  FFMA.FTZ R156, R50, R9, -R11.reuse ;  /* 0x00000009329c7223 */ /* 0x100fe2000001080b */
[----:B--2---:R-:W-:Y:S01]  /*129a0*/  FSEL R50, R62, -INF , P6 ;  /* 0xff8000003e327808 */ /* 0x004fe20003000000 */
[----:B------:R1:W-:Y:S01]  /*129b0*/  MUFU.EX2 R3, R15 ;  /* 0x0000000f00037308 */ /* 0x0003e20000000800 */
[----:B------:R-:W-:Y:S01]  /*129c0*/  FMNMX.FTZ R7, R26, R7, !PT ;  /* 0x000000071a077209 */ /* 0x000fe20007810000 */
[-CC-:B------:R-:W-:Y:S01]  /*129d0*/  FFMA.FTZ R158, R52, R9.reuse, -R11.reuse ;  /* 0x00000009349e7223 */ /* 0x180fe2000001080b */
[-CC-:B------:R-:W-:Y:S01]  /*129e0*/  FFMA.FTZ R54, R54, R9.reuse, -R11.reuse ;  /* 0x0000000936367223 */ /* 0x180fe2000001080b */
[----:B0-----:R-:W-:Y:S01]  /*129f0*/  FSEL R52, R63, -INF , P5 ;  /* 0xff8000003f347808 */ /* 0x001fe20002800000 */
[--C-:B------:R-:W-:Y:S01]  /*12a00*/  FFMA.FTZ R136, R56, R9, -R11.reuse ;  /* 0x0000000938887223 */ /* 0x100fe2000001080b */
[----:B------:R-:W-:Y:S01]  /*12a10*/  FMNMX.FTZ R7, R28, R7, !PT ;  /* 0x000000071c077209 */ /* 0x000fe20007810000 */
[-CC-:B------:R-:W-:Y:S01]  /*12a20*/  FFMA.FTZ R58, R58, R9.reuse, -R11.reuse ;  /* 0x000000093a3a7223 */ /* 0x180fe2000001080b */
[----:B---3--:R-:W-:Y:S01]  /*12a30*/  FSEL R56, R67, -INF , P3 ;  /* 0xff80000043387808 */ /* 0x008fe20001800000 */
[--C-:B------:R-:W-:Y:S01]  /*12a40*/  FFMA.FTZ R138, R60, R9, -R11.reuse ;  /* 0x000000093c8a7223 */ /* 0x100fe2000001080b */
[----:B------:R-:W-:Y:S01]  /*12a50*/  FMNMX.FTZ R7, R30, R7, !PT ;  /* 0x000000071e077209 */ /* 0x000fe20007810000 */
[--C-:B------:R-:W-:Y:S01]  /*12a60*/  FFMA.FTZ R144, R14, R9, -R11.reuse ;  /* 0x000000090e907223 */ /* 0x100fe2000001080b */
[----:B----4-:R-:W-:Y:S01]  /*12a70*/  FSEL R60, R71, -INF , P1 ;  /* 0xff800000473c7808 */ /* 0x010fe20000800000 */
        /* <DEDUP_REMOVED lines=16> */
[----:B------:R-:W3:Y:S01]  /*12b80*/  MUFU.EX2 R158, R158 ;  /* 0x0000009e009e7308 */ /* 0x000ee20000000800 */
[----:B-1----:R-:W-:Y:S01]  /*12b90*/  FMNMX.FTZ R15, R40, R13, !PT ;  /* 0x0000000d280f7209 */ /* 0x002fe20007810000 */
[-CC-:B------:R-:W-:Y:S01]  /*12ba0*/  FFMA.FTZ R152, R94, R9.reuse, -R11.reuse ;  /* 0x000000095e987223 */ /* 0x180fe2000001080b */
[----:B--2---:R-:W-:Y:S01]  /*12bb0*/  FSEL R54, R66, -INF , P4 ;  /* 0xff80000042367808 */ /* 0x004fe20002000000 */
[--C-:B------:R-:W-:Y:S01]  /*12bc0*/  FFMA.FTZ R96, R96, R9, -R11.reuse ;  /* 0x0000000960607223 */ /* 0x100fe2000001080b */
[----:B------:R-:W-:Y:S01]  /*12bd0*/  FMNMX.FTZ R15, R42, R15, !PT ;  /* 0x0000000f2a0f7209 */ /* 0x000fe20007810000 */
[----:B------:R-:W-:Y:S01]  /*12be0*/  FFMA.FTZ R154, R98, R9, -R11 ;  /* 0x00000009629a7223 */ /* 0x000fe2000001080b */
[----:B------:R-:W-:Y:S01]  /*12bf0*/  IMAD.MOV.U32 R94, RZ, RZ, 0x3f800000 ;  /* 0x3f800000ff5e7424 */ /* 0x000fe200078e00ff */
[----:B------:R1:W-:Y:S01]  /*12c00*/  MUFU.EX2 R13, R58 ;  /* 0x0000003a000d7308 */ /* 0x0003e20000000800 */
[----:B------:R-:W-:Y:S01]  /*12c10*/  FMNMX.FTZ R15, R44, R15, !PT ;  /* 0x0000000f2c0f7209 */ /* 0x000fe20007810000 */
[--C-:B------:R-:W-:Y:S01]  /*12c20*/  IMAD.MOV.U32 R84, RZ, RZ, R87.reuse ;  /* 0x000000ffff547224 */ /* 0x100fe200078e0057 */
[----:B------:R-:W-:Y:S01]  /*12c30*/  MOV R86, R87 ;  /* 0x0000005700567202 */ /* 0x000fe20000000f00 */
[--C-:B------:R-:W-:Y:S01]  /*12c40*/  IMAD.MOV.U32 R82, RZ, RZ, R87.reuse ;  /* 0x000000ffff527224 */ /* 0x100fe200078e0057 */
[----:B------:R-:W-:Y:S01]  /*12c50*/  FMNMX.FTZ R15, R48, R15, !PT ;  /* 0x0000000f300f7209 */ /* 0x000fe20007810000 */
[--C-:B------:R-:W-:Y:S01]  /*12c60*/  IMAD.MOV.U32 R76, RZ, RZ, R87.reuse ;  /* 0x000000ffff4c7224 */ /* 0x100fe200078e0057 */
[----:B------:R-:W-:Y:S01]  /*12c70*/  MOV R80, R87 ;  /* 0x0000005700507202 */ /* 0x000fe20000000f00 */
[----:B------:R-:W2:Y:S01]  /*12c80*/  MUFU.EX2 R136, R136 ;  /* 0x0000008800887308 */ /* 0x000ea20000000800 */
[----:B------:R-:W-:Y:S01]  /*12c90*/  FMNMX.FTZ R21, R46, R15, !PT ;  /* 0x0000000f2e157209 */ /* 0x000fe20007810000 */
[--C-:B------:R-:W-:Y:S01]  /*12ca0*/  IMAD.MOV.U32 R73, RZ, RZ, R87.reuse ;  /* 0x000000ffff497224 */ /* 0x100fe200078e0057 */
[----:B-1----:R-:W-:Y:S01]  /*12cb0*/  FSEL R58, R70, -INF , P2 ;  /* 0xff800000463a7808 */ /* 0x002fe20001000000 */
[--C-:B------:R-:W-:Y:S01]  /*12cc0*/  IMAD.MOV.U32 R70, RZ, RZ, R87.reuse ;  /* 0x000000ffff467224 */ /* 0x100fe200078e0057 */
[----:B------:R-:W-:Y:S01]  /*12cd0*/  FMNMX.FTZ R21, R50, R21, !PT ;  /* 0x0000001532157209 */ /* 0x000fe20007810000 */
[--C-:B------:R-:W-:Y:S01]  /*12ce0*/  IMAD.MOV.U32 R67, RZ, RZ, R87.reuse ;  /* 0x000000ffff437224 */ /* 0x100fe200078e0057 */
[----:B------:R-:W-:Y:S01]  /*12cf0*/  MOV R71, R87 ;  /* 0x0000005700477202 */ /* 0x000fe20000000f00 */
[----:B------:R-:W1:Y:S01]  /*12d00*/  MUFU.EX2 R138, R138 ;  /* 0x0000008a008a7308 */ /* 0x000e620000000800 */
[----:B------:R-:W-:Y:S01]  /*12d10*/  FMNMX.FTZ R21, R52, R21, !PT ;  /* 0x0000001534157209 */ /* 0x000fe20007810000 */
[--C-:B------:R-:W-:Y:S01]  /*12d20*/  IMAD.MOV.U32 R66, RZ, RZ, R87.reuse ;  /* 0x000000ffff427224 */ /* 0x100fe200078e0057 */
[----:B------:R-:W-:Y:S01]  /*12d30*/  MOV R68, R87 ;  /* 0x0000005700447202 */ /* 0x000fe20000000f00 */
[----:B------:R-:W-:Y:S01]  /*12d40*/  IMAD.MOV.U32 R63, RZ, RZ, R87 ;  /* 0x000000ffff3f7224 */ /* 0x000fe200078e0057 */
[----:B------:R-:W-:-:S03]  /*12d50*/  FMNMX.FTZ R21, R54, R21, !PT ;  /* 0x0000001536157209 */ /* 0x000fc60007810000 */
[----:B------:R4:W1:Y:S01]  /*12d60*/  MUFU.EX2 R15, R74 ;  /* 0x0000004a000f7308 */ /* 0x0008620000000800 */
[----:B------:R-:W-:-:S04]  /*12d70*/  FMNMX.FTZ R25, R56, R21, !PT ;  /* 0x0000001538197209 */ /* 0x000fc80007810000 */
[----:B------:R-:W-:-:S03]  /*12d80*/  FMNMX.FTZ R25, R58, R25, !PT ;  /* 0x000000193a197209 */ /* 0x000fc60007810000 */
[----:B------:R-:W-:Y:S01]  /*12d90*/  MUFU.EX2 R140, R140 ;  /* 0x0000008c008c7308 */ /* 0x000fe20000000800 */
[----:B------:R-:W-:Y:S01]  /*12da0*/  FMNMX.FTZ R31, R60, R25, !PT ;  /* 0x000000193c1f7209 */ /* 0x000fe20007810000 */
[----:B------:R-:W-:Y:S01]  /*12db0*/  FFMA.FTZ R25, R78, R9, -R11 ;  /* 0x000000094e197223 */ /* 0x000fe2000001080b */
[--C-:B------:R-:W-:Y:S01]  /*12dc0*/  IMAD.MOV.U32 R78, RZ, RZ, R87.reuse ;  /* 0x000000ffff4e7224 */ /* 0x100fe200078e0057 */
[----:B----4-:R-:W-:Y:S02]  /*12dd0*/  MOV R74, R87 ;  /* 0x00000057004a7202 */ /* 0x010fe40000000f00 */
[----:B------:R-:W4:Y:S02]  /*12de0*/  SHFL.BFLY PT, R62, R31, 0x2, 0x1f ;  /* 0x0c401f001f3e7f89 */ /* 0x000f2400000e0000 */
[----:B------:R0:W-:Y:S08]  /*12df0*/  MUFU.EX2 R21, R64 ;  /* 0x0000004000157308 */ /* 0x0001f00000000800 */
[----:B------:R-:W-:Y:S01]  /*12e00*/  MUFU.EX2 R142, R142 ;  /* 0x0000008e008e7308 */ /* 0x000fe20000000800 */
[----:B0-----:R-:W-:-:S07]  /*12e10*/  IMAD.MOV.U32 R64, RZ, RZ, R87 ;  /* 0x000000ffff407224 */ /* 0x001fce00078e0057 */
[----:B------:R-:W-:Y:S01]  /*12e20*/  MUFU.EX2 R25, R25 ;  /* 0x0000001900197308 */ /* 0x000fe20000000800 */
[----:B----4-:R-:W-:Y:S01]  /*12e30*/  FMNMX.FTZ R62, R31, R62, !PT ;  /* 0x0000003e1f3e7209 */ /* 0x010fe20007810000 */
[----:B------:R-:W-:-:S06]  /*12e40*/  FFMA.FTZ R31, R88, R9, -R11 ;  /* 0x00000009581f7223 */ /* 0x000fcc000001080b */
[----:B------:R-:W-:Y:S01]  /*12e50*/  MUFU.EX2 R144, R144 ;  /* 0x0000009000907308 */ /* 0x000fe20000000800 */
[----:B------:R-:W-:Y:S01]  /*12e60*/  FFMA.FTZ R11, R100, R9, -R11 ;  /* 0x00000009640b7223 */ /* 0x000fe2000001080b */
[----:B------:R-:W0:Y:S06]  /*12e70*/  SHFL.BFLY PT, R35, R62, 0x1, 0x1f ;  /* 0x0c201f003e237f89 */ /* 0x000e2c00000e0000 */
[----:B------:R-:W-:Y:S08]  /*12e80*/  MUFU.EX2 R27, R27 ;  /* 0x0000001b001b7308 */ /* 0x000ff00000000800 */
[----:B------:R-:W-:Y:S08]  /*12e90*/  MUFU.EX2 R146, R146 ;  /* 0x0000009200927308 */ /* 0x000ff00000000800 */
[----:B------:R-:W-:Y:S01]  /*12ea0*/  MUFU.EX2 R29, R29 ;  /* 0x0000001d001d7308 */ /* 0x000fe20000000800 */
[----:B0-----:R-:W-:-:S02]  /*12eb0*/  FMNMX.FTZ R14, R62, R35, !PT ;  /* 0x000000233e0e7209 */ /* 0x001fc40007810000 */
[----:B------:R-:W-:Y:S02]  /*12ec0*/  MOV R62, R87 ;  /* 0x00000057003e7202 */ /* 0x000fe40000000f00 */
[C---:B------:R-:W-:Y:S01]  /*12ed0*/  FSETP.NEU.FTZ.AND P1, PT, R14.reuse, -INF , PT ;  /* 0xff8000000e00780b */ /* 0x040fe20003f3d000 */
[----:B------:R-:W-:Y:S02]  /*12ee0*/  FMUL.FTZ R37, R14, R9 ;  /* 0x000000090e257220 */ /* 0x000fe40000410000 */
[----:B------:R-:W-:Y:S03]  /*12ef0*/  MUFU.EX2 R148, R148 ;  /* 0x0000009400947308 */ /* 0x000fe60000000800 */
[----:B------:R-:W-:-:S05]  /*12f00*/  FSEL R37, R37, RZ, P1 ;  /* 0x000000ff25257208 */ /* 0x000fca0000800000 */
[----:B------:R-:W-:Y:S01]  /*12f10*/  MUFU.EX2 R31, R31 ;  /* 0x0000001f001f7308 */ /* 0x000fe20000000800 */
[-CC-:B------:R-:W-:Y:S01]  /*12f20*/  FFMA.FTZ R157, R10, R9.reuse, -R37.reuse ;  /* 0x000000090a9d7223 */ /* 0x180fe20000010825 */
[-CC-:B------:R-:W-:Y:S01]  /*12f30*/  FFMA.FTZ R10, R5, R9.reuse, -R37.reuse ;  /* 0x00000009050a7223 */ /* 0x180fe20000010825 */
[-CC-:B------:R-:W-:Y:S01]  /*12f40*/  FFMA.FTZ R159, R20, R9.reuse, -R37.reuse ;  /* 0x00000009149f7223 */ /* 0x180fe20000010825 */
[-C--:B------:R-:W-:Y:S01]  /*12f50*/  FFMA.FTZ R8, R8, R9.reuse, -R37 ;  /* 0x0000000908087223 */ /* 0x080fe20000010825 */
[----:B------:R-:W-:Y:S01]  /*12f60*/  FADD.FTZ R5, R156, R3 ;  /* 0x000000039c057221 */ /* 0x000fe20000010000 */
[-CC-:B------:R-:W-:Y:S01]  /*12f70*/  FFMA.FTZ R137, R24, R9.reuse, -R37.reuse ;  /* 0x0000000918897223 */ /* 0x180fe20000010825 */
[-C--:B-----5:R-:W-:Y:S01]  /*12f80*/  FFMA.FTZ R141, R30, R9.reuse, -R37 ;  /* 0x000000091e8d7223 */ /* 0x0a0fe20000010825 */
[----:B------:R-:W-:Y:S01]  /*12f90*/  MUFU.EX2 R157, R157 ;  /* 0x0000009d009d7308 */ /* 0x000fe20000000800 */
[----:B---3--:R-:W-:Y:S01]  /*12fa0*/  FADD.FTZ R30, R158, R5 ;  /* 0x000000059e1e7221 */ /* 0x008fe20000010000 */
[-CC-:B------:R-:W-:Y:S01]  /*12fb0*/  FFMA.FTZ R12, R12, R9.reuse, -R37.reuse ;  /* 0x000000090c0c7223 */ /* 0x180fe20000010825 */
[-CC-:B------:R-:W-:Y:S01]  /*12fc0*/  FFMA.FTZ R139, R26, R9.reuse, -R37.reuse ;  /* 0x000000091a8b7223 */ /* 0x180fe20000010825 */
[-CC-:B------:R-:W-:Y:S01]  /*12fd0*/  FFMA.FTZ R24, R32, R9.reuse, -R37.reuse ;  /* 0x0000000920187223 */ /* 0x180fe20000010825 */
[----:B------:R-:W-:Y:S01]  /*12fe0*/  FADD.FTZ R5, R7, R30 ;  /* 0x0000001e07057221 */ /* 0x000fe20000010000 */
[-CC-:B------:R-:W-:Y:S01]  /*12ff0*/  FFMA.FTZ R20, R28, R9.reuse, -R37.reuse ;  /* 0x000000091c147223 */ /* 0x180fe20000010825 */
[-C--:B------:R-:W-:Y:S01]  /*13000*/  FFMA.FTZ R143, R34, R9.reuse, -R37 ;  /* 0x00000009228f7223 */ /* 0x080fe20000010825 */
[----:B------:R-:W0:Y:S01]  /*13010*/  MUFU.EX2 R10, R10 ;  /* 0x0000000a000a7308 */ /* 0x000e220000000800 */
[----:B--2---:R-:W-:Y:S01]  /*13020*/  FADD.FTZ R30, R136, R5 ;  /* 0x00000005881e7221 */ /* 0x004fe20000010000 */
[-CC-:B------:R-:W-:Y:S01]  /*13030*/  FFMA.FTZ R26, R36, R9.reuse, -R37.reuse ;  /* 0x00000009241a7223 */ /* 0x180fe20000010825 */
[-CC-:B------:R-:W-:Y:S01]  /*13040*/  FFMA.FTZ R145, R38, R9.reuse, -R37.reuse ;  /* 0x0000000926917223 */ /* 0x180fe20000010825 */
[-CC-:B------:R-:W-:Y:S01]  /*13050*/  FFMA.FTZ R28, R40, R9.reuse, -R37.reuse ;  /* 0x00000009281c7223 */ /* 0x180fe20000010825 */
[----:B------:R-:W-:Y:S01]  /*13060*/  FADD.FTZ R39, R13, R30 ;  /* 0x0000001e0d277221 */ /* 0x000fe20000010000 */
[-CC-:B------:R-:W-:Y:S01]  /*13070*/  FFMA.FTZ R147, R42, R9.reuse, -R37.reuse ;  /* 0x000000092a937223 */ /* 0x180fe20000010825 */
[-C--:B------:R-:W-:Y:S01]  /*13080*/  FFMA.FTZ R30, R44, R9.reuse, -R37 ;  /* 0x000000092c1e7223 */ /* 0x080fe20000010825 */
[----:B------:R-:W2:Y:S01]  /*13090*/  MUFU.EX2 R159, R159 ;  /* 0x0000009f009f7308 */ /* 0x000ea20000000800 */
[----:B-1----:R-:W-:Y:S01]  /*130a0*/  FADD.FTZ R34, R138, R39 ;  /* 0x000000278a227221 */ /* 0x002fe20000010000 */
[-CC-:B------:R-:W-:Y:S01]  /*130b0*/  FFMA.FTZ R149, R48, R9.reuse, -R37.reuse ;  /* 0x0000000930957223 */ /* 0x180fe20000010825 */
[-CC-:B------:R-:W-:Y:S01]  /*130c0*/  FFMA.FTZ R46, R46, R9.reuse, -R37.reuse ;  /* 0x000000092e2e7223 */ /* 0x180fe20000010825 */
[----:B------:R-:W-:Y:S01]  /*130d0*/  F2FP.F16.F32.PACK_AB R156, R3, R156 ;  /* 0x0000009c039c723e */ /* 0x000fe200000000ff */
[----:B------:R-:W-:Y:S01]  /*130e0*/  FADD.FTZ R39, R15, R34 ;  /* 0x000000220f277221 */ /* 0x000fe20000010000 */
[-CC-:B------:R-:W-:Y:S01]  /*130f0*/  FFMA.FTZ R50, R50, R9.reuse, -R37.reuse ;  /* 0x0000000932327223 */ /* 0x180fe20000010825 */
[-C--:B------:R-:W-:Y:S01]  /*13100*/  FFMA.FTZ R52, R52, R9.reuse, -R37 ;  /* 0x0000000934347223 */ /* 0x080fe20000010825 */
[----:B------:R-:W1:Y:S01]  /*13110*/  MUFU.EX2 R8, R8 ;  /* 0x0000000800087308 */ /* 0x000e620000000800 */
[----:B0-----:R-:W-:Y:S01]  /*13120*/  FADD.FTZ R32, R157, R10 ;  /* 0x0000000a9d207221 */ /* 0x001fe20000010000 */
[----:B------:R-:W-:Y:S01]  /*13130*/  FADD.FTZ R34, R140, R39 ;  /* 0x000000278c227221 */ /* 0x000fe20000010000 */
[-CC-:B------:R-:W-:Y:S01]  /*13140*/  FFMA.FTZ R54, R54, R9.reuse, -R37.reuse ;  /* 0x0000000936367223 */ /* 0x180fe20000010825 */
[-CC-:B------:R-:W-:Y:S01]  /*13150*/  FFMA.FTZ R56, R56, R9.reuse, -R37.reuse ;  /* 0x0000000938387223 */ /* 0x180fe20000010825 */
[-CC-:B------:R-:W-:Y:S01]  /*13160*/  FFMA.FTZ R58, R58, R9.reuse, -R37.reuse ;  /* 0x000000093a3a7223 */ /* 0x180fe20000010825 */
[----:B------:R-:W-:Y:S01]  /*13170*/  FFMA.FTZ R37, R60, R9, -R37 ;  /* 0x000000093c257223 */ /* 0x000fe20000010825 */
[----:B------:R-:W-:Y:S01]  /*13180*/  F2FP.F16.F32.PACK_AB R157, R10, R157 ;  /* 0x0000009d0a9d723e */ /* 0x000fe200000000ff */
[----:B------:R-:W0:Y:S01]  /*13190*/  MUFU.EX2 R137, R137 ;  /* 0x0000008900897308 */ /* 0x000e220000000800 */
[----:B--2---:R-:W-:Y:S01]  /*131a0*/  FADD.FTZ R5, R159, R32 ;  /* 0x000000209f057221 */ /* 0x004fe20000010000 */
[----:B------:R-:W-:Y:S01]  /*131b0*/  IADD3 R10, R72, -0x2, RZ ;  /* 0xfffffffe480a7810 */ /* 0x000fe20007ffe0ff */
[--C-:B------:R-:W-:Y:S01]  /*131c0*/  IMAD.MOV.U32 R72, RZ, RZ, R87.reuse ;  /* 0x000000ffff487224 */ /* 0x100fe200078e0057 */
[----:B------:R-:W-:Y:S01]  /*131d0*/  F2FP.F16.F32.PACK_AB R158, R7, R158 ;  /* 0x0000009e079e723e */ /* 0x000fe200000000ff */
[--C-:B------:R-:W-:Y:S01]  /*131e0*/  IMAD.MOV.U32 R60, RZ, RZ, R87.reuse ;  /* 0x000000ffff3c7224 */ /* 0x100fe200078e0057 */
[----:B------:R-:W-:Y:S01]  /*131f0*/  ISETP.GE.AND P1, PT, R10, R182, PT ;  /* 0x000000b60a00720c */ /* 0x000fe20003f26270 */
[----:B------:R-:W-:Y:S01]  /*13200*/  IMAD.MOV.U32 R48, RZ, RZ, R87 ;  /* 0x000000ffff307224 */ /* 0x000fe200078e0057 */
[----:B------:R-:W2:Y:S01]  /*13210*/  MUFU.EX2 R12, R12 ;  /* 0x0000000c000c7308 */ /* 0x000ea20000000800 */
[C---:B-1----:R-:W-:Y:S01]  /*13220*/  FADD.FTZ R32, R8.reuse, R5 ;  /* 0x0000000508207221 */ /* 0x042fe20000010000 */
[----:B------:R-:W-:Y:S01]  /*13230*/  F2FP.F16.F32.PACK_AB R159, R8, R159 ;  /* 0x0000009f089f723e */ /* 0x000fe200000000ff */
[--C-:B------:R-:W-:Y:S01]  /*13240*/  IMAD.MOV.U32 R42, RZ, RZ, R87.reuse ;  /* 0x000000ffff2a7224 */ /* 0x100fe200078e0057 */
[----:B------:R-:W-:Y:S01]  /*13250*/  F2FP.F16.F32.PACK_AB R136, R13, R136 ;  /* 0x000000880d88723e */ /* 0x000fe200000000ff */
[--C-:B------:R-:W-:Y:S01]  /*13260*/  IMAD.MOV.U32 R40, RZ, RZ, R87.reuse ;  /* 0x000000ffff287224 */ /* 0x100fe200078e0057 */
[----:B------:R-:W-:Y:S01]  /*13270*/  F2FP.F16.F32.PACK_AB R138, R15, R138 ;  /* 0x0000008a0f8a723e */ /* 0x000fe200000000ff */
[----:B------:R-:W-:Y:S01]  /*13280*/  IMAD.MOV.U32 R36, RZ, RZ, R87 ;  /* 0x000000ffff247224 */ /* 0x000fe200078e0057 */
[----:B------:R-:W1:Y:S01]  /*13290*/  MUFU.EX2 R139, R139 ;  /* 0x0000008b008b7308 */ /* 0x000e620000000800 */
[----:B0-----:R-:W-:Y:S01]  /*132a0*/  FADD.FTZ R5, R137, R32 ;  /* 0x0000002089057221 */ /* 0x001fe20000010000 */
[----:B------:R-:W-:-:S02]  /*132b0*/  F2FP.F16.F32.PACK_AB R140, R21, R140 ;  /* 0x0000008c158c723e */ /* 0x000fc400000000ff */
[-C--:B------:R-:W-:Y:S02]  /*132c0*/  MOV R44, R87.reuse ;  /* 0x00000057002c7202 */ /* 0x080fe40000000f00 */
[----:B------:R-:W-:Y:S02]  /*132d0*/  MOV R38, R87 ;  /* 0x0000005700267202 */ /* 0x000fe40000000f00 */
[----:B------:R-:W0:Y:S01]  /*132e0*/  MUFU.EX2 R20, R20 ;  /* 0x0000001400147308 */ /* 0x000e220000000800 */
[C---:B--2---:R-:W-:Y:S01]  /*132f0*/  FADD.FTZ R32, R12.reuse, R5 ;  /* 0x000000050c207221 */ /* 0x044fe20000010000 */
[----:B------:R-:W-:Y:S01]  /*13300*/  FADD.FTZ R5, R21, R34 ;  /* 0x0000002215057221 */ /* 0x000fe20000010000 */
[----:B------:R-:W-:-:S03]  /*13310*/  F2FP.F16.F32.PACK_AB R137, R12, R137 ;  /* 0x000000890c89723e */ /* 0x000fc600000000ff */
[----:B------:R-:W-:Y:S01]  /*13320*/  FADD.FTZ R34, R142, R5 ;  /* 0x000000058e227221 */ /* 0x000fe20000010000 */
[----:B------:R-:W-:Y:S01]  /*13330*/  PRMT R5, R183, 0x654, R0 ;  /* 0x00000654b7057816 */ /* 0x000fe20000000000 */
[----:B------:R-:W2:Y:S01]  /*13340*/  MUFU.EX2 R141, R141 ;  /* 0x0000008d008d7308 */ /* 0x000ea20000000800 */
[----:B-1----:R-:W-:Y:S01]  /*13350*/  FADD.FTZ R39, R139, R32 ;  /* 0x000000208b277221 */ /* 0x002fe20000010000 */
[C---:B------:R-:W-:Y:S01]  /*13360*/  F2FP.F16.F32.PACK_AB R142, R25.reuse, R142 ;  /* 0x0000008e198e723e */ /* 0x040fe200000000ff */
[----:B------:R2:W-:Y:S05]  /*13370*/  SYNCS.ARRIVE.TRANS64.RED.A1T0 RZ, [R5+URZ], RZ ;  /* 0x000000ff05ff79a7 */ /* 0x0005ea000810043f */
[----:B------:R-:W1:Y:S01]  /*13380*/  MUFU.EX2 R24, R24 ;  /* 0x0000001800187308 */ /* 0x000e620000000800 */
[C---:B0-----:R-:W-:Y:S01]  /*13390*/  FADD.FTZ R32, R20.reuse, R39 ;  /* 0x0000002714207221 */ /* 0x041fe20000010000 */
[----:B------:R-:W-:Y:S01]  /*133a0*/  FADD.FTZ R39, R25, R34 ;  /* 0x0000002219277221 */ /* 0x000fe20000010000 */
[----:B------:R-:W-:Y:S01]  /*133b0*/  F2FP.F16.F32.PACK_AB R139, R20, R139 ;  /* 0x0000008b148b723e */ /* 0x000fe200000000ff */
[----:B------:R-:W-:-:S02]  /*133c0*/  IMAD.MOV.U32 R25, RZ, RZ, R87 ;  /* 0x000000ffff197224 */ /* 0x000fc400078e0057 */
[----:B------:R-:W-:Y:S01]  /*133d0*/  FADD.FTZ R34, R144, R39 ;  /* 0x0000002790227221 */ /* 0x000fe20000010000 */
[----:B------:R-:W-:Y:S01]  /*133e0*/  F2FP.F16.F32.PACK_AB R144, R27, R144 ;  /* 0x000000901b90723e */ /* 0x000fe200000000ff */
[----:B------:R-:W0:Y:S01]  /*133f0*/  MUFU.EX2 R143, R143 ;  /* 0x0000008f008f7308 */ /* 0x000e220000000800 */
[----:B--2---:R-:W-:Y:S01]  /*13400*/  FADD.FTZ R5, R141, R32 ;  /* 0x000000208d057221 */ /* 0x004fe20000010000 */
[----:B------:R-:W-:Y:S01]  /*13410*/  FADD.FTZ R39, R27, R34 ;  /* 0x000000221b277221 */ /* 0x000fe20000010000 */
[----:B------:R-:W-:-:S03]  /*13420*/  IMAD.MOV.U32 R27, RZ, RZ, R87 ;  /* 0x000000ffff1b7224 */ /* 0x000fc600078e0057 */
[----:B------:R-:W-:Y:S01]  /*13430*/  FADD.FTZ R34, R146, R39 ;  /* 0x0000002792227221 */ /* 0x000fe20000010000 */
[----:B------:R-:W-:Y:S01]  /*13440*/  F2FP.F16.F32.PACK_AB R146, R29, R146 ;  /* 0x000000921d92723e */ /* 0x000fe200000000ff */
[----:B------:R-:W2:Y:S01]  /*13450*/  MUFU.EX2 R26, R26 ;  /* 0x0000001a001a7308 */ /* 0x000ea20000000800 */
[C---:B-1----:R-:W-:Y:S01]  /*13460*/  FADD.FTZ R32, R24.reuse, R5 ;  /* 0x0000000518207221 */ /* 0x042fe20000010000 */
[----:B------:R-:W-:Y:S01]  /*13470*/  F2FP.F16.F32.PACK_AB R141, R24, R141 ;  /* 0x0000008d188d723e */ /* 0x000fe200000000ff */
[--C-:B------:R-:W-:Y:S02]  /*13480*/  IMAD.MOV.U32 R39, RZ, RZ, R87.reuse ;  /* 0x000000ffff277224 */ /* 0x100fe400078e0057 */
[----:B------:R-:W-:-:S03]  /*13490*/  IMAD.MOV.U32 R24, RZ, RZ, R87 ;  /* 0x000000ffff187224 */ /* 0x000fc600078e0057 */
[----:B------:R-:W1:Y:S01]  /*134a0*/  MUFU.EX2 R145, R145 ;  /* 0x0000009100917308 */ /* 0x000e620000000800 */
[----:B0-----:R-:W-:-:S07]  /*134b0*/  FADD.FTZ R5, R143, R32 ;  /* 0x000000208f057221 */ /* 0x001fce0000010000 */
[----:B------:R-:W0:Y:S01]  /*134c0*/  MUFU.EX2 R28, R28 ;  /* 0x0000001c001c7308 */ /* 0x000e220000000800 */
[C---:B--2---:R-:W-:Y:S01]  /*134d0*/  FADD.FTZ R32, R26.reuse, R5 ;  /* 0x000000051a207221 */ /* 0x044fe20000010000 */
[----:B------:R-:W-:Y:S01]  /*134e0*/  FADD.FTZ R5, R29, R34 ;  /* 0x000000221d057221 */ /* 0x000fe20000010000 */
[----:B------:R-:W-:Y:S02]  /*134f0*/  F2FP.F16.F32.PACK_AB R143, R26, R143 ;  /* 0x0000008f1a8f723e */ /* 0x000fe400000000ff */
[-C--:B------:R-:W-:Y:S01]  /*13500*/  MOV R29, R87.reuse ;  /* 0x00000057001d7202 */ /* 0x080fe20000000f00 */
[----:B------:R-:W-:Y:S01]  /*13510*/  FADD.FTZ R34, R148, R5 ;  /* 0x0000000594227221 */ /* 0x000fe20000010000 */
[----:B------:R-:W-:Y:S01]  /*13520*/  F2FP.F16.F32.PACK_AB R148, R31, R148 ;  /* 0x000000941f94723e */ /* 0x000fe200000000ff */
[----:B------:R-:W2:Y:S01]  /*13530*/  MUFU.EX2 R147, R147 ;  /* 0x0000009300937308 */ /* 0x000ea20000000800 */
[----:B-1----:R-:W-:Y:S01]  /*13540*/  FADD.FTZ R3, R145, R32 ;  /* 0x0000002091037221 */ /* 0x002fe20000010000 */
[----:B------:R-:W-:Y:S01]  /*13550*/  FADD.FTZ R5, R31, R34 ;  /* 0x000000221f057221 */ /* 0x000fe20000010000 */
[----:B------:R-:W-:Y:S01]  /*13560*/  IMAD.MOV.U32 R31, RZ, RZ, R87 ;  /* 0x000000ffff1f7224 */ /* 0x000fe200078e0057 */
[----:B------:R-:W-:-:S04]  /*13570*/  MOV R26, R87 ;  /* 0x00000057001a7202 */ /* 0x000fc80000000f00 */
[----:B------:R-:W1:Y:S01]  /*13580*/  MUFU.EX2 R150, R150 ;  /* 0x0000009600967308 */ /* 0x000e620000000800 */
[C---:B0-----:R-:W-:Y:S01]  /*13590*/  FADD.FTZ R32, R28.reuse, R3 ;  /* 0x000000031c207221 */ /* 0x041fe20000010000 */
[----:B------:R-:W-:Y:S01]  /*135a0*/  F2FP.F16.F32.PACK_AB R145, R28, R145 ;  /* 0x000000911c91723e */ /* 0x000fe200000000ff */
[----:B------:R-:W-:-:S05]  /*135b0*/  IMAD.MOV.U32 R28, RZ, RZ, R87 ;  /* 0x000000ffff1c7224 */ /* 0x000fca00078e0057 */
[----:B------:R-:W0:Y:S01]  /*135c0*/  MUFU.EX2 R30, R30 ;  /* 0x0000001e001e7308 */ /* 0x000e220000000800 */
[----:B--2---:R-:W-:-:S07]  /*135d0*/  FADD.FTZ R3, R147, R32 ;  /* 0x0000002093037221 */ /* 0x004fce0000010000 */
[----:B------:R-:W2:Y:S01]  /*135e0*/  MUFU.EX2 R33, R33 ;  /* 0x0000002100217308 */ /* 0x000ea20000000800 */
[----:B-1----:R-:W-:-:S07]  /*135f0*/  FADD.FTZ R34, R150, R5 ;  /* 0x0000000596227221 */ /* 0x002fce0000010000 */
[----:B------:R-:W1:Y:S01]  /*13600*/  MUFU.EX2 R149, R149 ;  /* 0x0000009500957308 */ /* 0x000e620000000800 */
[C---:B0-----:R-:W-:Y:S01]  /*13610*/  FADD.FTZ R32, R30.reuse, R3 ;  /* 0x000000031e207221 */ /* 0x041fe20000010000 */
[----:B------:R-:W-:Y:S01]  /*13620*/  F2FP.F16.F32.PACK_AB R147, R30, R147 ;  /* 0x000000931e93723e */ /* 0x000fe200000000ff */
[----:B------:R-:W-:-:S05]  /*13630*/  IMAD.MOV.U32 R30, RZ, RZ, R87 ;  /* 0x000000ffff1e7224 */ /* 0x000fca00078e0057 */
[----:B------:R-:W0:Y:S01]  /*13640*/  MUFU.EX2 R152, R152 ;  /* 0x0000009800987308 */ /* 0x000e220000000800 */
[C---:B--2---:R-:W-:Y:S01]  /*13650*/  FADD.FTZ R5, R33.reuse, R34 ;  /* 0x0000002221057221 */ /* 0x044fe20000010000 */
[----:B------:R-:W-:Y:S01]  /*13660*/  F2FP.F16.F32.PACK_AB R150, R33, R150 ;  /* 0x000000962196723e */ /* 0x000fe200000000ff */
[----:B------:R-:W-:-:S05]  /*13670*/  IMAD.MOV.U32 R33, RZ, RZ, R87 ;  /* 0x000000ffff217224 */ /* 0x000fca00078e0057 */
[----:B------:R2:W3:Y:S01]  /*13680*/  MUFU.EX2 R0, R46 ;  /* 0x0000002e00007308 */ /* 0x0004e20000000800 */
[----:B-1----:R-:W-:-:S07]  /*13690*/  FADD.FTZ R3, R149, R32 ;  /* 0x0000002095037221 */ /* 0x002fce0000010000 */
[----:B------:R-:W1:Y:S01]  /*136a0*/  MUFU.EX2 R35, R96 ;  /* 0x0000006000237308 */ /* 0x000e620000000800 */
[----:B0-----:R-:W-:Y:S01]  /*136b0*/  FADD.FTZ R32, R152, R5 ;  /* 0x0000000598207221 */ /* 0x001fe20000010000 */
[----:B--2---:R-:W-:-:S06]  /*136c0*/  IMAD.MOV.U32 R46, RZ, RZ, R87 ;  /* 0x000000ffff2e7224 */ /* 0x004fcc00078e0057 */
[----:B------:R-:W0:Y:S01]  /*136d0*/  MUFU.EX2 R50, R50 ;  /* 0x0000003200327308 */ /* 0x000e220000000800 */
[C---:B---3--:R-:W-:Y:S01]  /*136e0*/  FADD.FTZ R3, R0.reuse, R3 ;  /* 0x0000000300037221 */ /* 0x048fe20000010000 */
[----:B------:R-:W-:-:S06]  /*136f0*/  F2FP.F16.F32.PACK_AB R149, R0, R149 ;  /* 0x000000950095723e */ /* 0x000fcc00000000ff */
[----:B------:R-:W2:Y:S01]  /*13700*/  MUFU.EX2 R154, R154 ;  /* 0x0000009a009a7308 */ /* 0x000ea20000000800 */
[C---:B-1----:R-:W-:Y:S01]  /*13710*/  FADD.FTZ R5, R35.reuse, R32 ;  /* 0x0000002023057221 */ /* 0x042fe20000010000 */
[----:B------:R-:W-:Y:S02]  /*13720*/  F2FP.F16.F32.PACK_AB R152, R35, R152 ;  /* 0x000000982398723e */ /* 0x000fe400000000ff */
[----:B------:R-:W-:-:S04]  /*13730*/  MOV R35, R87 ;  /* 0x0000005700237202 */ /* 0x000fc80000000f00 */
[----:B------:R1:W3:Y:S01]  /*13740*/  MUFU.EX2 R151, R52 ;  /* 0x0000003400977308 */ /* 0x0002e20000000800 */
[----:B0-----:R-:W-:-:S07]  /*13750*/  FADD.FTZ R32, R50, R3 ;  /* 0x0000000332207221 */ /* 0x001fce0000010000 */
[----:B------:R-:W0:Y:S01]  /*13760*/  MUFU.EX2 R54, R54 ;  /* 0x0000003600367308 */ /* 0x000e220000000800 */
[----:B--2---:R-:W-:Y:S01]  /*13770*/  FADD.FTZ R34, R154, R5 ;  /* 0x000000059a227221 */ /* 0x004fe20000010000 */
[----:B-1----:R-:W-:-:S06]  /*13780*/  IMAD.MOV.U32 R52, RZ, RZ, R87 ;  /* 0x000000ffff347224 */ /* 0x002fcc00078e0057 */
[----:B------:R1:W2:Y:S01]  /*13790*/  MUFU.EX2 R153, R56 ;  /* 0x0000003800997308 */ /* 0x0002a20000000800 */
[C---:B---3--:R-:W-:Y:S01]  /*137a0*/  FADD.FTZ R5, R151.reuse, R32 ;  /* 0x0000002097057221 */ /* 0x048fe20000010000 */
[----:B------:R-:W-:Y:S02]  /*137b0*/  F2FP.F16.F32.PACK_AB R151, R151, R50 ;  /* 0x000000329797723e */ /* 0x000fe400000000ff */
[-C--:B------:R-:W-:Y:S02]  /*137c0*/  MOV R50, R87.reuse ;  /* 0x0000005700327202 */ /* 0x080fe40000000f00 */
[-C--:B------:R-:W-:Y:S02]  /*137d0*/  MOV R32, R87.reuse ;  /* 0x0000005700207202 */ /* 0x080fe40000000f00 */
[----:B------:R-:W3:Y:S01]  /*137e0*/  MUFU.EX2 R58, R58 ;  /* 0x0000003a003a7308 */ /* 0x000ee20000000800 */
[----:B0-----:R-:W-:Y:S01]  /*137f0*/  FADD.FTZ R8, R54, R5 ;  /* 0x0000000536087221 */ /* 0x001fe20000010000 */
[----:B-1----:R-:W-:-:S06]  /*13800*/  MOV R56, R87 ;  /* 0x0000005700387202 */ /* 0x002fcc0000000f00 */
[----:B------:R-:W0:Y:S01]  /*13810*/  MUFU.EX2 R11, R11 ;  /* 0x0000000b000b7308 */ /* 0x000e220000000800 */
[C---:B--2---:R-:W-:Y:S01]  /*13820*/  FADD.FTZ R5, R153.reuse, R8 ;  /* 0x0000000899057221 */ /* 0x044fe20000010000 */
[----:B------:R-:W-:Y:S01]  /*13830*/  F2FP.F16.F32.PACK_AB R153, R153, R54 ;  /* 0x000000369999723e */ /* 0x000fe200000000ff */
[----:B------:R-:W-:-:S05]  /*13840*/  IMAD.MOV.U32 R54, RZ, RZ, R87 ;  /* 0x000000ffff367224 */ /* 0x000fca00078e0057 */
[----:B------:R-:W1:Y:S01]  /*13850*/  MUFU.EX2 R37, R37 ;  /* 0x0000002500257308 */ /* 0x000e620000000800 */
[----:B---3--:R-:W-:Y:S01]  /*13860*/  FADD.FTZ R8, R58, R5 ;  /* 0x000000053a087221 */ /* 0x008fe20000010000 */
[----:B------:R-:W-:Y:S02]  /*13870*/  IMAD.MOV.U32 R5, RZ, RZ, 0x3f800000 ;  /* 0x3f800000ff057424 */ /* 0x000fe400078e00ff */
[C---:B0-----:R-:W-:Y:S01]  /*13880*/  FADD.FTZ R3, R11.reuse, R34 ;  /* 0x000000220b037221 */ /* 0x041fe20000010000 */
[----:B------:R-:W-:Y:S01]  /*13890*/  F2FP.F16.F32.PACK_AB R154, R11, R154 ;  /* 0x0000009a0b9a723e */ /* 0x000fe200000000ff */
[--C-:B------:R-:W-:Y:S02]  /*138a0*/  IMAD.MOV.U32 R34, RZ, RZ, R87.reuse ;  /* 0x000000ffff227224 */ /* 0x100fe400078e0057 */
[C---:B-1----:R-:W-:Y:S01]  /*138b0*/  FADD.FTZ R0, R37.reuse, R8 ;  /* 0x0000000825007221 */ /* 0x042fe20000010000 */
[----:B------:R-:W-:Y:S01]  /*138c0*/  F2FP.F16.F32.PACK_AB R155, R37, R58 ;  /* 0x0000003a259b723e */ /* 0x000fe200000000ff */
[----:B------:R-:W-:-:S02]  /*138d0*/  IMAD.MOV.U32 R58, RZ, RZ, R87 ;  /* 0x000000ffff3a7224 */ /* 0x000fc400078e0057 */
[----:B------:R-:W-:Y:S01]  /*138e0*/  IMAD.MOV.U32 R37, RZ, RZ, R87 ;  /* 0x000000ffff257224 */ /* 0x000fe200078e0057 */
[----:B------:R-:W-:Y:S06]  /*138f0*/  @!P1 BRA `(.L_x_626) ;  /* 0x0000002800509947 */ /* 0x000fec0003800000 */
[----:B------:R-:W-:Y:S01]  /*13900*/  MOV R11, R14 ;  /* 0x0000000e000b7202 */ /* 0x000fe20000000f00 */
[----:B------:R-:W-:Y:S01]  /*13910*/  IMAD.MOV.U32 R12, RZ, RZ, R6 ;  /* 0x000000ffff0c7224 */ /* 0x000fe200078e0006 */
[----:B------:R-:W-:Y:S01]  /*13920*/  MOV R8, R174 ;  /* 0x000000ae00087202 */ /* 0x000fe20000000f00 */
[----:B------:R-:W-:Y:S01]  /*13930*/  IMAD.MOV.U32 R7, RZ, RZ, R181 ;  /* 0x000000ffff077224 */ /* 0x000fe200078e00b5 */
[----:B------:R-:W-:Y:S01]  /*13940*/  CS2R R86, SRZ ;  /* 0x0000000000567805 */ /* 0x000fe2000001ff00 */
[----:B------:R-:W-:Y:S01]  /*13950*/  IMAD.MOV.U32 R5, RZ, RZ, 0x3f800000 ;  /* 0x3f800000ff057424 */ /* 0x000fe200078e00ff */
        /* <DEDUP_REMOVED lines=30> */
[----:B------:R-:W-:-:S07]  /*13b40*/  CS2R R24, SRZ ;  /* 0x0000000000187805 */ /* 0x000fce000001ff00 */
.L_x_639:
[----:B------:R-:W-:-:S04]  /*13b50*/  ISETP.NE.AND P1, PT, R8, 0x1, PT ;  /* 0x000000010800780c */ /* 0x000fc80003f25270 */
[----:B------:R-:W-:-:S04]  /*13b60*/  SEL R6, RZ, 0x1, P1 ;  /* 0x00000001ff067807 */ /* 0x000fc80000800000 */
[----:B------:R-:W-:Y:S01]  /*13b70*/  LOP3.LUT R181, R7, R6, RZ, 0x3c, !PT ;  /* 0x0000000607b57212 */ /* 0x000fe200078e3cff */
[----:B------:R-:W-:Y:S06]  /*13b80*/  @!P0 BRA `(.L_x_627) ;  /* 0x0000000000048947 */ /* 0x000fec0003800000 */
[----:B------:R-:W-:Y:S01]  /*13b90*/  BPT.TRAP 0x1 ;  /* 0x000000040000795c */ /* 0x000fe20000300000 */
.L_x_627:
[----:B------:R-:W-:Y:S01]  /*13ba0*/  VIADD R174, R8, 0x1 ;  /* 0x0000000108ae7836 */ /* 0x000fe20000000000 */
[----:B------:R-:W-:-:S04]  /*13bb0*/  SHF.L.U32 R6, R181, 0x1f, RZ ;  /* 0x0000001fb5067819 */ /* 0x000fc800000006ff */
[----:B------:R-:W-:-:S04]  /*13bc0*/  ISETP.NE.AND P1, PT, R174, 0x2, PT ;  /* 0x00000002ae00780c */ /* 0x000fc80003f25270 */
[----:B------:R-:W-:-:S04]  /*13bd0*/  SEL R174, R174, RZ, P1 ;  /* 0x000000ffaeae7207 */ /* 0x000fc80000800000 */
[----:B------:R-:W-:-:S04]  /*13be0*/  LEA R13, R174, R2, 0x3 ;  /* 0x00000002ae0d7211 */ /* 0x000fc800078e18ff */
[----:B------:R0:W1:Y:S01]  /*13bf0*/  SYNCS.PHASECHK.TRANS64.TRYWAIT P1, [R13+URZ+0x2a830], R6 ;  /* 0x02a830060d0075a7 */ /* 0x000062000802017f */
[----:B------:R-:W-:Y:S05]  /*13c00*/  @!P0 BRA `(.L_x_628) ;  /* 0x0000000000048947 */ /* 0x000fea0003800000 */
[----:B------:R-:W-:Y:S01]  /*13c10*/  BPT.TRAP 0x1 ;  /* 0x000000040000795c */ /* 0x000fe20000300000 */
.L_x_628:
[----:B------:R-:W-:Y:S01]  /*13c20*/  IMAD R95, R174, 0x900, R4 ;  /* 0x00000900ae5f7824 */ /* 0x000fe200078e0204 */
[----:B------:R-:W-:Y:S03]  /*13c30*/  BSSY B1, `(.L_x_629) ;  /* 0x0000006000017945 */ /* 0x000fe60003800000 */
[C---:B------:R-:W-:Y:S02]  /*13c40*/  VIADD R92, R95.reuse, 0x2 ;  /* 0x000000025f5c7836 */ /* 0x040fe40000000000 */
[----:B------:R-:W-:Y:S01]  /*13c50*/  VIADD R91, R95, 0x4 ;  /* 0x000000045f5b7836 */ /* 0x000fe20000000000 */
[----:B-1----:R-:W-:Y:S06]  /*13c60*/  @P1 BRA `(.L_x_630) ;  /* 0x0000000000081947 */ /* 0x002fec0003800000 */
[----:B------:R-:W1:Y:S02]  /*13c70*/  SYNCS.PHASECHK.TRANS64.TRYWAIT P1, [R13+URZ+0x2a830], R6 ;  /* 0x02a830060d0075a7 */ /* 0x000e64000802017f */
[----:B-1----:R-:W-:Y:S05]  /*13c80*/  @!P1 BRA `(.L_x_631) ;  /* 0x000000e000089947 */ /* 0x002fea0003800000 */
.L_x_630:
[----:B------:R-:W-:Y:S05]  /*13c90*/  BSYNC B1 ;  /* 0x0000000000017941 */ /* 0x000fea0003800000 */
.L_x_629:
[----:B------:R-:W2:Y:S04]  /*13ca0*/  LDL.64 R96, [R1+0x30] ;  /* 0x0000300001607983 */ /* 0x000ea80000100a00 */
[----:B------:R3:W-:Y:S04]  /*13cb0*/  STL.64 [R1+0x88], R10 ;  /* 0x0000880a01007387 */ /* 0x0007e80000100a00 */
[----:B---3--:R-:W3:Y:S01]  /*13cc0*/  LDL.64 R10, [R1+0x28] ;  /* 0x00002800010a7983 */ /* 0x008ee20000100a00 */
[----:B------:R-:W-:Y:S01]  /*13cd0*/  MOV R88, R95 ;  /* 0x0000005f00587202 */ /* 0x000fe20000000f00 */
[C---:B------:R-:W-:Y:S01]  /*13ce0*/  VIADD R90, R95.reuse, 0x6 ;  /* 0x000000065f5a7836 */ /* 0x040fe20000000000 */
[----:B------:R-:W-:Y:S01]  /*13cf0*/  MOV R14, UR58 ;  /* 0x0000003a000e7c02 */ /* 0x000fe20008000f00 */
[----:B------:R-:W-:Y:S01]  /*13d00*/  IMAD.MOV.U32 R89, RZ, RZ, 0x40000040 ;  /* 0x40000040ff597424 */ /* 0x000fe200078e00ff */
[----:B------:R-:W-:Y:S01]  /*13d10*/  R2UR UR46, R88 ;  /* 0x00000000582e72ca */ /* 0x000fe200000e0000 */
[----:B------:R-:W-:Y:S01]  /*13d20*/  IMAD.MOV.U32 R93, RZ, RZ, 0x40000040 ;  /* 0x40000040ff5d7424 */ /* 0x000fe200078e00ff */
[----:B------:R-:W-:Y:S01]  /*13d30*/  MOV R88, R92 ;  /* 0x0000005c00587202 */ /* 0x000fe20000000f00 */
[C---:B------:R-:W-:Y:S01]  /*13d40*/  VIADD R92, R95.reuse, 0x304 ;  /* 0x000003045f5c7836 */ /* 0x040fe20000000000 */
[----:B------:R-:W-:Y:S01]  /*13d50*/  MOV R193, UR38 ;  /* 0x0000002600c17c02 */ /* 0x000fe20008000f00 */
[-C--:B------:R-:W-:Y:S01]  /*13d60*/  FMUL.FTZ R24, R24, R94.reuse ;  /* 0x0000005e18187220 */ /* 0x080fe20000410000 */
[----:B------:R-:W-:Y:S01]  /*13d70*/  R2UR UR42, R88 ;  /* 0x00000000582a72ca */ /* 0x000fe200000e0000 */
[----:B------:R-:W-:Y:S01]  /*13d80*/  IMAD.MOV.U32 R88, RZ, RZ, R91 ;  /* 0x000000ffff587224 */ /* 0x000fe200078e005b */
[----:B------:R-:W-:Y:S01]  /*13d90*/  R2UR UR58, R90 ;  /* 0x000000005a3a72ca */ /* 0x000fe200000e0000 */
[----:B------:R-:W-:Y:S01]  /*13da0*/  VIADD R90, R95, 0x302 ;  /* 0x000003025f5a7836 */ /* 0x000fe20000000000 */
[----:B------:R-:W-:Y:S01]  /*13db0*/  MOV R198, UR45 ;  /* 0x0000002d00c67c02 */ /* 0x000fe20008000f00 */
[-C--:B------:R-:W-:Y:S01]  /*13dc0*/  FMUL.FTZ R25, R25, R94.reuse ;  /* 0x0000005e19197220 */ /* 0x080fe20000410000 */
[----:B------:R-:W-:Y:S01]  /*13dd0*/  R2UR UR38, R88 ;  /* 0x00000000582672ca */ /* 0x000fe200000e0000 */
[C---:B------:R-:W-:Y:S01]  /*13de0*/  VIADD R88, R95.reuse, 0x300 ;  /* 0x000003005f587836 */ /* 0x040fe20000000000 */
[----:B------:R-:W-:Y:S01]  /*13df0*/  R2UR UR30, R90 ;  /* 0x000000005a1e72ca */ /* 0x000fe200000e0000 */
[----:B------:R-:W-:Y:S01]  /*13e00*/  VIADD R90, R95, 0x600 ;  /* 0x000006005f5a7836 */ /* 0x000fe20000000000 */
[----:B01----:R-:W-:Y:S01]  /*13e10*/  MOV R6, UR44 ;  /* 0x0000002c00067c02 */ /* 0x003fe20008000f00 */
[-C--:B------:R-:W-:Y:S01]  /*13e20*/  FMUL.FTZ R28, R28, R94.reuse ;  /* 0x0000005e1c1c7220 */ /* 0x080fe20000410000 */
[----:B------:R-:W-:Y:S01]  /*13e30*/  R2UR UR34, R88 ;  /* 0x00000000582272ca */ /* 0x000fe200000e0000 */
[-C--:B------:R-:W-:Y:S01]  /*13e40*/  FMUL.FTZ R29, R29, R94.reuse ;  /* 0x0000005e1d1d7220 */ /* 0x080fe20000410000 */
[----:B------:R-:W-:Y:S01]  /*13e50*/  IADD3 R88, R95, 0x306, RZ ;  /* 0x000003065f587810 */ /* 0x000fe20007ffe0ff */
[-C--:B------:R-:W-:Y:S01]  /*13e60*/  FMUL.FTZ R32, R32, R94.reuse ;  /* 0x0000005e20207220 */ /* 0x080fe20000410000 */
[----:B------:R-:W-:Y:S01]  /*13e70*/  R2UR UR47, R89 ;  /* 0x00000000592f72ca */ /* 0x000fe200000e0000 */
[-C--:B------:R-:W-:Y:S01]  /*13e80*/  FMUL.FTZ R33, R33, R94.reuse ;  /* 0x0000005e21217220 */ /* 0x080fe20000410000 */
[----:B------:R-:W-:Y:S01]  /*13e90*/  R2UR UR26, R92 ;  /* 0x000000005c1a72ca */ /* 0x000fe200000e0000 */
[-C--:B------:R-:W-:Y:S01]  /*13ea0*/  FMUL.FTZ R36, R36, R94.reuse ;  /* 0x0000005e24247220 */ /* 0x080fe20000410000 */
[----:B------:R-:W-:Y:S01]  /*13eb0*/  R2UR UR22, R88 ;  /* 0x00000000581672ca */ /* 0x000fe200000e0000 */
[C---:B------:R-:W-:Y:S01]  /*13ec0*/  VIADD R88, R95.reuse, 0x604 ;  /* 0x000006045f587836 */ /* 0x040fe20000000000 */
[----:B------:R-:W-:Y:S01]  /*13ed0*/  R2UR UR18, R90 ;  /* 0x000000005a1272ca */ /* 0x000fe200000e0000 */
[----:B------:R-:W-:Y:S01]  /*13ee0*/  VIADD R90, R95, 0x606 ;  /* 0x000006065f5a7836 */ /* 0x000fe20000000000 */
[----:B------:R-:W-:Y:S01]  /*13ef0*/  MOV R91, 0x40000040 ;  /* 0x40000040005b7802 */ /* 0x000fe20000000f00 */
[-C--:B------:R-:W-:Y:S01]  /*13f00*/  FMUL.FTZ R37, R37, R94.reuse ;  /* 0x0000005e25257220 */ /* 0x080fe20000410000 */
[----:B------:R-:W-:Y:S01]  /*13f10*/  IADD3 R92, R95, 0x602, RZ ;  /* 0x000006025f5c7810 */ /* 0x000fe20007ffe0ff */
[-C--:B------:R-:W-:Y:S01]  /*13f20*/  FMUL.FTZ R40, R40, R94.reuse ;  /* 0x0000005e28287220 */ /* 0x080fe20000410000 */
[----:B------:R-:W-:Y:S01]  /*13f30*/  MOV R21, UR39 ;  /* 0x0000002700157c02 */ /* 0x000fe20008000f00 */
[-C--:B------:R-:W-:Y:S01]  /*13f40*/  FMUL.FTZ R41, R41, R94.reuse ;  /* 0x0000005e29297220 */ /* 0x080fe20000410000 */
[----:B------:R-:W-:Y:S01]  /*13f50*/  MOV R9, UR59 ;  /* 0x0000003b00097c02 */ /* 0x000fe20008000f00 */
[-C--:B------:R-:W-:Y:S01]  /*13f60*/  FMUL.FTZ R44, R44, R94.reuse ;  /* 0x0000005e2c2c7220 */ /* 0x080fe20000410000 */
[----:B------:R-:W-:Y:S01]  /*13f70*/  R2UR UR43, R89 ;  /* 0x00000000592b72ca */ /* 0x000fe200000e0000 */
        /* <DEDUP_REMOVED lines=34> */
[----:B------:R-:W-:Y:S01]  /*141a0*/  MOV R196, UR41 ;  /* 0x0000002900c47c02 */ /* 0x000fe20008000f00 */
[----:B------:R0:W-:Y:S01]  /*141b0*/  STL.64 [R1+0x80], R2 ;  /* 0x0000800201007387 */ /* 0x0001e20000100a00 */
[----:B------:R-:W-:Y:S01]  /*141c0*/  MOV R197, UR40 ;  /* 0x0000002800c57c02 */ /* 0x000fe20008000f00 */
[-C--:B------:R-:W-:Y:S01]  /*141d0*/  FMUL.FTZ R26, R26, R5.reuse ;  /* 0x000000051a1a7220 */ /* 0x080fe20000410000 */
        /* <DEDUP_REMOVED lines=8> */
[-C--:B------:R-:W-:Y:S01]  /*14260*/  FMUL.FTZ R35, R35, R5.reuse ;  /* 0x0000000523237220 */ /* 0x080fe20000410000 */
[----:B0-----:R-:W4:Y:S01]  /*14270*/  LDL.64 R2, [R1+0x18] ;  /* 0x0000180001027983 */ /* 0x001f220000100a00 */
        /* <DEDUP_REMOVED lines=25> */
[----:B--2---:R-:W-:-:S02]  /*14410*/  R2UR UR44, R96 ;  /* 0x00000000602c72ca */ /* 0x004fc400000e0000 */
[----:B------:R-:W-:Y:S02]  /*14420*/  R2UR UR45, R97 ;  /* 0x00000000612d72ca */ /* 0x000fe400000e0000 */
[----:B------:R-:W-:-:S11]  /*14430*/  WARPGROUP.ARRIVE ;  /* 0x00000000000079c5 */ /* 0x000fd60000000000 */
[----:B------:R-:W-:Y:S01]  /*14440*/  HGMMA.64x96x16.F32 R88, gdesc[UR44], RZ, !UPT, gsb0 ;  /* 0x016000002c5879f0 */ /* 0x000fe2000c0008ff */
[----:B---3--:R-:W-:Y:S02]  /*14450*/  R2UR UR40, R10 ;  /* 0x000000000a2872ca */ /* 0x008fe400000e0000 */
[----:B------:R-:W-:Y:S02]  /*14460*/  R2UR UR41, R11 ;  /* 0x000000000b2972ca */ /* 0x000fe400000e0000 */
[----:B------:R0:W5:Y:S01]  /*14470*/  LDL.LU.64 R10, [R1+0x88] ;  /* 0x00008800010a7983 */ /* 0x0001620000300a00 */
[----:B------:R-:W-:Y:S02]  /*14480*/  WARPGROUP.DEPBAR.LE gsb0, 0x0 ;  /* 0x00008000000079c5 */ /* 0x000fe40000010000 */
[----:B------:R-:W-:-:S08]  /*14490*/  WARPGROUP.ARRIVE ;  /* 0x00000000000079c5 */ /* 0x000fd00000000000 */
[----:B------:R-:W-:Y:S01]  /*144a0*/  HGMMA.64x96x16.F32 R88, gdesc[UR40], R88, gsb0 ;  /* 0x01600000285879f0 */ /* 0x000fe20008000858 */
[----:B------:R-:W-:Y:S02]  /*144b0*/  R2UR UR41, R196 ;  /* 0x00000000c42972ca */ /* 0x000fe400000e0000 */
[----:B------:R-:W-:Y:S02]  /*144c0*/  R2UR UR40, R197 ;  /* 0x00000000c52872ca */ /* 0x000fe400000e0000 */
[----:B------:R-:W2:Y:S01]  /*144d0*/  LDL.64 R196, [R1+0x20] ;  /* 0x0000200001c47983 */ /* 0x000ea20000100a00 */
[----:B----4-:R-:W-:Y:S02]  /*144e0*/  R2UR UR56, R2 ;  /* 0x00000000023872ca */ /* 0x010fe400000e0000 */
[----:B------:R-:W-:Y:S01]  /*144f0*/  R2UR UR57, R3 ;  /* 0x00000000033972ca */ /* 0x000fe200000e0000 */
[----:B------:R-:W-:Y:S02]  /*14500*/  WARPGROUP.DEPBAR.LE gsb0, 0x0 ;  /* 0x00008000000079c5 */ /* 0x000fe40000010000 */
[----:B------:R-:W-:Y:S01]  /*14510*/  WARPGROUP.ARRIVE ;  /* 0x00000000000079c5 */ /* 0x000fe20000000000 */
[----:B--2---:R-:W-:-:S02]  /*14520*/  R2UR UR36, R196 ;  /* 0x00000000c42472ca */ /* 0x004fc400000e0000 */
[----:B------:R-:W-:Y:S02]  /*14530*/  R2UR UR37, R197 ;  /* 0x00000000c52572ca */ /* 0x000fe400000e0000 */
[----:B------:R-:W2:Y:S11]  /*14540*/  LDL.64 R196, [R1] ;  /* 0x0000000001c47983 */ /* 0x000eb60000100a00 */
[----:B------:R-:W-:Y:S01]  /*14550*/  HGMMA.64x96x16.F32 R88, gdesc[UR36], R88, gsb0 ;  /* 0x01600000245879f0 */ /* 0x000fe20008000858 */
[----:B------:R-:W-:-:S02]  /*14560*/  R2UR UR37, R194 ;  /* 0x00000000c22572ca */ /* 0x000fc400000e0000 */
[----:B------:R-:W-:Y:S02]  /*14570*/  R2UR UR36, R195 ;  /* 0x00000000c32472ca */ /* 0x000fe400000e0000 */
[----:B------:R-:W3:Y:S04]  /*14580*/  LDL.64 R194, [R1+0x8] ;  /* 0x0000080001c27983 */ /* 0x000ee80000100a00 */
[----:B------:R0:W5:Y:S01]  /*14590*/  LDL.LU.64 R2, [R1+0x80] ;  /* 0x0000800001027983 */ /* 0x0001620000300a00 */
[----:B------:R-:W-:Y:S02]  /*145a0*/  WARPGROUP.DEPBAR.LE gsb0, 0x0 ;  /* 0x00008000000079c5 */ /* 0x000fe40000010000 */
[----:B------:R-:W-:-:S06]  /*145b0*/  WARPGROUP.ARRIVE ;  /* 0x00000000000079c5 */ /* 0x000fcc0000000000 */
[----:B------:R-:W-:Y:S01]  /*145c0*/  HGMMA.64x96x16.F32 R88, gdesc[UR56], R88, gsb0 ;  /* 0x01600000385879f0 */ /* 0x000fe20008000858 */
[----:B------:R-:W-:Y:S02]  /*145d0*/  R2UR UR58, R14 ;  /* 0x000000000e3a72ca */ /* 0x000fe400000e0000 */
[----:B------:R-:W-:Y:S02]  /*145e0*/  R2UR UR57, R15 ;  /* 0x000000000f3972ca */ /* 0x000fe400000e0000 */
[----:B------:R-:W4:Y:S01]  /*145f0*/  LDL.64 R14, [R1+0x10] ;  /* 0x00001000010e7983 */ /* 0x000f220000100a00 */
[----:B------:R-:W-:Y:S02]  /*14600*/  WARPGROUP.DEPBAR.LE gsb0, 0x0 ;  /* 0x00008000000079c5 */ /* 0x000fe40000010000 */
[----:B------:R-:W-:Y:S01]  /*14610*/  WARPGROUP.ARRIVE ;  /* 0x00000000000079c5 */ /* 0x000fe20000000000 */
[----:B---3--:R-:W-:Y:S02]  /*14620*/  R2UR UR28, R194 ;  /* 0x00000000c21c72ca */ /* 0x008fe400000e0000 */
[----:B------:R-:W-:-:S02]  /*14630*/  R2UR UR29, R195 ;  /* 0x00000000c31d72ca */ /* 0x000fc400000e0000 */
[----:B----4-:R-:W-:Y:S02]  /*14640*/  R2UR UR32, R14 ;  /* 0x000000000e2072ca */ /* 0x010fe400000e0000 */
[----:B------:R-:W-:-:S13]  /*14650*/  R2UR UR33, R15 ;  /* 0x000000000f2172ca */ /* 0x000fda00000e0000 */
[----:B------:R-:W-:Y:S01]  /*14660*/  HGMMA.64x96x16.F32 R88, gdesc[UR32], R88, gsb0 ;  /* 0x01600000205879f0 */ /* 0x000fe20008000858 */
[----:B--2---:R-:W-:Y:S02]  /*14670*/  R2UR UR24, R196 ;  /* 0x00000000c41872ca */ /* 0x004fe400000e0000 */
[----:B------:R-:W-:Y:S01]  /*14680*/  R2UR UR25, R197 ;  /* 0x00000000c51972ca */ /* 0x000fe200000e0000 */
[----:B------:R-:W-:Y:S02]  /*14690*/  WARPGROUP.DEPBAR.LE gsb0, 0x0 ;  /* 0x00008000000079c5 */ /* 0x000fe40000010000 */
[----:B------:R-:W-:-:S06]  /*146a0*/  WARPGROUP.ARRIVE ;  /* 0x00000000000079c5 */ /* 0x000fcc0000000000 */
[----:B------:R-:W-:Y:S03]  /*146b0*/  HGMMA.64x96x16.F32 R88, gdesc[UR28], R88, gsb0 ;  /* 0x016000001c5879f0 */ /* 0x000fe60008000858 */
[----:B------:R-:W-:Y:S02]  /*146c0*/  WARPGROUP.DEPBAR.LE gsb0, 0x0 ;  /* 0x00008000000079c5 */ /* 0x000fe40000010000 */
[----:B------:R-:W-:-:S06]  /*146d0*/  WARPGROUP.ARRIVE ;  /* 0x00000000000079c5 */ /* 0x000fcc0000000000 */
[----:B------:R-:W-:Y:S01]  /*146e0*/  HGMMA.64x96x16.F32 R88, gdesc[UR24], R88, gsb0 ;  /* 0x01600000185879f0 */ /* 0x000fe20008000858 */
[----:B------:R-:W-:Y:S01]  /*146f0*/  UMOV UR20, UR52 ;  /* 0x0000003400147c82 */ /* 0x000fe20008000000 */
[----:B------:R-:W-:Y:S01]  /*14700*/  UMOV UR21, UR53 ;  /* 0x0000003500157c82 */ /* 0x000fe20008000000 */
[----:B------:R-:W-:Y:S02]  /*14710*/  WARPGROUP.DEPBAR.LE gsb0, 0x0 ;  /* 0x00008000000079c5 */ /* 0x000fe40000010000 */
[----:B------:R-:W-:-:S06]  /*14720*/  WARPGROUP.ARRIVE ;  /* 0x00000000000079c5 */ /* 0x000fcc0000000000 */
[----:B------:R-:W-:Y:S01]  /*14730*/  HGMMA.64x96x16.F32 R88, gdesc[UR20], R88, gsb0 ;  /* 0x01600000145879f0 */ /* 0x000fe20008000858 */
[----:B------:R-:W-:Y:S01]  /*14740*/  UMOV UR16, UR48 ;  /* 0x0000003000107c82 */ /* 0x000fe20008000000 */
[----:B------:R-:W-:Y:S01]  /*14750*/  UMOV UR17, UR49 ;  /* 0x0000003100117c82 */ /* 0x000fe20008000000 */
[----:B------:R-:W-:Y:S02]  /*14760*/  R2UR UR45, R198 ;  /* 0x00000000c62d72ca */ /* 0x000fe400000e0000 */
[----:B------:R-:W-:Y:S01]  /*14770*/  R2UR UR44, R6 ;  /* 0x00000000062c72ca */ /* 0x000fe200000e0000 */
[----:B------:R-:W-:Y:S02]  /*14780*/  WARPGROUP.DEPBAR.LE gsb0, 0x0 ;  /* 0x00008000000079c5 */ /* 0x000fe40000010000 */
[----:B------:R-:W-:-:S06]  /*14790*/  WARPGROUP.ARRIVE ;  /* 0x00000000000079c5 */ /* 0x000fcc0000000000 */
[----:B------:R-:W-:Y:S04]  /*147a0*/  HGMMA.64x96x16.F32 R88, gdesc[UR16], R88, gsb0 ;  /* 0x01600000105879f0 */ /* 0x000fe80008000858 */
[----:B------:R-:W-:Y:S01]  /*147b0*/  UMOV UR12, UR44 ;  /* 0x0000002c000c7c82 */ /* 0x000fe20008000000 */
[----:B------:R-:W-:Y:S01]  /*147c0*/  UMOV UR13, UR45 ;  /* 0x0000002d000d7c82 */ /* 0x000fe20008000000 */
        /* <DEDUP_REMOVED lines=10> */
[----:B------:R-:W-:Y:S01]  /*14870*/  R2UR UR39, R21 ;  /* 0x00000000152772ca */ /* 0x000fe200000e0000 */
[----:B------:R-:W-:Y:S02]  /*14880*/  WARPGROUP.DEPBAR.LE gsb0, 0x0 ;  /* 0x00008000000079c5 */ /* 0x000fe40000010000 */
[----:B------:R-:W-:-:S06]  /*14890*/  WARPGROUP.ARRIVE ;  /* 0x00000000000079c5 */ /* 0x000fcc0000000000 */
[----:B------:R-:W-:Y:S01]  /*148a0*/  HGMMA.64x96x16.F32 R88, gdesc[UR8], R88, gsb0 ;  /* 0x01600000085879f0 */ /* 0x000fe20008000858 */
[----:B------:R-:W-:Y:S02]  /*148b0*/  R2UR UR38, R193 ;  /* 0x00000000c12672ca */ /* 0x000fe400000e0000 */
[----:B------:R-:W-:Y:S02]  /*148c0*/  R2UR UR59, R9 ;  /* 0x00000000093b72ca */ /* 0x000fe400000e0000 */
[----:B------:R-:W-:Y:S01]  /*148d0*/  R2UR UR56, R20 ;  /* 0x00000000143872ca */ /* 0x000fe200000e0000 */
[----:B------:R-:W-:Y:S01]  /*148e0*/  FMUL.FTZ R87, R87, R5 ;  /* 0x0000000557577220 */ /* 0x000fe20000410000 */
[----:B------:R-:W-:Y:S02]  /*148f0*/  WARPGROUP.DEPBAR.LE gsb0, 0x0 ;  /* 0x00008000000079c5 */ /* 0x000fe40000010000 */
[----:B0-----:R-:W-:Y:S11]  /*14900*/  @!P0 BRA `(.L_x_632) ;  /* 0x0000000000048947 */ /* 0x001ff60003800000 */
[----:B------:R-:W-:Y:S01]  /*14910*/  BPT.TRAP 0x1 ;  /* 0x000000040000795c */ /* 0x000fe20000300000 */
.L_x_632:
[----:B------:R-:W-:Y:S02]  /*14920*/  SHF.L.U32 R5, R7, 0x1f, RZ ;  /* 0x0000001f07057819 */ /* 0x000fe400000006ff */
[----:B-----5:R-:W-:-:S04]  /*14930*/  LEA R15, R8, R2, 0x3 ;  /* 0x00000002080f7211 */ /* 0x020fc800078e18ff */
[----:B------:R0:W1:Y:S01]  /*14940*/  SYNCS.PHASECHK.TRANS64.TRYWAIT P1, [R15+URZ+0x2a850], R5 ;  /* 0x02a850050f0075a7 */ /* 0x000062000802017f */
[----:B------:R-:W-:Y:S05]  /*14950*/  @!P0 BRA `(.L_x_633) ;  /* 0x0000000000048947 */ /* 0x000fea0003800000 */
[----:B------:R-:W-:Y:S01]  /*14960*/  BPT.TRAP 0x1 ;  /* 0x000000040000795c */ /* 0x000fe20000300000 */
.L_x_633:
[----:B------:R-:W-:Y:S04]  /*14970*/  BSSY B1, `(.L_x_634) ;  /* 0x0000004000017945 */ /* 0x000fe80003800000 */
[----:B-1----:R-:W-:Y:S05]  /*14980*/  @P1 BRA `(.L_x_635) ;  /* 0x0000000000081947 */ /* 0x002fea0003800000 */
[----:B------:R-:W1:Y:S02]  /*14990*/  SYNCS.PHASECHK.TRANS64.TRYWAIT P1, [R15+URZ+0x2a850], R5 ;  /* 0x02a850050f0075a7 */ /* 0x000e64000802017f */
[----:B-1----:R-:W-:Y:S05]  /*149a0*/  @!P1 BRA `(.L_x_636) ;  /* 0x000000d000d49947 */ /* 0x002fea0003800000 */
.L_x_635:
[----:B------:R-:W-:Y:S05]  /*149b0*/  BSYNC B1 ;  /* 0x0000000000017941 */ /* 0x000fea0003800000 */
.L_x_634:
[----:B01----:R-:W-:Y:S01]  /*149c0*/  VIADD R5, R2, 0x400 ;  /* 0x0000040002057836 */ /* 0x003fe20000000000 */
[----:B------:R-:W-:Y:S01]  /*149d0*/  WARPGROUP.ARRIVE ;  /* 0x00000000000079c5 */ /* 0x000fe20000000000 */
[----:B------:R-:W-:Y:S02]  /*149e0*/  IMAD.MOV.U32 R7, RZ, RZ, 0x40000040 ;  /* 0x40000040ff077424 */ /* 0x000fe400078e00ff */
[----:B------:R-:W-:Y:S01]  /*149f0*/  IMAD.MOV.U32 R9, RZ, RZ, 0x40000040 ;  /* 0x40000040ff097424 */ /* 0x000fe200078e00ff */
[----:B------:R-:W-:Y:S02]  /*14a00*/  SHF.R.U32.HI R5, RZ, 0x4, R5 ;  /* 0x00000004ff057819 */ /* 0x000fe40000011605 */
[----:B------:R-:W-:Y:S02]  /*14a10*/  R2UR UR7, R7 ;  /* 0x00000000070772ca */ /* 0x000fe400000e0000 */
[----:B------:R-:W-:Y:S02]  /*14a20*/  LOP3.LUT R5, R5, 0x3fff, RZ, 0xc0, !PT ;  /* 0x00003fff05057812 */ /* 0x000fe400078ec0ff */
[----:B------:R-:W-:-:S02]  /*14a30*/  MOV R7, 0x40000040 ;  /* 0x4000004000077802 */ /* 0x000fc40000000f00 */
[----:B------:R-:W-:-:S05]  /*14a40*/  LOP3.LUT R5, R5, 0x3000000, RZ, 0xfc, !PT ;  /* 0x0300000005057812 */ /* 0x000fca00078efcff */
[----:B------:R-:W-:-:S05]  /*14a50*/  IMAD R6, R8, 0x600, R5 ;  /* 0x0000060008067824 */ /* 0x000fca00078e0205 */
[C---:B------:R-:W-:Y:S02]  /*14a60*/  R2UR UR6, R6.reuse ;  /* 0x00000000060672ca */ /* 0x040fe400000e0000 */
[----:B------:R-:W-:-:S11]  /*14a70*/  IADD3 R8, R6, 0x80, RZ ;  /* 0x0000008006087810 */ /* 0x000fd60007ffe0ff */
[----:B------:R-:W-:Y:S01]  /*14a80*/  HGMMA.64x128x16.F32 R24, R156, gdesc[UR4].tnspB, R24, gsb0 ;  /* 0x41e000049c187df0 */ /* 0x000fe20008000818 */
[----:B------:R-:W-:Y:S01]  /*14a90*/  R2UR UR6, R8 ;  /* 0x00000000080672ca */ /* 0x000fe200000e0000 */
[----:B------:R-:W-:Y:S01]  /*14aa0*/  VIADD R8, R6, 0x100 ;  /* 0x0000010006087836 */ /* 0x000fe20000000000 */
[----:B------:R-:W-:Y:S02]  /*14ab0*/  R2UR UR7, R9 ;  /* 0x00000000090772ca */ /* 0x000fe400000e0000 */
[----:B------:R-:W-:Y:S01]  /*14ac0*/  MOV R9, 0x40000040 ;  /* 0x4000004000097802 */ /* 0x000fe20000000f00 */
[----:B------:R-:W-:Y:S02]  /*14ad0*/  WARPGROUP.DEPBAR.LE gsb0, 0x0 ;  /* 0x00008000000079c5 */ /* 0x000fe40000010000 */
[----:B------:R-:W-:-:S08]  /*14ae0*/  WARPGROUP.ARRIVE ;  /* 0x00000000000079c5 */ /* 0x000fd00000000000 */
[----:B------:R-:W-:Y:S01]  /*14af0*/  HGMMA.64x128x16.F32 R24, R136, gdesc[UR4].tnspB, R24, gsb0 ;  /* 0x41e0000488187df0 */ /* 0x000fe20008000818 */
[----:B------:R-:W-:Y:S01]  /*14b00*/  R2UR UR6, R8 ;  /* 0x00000000080672ca */ /* 0x000fe200000e0000 */
[----:B------:R-:W-:Y:S01]  /*14b10*/  VIADD R8, R6, 0x180 ;  /* 0x0000018006087836 */ /* 0x000fe20000000000 */
[----:B------:R-:W-:Y:S01]  /*14b20*/  R2UR UR7, R9 ;  /* 0x00000000090772ca */ /* 0x000fe200000e0000 */
[----:B------:R-:W-:Y:S01]  /*14b30*/  IMAD.MOV.U32 R9, RZ, RZ, 0x40000040 ;  /* 0x40000040ff097424 */ /* 0x000fe200078e00ff */
[----:B------:R-:W-:Y:S02]  /*14b40*/  WARPGROUP.DEPBAR.LE gsb0, 0x0 ;  /* 0x00008000000079c5 */ /* 0x000fe40000010000 */
[----:B------:R-:W-:-:S09]  /*14b50*/  WARPGROUP.ARRIVE ;  /* 0x00000000000079c5 */ /* 0x000fd20000000000 */
[----:B------:R-:W-:Y:S01]  /*14b60*/  HGMMA.64x128x16.F32 R24, R140, gdesc[UR4].tnspB, R24, gsb0 ;  /* 0x41e000048c187df0 */ /* 0x000fe20008000818 */
[----:B------:R-:W-:Y:S02]  /*14b70*/  R2UR UR6, R8 ;  /* 0x00000000080672ca */ /* 0x000fe400000e0000 */
[----:B------:R-:W-:Y:S01]  /*14b80*/  R2UR UR7, R9 ;  /* 0x00000000090772ca */ /* 0x000fe200000e0000 */
[----:B------:R-:W-:Y:S01]  /*14b90*/  IMAD.MOV.U32 R9, RZ, RZ, 0x40000040 ;  /* 0x40000040ff097424 */ /* 0x000fe200078e00ff */
[C---:B------:R-:W-:Y:S01]  /*14ba0*/  IADD3 R8, R6.reuse, 0x200, RZ ;  /* 0x0000020006087810 */ /* 0x040fe20007ffe0ff */
[----:B------:R-:W-:Y:S01]  /*14bb0*/  VIADD R6, R6, 0x280 ;  /* 0x0000028006067836 */ /* 0x000fe20000000000 */
[----:B------:R-:W-:Y:S02]  /*14bc0*/  WARPGROUP.DEPBAR.LE gsb0, 0x0 ;  /* 0x00008000000079c5 */ /* 0x000fe40000010000 */
[----:B------:R-:W-:-:S07]  /*14bd0*/  WARPGROUP.ARRIVE ;  /* 0x00000000000079c5 */ /* 0x000fce0000000000 */
[----:B------:R-:W-:Y:S01]  /*14be0*/  HGMMA.64x128x16.F32 R24, R144, gdesc[UR4].tnspB, R24, gsb0 ;  /* 0x41e0000490187df0 */ /* 0x000fe20008000818 */
[----:B------:R-:W-:Y:S02]  /*14bf0*/  R2UR UR6, R8 ;  /* 0x00000000080672ca */ /* 0x000fe400000e0000 */
[----:B------:R-:W-:Y:S01]  /*14c00*/  R2UR UR7, R9 ;  /* 0x00000000090772ca */ /* 0x000fe200000e0000 */
[----:B------:R-:W-:Y:S02]  /*14c10*/  WARPGROUP.DEPBAR.LE gsb0, 0x0 ;  /* 0x00008000000079c5 */ /* 0x000fe40000010000 */
[----:B------:R-:W-:-:S10]  /*14c20*/  WARPGROUP.ARRIVE ;  /* 0x00000000000079c5 */ /* 0x000fd40000000000 */
[----:B------:R-:W-:Y:S01]  /*14c30*/  HGMMA.64x128x16.F32 R24, R148, gdesc[UR4].tnspB, R24, gsb0 ;  /* 0x41e0000494187df0 */ /* 0x000fe20008000818 */
[----:B------:R-:W-:Y:S02]  /*14c40*/  R2UR UR6, R6 ;  /* 0x00000000060672ca */ /* 0x000fe400000e0000 */
[----:B------:R-:W-:Y:S01]  /*14c50*/  R2UR UR7, R7 ;  /* 0x00000000070772ca */ /* 0x000fe200000e0000 */
[----:B------:R-:W-:Y:S02]  /*14c60*/  WARPGROUP.DEPBAR.LE gsb0, 0x0 ;  /* 0x00008000000079c5 */ /* 0x000fe40000010000 */
[----:B------:R-:W-:-:S10]  /*14c70*/  WARPGROUP.ARRIVE ;  /* 0x00000000000079c5 */ /* 0x000fd40000000000 */
[----:B------:R-:W-:Y:S03]  /*14c80*/  HGMMA.64x128x16.F32 R24, R152, gdesc[UR4].tnspB, R24, gsb0 ;  /* 0x41e0000498187df0 */ /* 0x000fe60008000818 */
[----:B------:R-:W-:Y:S02]  /*14c90*/  WARPGROUP.DEPBAR.LE gsb0, 0x0 ;  /* 0x00008000000079c5 */ /* 0x000fe40000010000 */
[----:B------:R-:W-:Y:S05]  /*14ca0*/  @!P0 BRA `(.L_x_637) ;  /* 0x0000000000048947 */ /* 0x000fea0003800000 */
[----:B------:R-:W-:Y:S01]  /*14cb0*/  BPT.TRAP 0x1 ;  /* 0x000000040000795c */ /* 0x000fe20000300000 */
.L_x_637:
        /* <DEDUP_REMOVED lines=14> */
[----:B------:R-:W1:Y:S01]  /*14da0*/  MUFU.TANH R8, R8 ;  /* 0x0000000800087308 */ /* 0x000e620000002400 */
        /* <DEDUP_REMOVED lines=16> */
[----:B-1----:R-:W-:Y:S01]  /*14eb0*/  FMNMX.FTZ R6, R8, R6, !PT ;  /* 0x0000000608067209 */ /* 0x002fe20007810000 */
[----:B------:R-:W-:Y:S01]  /*14ec0*/  FMUL.FTZ R111, R114, UR38 ;  /* 0x00000026726f7c20 */ /* 0x000fe20008410000 */
[----:B------:R-:W-:Y:S01]  /*14ed0*/  FMUL.FTZ R113, R116, UR38 ;  /* 0x0000002674717c20 */ /* 0x000fe20008410000 */
[----:B------:R-:W-:Y:S01]  /*14ee0*/  FMUL.FTZ R112, R115, UR38 ;  /* 0x0000002673707c20 */ /* 0x000fe20008410000 */
[----:B------:R-:W-:Y:S01]  /*14ef0*/  FMUL.FTZ R114, R117, UR38 ;  /* 0x0000002675727c20 */ /* 0x000fe20008410000 */
[----:B------:R-:W-:Y:S01]  /*14f00*/  FMUL.FTZ R115, R118, UR38 ;  /* 0x0000002676737c20 */ /* 0x000fe20008410000 */
[----:B------:R-:W-:Y:S01]  /*14f10*/  FMUL.FTZ R117, R120, UR38 ;  /* 0x0000002678757c20 */ /* 0x000fe20008410000 */
[----:B------:R-:W1:Y:S01]  /*14f20*/  MUFU.TANH R21, R21 ;  /* 0x0000001500157308 */ /* 0x000e620000002400 */
[----:B--2---:R-:W-:Y:S01]  /*14f30*/  FMNMX.FTZ R5, R20, R11, !PT ;  /* 0x0000000b14057209 */ /* 0x004fe20007810000 */
        /* <DEDUP_REMOVED lines=19> */
[----:B------:R-:W-:-:S03]  /*15070*/  FMUL.FTZ R132, R135, UR38 ;  /* 0x0000002687847c20 */ /* 0x000fc60008410000 */
        /* <DEDUP_REMOVED lines=81> */
[----:B0-----:R-:W-:-:S05]  /*15590*/  FMNMX.FTZ R6, R130, R6, !PT ;  /* 0x0000000682067209 */ /* 0x001fca0007810000 */
[----:B------:R-:W0:Y:S01]  /*155a0*/  SHFL.BFLY PT, R9, R6, 0x2, 0x1f ;  /* 0x0c401f0006097f89 */ /* 0x000e2200000e0000 */
[----:B-1----:R-:W-:-:S04]  /*155b0*/  FMNMX.FTZ R5, R131, R5, !PT ;  /* 0x0000000583057209 */ /* 0x002fc80007810000 */
[----:B--2---:R-:W-:-:S05]  /*155c0*/  FMNMX.FTZ R14, R132, R5, !PT ;  /* 0x00000005840e7209 */ /* 0x004fca0007810000 */
[----:B------:R-:W1:Y:S01]  /*155d0*/  SHFL.BFLY PT, R5, R14, 0x2, 0x1f ;  /* 0x0c401f000e057f89 */ /* 0x000e6200000e0000 */
[----:B0-----:R-:W-:-:S05]  /*155e0*/  FMNMX.FTZ R6, R6, R9, !PT ;  /* 0x0000000906067209 */ /* 0x001fca0007810000 */
[----:B------:R-:W0:Y:S01]  /*155f0*/  SHFL.BFLY PT, R9, R6, 0x1, 0x1f ;  /* 0x0c201f0006097f89 */ /* 0x000e2200000e0000 */
[----:B-1----:R-:W-:-:S05]  /*15600*/  FMNMX.FTZ R14, R14, R5, !PT ;  /* 0x000000050e0e7209 */ /* 0x002fca0007810000 */
[----:B------:R-:W1:Y:S01]  /*15610*/  SHFL.BFLY PT, R5, R14, 0x1, 0x1f ;  /* 0x0c201f000e057f89 */ /* 0x000e6200000e0000 */
[----:B0-----:R-:W-:Y:S01]  /*15620*/  FMNMX.FTZ R6, R6, R9, !PT ;  /* 0x0000000906067209 */ /* 0x001fe20007810000 */
[----:B------:R-:W-:-:S04]  /*15630*/  IMAD.U32 R9, RZ, RZ, UR39 ;  /* 0x00000027ff097e24 */ /* 0x000fc8000f8e00ff */
[C---:B------:R-:W-:Y:S01]  /*15640*/  FADD.FTZ R94, -R6.reuse, R12 ;  /* 0x0000000c065e7221 */ /* 0x040fe20000010100 */
[----:B------:R-:W-:-:S03]  /*15650*/  FMUL.FTZ R12, R6, R9 ;  /* 0x00000009060c7220 */ /* 0x000fc60000410000 */
[-C--:B------:R-:W-:Y:S01]  /*15660*/  FMUL.FTZ R94, R94, R9.reuse ;  /* 0x000000095e5e7220 */ /* 0x080fe20000410000 */
[-CC-:B------:R-:W-:Y:S01]  /*15670*/  FFMA.FTZ R138, R97, R9.reuse, -R12.reuse ;  /* 0x00000009618a7223 */ /* 0x180fe2000001080c */
[-CC-:B------:R-:W-:Y:S01]  /*15680*/  FFMA.FTZ R97, R98, R9.reuse, -R12.reuse ;  /* 0x0000000962617223 */ /* 0x180fe2000001080c */
[-CC-:B------:R-:W-:Y:S01]  /*15690*/  FFMA.FTZ R156, R7, R9.reuse, -R12.reuse ;  /* 0x00000009079c7223 */ /* 0x180fe2000001080c */
[-CC-:B------:R-:W-:Y:S01]  /*156a0*/  FFMA.FTZ R135, R8, R9.reuse, -R12.reuse ;  /* 0x0000000908877223 */ /* 0x180fe2000001080c */
[--C-:B------:R-:W-:Y:S01]  /*156b0*/  FFMA.FTZ R140, R101, R9, -R12.reuse ;  /* 0x00000009658c7223 */ /* 0x100fe2000001080c */
[----:B------:R-:W-:Y:S01]  /*156c0*/  MUFU.EX2 R94, R94 ;  /* 0x0000005e005e7308 */ /* 0x000fe20000000800 */
[----:B-1----:R-:W-:Y:S01]  /*156d0*/  FMNMX.FTZ R14, R14, R5, !PT ;  /* 0x000000050e0e7209 */ /* 0x002fe20007810000 */
[-CC-:B------:R-:W-:Y:S01]  /*156e0*/  FFMA.FTZ R158, R88, R9.reuse, -R12.reuse ;  /* 0x00000009589e7223 */ /* 0x180fe2000001080c */
[-CC-:B------:R-:W-:Y:S01]  /*156f0*/  FFMA.FTZ R134, R89, R9.reuse, -R12.reuse ;  /* 0x0000000959867223 */ /* 0x180fe2000001080c */
[-CC-:B------:R-:W-:Y:S01]  /*15700*/  FFMA.FTZ R136, R92, R9.reuse, -R12.reuse ;  /* 0x000000095c887223 */ /* 0x180fe2000001080c */
[-CC-:B------:R-:W-:Y:S01]  /*15710*/  FFMA.FTZ R133, R93, R9.reuse, -R12.reuse ;  /* 0x000000095d857223 */ /* 0x180fe2000001080c */
[C---:B------:R-:W-:Y:S01]  /*15720*/  FADD.FTZ R5, -R14.reuse, R11 ;  /* 0x0000000b0e057221 */ /* 0x040fe20000010100 */
[-C--:B------:R-:W-:Y:S01]  /*15730*/  FMUL.FTZ R98, R14, R9.reuse ;  /* 0x000000090e627220 */ /* 0x080fe20000410000 */
[----:B------:R-:W0:Y:S01]  /*15740*/  MUFU.EX2 R156, R156 ;  /* 0x0000009c009c7308 */ /* 0x000e220000000800 */
[-C--:B------:R-:W-:Y:S01]  /*15750*/  FFMA.FTZ R93, R102, R9.reuse, -R12 ;  /* 0x00000009665d7223 */ /* 0x080fe2000001080c */
[-C--:B------:R-:W-:Y:S01]  /*15760*/  FMUL.FTZ R5, R5, R9.reuse ;  /* 0x0000000905057220 */ /* 0x080fe20000410000 */
[-CC-:B------:R-:W-:Y:S01]  /*15770*/  FFMA.FTZ R157, R20, R9.reuse, -R98.reuse ;  /* 0x00000009149d7223 */ /* 0x180fe20000010862 */
[-CC-:B------:R-:W-:Y:S01]  /*15780*/  FFMA.FTZ R101, R21, R9.reuse, -R98.reuse ;  /* 0x0000000915657223 */ /* 0x180fe20000010862 */
[-CC-:B------:R-:W-:Y:S01]  /*15790*/  FFMA.FTZ R159, R90, R9.reuse, -R98.reuse ;  /* 0x000000095a9f7223 */ /* 0x180fe20000010862 */
[-CC-:B------:R-:W-:Y:S01]  /*157a0*/  FFMA.FTZ R91, R91, R9.reuse, -R98.reuse ;  /* 0x000000095b5b7223 */ /* 0x180fe20000010862 */
[----:B------:R-:W-:Y:S01]  /*157b0*/  FFMA.FTZ R137, R95, R9, -R98 ;  /* 0x000000095f897223 */ /* 0x000fe20000010862 */
[----:B------:R-:W-:Y:S01]  /*157c0*/  MUFU.EX2 R5, R5 ;  /* 0x0000000500057308 */ /* 0x000fe20000000800 */
[----:B------:R-:W-:-:S02]  /*157d0*/  VIADD R95, R13, 0x2a840 ;  /* 0x0002a8400d5f7836 */ /* 0x000fc40000000000 */
[-CC-:B------:R-:W-:Y:S01]  /*157e0*/  FFMA.FTZ R90, R96, R9.reuse, -R98.reuse ;  /* 0x00000009605a7223 */ /* 0x180fe20000010862 */
[-CC-:B------:R-:W-:Y:S01]  /*157f0*/  FFMA.FTZ R139, R99, R9.reuse, -R98.reuse ;  /* 0x00000009638b7223 */ /* 0x180fe20000010862 */
[-CC-:B------:R-:W-:Y:S01]  /*15800*/  FFMA.FTZ R21, R100, R9.reuse, -R98.reuse ;  /* 0x0000000964157223 */ /* 0x180fe20000010862 */
[-CC-:B------:R-:W-:Y:S01]  /*15810*/  FFMA.FTZ R141, R103, R9.reuse, -R98.reuse ;  /* 0x00000009678d7223 */ /* 0x180fe20000010862 */
[----:B------:R-:W-:Y:S01]  /*15820*/  PRMT R95, R183, 0x654, R95 ;  /* 0x00000654b75f7816 */ /* 0x000fe2000000005f */
[----:B------:R-:W-:Y:S01]  /*15830*/  FFMA.FTZ R20, R104, R9, -R98 ;  /* 0x0000000968147223 */ /* 0x000fe20000010862 */
[----:B------:R-:W1:Y:S01]  /*15840*/  MUFU.EX2 R157, R157 ;  /* 0x0000009d009d7308 */ /* 0x000e620000000800 */
[----:B0-----:R-:W-:Y:S01]  /*15850*/  FFMA.FTZ R3, R94, R3, R156 ;  /* 0x000000035e037223 */ /* 0x001fe2000001009c */
[----:B------:R0:W-:Y:S01]  /*15860*/  SYNCS.ARRIVE.TRANS64.RED.A1T0 RZ, [R95+URZ], RZ ;  /* 0x000000ff5fff79a7 */ /* 0x0001e2000810043f */
[-CC-:B------:R-:W-:Y:S01]  /*15870*/  FFMA.FTZ R143, R107, R9.reuse, -R98.reuse ;  /* 0x000000096b8f7223 */ /* 0x180fe20000010862 */
[-CC-:B------:R-:W-:Y:S01]  /*15880*/  FFMA.FTZ R108, R108, R9.reuse, -R98.reuse ;  /* 0x000000096c6c7223 */ /* 0x180fe20000010862 */
[-CC-:B------:R-:W-:Y:S01]  /*15890*/  FFMA.FTZ R145, R111, R9.reuse, -R98.reuse ;  /* 0x000000096f917223 */ /* 0x180fe20000010862 */
[-CC-:B------:R-:W-:Y:S01]  /*158a0*/  FFMA.FTZ R99, R112, R9.reuse, -R98.reuse ;  /* 0x0000000970637223 */ /* 0x180fe20000010862 */
[-CC-:B------:R-:W-:Y:S01]  /*158b0*/  FFMA.FTZ R147, R115, R9.reuse, -R98.reuse ;  /* 0x0000000973937223 */ /* 0x180fe20000010862 */
[----:B------:R-:W2:Y:S01]  /*158c0*/  MUFU.EX2 R135, R135 ;  /* 0x0000008700877308 */ /* 0x000ea20000000800 */
[-CC-:B------:R-:W-:Y:S01]  /*158d0*/  FFMA.FTZ R102, R116, R9.reuse, -R98.reuse ;  /* 0x0000000974667223 */ /* 0x180fe20000010862 */
[-CC-:B------:R-:W-:Y:S01]  /*158e0*/  FFMA.FTZ R149, R119, R9.reuse, -R98.reuse ;  /* 0x0000000977957223 */ /* 0x180fe20000010862 */
[-CC-:B------:R-:W-:Y:S01]  /*158f0*/  FFMA.FTZ R100, R120, R9.reuse, -R98.reuse ;  /* 0x0000000978647223 */ /* 0x180fe20000010862 */
[-CC-:B------:R-:W-:Y:S01]  /*15900*/  FFMA.FTZ R151, R123, R9.reuse, -R98.reuse ;  /* 0x000000097b977223 */ /* 0x180fe20000010862 */
[-CC-:B------:R-:W-:Y:S01]  /*15910*/  FFMA.FTZ R124, R124, R9.reuse, -R98.reuse ;  /* 0x000000097c7c7223 */ /* 0x180fe20000010862 */
[-CC-:B------:R-:W-:Y:S01]  /*15920*/  FFMA.FTZ R153, R127, R9.reuse, -R98.reuse ;  /* 0x000000097f997223 */ /* 0x180fe20000010862 */
[-CC-:B------:R-:W-:Y:S01]  /*15930*/  FFMA.FTZ R96, R128, R9.reuse, -R98.reuse ;  /* 0x0000000980607223 */ /* 0x180fe20000010862 */
[----:B------:R-:W3:Y:S01]  /*15940*/  MUFU.EX2 R101, R101 ;  /* 0x0000006500657308 */ /* 0x000ee20000000800 */
[----:B-1----:R-:W-:Y:S01]  /*15950*/  FFMA.FTZ R0, R5, R0, R157 ;  /* 0x0000000005007223 */ /* 0x002fe2000001009d */
[-CC-:B------:R-:W-:Y:S01]  /*15960*/  FFMA.FTZ R155, R131, R9.reuse, -R98.reuse ;  /* 0x00000009839b7223 */ /* 0x180fe20000010862 */
[-C--:B0-----:R-:W-:Y:S01]  /*15970*/  FFMA.FTZ R95, R132, R9.reuse, -R98 ;  /* 0x00000009845f7223 */ /* 0x081fe20000010862 */
[-CC-:B------:R-:W-:Y:S01]  /*15980*/  FFMA.FTZ R142, R105, R9.reuse, -R12.reuse ;  /* 0x00000009698e7223 */ /* 0x180fe2000001080c */
[-CC-:B------:R-:W-:Y:S01]  /*15990*/  FFMA.FTZ R92, R106, R9.reuse, -R12.reuse ;  /* 0x000000096a5c7223 */ /* 0x180fe2000001080c */
[-CC-:B------:R-:W-:Y:S01]  /*159a0*/  FFMA.FTZ R144, R109, R9.reuse, -R12.reuse ;  /* 0x000000096d907223 */ /* 0x180fe2000001080c */
[-CC-:B------:R-:W-:Y:S01]  /*159b0*/  FFMA.FTZ R89, R110, R9.reuse, -R12.reuse ;  /* 0x000000096e597223 */ /* 0x180fe2000001080c */
[----:B------:R-:W0:Y:S01]  /*159c0*/  MUFU.EX2 R158, R158 ;  /* 0x0000009e009e7308 */ /* 0x000e220000000800 */
[----:B--2---:R-:W-:Y:S01]  /*159d0*/  FADD.FTZ R3, R135, R3 ;  /* 0x0000000387037221 */ /* 0x004fe20000010000 */
[-CC-:B------:R-:W-:Y:S01]  /*159e0*/  FFMA.FTZ R146, R113, R9.reuse, -R12.reuse ;  /* 0x0000000971927223 */ /* 0x180fe2000001080c */
[-CC-:B------:R-:W-:Y:S01]  /*159f0*/  FFMA.FTZ R88, R114, R9.reuse, -R12.reuse ;  /* 0x0000000972587223 */ /* 0x180fe2000001080c */
[-CC-:B------:R-:W-:Y:S01]  /*15a00*/  FFMA.FTZ R148, R117, R9.reuse, -R12.reuse ;  /* 0x0000000975947223 */ /* 0x180fe2000001080c */
[-CC-:B------:R-:W-:Y:S01]  /*15a10*/  FFMA.FTZ R11, R118, R9.reuse, -R12.reuse ;  /* 0x00000009760b7223 */ /* 0x180fe2000001080c */
[-CC-:B------:R-:W-:Y:S01]  /*15a20*/  FFMA.FTZ R150, R121, R9.reuse, -R12.reuse ;  /* 0x0000000979967223 */ /* 0x180fe2000001080c */
[-C--:B------:R-:W-:Y:S01]  /*15a30*/  FFMA.FTZ R8, R122, R9.reuse, -R12 ;  /* 0x000000097a087223 */ /* 0x080fe2000001080c */
[----:B------:R-:W1:Y:S01]  /*15a40*/  MUFU.EX2 R159, R159 ;  /* 0x0000009f009f7308 */ /* 0x000e620000000800 */
[----:B---3--:R-:W-:Y:S01]  /*15a50*/  FADD.FTZ R98, R101, R0 ;  /* 0x0000000065627221 */ /* 0x008fe20000010000 */
[-CC-:B------:R-:W-:Y:S01]  /*15a60*/  FFMA.FTZ R152, R125, R9.reuse, -R12.reuse ;  /* 0x000000097d987223 */ /* 0x180fe2000001080c */
[-CC-:B------:R-:W-:Y:S01]  /*15a70*/  FFMA.FTZ R7, R126, R9.reuse, -R12.reuse ;  /* 0x000000097e077223 */ /* 0x180fe2000001080c */
[-CC-:B------:R-:W-:Y:S01]  /*15a80*/  FFMA.FTZ R154, R129, R9.reuse, -R12.reuse ;  /* 0x00000009819a7223 */ /* 0x180fe2000001080c */
[----:B------:R-:W-:-:S03]  /*15a90*/  FFMA.FTZ R12, R130, R9, -R12 ;  /* 0x00000009820c7223 */ /* 0x000fc6000001080c */
        /* <DEDUP_REMOVED lines=83> */
[----:B--2---:R-:W-:Y:S01]  /*15fd0*/  FADD.FTZ R103, R155, R3 ;  /* 0x000000039b677221 */ /* 0x004fe20000010000 */
[----:B0-----:R-:W-:-:S03]  /*15fe0*/  FADD.FTZ R3, R12, R0 ;  /* 0x000000000c037221 */ /* 0x001fc60000010000 */
[----:B-1----:R-:W-:Y:S01]  /*15ff0*/  FADD.FTZ R0, R95, R103 ;  /* 0x000000675f007221 */ /* 0x002fe20000010000 */
[----:B------:R-:W-:Y:S06]  /*16000*/  @!P0 BRA `(.L_x_638) ;  /* 0x0000000000048947 */ /* 0x000fec0003800000 */
[----:B------:R-:W-:Y:S01]  /*16010*/  BPT.TRAP 0x1 ;  /* 0x000000040000795c */ /* 0x000fe20000300000 */
.L_x_638:
[C---:B------:R-:W-:Y:S01]  /*16020*/  ISETP.GT.AND P1, PT, R10.reuse, R182, PT ;  /* 0x000000b60a00720c */ /* 0x040fe20003f24270 */
[----:B------:R-:W-:Y:S01]  /*16030*/  VIADD R10, R10, 0xffffffff ;  /* 0xffffffff0a0a7836 */ /* 0x000fe20000000000 */
[----:B------:R-:W-:Y:S02]  /*16040*/  IADD3 R15, R15, 0x2a860, RZ ;  /* 0x0002a8600f0f7810 */ /* 0x000fe40007ffe0ff */
[----:B------:R-:W-:Y:S01]  /*16050*/  F2FP.F16.F32.PACK_AB R148, R11, R148 ;  /* 0x000000940b94723e */ /* 0x000fe200000000ff */
[----:B------:R-:W-:Y:S01]  /*16060*/  IMAD.MOV.U32 R11, RZ, RZ, R14 ;  /* 0x000000ffff0b7224 */ /* 0x000fe200078e000e */
[----:B------:R-:W-:Y:S02]  /*16070*/  PRMT R15, R183, 0x654, R15 ;  /* 0x00000654b70f7816 */ /* 0x000fe4000000000f */
[----:B------:R-:W-:Y:S01]  /*16080*/  F2FP.F16.F32.PACK_AB R150, R8, R150 ;  /* 0x000000960896723e */ /* 0x000fe200000000ff */
[----:B------:R-:W-:Y:S01]  /*16090*/  IMAD.MOV.U32 R8, RZ, RZ, R174 ;  /* 0x000000ffff087224 */ /* 0x000fe200078e00ae */
[----:B------:R0:W-:Y:S01]  /*160a0*/  SYNCS.ARRIVE.TRANS64.RED.A1T0 RZ, [R15+URZ], RZ ;  /* 0x000000ff0fff79a7 */ /* 0x0001e2000810043f */
        /* <DEDUP_REMOVED lines=24> */
[----:B0-----:R-:W-:Y:S06]  /*16230*/  @P1 BRA `(.L_x_639) ;  /* 0xffffffd800441947 */ /* 0x001fec000383ffff */
.L_x_626:
[----:B------:R-:W-:Y:S05]  /*16240*/  BSYNC B0 ;  /* 0x0000000000007941 */ /* 0x000fea0003800000 */
.L_x_625:
        /* <DEDUP_REMOVED lines=67> */
.L_x_640:
[----:B------:R-:W-:Y:S02]  /*16680*/  LEA R7, R174, R2, 0x3 ;  /* 0x00000002ae077211 */ /* 0x000fe400078e18ff */
[----:B------:R-:W-:-:S04]  /*16690*/  SHF.L.U32 R4, R181, 0x1f, RZ ;  /* 0x0000001fb5047819 */ /* 0x000fc800000006ff */
[----:B------:R0:W1:Y:S01]  /*166a0*/  SYNCS.PHASECHK.TRANS64.TRYWAIT P1, [R7+URZ+0x2a850], R4 ;  /* 0x02a85004070075a7 */ /* 0x000062000802017f */
[----:B------:R-:W-:Y:S05]  /*166b0*/  @!P0 BRA `(.L_x_641) ;  /* 0x0000000000048947 */ /* 0x000fea0003800000 */
[----:B------:R-:W-:Y:S01]  /*166c0*/  BPT.TRAP 0x1 ;  /* 0x000000040000795c */ /* 0x000fe20000300000 */
.L_x_641:
[----:B------:R-:W-:Y:S01]  /*166d0*/  VIADD R2, R2, 0x400 ;  /* 0x0000040002027836 */ /* 0x000fe20000000000 */
[----:B------:R-:W-:Y:S04]  /*166e0*/  BSSY B0, `(.L_x_642) ;  /* 0x0000008000007945 */ /* 0x000fe80003800000 */
[----:B------:R-:W-:-:S04]  /*166f0*/  SHF.R.U32.HI R2, RZ, 0x4, R2 ;  /* 0x00000004ff027819 */ /* 0x000fc80000011602 */
[----:B------:R-:W-:-:S04]  /*16700*/  LOP3.LUT R2, R2, 0x3fff, RZ, 0xc0, !PT ;  /* 0x00003fff02027812 */ /* 0x000fc800078ec0ff */
[----:B------:R-:W-:-:S05]  /*16710*/  LOP3.LUT R5, R2, 0x3000000, RZ, 0xfc, !PT ;  /* 0x0300000002057812 */ /* 0x000fca00078efcff */
[----:B------:R-:W-:Y:S01]  /*16720*/  IMAD R2, R174, 0x600, R5 ;  /* 0x00000600ae027824 */ /* 0x000fe200078e0205 */
[----:B-1----:R-:W-:Y:S06]  /*16730*/  @P1 BRA `(.L_x_643) ;  /* 0x0000000000081947 */ /* 0x002fec0003800000 */
[----:B------:R-:W1:Y:S02]  /*16740*/  SYNCS.PHASECHK.TRANS64.TRYWAIT P1, [R7+URZ+0x2a850], R4 ;  /* 0x02a85004070075a7 */ /* 0x000e64000802017f */
[----:B-1----:R-:W-:Y:S05]  /*16750*/  @!P1 BRA `(.L_x_644) ;  /* 0x000000b4007c9947 */ /* 0x002fea0003800000 */
.L_x_643:
[----:B------:R-:W-:Y:S05]  /*16760*/  BSYNC B0 ;  /* 0x0000000000007941 */ /* 0x000fea0003800000 */
.L_x_642:
[----:B01----:R-:W-:Y:S01]  /*16770*/  IMAD.MOV.U32 R4, RZ, RZ, R2 ;  /* 0x000000ffff047224 */ /* 0x003fe200078e0002 */
[----:B------:R-:W-:Y:S01]  /*16780*/  MOV R5, 0x40000040 ;  /* 0x4000004000057802 */ /* 0x000fe20000000f00 */
[----:B------:R-:W-:-:S03]  /*16790*/  WARPGROUP.ARRIVE ;  /* 0x00000000000079c5 */ /* 0x000fc60000000000 */
[----:B------:R-:W-:Y:S01]  /*167a0*/  R2UR UR6, R4 ;  /* 0x00000000040672ca */ /* 0x000fe200000e0000 */
[----:B------:R-:W-:Y:S01]  /*167b0*/  VIADD R4, R2, 0x80 ;  /* 0x0000008002047836 */ /* 0x000fe20000000000 */
[----:B------:R-:W-:Y:S01]  /*167c0*/  R2UR UR7, R5 ;  /* 0x00000000050772ca */ /* 0x000fe200000e0000 */
[----:B------:R-:W-:-:S12]  /*167d0*/  IMAD.MOV.U32 R5, RZ, RZ, 0x40000040 ;  /* 0x40000040ff057424 */ /* 0x000fd800078e00ff */
[----:B------:R-:W-:Y:S01]  /*167e0*/  HGMMA.64x128x16.F32 R24, R156, gdesc[UR4].tnspB, R24, gsb0 ;  /* 0x41e000049c187df0 */ /* 0x000fe20008000818 */
[----:B------:R-:W-:Y:S02]  /*167f0*/  R2UR UR6, R4 ;  /* 0x00000000040672ca */ /* 0x000fe400000e0000 */
[----:B------:R-:W-:Y:S01]  /*16800*/  R2UR UR7, R5 ;  /* 0x00000000050772ca */ /* 0x000fe200000e0000 */
[----:B------:R-:W-:Y:S01]  /*16810*/  IMAD.MOV.U32 R5, RZ, RZ, 0x40000040 ;  /* 0x40000040ff057424 */ /* 0x000fe200078e00ff */
[----:B------:R-:W-:Y:S01]  /*16820*/  IADD3 R4, R2, 0x100, RZ ;  /* 0x0000010002047810 */ /* 0x000fe20007ffe0ff */
[----:B------:R-:W-:Y:S02]  /*16830*/  WARPGROUP.DEPBAR.LE gsb0, 0x0 ;  /* 0x00008000000079c5 */ /* 0x000fe40000010000 */
[----:B------:R-:W-:-:S08]  /*16840*/  WARPGROUP.ARRIVE ;  /* 0x00000000000079c5 */ /* 0x000fd00000000000 */
        /* <DEDUP_REMOVED lines=18> */
[----:B------:R-:W-:Y:S02]  /*16970*/  IADD3 R4, R2, 0x280, RZ ;  /* 0x0000028002047810 */ /* 0x000fe40007ffe0ff */
[----:B------:R-:W0:Y:S01]  /*16980*/  SHFL.BFLY PT, R2, R3, 0x2, 0x1f ;  /* 0x0c401f0003027f89 */ /* 0x000e2200000e0000 */
[----:B------:R-:W-:Y:S02]  /*16990*/  WARPGROUP.DEPBAR.LE gsb0, 0x0 ;  /* 0x00008000000079c5 */ /* 0x000fe40000010000 */
[----:B------:R-:W-:-:S06]  /*169a0*/  WARPGROUP.ARRIVE ;  /* 0x00000000000079c5 */ /* 0x000fcc0000000000 */
[----:B------:R-:W-:Y:S01]  /*169b0*/  HGMMA.64x128x16.F32 R24, R148, gdesc[UR4].tnspB, R24, gsb0 ;  /* 0x41e0000494187df0 */ /* 0x000fe20008000818 */
[----:B------:R-:W-:Y:S01]  /*169c0*/  R2UR UR6, R4 ;  /* 0x00000000040672ca */ /* 0x000fe200000e0000 */
[----:B0-----:R-:W-:Y:S01]  /*169d0*/  FADD.FTZ R4, R2, R3 ;  /* 0x0000000302047221 */ /* 0x001fe20000010000 */
[----:B------:R-:W-:Y:S01]  /*169e0*/  R2UR UR7, R5 ;  /* 0x00000000050772ca */ /* 0x000fe200000e0000 */
[----:B------:R-:W-:Y:S01]  /*169f0*/  IMAD.MOV.U32 R3, RZ, RZ, -0x800000 ;  /* 0xff800000ff037424 */ /* 0x000fe200078e00ff */
[----:B------:R-:W0:Y:S01]  /*16a00*/  SHFL.BFLY PT, R5, R0, 0x2, 0x1f ;  /* 0x0c401f0000057f89 */ /* 0x000e2200000e0000 */
[----:B------:R-:W-:Y:S01]  /*16a10*/  MOV R2, RZ ;  /* 0x000000ff00027202 */ /* 0x000fe20000000f00 */
[----:B0-----:R-:W-:Y:S01]  /*16a20*/  FADD.FTZ R8, R5, R0 ;  /* 0x0000000005087221 */ /* 0x001fe20000010000 */
        /* <DEDUP_REMOVED lines=20> */
[----:B------:R-:W-:Y:S03]  /*16b70*/  HGMMA.64x128x16.F32 R24, R152, gdesc[UR4].tnspB, R24, gsb0 ;  /* 0x41e0000498187df0 */ /* 0x000fe60008000818 */
[----:B------:R-:W-:Y:S02]  /*16b80*/  WARPGROUP.DEPBAR.LE gsb0, 0x0 ;  /* 0x00008000000079c5 */ /* 0x000fe40000010000 */
[----:B--23--:R-:W-:Y:S05]  /*16b90*/  @!P0 BRA `(.L_x_645) ;  /* 0x0000000000048947 */ /* 0x00cfea0003800000 */
[----:B------:R-:W-:Y:S01]  /*16ba0*/  BPT.TRAP 0x1 ;  /* 0x000000040000795c */ /* 0x000fe20000300000 */
.L_x_645:
[----:B------:R-:W-:Y:S01]  /*16bb0*/  IADD3 R4, R7, 0x2a860, RZ ;  /* 0x0002a86007047810 */ /* 0x000fe20007ffe0ff */
[----:B------:R-:W-:Y:S02]  /*16bc0*/  VIADD R174, R174, 0x1 ;  /* 0x00000001aeae7836 */ /* 0x000fe40000000000 */
[-C--:B------:R-:W-:Y:S01]  /*16bd0*/  FMUL.FTZ R20, R24, R5.reuse ;  /* 0x0000000518147220 */ /* 0x080fe20000410000 */
[-C--:B------:R-:W-:Y:S01]  /*16be0*/  FMUL.FTZ R21, R25, R5.reuse ;  /* 0x0000000519157220 */ /* 0x080fe20000410000 */
[----:B------:R-:W-:Y:S01]  /*16bf0*/  PRMT R4, R183, 0x654, R4 ;  /* 0x00000654b7047816 */ /* 0x000fe20000000004 */
[-C--:B------:R-:W-:Y:S01]  /*16c00*/  FMUL.FTZ R88, R28, R5.reuse ;  /* 0x000000051c587220 */ /* 0x080fe20000410000 */
[----:B------:R-:W-:Y:S01]  /*16c10*/  ISETP.NE.AND P1, PT, R174, 0x2, PT ;  /* 0x00000002ae00780c */ /* 0x000fe20003f25270 */
[-C--:B------:R-:W-:Y:S01]  /*16c20*/  FMUL.FTZ R89, R29, R5.reuse ;  /* 0x000000051d597220 */ /* 0x080fe20000410000 */
[----:B------:R1:W-:Y:S01]  /*16c30*/  SYNCS.ARRIVE.TRANS64.RED.A1T0 RZ, [R4+URZ], RZ ;  /* 0x000000ff04ff79a7 */ /* 0x0003e2000810043f */
[-C--:B------:R-:W-:Y:S01]  /*16c40*/  FMUL.FTZ R90, R32, R5.reuse ;  /* 0x00000005205a7220 */ /* 0x080fe20000410000 */
[-C--:B------:R-:W-:Y:S01]  /*16c50*/  FMUL.FTZ R91, R33, R5.reuse ;  /* 0x00000005215b7220 */ /* 0x080fe20000410000 */
[-C--:B------:R-:W-:Y:S01]  /*16c60*/  FMUL.FTZ R36, R36, R5.reuse ;  /* 0x0000000524247220 */ /* 0x080fe20000410000 */
[-C--:B------:R-:W-:Y:S01]  /*16c70*/  FMUL.FTZ R37, R37, R5.reuse ;  /* 0x0000000525257220 */ /* 0x080fe20000410000 */
[-C--:B------:R-:W-:Y:S01]  /*16c80*/  FMUL.FTZ R40, R40, R5.reuse ;  /* 0x0000000528287220 */ /* 0x080fe20000410000 */
[-C--:B------:R-:W-:Y:S01]  /*16c90*/  FMUL.FTZ R41, R41, R5.reuse ;  /* 0x0000000529297220 */ /* 0x080fe20000410000 */
[-C--:B------:R-:W-:Y:S01]  /*16ca0*/  FMUL.FTZ R44, R44, R5.reuse ;  /* 0x000000052c2c7220 */ /* 0x080fe20000410000 */
[----:B-1----:R-:W-:Y:S01]  /*16cb0*/  SEL R4, RZ, 0x1, P1 ;  /* 0x00000001ff047807 */ /* 0x002fe20000800000 */
        /* <DEDUP_REMOVED lines=22> */
[-C--:B0-----:R-:W-:Y:S01]  /*16e20*/  FMUL.FTZ R94, R26, R2.reuse ;  /* 0x000000021a5e7220 */ /* 0x081fe20000410000 */
        /* <DEDUP_REMOVED lines=31> */
[----:B------:R-:W-:Y:S01]  /*17020*/  LOP3.LUT R181, R181, R4, RZ, 0x3c, !PT ;  /* 0x00000004b5b57212 */ /* 0x000fe200078e3cff */
[----:B------:R-:W-:Y:S01]  /*17030*/  VIADD R191, R191, 0x1 ;  /* 0x00000001bfbf7836 */ /* 0x000fe20000000000 */
[----:B------:R-:W-:-:S07]  /*17040*/  SEL R174, R174, RZ, P1 ;  /* 0x000000ffaeae7207 */ /* 0x000fce0000800000 */
.L_x_567:
[----:B------:R-:W1:Y:S08]  /*17050*/  S2UR UR4, SR_CgaCtaId ;  /* 0x00000000000479c3 */ /* 0x000e700000008800 */
[----:B------:R-:W-:Y:S01]  /*17060*/  BAR.SYNC.DEFER_BLOCKING 0x5, 0x180 ;  /* 0x0146000000007b1d */ /* 0x000fe20000010000 */
[----:B------:R-:W-:-:S05]  /*17070*/  MOV R2, 0x400 ;  /* 0x0000040000027802 */ /* 0x000fca0000000f00 */
[----:B------:R-:W-:Y:S01]  /*17080*/  BSSY B0, `(.L_x_646) ;  /* 0x00002db000007945 */ /* 0x000fe20003800000 */
[----:B-1----:R-:W-:-:S04]  /*17090*/  MOV R183, UR4 ;  /* 0x0000000400b77c02 */ /* 0x002fc80008000f00 */
[----:B------:R-:W-:-:S05]  /*170a0*/  LEA R2, R183, R2, 0x18 ;  /* 0x00000002b7027211 */ /* 0x000fca00078ec0ff */
[----:B------:R1:W2:Y:S01]  /*170b0*/  LDS.128 R144, [R2+0x2a8d0] ;  /* 0x02a8d00002907984 */ /* 0x0002a20000000c00 */
[----:B------:R-:W-:Y:S06]  /*170c0*/  BAR.ARV 0x4, 0x180 ;  /* 0x0106000000007b1d */ /* 0x000fec0000002000 */
[----:B------:R-:W-:Y:S05]  /*170d0*/  @P0 BRA `(.L_x_647) ;  /* 0x00000020006c0947 */ /* 0x000fea0003800000 */
[----:B------:R-:W4:Y:S01]  /*170e0*/  LDL R4, [R1+0x70] ;  /* 0x0000700001047983 */ /* 0x000f220000100800 */
[----:B------:R-:W0:Y:S01]  /*170f0*/  S2R R5, SR_SWINHI ;  /* 0x0000000000057919 */ /* 0x000e220000002f00 */
[----:B------:R-:W-:Y:S01]  /*17100*/  F2FP.F16.F32.PACK_AB R32, R93, R92 ;  /* 0x0000005c5d20723e */ /* 0x000fe200000000ff */
[----:B------:R-:W-:Y:S01]  /*17110*/  ULDC.64 UR6, c[0x0][0xc00] ;  /* 0x0003000000067ab9 */ /* 0x000fe20000000a00 */
[----:B------:R-:W-:Y:S01]  /*17120*/  ULDC.64 UR4, c[0x0][0xc08] ;  /* 0x0003020000047ab9 */ /* 0x000fe20000000a00 */
[----:B------:R-:W2:Y:S01]  /*17130*/  LDL R104, [R1+0x6c] ;  /* 0x00006c0001687983 */ /* 0x000ea20000100800 */
[----:B------:R-:W-:Y:S02]  /*17140*/  MOV R72, R2 ;  /* 0x0000000200487202 */ /* 0x000fe40000000f00 */
[----:B0-----:R-:W-:Y:S01]  /*17150*/  MOV R73, R5 ;  /* 0x0000000500497202 */ /* 0x001fe20000000f00 */
[----:B------:R-:W-:Y:S02]  /*17160*/  BAR.SYNC.DEFER_BLOCKING 0x1, 0x100 ;  /* 0x0044000000007b1d */ /* 0x000fe40000010000 */
[----:B----4-:R-:W-:-:S03]  /*17170*/  IMAD.WIDE R8, R4, 0x2, R72 ;  /* 0x0000000204087825 */ /* 0x010fc600078e0248 */
[C---:B------:R-:W-:Y:S02]  /*17180*/  LOP3.LUT R11, R8.reuse, 0x380, RZ, 0xc0, !PT ;  /* 0x00000380080b7812 */ /* 0x040fe400078ec0ff */
[C---:B------:R-:W-:Y:S02]  /*17190*/  IADD3 R35, P4, R8.reuse, 0x60, RZ ;  /* 0x0000006008237810 */ /* 0x040fe40007f9e0ff */
[----:B------:R-:W-:Y:S02]  /*171a0*/  SHF.R.U64 R11, R11, 0x3, RZ ;  /* 0x000000030b0b7819 */ /* 0x000fe400000012ff */
[C---:B------:R-:W-:Y:S02]  /*171b0*/  IADD3 R14, P3, R8.reuse, 0x4000, RZ ;  /* 0x00004000080e7810 */ /* 0x040fe40007f7e0ff */
[C---:B---3--:R-:W-:Y:S02]  /*171c0*/  IADD3 R31, P6, R8.reuse, 0x20, RZ ;  /* 0x00000020081f7810 */ /* 0x048fe40007fde0ff */
[----:B------:R-:W-:-:S02]  /*171d0*/  IADD3 R33, P5, R8, 0x40, RZ ;  /* 0x0000004008217810 */ /* 0x000fc40007fbe0ff */
[C---:B------:R-:W-:Y:S02]  /*171e0*/  IADD3 R101, P2, R8.reuse, 0x4020, RZ ;  /* 0x0000402008657810 */ /* 0x040fe40007f5e0ff */
[C---:B------:R-:W-:Y:S02]  /*171f0*/  IADD3 R103, P1, R8.reuse, 0x4040, RZ ;  /* 0x0000404008677810 */ /* 0x040fe40007f3e0ff */
[----:B------:R-:W-:Y:S02]  /*17200*/  IADD3 R105, P0, R8, 0x4060, RZ ;  /* 0x0000406008697810 */ /* 0x000fe40007f1e0ff */
[----:B------:R-:W-:Y:S02]  /*17210*/  LOP3.LUT R8, R11, R8, RZ, 0x3c, !PT ;  /* 0x000000080b087212 */ /* 0x000fe400078e3cff */
[----:B------:R-:W-:Y:S02]  /*17220*/  LOP3.LUT R10, R35, 0x380, RZ, 0xc0, !PT ;  /* 0x00000380230a7812 */ /* 0x000fe400078ec0ff */
[----:B------:R-:W-:-:S02]  /*17230*/  LOP3.LUT R11, R14, 0x380, RZ, 0xc0, !PT ;  /* 0x000003800e0b7812 */ /* 0x000fc400078ec0ff */
[----:B------:R-:W-:Y:S02]  /*17240*/  LOP3.LUT R4, R31, 0x380, RZ, 0xc0, !PT ;  /* 0x000003801f047812 */ /* 0x000fe400078ec0ff */
[----:B------:R-:W-:Y:S02]  /*17250*/  LOP3.LUT R6, R33, 0x380, RZ, 0xc0, !PT ;  /* 0x0000038021067812 */ /* 0x000fe400078ec0ff */
[----:B------:R-:W-:Y:S02]  /*17260*/  SHF.R.U64 R10, R10, 0x3, RZ ;  /* 0x000000030a0a7819 */ /* 0x000fe400000012ff */
[----:B------:R-:W-:Y:S02]  /*17270*/  SHF.R.U64 R11, R11, 0x3, RZ ;  /* 0x000000030b0b7819 */ /* 0x000fe400000012ff */
[----:B------:R-:W-:Y:S02]  /*17280*/  SHF.R.U64 R4, R4, 0x3, RZ ;  /* 0x0000000304047819 */ /* 0x000fe400000012ff */
[----:B------:R-:W-:Y:S01]  /*17290*/  SHF.R.U64 R6, R6, 0x3, RZ ;  /* 0x0000000306067819 */ /* 0x000fe200000012ff */
[--C-:B------:R-:W-:Y:S01]  /*172a0*/  IMAD.X R5, RZ, RZ, R9.reuse, P6 ;  /* 0x000000ffff057224 */ /* 0x100fe200030e0609 */
[----:B------:R-:W-:Y:S01]  /*172b0*/  LOP3.LUT R24, R101, 0x380, RZ, 0xc0, !PT ;  /* 0x0000038065187812 */ /* 0x000fe200078ec0ff */
[--C-:B------:R-:W-:Y:S01]  /*172c0*/  IMAD.X R7, RZ, RZ, R9.reuse, P5 ;  /* 0x000000ffff077224 */ /* 0x100fe200028e0609 */
[----:B------:R-:W-:Y:S01]  /*172d0*/  LOP3.LUT R26, R103, 0x380, RZ, 0xc0, !PT ;  /* 0x00000380671a7812 */ /* 0x000fe200078ec0ff */
[--C-:B------:R-:W-:Y:S01]  /*172e0*/  IMAD.X R15, RZ, RZ, R9.reuse, P3 ;  /* 0x000000ffff0f7224 */ /* 0x100fe200018e0609 */
[-C--:B------:R-:W-:Y:S01]  /*172f0*/  IADD3.X R13, RZ, R9.reuse, RZ, P4, !PT ;  /* 0x00000009ff0d7210 */ /* 0x080fe200027fe4ff */
[--C-:B------:R-:W-:Y:S01]  /*17300*/  IMAD.X R25, RZ, RZ, R9.reuse, P2 ;  /* 0x000000ffff197224 */ /* 0x100fe200010e0609 */
[----:B------:R-:W-:Y:S01]  /*17310*/  IADD3.X R27, RZ, R9, RZ, P1, !PT ;  /* 0x00000009ff1b7210 */ /* 0x000fe20000ffe4ff */
[----:B------:R-:W-:Y:S01]  /*17320*/  IMAD.X R29, RZ, RZ, R9, P0 ;  /* 0x000000ffff1d7224 */ /* 0x000fe200000e0609 */
[----:B------:R-:W-:-:S02]  /*17330*/  LOP3.LUT R12, R10, R35, RZ, 0x3c, !PT ;  /* 0x000000230a0c7212 */ /* 0x000fc400078e3cff */
[----:B------:R-:W-:Y:S02]  /*17340*/  LOP3.LUT R14, R11, R14, RZ, 0x3c, !PT ;  /* 0x0000000e0b0e7212 */ /* 0x000fe400078e3cff */
[----:B------:R-:W-:Y:S02]  /*17350*/  MOV R30, R8 ;  /* 0x00000008001e7202 */ /* 0x000fe40000000f00 */
[----:B------:R-:W-:Y:S02]  /*17360*/  LOP3.LUT R28, R105, 0x380, RZ, 0xc0, !PT ;  /* 0x00000380691c7812 */ /* 0x000fe400078ec0ff */
[----:B------:R-:W-:Y:S02]  /*17370*/  LOP3.LUT R4, R4, R31, RZ, 0x3c, !PT ;  /* 0x0000001f04047212 */ /* 0x000fe400078e3cff */
[----:B------:R-:W-:Y:S02]  /*17380*/  LOP3.LUT R6, R6, R33, RZ, 0x3c, !PT ;  /* 0x0000002106067212 */ /* 0x000fe400078e3cff */
[----:B------:R-:W-:-:S02]  /*17390*/  F2FP.F16.F32.PACK_AB R8, R21, R20 ;  /* 0x000000141508723e */ /* 0x000fc400000000ff */
[----:B------:R-:W-:Y:S02]  /*173a0*/  F2FP.F16.F32.PACK_AB R9, R95, R94 ;  /* 0x0000005e5f09723e */ /* 0x000fe400000000ff */
[----:B------:R-:W-:Y:S02]  /*173b0*/  F2FP.F16.F32.PACK_AB R10, R89, R88 ;  /* 0x00000058590a723e */ /* 0x000fe400000000ff */
[----:B------:R-:W-:Y:S02]  /*173c0*/  F2FP.F16.F32.PACK_AB R11, R97, R96 ;  /* 0x00000060610b723e */ /* 0x000fe400000000ff */
[----:B------:R-:W-:Y:S02]  /*173d0*/  SHF.R.U64 R24, R24, 0x3, RZ ;  /* 0x0000000318187819 */ /* 0x000fe400000012ff */
[----:B------:R-:W-:Y:S02]  /*173e0*/  SHF.R.U64 R26, R26, 0x3, RZ ;  /* 0x000000031a1a7819 */ /* 0x000fe400000012ff */
[----:B------:R-:W-:Y:S01]  /*173f0*/  SHF.R.U64 R28, R28, 0x3, RZ ;  /* 0x000000031c1c7819 */ /* 0x000fe200000012ff */
[----:B------:R0:W-:Y:S01]  /*17400*/  STSM.16.M88.4 [R30], R8 ;  /* 0x000000081e007844 */ /* 0x0001e20000000200 */
[----:B------:R-:W-:-:S02]  /*17410*/  MOV R33, R4 ;  /* 0x0000000400217202 */ /* 0x000fc40000000f00 */
[----:B------:R-:W-:Y:S02]  /*17420*/  MOV R34, R6 ;  /* 0x0000000600227202 */ /* 0x000fe40000000f00 */
[----:B------:R-:W-:Y:S02]  /*17430*/  F2FP.F16.F32.PACK_AB R4, R91, R90 ;  /* 0x0000005a5b04723e */ /* 0x000fe400000000ff */
[----:B------:R-:W-:Y:S02]  /*17440*/  F2FP.F16.F32.PACK_AB R5, R99, R98 ;  /* 0x000000626305723e */ /* 0x000fe400000000ff */
[----:B------:R-:W-:Y:S02]  /*17450*/  F2FP.F16.F32.PACK_AB R6, R37, R36 ;  /* 0x000000242506723e */ /* 0x000fe400000000ff */
[----:B------:R-:W-:Y:S02]  /*17460*/  F2FP.F16.F32.PACK_AB R7, R39, R38 ;  /* 0x000000262707723e */ /* 0x000fe400000000ff */
[----:B------:R-:W-:-:S02]  /*17470*/  LOP3.LUT R24, R24, R101, RZ, 0x3c, !PT ;  /* 0x0000006518187212 */ /* 0x000fc400078e3cff */
[----:B------:R-:W-:Y:S02]  /*17480*/  LOP3.LUT R26, R26, R103, RZ, 0x3c, !PT ;  /* 0x000000671a1a7212 */ /* 0x000fe400078e3cff */
[----:B------:R-:W-:Y:S02]  /*17490*/  MOV R35, R12 ;  /* 0x0000000c00237202 */ /* 0x000fe40000000f00 */
[----:B------:R-:W-:Y:S02]  /*174a0*/  MOV R100, R14 ;  /* 0x0000000e00647202 */ /* 0x000fe40000000f00 */
[----:B0-----:R-:W-:Y:S02]  /*174b0*/  F2FP.F16.F32.PACK_AB R8, R41, R40 ;  /* 0x000000282908723e */ /* 0x001fe400000000ff */
[----:B------:R-:W-:Y:S02]  /*174c0*/  F2FP.F16.F32.PACK_AB R9, R43, R42 ;  /* 0x0000002a2b09723e */ /* 0x000fe400000000ff */
[----:B------:R-:W-:-:S02]  /*174d0*/  F2FP.F16.F32.PACK_AB R10, R45, R44 ;  /* 0x0000002c2d0a723e */ /* 0x000fc400000000ff */
[----:B------:R-:W-:Y:S02]  /*174e0*/  F2FP.F16.F32.PACK_AB R11, R47, R46 ;  /* 0x0000002e2f0b723e */ /* 0x000fe400000000ff */
[----:B------:R-:W-:Y:S02]  /*174f0*/  LOP3.LUT R28, R28, R105, RZ, 0x3c, !PT ;  /* 0x000000691c1c7212 */ /* 0x000fe400078e3cff */
[----:B------:R-:W-:Y:S02]  /*17500*/  F2FP.F16.F32.PACK_AB R12, R49, R48 ;  /* 0x00000030310c723e */ /* 0x000fe400000000ff */
[----:B------:R-:W-:Y:S02]  /*17510*/  F2FP.F16.F32.PACK_AB R13, R51, R50 ;  /* 0x00000032330d723e */ /* 0x000fe400000000ff */
[----:B------:R-:W-:Y:S02]  /*17520*/  F2FP.F16.F32.PACK_AB R14, R53, R52 ;  /* 0x00000034350e723e */ /* 0x000fe400000000ff */
[----:B------:R-:W-:Y:S01]  /*17530*/  F2FP.F16.F32.PACK_AB R15, R55, R54 ;  /* 0x00000036370f723e */ /* 0x000fe200000000ff */
[----:B------:R0:W-:Y:S01]  /*17540*/  STSM.16.M88.4 [R33], R4 ;  /* 0x0000000421007844 */ /* 0x0001e20000000200 */
[----:B------:R-:W-:-:S02]  /*17550*/  MOV R101, R24 ;  /* 0x0000001800657202 */ /* 0x000fc40000000f00 */
[----:B------:R-:W-:Y:S01]  /*17560*/  MOV R103, R26 ;  /* 0x0000001a00677202 */ /* 0x000fe20000000f00 */
[----:B------:R-:W-:Y:S01]  /*17570*/  STSM.16.M88.4 [R34], R8 ;  /* 0x0000000822007844 */ /* 0x000fe20000000200 */
[----:B------:R-:W-:Y:S02]  /*17580*/  F2FP.F16.F32.PACK_AB R24, R57, R56 ;  /* 0x000000383918723e */ /* 0x000fe400000000ff */
[----:B------:R-:W-:Y:S01]  /*17590*/  F2FP.F16.F32.PACK_AB R25, R59, R58 ;  /* 0x0000003a3b19723e */ /* 0x000fe200000000ff */
[----:B------:R3:W-:Y:S01]  /*175a0*/  STSM.16.M88.4 [R35], R12 ;  /* 0x0000000c23007844 */ /* 0x0007e20000000200 */
[----:B------:R-:W-:Y:S02]  /*175b0*/  F2FP.F16.F32.PACK_AB R26, R61, R60 ;  /* 0x0000003c3d1a723e */ /* 0x000fe400000000ff */
[----:B------:R-:W-:Y:S02]  /*175c0*/  F2FP.F16.F32.PACK_AB R27, R63, R62 ;  /* 0x0000003e3f1b723e */ /* 0x000fe400000000ff */
[----:B------:R-:W-:-:S02]  /*175d0*/  MOV R102, R28 ;  /* 0x0000001c00667202 */ /* 0x000fc40000000f00 */
[----:B------:R-:W-:Y:S02]  /*175e0*/  F2FP.F16.F32.PACK_AB R28, R65, R64 ;  /* 0x00000040411c723e */ /* 0x000fe400000000ff */
[----:B------:R-:W-:Y:S02]  /*175f0*/  F2FP.F16.F32.PACK_AB R29, R67, R66 ;  /* 0x00000042431d723e */ /* 0x000fe400000000ff */
[----:B------:R-:W-:Y:S02]  /*17600*/  F2FP.F16.F32.PACK_AB R30, R69, R68 ;  /* 0x00000044451e723e */ /* 0x000fe400000000ff */
[----:B------:R-:W-:Y:S02]  /*17610*/  F2FP.F16.F32.PACK_AB R31, R71, R70 ;  /* 0x00000046471f723e */ /* 0x000fe400000000ff */
[----:B0-----:R-:W-:Y:S01]  /*17620*/  F2FP.F16.F32.PACK_AB R33, R75, R74 ;  /* 0x0000004a4b21723e */ /* 0x001fe200000000ff */
[----:B---3--:R-:W0:Y:S01]  /*17630*/  LDC.64 R14, c[0x0][0xba8] ;  /* 0x0002ea00ff0e7b82 */ /* 0x008e220000000a00 */
[----:B------:R-:W-:-:S02]  /*17640*/  F2FP.F16.F32.PACK_AB R34, R77, R76 ;  /* 0x0000004c4d22723e */ /* 0x000fc400000000ff */
[----:B------:R-:W-:Y:S02]  /*17650*/  F2FP.F16.F32.PACK_AB R35, R79, R78 ;  /* 0x0000004e4f23723e */ /* 0x000fe400000000ff */
[----:B------:R-:W-:Y:S02]  /*17660*/  F2FP.F16.F32.PACK_AB R4, R81, R80 ;  /* 0x000000505104723e */ /* 0x000fe400000000ff */
[----:B------:R-:W-:Y:S02]  /*17670*/  F2FP.F16.F32.PACK_AB R5, R83, R82 ;  /* 0x000000525305723e */ /* 0x000fe400000000ff */
[----:B------:R-:W-:Y:S02]  /*17680*/  F2FP.F16.F32.PACK_AB R6, R85, R84 ;  /* 0x000000545506723e */ /* 0x000fe400000000ff */
[----:B------:R-:W-:Y:S01]  /*17690*/  F2FP.F16.F32.PACK_AB R7, R87, R86 ;  /* 0x000000565707723e */ /* 0x000fe200000000ff */
[----:B------:R3:W-:Y:S04]  /*176a0*/  STSM.16.M88.4 [R100], R24 ;  /* 0x0000001864007844 */ /* 0x0007e80000000200 */
[----:B------:R-:W-:Y:S04]  /*176b0*/  STSM.16.M88.4 [R101], R28 ;  /* 0x0000001c65007844 */ /* 0x000fe80000000200 */
[----:B------:R-:W-:Y:S04]  /*176c0*/  STSM.16.M88.4 [R103], R32 ;  /* 0x0000002067007844 */ /* 0x000fe80000000200 */
[----:B------:R4:W-:Y:S01]  /*176d0*/  STSM.16.M88.4 [R102], R4 ;  /* 0x0000000466007844 */ /* 0x0009e20000000200 */
[----:B------:R-:W-:Y:S01]  /*176e0*/  BAR.SYNC.DEFER_BLOCKING 0x1, 0x100 ;  /* 0x0044000000007b1d */ /* 0x000fe20000010000 */
[----:B------:R-:W-:-:S04]  /*176f0*/  ISETP.NE.U32.AND P0, PT, RZ, UR6, PT ;  /* 0x00000006ff007c0c */ /* 0x000fc8000bf05070 */
[----:B------:R-:W-:Y:S02]  /*17700*/  ISETP.NE.AND.EX P0, PT, RZ, UR7, PT, P0 ;  /* 0x00000007ff007c0c */ /* 0x000fe4000bf05300 */
[----:B------:R-:W-:Y:S01]  /*17710*/  IADD3 R8, P1, R189, UR6, RZ ;  /* 0x00000006bd087c10 */ /* 0x000fe2000ff3e0ff */
[----:B---3--:R-:W-:-:S03]  /*17720*/  IMAD.MOV.U32 R100, RZ, RZ, RZ ;  /* 0x000000ffff647224 */ /* 0x008fc600078e00ff */
[----:B------:R-:W-:Y:S01]  /*17730*/  IADD3.X R9, R190, UR7, RZ, P1, !PT ;  /* 0x00000007be097c10 */ /* 0x000fe20008ffe4ff */
[----:B------:R-:W-:Y:S01]  /*17740*/  IMAD.MOV.U32 R24, RZ, RZ, 0x9b8 ;  /* 0x000009b8ff187424 */ /* 0x000fe200078e00ff */
[----:B----4-:R-:W3:Y:S05]  /*17750*/  LDC R102, c[0x0][0xbe8] ;  /* 0x0002fa00ff667b82 */ /* 0x010eea0000000800 */
[----:B------:R-:W4:Y:S01]  /*17760*/  @P0 LDG.E R100, desc[UR56][R8.64] ;  /* 0x0000003808640981 */ /* 0x000f22000c1e1900 */
[----:B------:R-:W-:-:S04]  /*17770*/  ISETP.NE.U32.AND P1, PT, RZ, UR4, PT ;  /* 0x00000004ff007c0c */ /* 0x000fc8000bf25070 */
[----:B------:R-:W-:-:S13]  /*17780*/  ISETP.NE.AND.EX P1, PT, RZ, UR5, PT, P1 ;  /* 0x00000005ff007c0c */ /* 0x000fda000bf25310 */
[----:B------:R-:W-:Y:S01]  /*17790*/  @P1 IADD3 R4, P2, R189, UR4, RZ ;  /* 0x00000004bd041c10 */ /* 0x000fe2000ff5e0ff */
[----:B------:R-:W-:-:S03]  /*177a0*/  ULDC UR4, c[0x0][0xa88] ;  /* 0x0002a20000047ab9 */ /* 0x000fc60000000800 */
[----:B------:R-:W-:Y:S02]  /*177b0*/  @P1 IADD3.X R5, R190, UR5, RZ, P2, !PT ;  /* 0x00000005be051c10 */ /* 0x000fe400097fe4ff */
[C---:B------:R-:W-:Y:S02]  /*177c0*/  ISETP.NE.AND P2, PT, R187.reuse, RZ, PT ;  /* 0x000000ffbb00720c */ /* 0x040fe40003f45270 */
[----:B------:R-:W-:Y:S01]  /*177d0*/  MOV R101, UR4 ;  /* 0x0000000400657c02 */ /* 0x000fe20008000f00 */
[----:B------:R-:W-:Y:S02]  /*177e0*/  ULDC UR4, c[0x0][0xad4] ;  /* 0x0002b50000047ab9 */ /* 0x000fe40000000800 */
[----:B------:R-:W-:Y:S02]  /*177f0*/  SEL R187, R187, UR4, P2 ;  /* 0x00000004bbbb7c07 */ /* 0x000fe40009000000 */
[----:B---3--:R-:W-:Y:S01]  /*17800*/  ISETP.NE.AND P4, PT, R102, 0x1, PT ;  /* 0x000000016600780c */ /* 0x008fe20003f85270 */
[----:B------:R3:W5:Y:S01]  /*17810*/  @P1 LDG.E R101, desc[UR56][R4.64] ;  /* 0x0000003804651981 */ /* 0x000762000c1e1900 */
[----:B------:R-:W-:-:S04]  /*17820*/  ISETP.GT.AND P3, PT, R187, 0x1, PT ;  /* 0x00000001bb00780c */ /* 0x000fc80003f64270 */
[----:B------:R-:W-:-:S04]  /*17830*/  SEL R24, R24, 0x978, P3 ;  /* 0x0000097818187807 */ /* 0x000fc80001800000 */
[----:B------:R-:W1:Y:S08]  /*17840*/  LDC.64 R6, c[0x0][R24+0x220] ;  /* 0x0000880018067b82 */ /* 0x000e700000000a00 */
[----:B------:R-:W2:Y:S08]  /*17850*/  LDC.64 R10, c[0x0][R24+0x218] ;  /* 0x00008600180a7b82 */ /* 0x000eb00000000a00 */
[----:B------:R-:W2:Y:S01]  /*17860*/  LDC.64 R12, c[0x0][R24+0x228] ;  /* 0x00008a00180c7b82 */ /* 0x000ea20000000a00 */
[----:B------:R-:W-:-:S07]  /*17870*/  ISETP.NE.U32.AND P2, PT, RZ, UR6, PT ;  /* 0x00000006ff007c0c */ /* 0x000fce000bf45070 */
[----:B---3--:R3:W3:Y:S01]  /*17880*/  LDC.64 R4, c[0x0][R24+0x210] ;  /* 0x0000840018047b82 */ /* 0x0086e20000000a00 */
[----:B------:R-:W-:-:S07]  /*17890*/  ISETP.NE.AND.EX P2, PT, RZ, UR7, PT, P2 ;  /* 0x00000007ff007c0c */ /* 0x000fce000bf45320 */
[----:B------:R-:W3:Y:S01]  /*178a0*/  @P4 LDC R26, c[0x0][0xbec] ;  /* 0x0002fb00ff1a4b82 */ /* 0x000ee20000000800 */
[----:B------:R-:W-:-:S07]  /*178b0*/  SEL R188, R188, RZ, !P2 ;  /* 0x000000ffbcbc7207 */ /* 0x000fce0005000000 */
[----:B------:R-:W3:Y:S01]  /*178c0*/  @P4 LDC R33, c[0x0][0xbf0] ;  /* 0x0002fc00ff214b82 */ /* 0x000ee20000000800 */
[----:B------:R-:W-:Y:S01]  /*178d0*/  SEL R25, R216, RZ, !P2 ;  /* 0x000000ffd8197207 */ /* 0x000fe20005000000 */
[----:B-1----:R-:W-:-:S06]  /*178e0*/  IMAD R7, R7, R188, RZ ;  /* 0x000000bc07077224 */ /* 0x002fcc00078e02ff */
[----:B0-----:R-:W0:Y:S01]  /*178f0*/  @!P3 LDC R14, c[0x0][0xb50] ;  /* 0x0002d400ff0ebb82 */ /* 0x001e220000000800 */
[C---:B------:R-:W-:Y:S02]  /*17900*/  IMAD R31, R6.reuse, R25, R7 ;  /* 0x00000019061f7224 */ /* 0x040fe400078e0207 */
[----:B------:R-:W-:-:S05]  /*17910*/  IMAD.WIDE.U32 R6, R6, R188, RZ ;  /* 0x000000bc06067225 */ /* 0x000fca00078e00ff */
[----:B------:R-:W1:Y:S01]  /*17920*/  @!P3 LDC R15, c[0x0][0xb54] ;  /* 0x0002d500ff0fbb82 */ /* 0x000e620000000800 */
[-C--:B--2---:R-:W-:Y:S02]  /*17930*/  IMAD R29, R11, R162.reuse, RZ ;  /* 0x000000a20b1d7224 */ /* 0x084fe400078e02ff */
[----:B------:R-:W-:-:S04]  /*17940*/  IMAD.WIDE.U32 R10, R10, R162, RZ ;  /* 0x000000a20a0a7225 */ /* 0x000fc800078e00ff */
[----:B------:R-:W-:Y:S01]  /*17950*/  IMAD R25, R192, 0x80, R104 ;  /* 0x00000080c0197824 */ /* 0x000fe200078e0268 */
[----:B------:R-:W-:Y:S02]  /*17960*/  SEL R27, R200, RZ, P3 ;  /* 0x000000ffc81b7207 */ /* 0x000fe40001800000 */
[----:B------:R-:W-:Y:S01]  /*17970*/  IADD3 R28, R11, R29, RZ ;  /* 0x0000001d0b1c7210 */ /* 0x000fe20007ffe0ff */
[----:B------:R-:W-:Y:S02]  /*17980*/  IMAD.IADD R11, R7, 0x1, R31 ;  /* 0x00000001070b7824 */ /* 0x000fe400078e021f */
[----:B------:R-:W-:Y:S02]  /*17990*/  IMAD.MOV.U32 R7, RZ, RZ, R25 ;  /* 0x000000ffff077224 */ /* 0x000fe400078e0019 */
[-C--:B------:R-:W-:Y:S02]  /*179a0*/  IMAD R29, R13, R27.reuse, RZ ;  /* 0x0000001b0d1d7224 */ /* 0x080fe400078e02ff */
[----:B------:R-:W-:-:S04]  /*179b0*/  IMAD.WIDE.U32 R12, R12, R27, RZ ;  /* 0x0000001b0c0c7225 */ /* 0x000fc800078e00ff */
[----:B------:R-:W-:Y:S01]  /*179c0*/  IMAD.IADD R29, R13, 0x1, R29 ;  /* 0x000000010d1d7824 */ /* 0x000fe200078e021d */
[--C-:B----4-:R-:W-:Y:S01]  /*179d0*/  IADD3 R10, P2, P5, R6, R10, R100.reuse ;  /* 0x0000000a060a7210 */ /* 0x110fe20007d5e064 */
[----:B---3--:R-:W-:Y:S01]  /*179e0*/  @P4 IMAD.HI.U32 R6, R25, R26, RZ ;  /* 0x0000001a19064227 */ /* 0x008fe200078e00ff */
[----:B------:R-:W-:-:S04]  /*179f0*/  SHF.R.S32.HI R103, RZ, 0x1f, R100 ;  /* 0x0000001fff677819 */ /* 0x000fc80000011464 */
[----:B------:R-:W-:-:S04]  /*17a00*/  @P4 SHF.R.U32.HI R7, RZ, R33, R6 ;  /* 0x00000021ff074219 */ /* 0x000fc80000011606 */
[----:B------:R-:W-:Y:S02]  /*17a10*/  IADD3 R24, -R7, RZ, RZ ;  /* 0x000000ff07187210 */ /* 0x000fe40007ffe1ff */
[----:B------:R-:W-:Y:S02]  /*17a20*/  IADD3.X R11, R11, R28, R103, P2, P5 ;  /* 0x0000001c0b0b7210 */ /* 0x000fe400017ea467 */
[----:B------:R-:W-:Y:S02]  /*17a30*/  IADD3 R12, P2, P5, R7, R10, R12 ;  /* 0x0000000a070c7210 */ /* 0x000fe40007d5e00c */
[----:B------:R-:W-:Y:S01]  /*17a40*/  SHF.R.S32.HI R6, RZ, 0x1f, R7 ;  /* 0x0000001fff067819 */ /* 0x000fe20000011407 */
[----:B------:R-:W-:-:S03]  /*17a50*/  IMAD R7, R102, R24, R25 ;  /* 0x0000001866077224 */ /* 0x000fc600078e0219 */
[----:B------:R-:W-:Y:S01]  /*17a60*/  IADD3.X R13, R6, R11, R29, P2, P5 ;  /* 0x0000000b060d7210 */ /* 0x000fe200017ea41d */
[-C--:B------:R-:W-:Y:S01]  /*17a70*/  IMAD R5, R5, R7.reuse, RZ ;  /* 0x0000000705057224 */ /* 0x080fe200078e02ff */
[----:B------:R-:W-:Y:S01]  /*17a80*/  SHF.R.S32.HI R11, RZ, 0x1f, R7 ;  /* 0x0000001fff0b7819 */ /* 0x000fe20000011407 */
[----:B------:R-:W-:-:S04]  /*17a90*/  IMAD.WIDE.U32 R12, R4, R7, R12 ;  /* 0x00000007040c7225 */ /* 0x000fc800078e000c */
[----:B------:R-:W-:Y:S01]  /*17aa0*/  IMAD R5, R4, R11, R5 ;  /* 0x0000000b04057224 */ /* 0x000fe200078e0205 */
[----:B0-----:R-:W-:-:S03]  /*17ab0*/  LEA R14, P2, R12, R14, 0x2 ;  /* 0x0000000e0c0e7211 */ /* 0x001fc600078410ff */
[----:B------:R-:W-:-:S05]  /*17ac0*/  IMAD.IADD R4, R13, 0x1, R5 ;  /* 0x000000010d047824 */ /* 0x000fca00078e0205 */
[----:B-1----:R-:W-:Y:S01]  /*17ad0*/  LEA.HI.X R15, R12, R15, R4, 0x2, P2 ;  /* 0x0000000f0c0f7211 */ /* 0x002fe200010f1404 */
[----:B------:R-:W-:Y:S06]  /*17ae0*/  @P1 BRA `(.L_x_648) ;  /* 0x0000000000101947 */ /* 0x000fec0003800000 */
[----:B------:R-:W-:Y:S05]  /*17af0*/  @!P0 BRA `(.L_x_648) ;  /* 0x00000000000c8947 */ /* 0x000fea0003800000 */
[----:B------:R-:W2:Y:S04]  /*17b00*/  LDG.E R4, desc[UR56][R8.64] ;  /* 0x0000003808047981 */ /* 0x000ea8000c1e1900 */
[----:B-----5:R-:W2:Y:S02]  /*17b10*/  LDG.E R101, desc[UR56][R8.64+0x4] ;  /* 0x0000043808657981 */ /* 0x020ea4000c1e1900 */
[----:B--2---:R-:W-:-:S07]  /*17b20*/  IADD3 R101, -R4, R101, RZ ;  /* 0x0000006504657210 */ /* 0x004fce0007ffe1ff */
.L_x_648:
[----:B------:R-:W2:Y:S01]  /*17b30*/  LDL R8, [R1+0x68] ;  /* 0x0000680001087983 */ /* 0x000ea20000100800 */
[----:B-----5:R-:W-:Y:S01]  /*17b40*/  IMAD R101, R101, R102, RZ ;  /* 0x0000006665657224 */ /* 0x020fe200078e02ff */
[----:B------:R-:W-:Y:S02]  /*17b50*/  LOP3.LUT P0, RZ, R220, 0x3, RZ, 0xc0, !PT ;  /* 0x00000003dcff7812 */ /* 0x000fe4000780c0ff */
[----:B------:R-:W-:Y:S04]  /*17b60*/  SHFL.IDX PT, R4, R14, RZ, 0x1c1f ;  /* 0x001c1fff0e047589 */ /* 0x000fe800000e0000 */
[----:B------:R-:W0:Y:S04]  /*17b70*/  SHFL.IDX PT, R5, R15, RZ, 0x1c1f ;  /* 0x001c1fff0f057589 */ /* 0x000e2800000e0000 */
[----:B------:R-:W-:Y:S04]  /*17b80*/  SHFL.IDX PT, R6, R14, 0x1, 0x1c1f ;  /* 0x003c1f000e067f89 */ /* 0x000fe800000e0000 */
[----:B------:R-:W1:Y:S01]  /*17b90*/  SHFL.IDX PT, R7, R15, 0x1, 0x1c1f ;  /* 0x003c1f000f077f89 */ /* 0x000e6200000e0000 */
[----:B--2---:R-:W-:-:S04]  /*17ba0*/  IMAD R8, R192, 0x80, R8 ;  /* 0x00000080c0087824 */ /* 0x004fc800078e0208 */
[C---:B------:R-:W-:Y:S01]  /*17bb0*/  VIADD R12, R8.reuse, 0x8 ;  /* 0x00000008080c7836 */ /* 0x040fe20000000000 */
[----:B------:R-:W-:-:S04]  /*17bc0*/  ISETP.GE.OR P1, PT, R8, R101, P0 ;  /* 0x000000650800720c */ /* 0x000fc80000726670 */
[----:B------:R-:W-:-:S09]  /*17bd0*/  ISETP.GE.OR P0, PT, R12, R101, P0 ;  /* 0x000000650c00720c */ /* 0x000fd20000706670 */
[----:B0-----:R0:W-:Y:S04]  /*17be0*/  @!P1 ST.E desc[UR56][R4.64], R3 ;  /* 0x0000000304009985 */ /* 0x0011e8000c101938 */
[----:B-1----:R0:W-:Y:S01]  /*17bf0*/  @!P0 ST.E desc[UR56][R6.64], R0 ;  /* 0x0000000006008985 */ /* 0x0021e2000c101938 */
[----:B------:R-:W-:Y:S05]  /*17c00*/  @P3 BRA `(.L_x_649) ;  /* 0x0000000800843947 */ /* 0x000fea0003800000 */
[----:B0-----:R-:W-:Y:S01]  /*17c10*/  LEA R3, R217, R184, 0x6 ;  /* 0x000000b8d9037211 */ /* 0x001fe200078e30ff */
[----:B------:R-:W0:Y:S01]  /*17c20*/  @P4 LDC R47, c[0x0][0xbec] ;  /* 0x0002fb00ff2f4b82 */ /* 0x000e220000000800 */
[----:B------:R-:W-:-:S03]  /*17c30*/  ULDC.64 UR4, c[0x0][0xaa0] ;  /* 0x0002a80000047ab9 */ /* 0x000fc60000000a00 */
[----:B------:R-:W-:-:S04]  /*17c40*/  IMAD.WIDE R72, R3, 0x2, R72 ;  /* 0x0000000203487825 */ /* 0x000fc800078e0248 */
[----:B------:R-:W1:Y:S01]  /*17c50*/  @P4 LDC R49, c[0x0][0xbf0] ;  /* 0x0002fc00ff314b82 */ /* 0x000e620000000800 */
[C---:B------:R-:W-:Y:S01]  /*17c60*/  IADD3 R9, P6, R72.reuse, 0x1000, RZ ;  /* 0x0000100048097810 */ /* 0x040fe20007fde0ff */
[----:B------:R-:W-:Y:S01]  /*17c70*/  IMAD R103, R103, UR4, RZ ;  /* 0x0000000467677c24 */ /* 0x000fe2000f8e02ff */
[----:B------:R-:W-:Y:S02]  /*17c80*/  IADD3 R13, P5, R72, 0x2000, RZ ;  /* 0x00002000480d7810 */ /* 0x000fe40007fbe0ff */
[----:B------:R-:W-:Y:S01]  /*17c90*/  LOP3.LUT R8, R9, 0x380, RZ, 0xc0, !PT ;  /* 0x0000038009087812 */ /* 0x000fe200078ec0ff */
[----:B------:R-:W-:Y:S01]  /*17ca0*/  IMAD R103, R100, UR5, R103 ;  /* 0x0000000564677c24 */ /* 0x000fe2000f8e0267 */
[----:B------:R-:W-:Y:S02]  /*17cb0*/  IADD3 R25, P3, R72, 0x3000, RZ ;  /* 0x0000300048197810 */ /* 0x000fe40007f7e0ff */
[----:B------:R-:W-:Y:S01]  /*17cc0*/  SHF.R.U64 R8, R8, 0x3, RZ ;  /* 0x0000000308087819 */ /* 0x000fe200000012ff */
[----:B------:R-:W-:Y:S01]  /*17cd0*/  IMAD.WIDE.U32 R20, R100, UR4, RZ ;  /* 0x0000000464147c25 */ /* 0x000fe2000f8e00ff */
[----:B------:R-:W-:Y:S01]  /*17ce0*/  ULDC.64 UR4, c[0x0][0xae8] ;  /* 0x0002ba0000047ab9 */ /* 0x000fe20000000a00 */
[----:B------:R-:W-:-:S02]  /*17cf0*/  IADD3 R29, P2, R72, 0x4000, RZ ;  /* 0x00004000481d7810 */ /* 0x000fc40007f5e0ff */
[----:B------:R-:W-:Y:S01]  /*17d00*/  LOP3.LUT R8, R8, R9, RZ, 0x3c, !PT ;  /* 0x0000000908087212 */ /* 0x000fe200078e3cff */
[----:B------:R-:W-:Y:S01]  /*17d10*/  IMAD.X R9, RZ, RZ, R73, P6 ;  /* 0x000000ffff097224 */ /* 0x000fe200030e0649 */
[C---:B------:R-:W-:Y:S01]  /*17d20*/  IADD3 R3, P6, R72.reuse, 0x7000, RZ ;  /* 0x0000700048037810 */ /* 0x040fe20007fde0ff */
[----:B------:R-:W-:Y:S01]  /*17d30*/  IMAD.IADD R21, R21, 0x1, R103 ;  /* 0x0000000115157824 */ /* 0x000fe200078e0267 */
[----:B------:R-:W-:Y:S02]  /*17d40*/  IADD3 R33, P1, R72, 0x5000, RZ ;  /* 0x0000500048217810 */ /* 0x000fe40007f3e0ff */
[----:B------:R-:W-:Y:S01]  /*17d50*/  LOP3.LUT R0, R3, 0x380, RZ, 0xc0, !PT ;  /* 0x0000038003007812 */ /* 0x000fe200078ec0ff */
[----:B------:R-:W-:Y:S01]  /*17d60*/  IMAD.WIDE.U32 R20, R162, UR4, R20 ;  /* 0x00000004a2147c25 */ /* 0x000fe2000f8e0014 */
[----:B------:R-:W-:Y:S01]  /*17d70*/  IADD3 R37, P0, R72, 0x6000, RZ ;  /* 0x0000600048257810 */ /* 0x000fe20007f1e0ff */
[----:B------:R-:W5:Y:S01]  /*17d80*/  LD.E.128 R8, desc[UR56][R8.64] ;  /* 0x0000003808087980 */ /* 0x000f62000c101d00 */
[----:B------:R-:W-:-:S02]  /*17d90*/  SHF.R.U64 R0, R0, 0x3, RZ ;  /* 0x0000000300007819 */ /* 0x000fc400000012ff */
[----:B------:R-:W-:Y:S01]  /*17da0*/  SHF.R.S32.HI R45, RZ, 0x1f, R188 ;  /* 0x0000001fff2d7819 */ /* 0x000fe200000114bc */
[----:B------:R-:W-:Y:S01]  /*17db0*/  IMAD.X R41, RZ, RZ, R73, P6 ;  /* 0x000000ffff297224 */ /* 0x000fe200030e0649 */
[----:B------:R-:W-:Y:S02]  /*17dc0*/  LOP3.LUT R40, R0, R3, RZ, 0x3c, !PT ;  /* 0x0000000300287212 */ /* 0x000fe400078e3cff */
[----:B------:R-:W-:Y:S01]  /*17dd0*/  LEA R3, R186, R217, 0x5 ;  /* 0x000000d9ba037211 */ /* 0x000fe200078e28ff */
[----:B------:R-:W-:Y:S01]  /*17de0*/  IMAD R21, R162, UR5, R21 ;  /* 0x00000005a2157c24 */ /* 0x000fe2000f8e0215 */
[----:B------:R-:W-:Y:S01]  /*17df0*/  LOP3.LUT R12, R13, 0x380, RZ, 0xc0, !PT ;  /* 0x000003800d0c7812 */ /* 0x000fe200078ec0ff */
[----:B------:R-:W-:Y:S01]  /*17e00*/  ULDC.64 UR4, c[0x0][0xaf0] ;  /* 0x0002bc0000047ab9 */ /* 0x000fe20000000a00 */
[----:B------:R-:W-:Y:S01]  /*17e10*/  LOP3.LUT R24, R25, 0x380, RZ, 0xc0, !PT ;  /* 0x0000038019187812 */ /* 0x000fe200078ec0ff */
[----:B------:R-:W-:Y:S01]  /*17e20*/  IMAD R44, R192, 0x80, R3 ;  /* 0x00000080c02c7824 */ /* 0x000fe200078e0203 */
[----:B------:R-:W-:-:S02]  /*17e30*/  LOP3.LUT R28, R29, 0x380, RZ, 0xc0, !PT ;  /* 0x000003801d1c7812 */ /* 0x000fc400078ec0ff */
[----:B------:R-:W-:Y:S01]  /*17e40*/  LOP3.LUT R32, R33, 0x380, RZ, 0xc0, !PT ;  /* 0x0000038021207812 */ /* 0x000fe200078ec0ff */
[----:B0-----:R-:W-:Y:S01]  /*17e50*/  @P4 IMAD.HI.U32 R0, R44, R47, RZ ;  /* 0x0000002f2c004227 */ /* 0x001fe200078e00ff */
[----:B------:R-:W-:Y:S01]  /*17e60*/  LOP3.LUT R36, R37, 0x380, RZ, 0xc0, !PT ;  /* 0x0000038025247812 */ /* 0x000fe200078ec0ff */
[----:B------:R-:W5:Y:S01]  /*17e70*/  LD.E.128 R40, desc[UR56][R40.64] ;  /* 0x0000003828287980 */ /* 0x000f62000c101d00 */
[----:B------:R-:W-:Y:S01]  /*17e80*/  LOP3.LUT R5, R72, 0x380, RZ, 0xc0, !PT ;  /* 0x0000038048057812 */ /* 0x000fe200078ec0ff */
[----:B------:R-:W-:Y:S01]  /*17e90*/  IMAD.MOV.U32 R3, RZ, RZ, R44 ;  /* 0x000000ffff037224 */ /* 0x000fe200078e002c */
[----:B------:R-:W-:Y:S01]  /*17ea0*/  SHF.R.U64 R12, R12, 0x3, RZ ;  /* 0x000000030c0c7819 */ /* 0x000fe200000012ff */
[----:B------:R-:W-:Y:S01]  /*17eb0*/  IMAD R45, R45, UR4, RZ ;  /* 0x000000042d2d7c24 */ /* 0x000fe2000f8e02ff */
[----:B------:R-:W-:Y:S02]  /*17ec0*/  SHF.R.U64 R24, R24, 0x3, RZ ;  /* 0x0000000318187819 */ /* 0x000fe400000012ff */
[----:B------:R-:W-:-:S02]  /*17ed0*/  SHF.R.U64 R28, R28, 0x3, RZ ;  /* 0x000000031c1c7819 */ /* 0x000fc400000012ff */
[----:B------:R-:W-:Y:S02]  /*17ee0*/  SHF.R.U64 R32, R32, 0x3, RZ ;  /* 0x0000000320207819 */ /* 0x000fe400000012ff */
[----:B------:R-:W-:Y:S02]  /*17ef0*/  SHF.R.U64 R36, R36, 0x3, RZ ;  /* 0x0000000324247819 */ /* 0x000fe400000012ff */
[----:B-1----:R-:W-:Y:S02]  /*17f00*/  @P4 SHF.R.U32.HI R3, RZ, R49, R0 ;  /* 0x00000031ff034219 */ /* 0x002fe40000011600 */
[----:B------:R-:W-:Y:S01]  /*17f10*/  SHF.R.U64 R5, R5, 0x3, RZ ;  /* 0x0000000305057819 */ /* 0x000fe200000012ff */
[----:B------:R-:W-:Y:S01]  /*17f20*/  IMAD R45, R188, UR5, R45 ;  /* 0x00000005bc2d7c24 */ /* 0x000fe2000f8e022d */
[----:B------:R-:W-:Y:S01]  /*17f30*/  LOP3.LUT R12, R12, R13, RZ, 0x3c, !PT ;  /* 0x0000000d0c0c7212 */ /* 0x000fe200078e3cff */
[----:B------:R-:W-:Y:S01]  /*17f40*/  IMAD.WIDE.U32 R20, R188, UR4, R20 ;  /* 0x00000004bc147c25 */ /* 0x000fe2000f8e0014 */
[----:B------:R-:W-:Y:S01]  /*17f50*/  LOP3.LUT R24, R24, R25, RZ, 0x3c, !PT ;  /* 0x0000001918187212 */ /* 0x000fe200078e3cff */
[----:B------:R-:W-:Y:S01]  /*17f60*/  ULDC.64 UR4, c[0x0][0xae0] ;  /* 0x0002b80000047ab9 */ /* 0x000fe20000000a00 */
[----:B------:R-:W-:Y:S01]  /*17f70*/  LOP3.LUT R28, R28, R29, RZ, 0x3c, !PT ;  /* 0x0000001d1c1c7212 */ /* 0x000fe200078e3cff */
[--C-:B------:R-:W-:Y:S01]  /*17f80*/  IMAD.X R13, RZ, RZ, R73.reuse, P5 ;  /* 0x000000ffff0d7224 */ /* 0x100fe200028e0649 */
[----:B------:R-:W-:Y:S01]  /*17f90*/  LOP3.LUT R32, R32, R33, RZ, 0x3c, !PT ;  /* 0x0000002120207212 */ /* 0x000fe200078e3cff */
[--C-:B------:R-:W-:Y:S01]  /*17fa0*/  IMAD.X R29, RZ, RZ, R73.reuse, P2 ;  /* 0x000000ffff1d7224 */ /* 0x100fe200010e0649 */
[----:B------:R-:W-:Y:S01]  /*17fb0*/  LOP3.LUT R36, R36, R37, RZ, 0x3c, !PT ;  /* 0x0000002524247212 */ /* 0x000fe200078e3cff */
[----:B------:R-:W-:Y:S01]  /*17fc0*/  IMAD.X R33, RZ, RZ, R73, P1 ;  /* 0x000000ffff217224 */ /* 0x000fe200008e0649 */
[----:B------:R-:W-:-:S02]  /*17fd0*/  SHF.R.S32.HI R0, RZ, 0x1f, R3 ;  /* 0x0000001fff007819 */ /* 0x000fc40000011403 */
[----:B------:R-:W-:Y:S02]  /*17fe0*/  IADD3 R47, -R3, RZ, RZ ;  /* 0x000000ff032f7210 */ /* 0x000fe40007ffe1ff */
[----:B------:R-:W-:Y:S01]  /*17ff0*/  LOP3.LUT R72, R5, R72, RZ, 0x3c, !PT ;  /* 0x0000004805487212 */ /* 0x000fe200078e3cff */
[----:B------:R-:W-:Y:S01]  /*18000*/  IMAD.IADD R21, R21, 0x1, R45 ;  /* 0x0000000115157824 */ /* 0x000fe200078e022d */
[-C--:B------:R-:W-:Y:S01]  /*18010*/  IADD3.X R25, RZ, R73.reuse, RZ, P3, !PT ;  /* 0x00000049ff197210 */ /* 0x080fe20001ffe4ff */
[----:B------:R-:W5:Y:S01]  /*18020*/  LD.E.128 R12, desc[UR56][R12.64] ;  /* 0x000000380c0c7980 */ /* 0x000f62000c101d00 */
[----:B------:R-:W-:Y:S01]  /*18030*/  IADD3.X R37, RZ, R73, RZ, P0, !PT ;  /* 0x00000049ff257210 */ /* 0x000fe200007fe4ff */
[----:B------:R-:W-:Y:S02]  /*18040*/  IMAD R0, R0, UR4, RZ ;  /* 0x0000000400007c24 */ /* 0x000fe4000f8e02ff */
[----:B------:R-:W-:Y:S01]  /*18050*/  IMAD R45, R102, R47, R44 ;  /* 0x0000002f662d7224 */ /* 0x000fe200078e022c */
[----:B------:R0:W5:Y:S01]  /*18060*/  LD.E.128 R4, desc[UR56][R72.64] ;  /* 0x0000003848047980 */ /* 0x000162000c101d00 */
[----:B------:R-:W-:-:S03]  /*18070*/  IMAD R47, R3, UR5, R0 ;  /* 0x00000005032f7c24 */ /* 0x000fc6000f8e0200 */
[----:B------:R-:W5:Y:S01]  /*18080*/  LD.E.128 R24, desc[UR56][R24.64] ;  /* 0x0000003818187980 */ /* 0x000f62000c101d00 */
[----:B------:R-:W-:-:S03]  /*18090*/  IMAD.WIDE.U32 R20, R3, UR4, R20 ;  /* 0x0000000403147c25 */ /* 0x000fc6000f8e0014 */
[----:B------:R-:W5:Y:S01]  /*180a0*/  LD.E.128 R28, desc[UR56][R28.64] ;  /* 0x000000381c1c7980 */ /* 0x000f62000c101d00 */
[----:B------:R-:W-:Y:S01]  /*180b0*/  SHF.R.S32.HI R0, RZ, 0x1f, R45 ;  /* 0x0000001fff007819 */ /* 0x000fe2000001142d */
[----:B------:R-:W-:Y:S01]  /*180c0*/  IMAD R48, R192, 0x80, R217 ;  /* 0x00000080c0307824 */ /* 0x000fe200078e02d9 */
[----:B------:R-:W-:Y:S01]  /*180d0*/  ULDC.64 UR4, c[0x0][0xad8] ;  /* 0x0002b60000047ab9 */ /* 0x000fe20000000a00 */
[----:B------:R-:W5:Y:S04]  /*180e0*/  LD.E.128 R32, desc[UR56][R32.64] ;  /* 0x0000003820207980 */ /* 0x000f68000c101d00 */
[----:B------:R-:W5:Y:S01]  /*180f0*/  LD.E.128 R36, desc[UR56][R36.64] ;  /* 0x0000003824247980 */ /* 0x000f62000c101d00 */
[----:B------:R-:W-:Y:S01]  /*18100*/  @!PT LDS RZ, [RZ] ;  /* 0x00000000fffff984 */ /* 0x000fe20000000800 */
[----:B------:R-:W-:Y:S01]  /*18110*/  @!PT LDS RZ, [RZ] ;  /* 0x00000000fffff984 */ /* 0x000fe20000000800 */
[----:B------:R-:W-:Y:S01]  /*18120*/  @!PT LDS RZ, [RZ] ;  /* 0x00000000fffff984 */ /* 0x000fe20000000800 */
[----:B------:R-:W-:Y:S01]  /*18130*/  @!PT LDS RZ, [RZ] ;  /* 0x00000000fffff984 */ /* 0x000fe20000000800 */
[----:B------:R1:W-:Y:S06]  /*18140*/  MEMBAR.ALL.CTA ;  /* 0x0000000000007992 */ /* 0x0003ec0000008000 */
[----:B-1----:R-:W1:Y:S01]  /*18150*/  FENCE.VIEW.ASYNC.S ;  /* 0x00000000000073c6 */ /* 0x002e620000000000 */
[----:B------:R-:W-:Y:S01]  /*18160*/  IADD3 R21, R21, R47, RZ ;  /* 0x0000002f15157210 */ /* 0x000fe20007ffe0ff */
[----:B------:R-:W-:-:S02]  /*18170*/  IMAD R44, R0, UR4, RZ ;  /* 0x00000004002c7c24 */ /* 0x000fc4000f8e02ff */
[----:B------:R-:W-:Y:S02]  /*18180*/  VIADD R0, R48, 0x20 ;  /* 0x0000002030007836 */ /* 0x000fe40000000000 */
[C---:B------:R-:W-:Y:S02]  /*18190*/  IMAD R3, R45.reuse, UR5, R44 ;  /* 0x000000052d037c24 */ /* 0x040fe4000f8e022c */
[----:B------:R-:W-:Y:S01]  /*181a0*/  IMAD.WIDE.U32 R20, R45, UR4, R20 ;  /* 0x000000042d147c25 */ /* 0x000fe2000f8e0014 */
[-C--:B------:R-:W-:Y:S01]  /*181b0*/  ISETP.GE.AND P0, PT, R0, R101.reuse, PT ;  /* 0x000000650000720c */ /* 0x080fe20003f06270 */
[----:B------:R-:W-:Y:S01]  /*181c0*/  ULDC.64 UR4, c[0x0][0xa80] ;  /* 0x0002a00000047ab9 */ /* 0x000fe20000000a00 */
[----:B------:R-:W-:Y:S01]  /*181d0*/  ISETP.GE.AND P2, PT, R48, R101, PT ;  /* 0x000000653000720c */ /* 0x000fe20003f46270 */
[----:B------:R-:W-:Y:S01]  /*181e0*/  VIADD R0, R2, 0x2a820 ;  /* 0x0002a82002007836 */ /* 0x000fe20000000000 */
[----:B------:R-:W-:Y:S01]  /*181f0*/  LEA R46, P3, R20, UR4, 0x1 ;  /* 0x00000004142e7c11 */ /* 0x000fe2000f8608ff */
[----:B------:R-:W-:Y:S01]  /*18200*/  IMAD.IADD R3, R21, 0x1, R3 ;  /* 0x0000000115037824 */ /* 0x000fe200078e0203 */
[----:B------:R-:W-:-:S02]  /*18210*/  IADD3 R44, R48, 0x40, RZ ;  /* 0x00000040302c7810 */ /* 0x000fc40007ffe0ff */
[----:B------:R-:W-:Y:S02]  /*18220*/  PRMT R0, RZ, 0x654, R0 ;  /* 0x00000654ff007816 */ /* 0x000fe40000000000 */
[----:B------:R-:W-:Y:S01]  /*18230*/  LEA.HI.X R3, R20, UR5, R3, 0x1, P3 ;  /* 0x0000000514037c11 */ /* 0x000fe200098f0c03 */
[----:B------:R-:W-:Y:S01]  /*18240*/  BSSY B1, `(.L_x_650) ;  /* 0x0000011000017945 */ /* 0x000fe20003800000 */
[----:B------:R-:W-:Y:S02]  /*18250*/  ISETP.GE.AND P1, PT, R44, R101, PT ;  /* 0x000000652c00720c */ /* 0x000fe40003f26270 */
[----:B-1----:R0:W1:Y:S01]  /*18260*/  SHFL.IDX PT, R44, R46, RZ, 0x181f ;  /* 0x00181fff2e2c7589 */ /* 0x00206200000e0000 */
[----:B------:R2:W-:Y:S01]  /*18270*/  SYNCS.ARRIVE.TRANS64.RED.A1T0 RZ, [R0+URZ], RZ ;  /* 0x000000ff00ff79a7 */ /* 0x0005e2000810043f */
[----:B------:R-:W-:Y:S02]  /*18280*/  SHF.R.S32.HI R104, RZ, 0x1f, R185 ;  /* 0x0000001fff687819 */ /* 0x000fe400000114b9 */
[----:B------:R-:W-:Y:S01]  /*18290*/  SHF.R.S32.HI R105, RZ, 0x1f, R184 ;  /* 0x0000001fff697819 */ /* 0x000fe200000114b8 */
[----:B--2---:R0:W2:Y:S01]  /*182a0*/  SHFL.IDX PT, R0, R3, RZ, 0x181f ;  /* 0x00181fff03007589 */ /* 0x0040a200000e0000 */
[----:B------:R-:W-:Y:S05]  /*182b0*/  @P2 BRA `(.L_x_651) ;  /* 0x0000000000242947 */ /* 0x000fea0003800000 */
[----:B------:R-:W-:Y:S02]  /*182c0*/  ULDC UR4, c[0x0][0xac8] ;  /* 0x0002b20000047ab9 */ /* 0x000fe40000000800 */
[----:B------:R-:W-:Y:S02]  /*182d0*/  ISETP.GE.AND P2, PT, R184, UR4, PT ;  /* 0x00000004b8007c0c */ /* 0x000fe4000bf46270 */
[----:B------:R-:W-:-:S11]  /*182e0*/  ISETP.GE.AND P3, PT, R185, UR4, PT ;  /* 0x00000004b9007c0c */ /* 0x000fd6000bf66270 */
[CC--:B-1----:R-:W-:Y:S02]  /*182f0*/  @!P2 LEA R20, P4, R184.reuse, R44.reuse, 0x1 ;  /* 0x0000002cb814a211 */ /* 0x0c2fe400078808ff */
[C---:B------:R-:W-:Y:S02]  /*18300*/  @!P3 LEA R44, P5, R185.reuse, R44, 0x1 ;  /* 0x0000002cb92cb211 */ /* 0x040fe400078a08ff */
[-C--:B--2---:R-:W-:Y:S02]  /*18310*/  @!P2 LEA.HI.X R21, R184, R0.reuse, R105, 0x1, P4 ;  /* 0x00000000b815a211 */ /* 0x084fe400020f0c69 */
[----:B------:R-:W-:-:S03]  /*18320*/  @!P3 LEA.HI.X R45, R185, R0, R104, 0x1, P5 ;  /* 0x00000000b92db211 */ /* 0x000fc600028f0c68 */
[----:B-----5:R3:W-:Y:S04]  /*18330*/  @!P2 ST.E.128 desc[UR56][R20.64], R4 ;  /* 0x000000041400a985 */ /* 0x0207e8000c101d38 */
[----:B------:R3:W-:Y:S02]  /*18340*/  @!P3 ST.E.128 desc[UR56][R44.64], R28 ;  /* 0x0000001c2c00b985 */ /* 0x0007e4000c101d38 */
.L_x_651:
[----:B------:R-:W-:Y:S05]  /*18350*/  BSYNC B1 ;  /* 0x0000000000017941 */ /* 0x000fea0003800000 */
.L_x_650:
[----:B--2---:R2:W4:Y:S01]  /*18360*/  SHFL.IDX PT, R0, R3, 0x1, 0x181f ;  /* 0x00381f0003007f89 */ /* 0x00452200000e0000 */
[----:B------:R-:W-:Y:S03]  /*18370*/  BSSY B1, `(.L_x_652) ;  /* 0x000000c000017945 */ /* 0x000fe60003800000 */
[----:B---3-5:R2:W3:Y:S01]  /*18380*/  SHFL.IDX PT, R6, R46, 0x1, 0x181f ;  /* 0x00381f002e067f89 */ /* 0x0284e200000e0000 */
[----:B------:R-:W-:Y:S05]  /*18390*/  @P0 BRA `(.L_x_653) ;  /* 0x0000000000240947 */ /* 0x000fea0003800000 */
[----:B------:R-:W-:Y:S02]  /*183a0*/  ULDC UR4, c[0x0][0xac8] ;  /* 0x0002b20000047ab9 */ /* 0x000fe40000000800 */
[----:B------:R-:W-:Y:S02]  /*183b0*/  ISETP.GE.AND P3, PT, R184, UR4, PT ;  /* 0x00000004b8007c0c */ /* 0x000fe4000bf66270 */
[----:B------:R-:W-:-:S11]  /*183c0*/  ISETP.GE.AND P4, PT, R185, UR4, PT ;  /* 0x00000004b9007c0c */ /* 0x000fd6000bf86270 */
[CC--:B---3--:R-:W-:Y:S02]  /*183d0*/  @!P3 LEA R4, P0, R184.reuse, R6.reuse, 0x1 ;  /* 0x00000006b804b211 */ /* 0x0c8fe400078008ff */
[C---:B------:R-:W-:Y:S02]  /*183e0*/  @!P4 LEA R6, P2, R185.reuse, R6, 0x1 ;  /* 0x00000006b906c211 */ /* 0x040fe400078408ff */
[-C--:B----4-:R-:W-:Y:S02]  /*183f0*/  @!P3 LEA.HI.X R5, R184, R0.reuse, R105, 0x1, P0 ;  /* 0x00000000b805b211 */ /* 0x090fe400000f0c69 */
[----:B------:R-:W-:-:S03]  /*18400*/  @!P4 LEA.HI.X R7, R185, R0, R104, 0x1, P2 ;  /* 0x00000000b907c211 */ /* 0x000fc600010f0c68 */
[----:B------:R3:W-:Y:S04]  /*18410*/  @!P3 ST.E.128 desc[UR56][R4.64], R8 ;  /* 0x000000080400b985 */ /* 0x0007e8000c101d38 */
[----:B------:R3:W-:Y:S02]  /*18420*/  @!P4 ST.E.128 desc[UR56][R6.64], R32 ;  /* 0x000000200600c985 */ /* 0x0007e4000c101d38 */
.L_x_653:
[----:B------:R-:W-:Y:S05]  /*18430*/  BSYNC B1 ;  /* 0x0000000000017941 */ /* 0x000fea0003800000 */
.L_x_652:
[----:B----4-:R4:W0:Y:S01]  /*18440*/  SHFL.IDX PT, R0, R3, 0x2, 0x181f ;  /* 0x00581f0003007f89 */ /* 0x01082200000e0000 */
[----:B------:R-:W-:Y:S03]  /*18450*/  BSSY B1, `(.L_x_654) ;  /* 0x000000c000017945 */ /* 0x000fe60003800000 */
[----:B---3--:R4:W3:Y:S01]  /*18460*/  SHFL.IDX PT, R6, R46, 0x2, 0x181f ;  /* 0x00581f002e067f89 */ /* 0x0088e200000e0000 */
[----:B------:R-:W-:Y:S05]  /*18470*/  @P1 BRA `(.L_x_655) ;  /* 0x0000000000241947 */ /* 0x000fea0003800000 */
[----:B------:R-:W-:Y:S02]  /*18480*/  ULDC UR4, c[0x0][0xac8] ;  /* 0x0002b20000047ab9 */ /* 0x000fe40000000800 */
[----:B------:R-:W-:Y:S02]  /*18490*/  ISETP.GE.AND P2, PT, R184, UR4, PT ;  /* 0x00000004b8007c0c */ /* 0x000fe4000bf46270 */
[----:B------:R-:W-:-:S11]  /*184a0*/  ISETP.GE.AND P3, PT, R185, UR4, PT ;  /* 0x00000004b9007c0c */ /* 0x000fd6000bf66270 */
[CC--:B---3--:R-:W-:Y:S02]  /*184b0*/  @!P2 LEA R4, P0, R184.reuse, R6.reuse, 0x1 ;  /* 0x00000006b804a211 */ /* 0x0c8fe400078008ff */
[C---:B------:R-:W-:Y:S02]  /*184c0*/  @!P3 LEA R6, P1, R185.reuse, R6, 0x1 ;  /* 0x00000006b906b211 */ /* 0x040fe400078208ff */
[-C--:B0-----:R-:W-:Y:S02]  /*184d0*/  @!P2 LEA.HI.X R5, R184, R0.reuse, R105, 0x1, P0 ;  /* 0x00000000b805a211 */ /* 0x081fe400000f0c69 */
[----:B------:R-:W-:-:S03]  /*184e0*/  @!P3 LEA.HI.X R7, R185, R0, R104, 0x1, P1 ;  /* 0x00000000b907b211 */ /* 0x000fc600008f0c68 */
[----:B------:R0:W-:Y:S04]  /*184f0*/  @!P2 ST.E.128 desc[UR56][R4.64], R12 ;  /* 0x0000000c0400a985 */ /* 0x0001e8000c101d38 */
[----:B------:R0:W-:Y:S02]  /*18500*/  @!P3 ST.E.128 desc[UR56][R6.64], R36 ;  /* 0x000000240600b985 */ /* 0x0001e4000c101d38 */
.L_x_655:
[----:B------:R-:W-:Y:S05]  /*18510*/  BSYNC B1 ;  /* 0x0000000000017941 */ /* 0x000fea0003800000 */
.L_x_654:
[----:B0-----:R-:W-:Y:S01]  /*18520*/  VIADD R0, R48, 0x60 ;  /* 0x0000006030007836 */ /* 0x001fe20000000000 */
[----:B--2-4-:R-:W0:Y:S04]  /*18530*/  SHFL.IDX PT, R3, R3, 0x3, 0x181f ;  /* 0x00781f0003037f89 */ /* 0x014e2800000e0000 */
[----:B------:R-:W-:Y:S01]  /*18540*/  ISETP.GE.AND P0, PT, R0, R101, PT ;  /* 0x000000650000720c */ /* 0x000fe20003f06270 */
[----:B------:R-:W2:-:S12]  /*18550*/  SHFL.IDX PT, R46, R46, 0x3, 0x181f ;  /* 0x00781f002e2e7f89 */ /* 0x000e9800000e0000 */
[----:B------:R-:W-:Y:S05]  /*18560*/  @P0 BRA `(.L_x_656) ;  /* 0x0000001800300947 */ /* 0x000fea0003800000 */
[----:B------:R-:W-:Y:S02]  /*18570*/  ULDC UR4, c[0x0][0xac8] ;  /* 0x0002b20000047ab9 */ /* 0x000fe40000000800 */
[----:B------:R-:W-:-:S13]  /*18580*/  ISETP.GE.AND P1, PT, R184, UR4, PT ;  /* 0x00000004b8007c0c */ /* 0x000fda000bf26270 */
[----:B--2---:R-:W-:-:S04]  /*18590*/  @!P1 LEA R4, P0, R184, R46, 0x1 ;  /* 0x0000002eb8049211 */ /* 0x004fc800078008ff */
[----:B0-----:R-:W-:Y:S02]  /*185a0*/  @!P1 LEA.HI.X R5, R184, R3, R105, 0x1, P0 ;  /* 0x00000003b8059211 */ /* 0x001fe400000f0c69 */
[----:B------:R-:W-:-:S03]  /*185b0*/  ISETP.GE.AND P0, PT, R185, UR4, PT ;  /* 0x00000004b9007c0c */ /* 0x000fc6000bf06270 */
[----:B------:R0:W-:Y:S10]  /*185c0*/  @!P1 ST.E.128 desc[UR56][R4.64], R24 ;  /* 0x0000001804009985 */ /* 0x0001f4000c101d38 */
[----:B------:R-:W-:Y:S05]  /*185d0*/  @P0 BRA `(.L_x_656) ;  /* 0x0000001800140947 */ /* 0x000fea0003800000 */
[----:B0-----:R-:W-:-:S04]  /*185e0*/  LEA R4, P0, R185, R46, 0x1 ;  /* 0x0000002eb9047211 */ /* 0x001fc800078008ff */
[----:B------:R-:W-:-:S05]  /*185f0*/  LEA.HI.X R5, R185, R3, R104, 0x1, P0 ;  /* 0x00000003b9057211 */ /* 0x000fca00000f0c68 */
[----:B------:R0:W-:Y:S01]  /*18600*/  ST.E.128 desc[UR56][R4.64], R40 ;  /* 0x0000002804007985 */ /* 0x0001e2000c101d38 */
[----:B------:R-:W-:Y:S05]  /*18610*/  BRA `(.L_x_656) ;  /* 0x0000001800047947 */ /* 0x000fea0003800000 */
.L_x_649:
[----:B------:R-:W-:Y:S01]  /*18620*/  ULDC.64 UR4, c[0x0][0xb08] ;  /* 0x0002c20000047ab9 */ /* 0x000fe20000000a00 */
[----:B0-----:R-:W0:Y:S01]  /*18630*/  @P4 LDC R0, c[0x0][0xbec] ;  /* 0x0002fb00ff004b82 */ /* 0x001e220000000800 */
[----:B------:R-:W-:Y:S01]  /*18640*/  IMAD R103, R103, UR4, RZ ;  /* 0x0000000467677c24 */ /* 0x000fe2000f8e02ff */
[----:B------:R-:W-:Y:S01]  /*18650*/  SHF.R.S32.HI R3, RZ, 0x1f, R188 ;  /* 0x0000001fff037819 */ /* 0x000fe200000114bc */
[----:B------:R-:W-:Y:S01]  /*18660*/  IMAD.WIDE.U32 R4, R100, UR4, RZ ;  /* 0x0000000464047c25 */ /* 0x000fe2000f8e00ff */
[----:B------:R-:W-:Y:S01]  /*18670*/  ULDC.64 UR6, c[0x0][0xb30] ;  /* 0x0002cc0000067ab9 */ /* 0x000fe20000000a00 */
[----:B------:R-:W-:Y:S01]  /*18680*/  ISETP.GE.AND P0, PT, R8, R101, PT ;  /* 0x000000650800720c */ /* 0x000fe20003f06270 */
[----:B------:R-:W-:Y:S01]  /*18690*/  BSSY B1, `(.L_x_657) ;  /* 0x0000079000017945 */ /* 0x000fe20003800000 */
[----:B------:R-:W-:Y:S01]  /*186a0*/  IMAD R103, R100, UR5, R103 ;  /* 0x0000000564677c24 */ /* 0x000fe2000f8e0267 */
[----:B------:R-:W1:Y:S01]  /*186b0*/  @P4 LDC R9, c[0x0][0xbf0] ;  /* 0x0002fc00ff094b82 */ /* 0x000e620000000800 */
[----:B------:R-:W-:Y:S01]  /*186c0*/  ULDC.64 UR4, c[0x0][0xb38] ;  /* 0x0002ce0000047ab9 */ /* 0x000fe20000000a00 */
[----:B------:R-:W-:Y:S01]  /*186d0*/  VIADD R6, R2, 0x2a820 ;  /* 0x0002a82002067836 */ /* 0x000fe20000000000 */
[----:B------:R-:W-:Y:S01]  /*186e0*/  SHF.R.S32.HI R26, RZ, 0x1f, R201 ;  /* 0x0000001fff1a7819 */ /* 0x000fe200000114c9 */
[----:B------:R-:W-:Y:S01]  /*186f0*/  VIADD R13, R199, 0x8 ;  /* 0x00000008c70d7836 */ /* 0x000fe20000000000 */
[----:B------:R-:W-:Y:S01]  /*18700*/  IADD3 R5, R5, R103, RZ ;  /* 0x0000006705057210 */ /* 0x000fe20007ffe0ff */
[----:B------:R-:W-:Y:S01]  /*18710*/  VIADD R15, R199, 0x10 ;  /* 0x00000010c70f7836 */ /* 0x000fe20000000000 */
[----:B------:R-:W-:-:S02]  /*18720*/  PRMT R6, RZ, 0x654, R6 ;  /* 0x00000654ff067816 */ /* 0x000fc40000000006 */
[----:B------:R-:W-:Y:S01]  /*18730*/  SHF.R.S32.HI R14, RZ, 0x1f, R13 ;  /* 0x0000001fff0e7819 */ /* 0x000fe2000001140d */
[C---:B------:R-:W-:Y:S01]  /*18740*/  IMAD.WIDE.U32 R4, R162.reuse, UR4, R4 ;  /* 0x00000004a2047c25 */ /* 0x040fe2000f8e0004 */
[----:B------:R2:W-:Y:S01]  /*18750*/  SYNCS.ARRIVE.TRANS64.RED.A1T0 RZ, [R6+URZ], RZ ;  /* 0x000000ff06ff79a7 */ /* 0x0005e2000810043f */
[----:B------:R-:W-:Y:S02]  /*18760*/  SHF.R.S32.HI R24, RZ, 0x1f, R15 ;  /* 0x0000001fff187819 */ /* 0x000fe4000001140f */
[----:B------:R-:W-:Y:S01]  /*18770*/  IMAD R5, R162, UR5, R5 ;  /* 0x00000005a2057c24 */ /* 0x000fe2000f8e0205 */
[----:B------:R-:W-:Y:S01]  /*18780*/  ULDC.64 UR4, c[0x0][0xb40] ;  /* 0x0002d00000047ab9 */ /* 0x000fe20000000a00 */
[----:B0-----:R-:W-:Y:S01]  /*18790*/  @P4 IMAD.HI.U32 R0, R25, R0, RZ ;  /* 0x0000000019004227 */ /* 0x001fe200078e00ff */
[----:B------:R-:W-:Y:S02]  /*187a0*/  SHF.R.S32.HI R27, RZ, 0x1f, R202 ;  /* 0x0000001fff1b7819 */ /* 0x000fe400000114ca */
[----:B------:R-:W-:Y:S01]  /*187b0*/  SHF.R.S32.HI R28, RZ, 0x1f, R203 ;  /* 0x0000001fff1c7819 */ /* 0x000fe200000114cb */
[----:B------:R-:W-:Y:S01]  /*187c0*/  IMAD R3, R3, UR4, RZ ;  /* 0x0000000403037c24 */ /* 0x000fe2000f8e02ff */
[----:B------:R-:W-:Y:S01]  /*187d0*/  SHF.R.S32.HI R29, RZ, 0x1f, R204 ;  /* 0x0000001fff1d7819 */ /* 0x000fe200000114cc */
[----:B------:R-:W-:Y:S01]  /*187e0*/  IMAD.WIDE.U32 R4, R188, UR4, R4 ;  /* 0x00000004bc047c25 */ /* 0x000fe2000f8e0004 */
[----:B------:R-:W-:-:S02]  /*187f0*/  SHF.R.S32.HI R30, RZ, 0x1f, R205 ;  /* 0x0000001fff1e7819 */ /* 0x000fc400000114cd */
[----:B------:R-:W-:Y:S01]  /*18800*/  SHF.R.S32.HI R31, RZ, 0x1f, R206 ;  /* 0x0000001fff1f7819 */ /* 0x000fe200000114ce */
[----:B------:R-:W-:Y:S01]  /*18810*/  IMAD R7, R188, UR5, R3 ;  /* 0x00000005bc077c24 */ /* 0x000fe2000f8e0203 */
[----:B------:R-:W-:Y:S01]  /*18820*/  ULDC.64 UR4, c[0x0][0xb48] ;  /* 0x0002d20000047ab9 */ /* 0x000fe20000000a00 */
[----:B------:R-:W-:Y:S01]  /*18830*/  IMAD.MOV.U32 R3, RZ, RZ, R25 ;  /* 0x000000ffff037224 */ /* 0x000fe200078e0019 */
[----:B-1----:R-:W-:Y:S01]  /*18840*/  @P4 SHF.R.U32.HI R3, RZ, R9, R0 ;  /* 0x00000009ff034219 */ /* 0x002fe20000011600 */
[----:B------:R-:W-:Y:S01]  /*18850*/  IMAD.IADD R5, R5, 0x1, R7 ;  /* 0x0000000105057824 */ /* 0x000fe200078e0207 */
[----:B------:R-:W-:Y:S02]  /*18860*/  SHF.R.S32.HI R32, RZ, 0x1f, R207 ;  /* 0x0000001fff207819 */ /* 0x000fe400000114cf */
[----:B------:R-:W-:Y:S01]  /*18870*/  IADD3 R7, -R3, RZ, RZ ;  /* 0x000000ff03077210 */ /* 0x000fe20007ffe1ff */
[----:B------:R-:W-:Y:S01]  /*18880*/  IMAD.WIDE.U32 R4, R200, UR4, R4 ;  /* 0x00000004c8047c25 */ /* 0x000fe2000f8e0004 */
[----:B------:R-:W-:-:S02]  /*18890*/  SHF.R.S32.HI R0, RZ, 0x1f, R3 ;  /* 0x0000001fff007819 */ /* 0x000fc40000011403 */
[----:B------:R-:W-:Y:S01]  /*188a0*/  SHF.R.S32.HI R33, RZ, 0x1f, R208 ;  /* 0x0000001fff217819 */ /* 0x000fe200000114d0 */
[----:B------:R-:W-:Y:S01]  /*188b0*/  IMAD R7, R102, R7, R25 ;  /* 0x0000000766077224 */ /* 0x000fe200078e0219 */
[----:B------:R-:W-:Y:S01]  /*188c0*/  SHF.R.S32.HI R34, RZ, 0x1f, R209 ;  /* 0x0000001fff227819 */ /* 0x000fe200000114d1 */
[----:B------:R-:W-:Y:S01]  /*188d0*/  IMAD R0, R0, UR6, RZ ;  /* 0x0000000600007c24 */ /* 0x000fe2000f8e02ff */
[----:B------:R-:W-:Y:S01]  /*188e0*/  SHF.R.S32.HI R35, RZ, 0x1f, R210 ;  /* 0x0000001fff237819 */ /* 0x000fe200000114d2 */
[----:B------:R-:W-:Y:S01]  /*188f0*/  IMAD R5, R200, UR5, R5 ;  /* 0x00000005c8057c24 */ /* 0x000fe2000f8e0205 */
[----:B------:R-:W-:Y:S01]  /*18900*/  ULDC.64 UR4, c[0x0][0xb28] ;  /* 0x0002ca0000047ab9 */ /* 0x000fe20000000a00 */
[C---:B------:R-:W-:Y:S01]  /*18910*/  IMAD R9, R3.reuse, UR7, R0 ;  /* 0x0000000703097c24 */ /* 0x040fe2000f8e0200 */
[----:B------:R-:W-:Y:S01]  /*18920*/  SHF.R.S32.HI R0, RZ, 0x1f, R7 ;  /* 0x0000001fff007819 */ /* 0x000fe20000011407 */
[----:B------:R-:W-:Y:S01]  /*18930*/  IMAD.WIDE.U32 R4, R3, UR6, R4 ;  /* 0x0000000603047c25 */ /* 0x000fe2000f8e0004 */
[----:B------:R-:W-:-:S02]  /*18940*/  SHF.R.S32.HI R72, RZ, 0x1f, R211 ;  /* 0x0000001fff487819 */ /* 0x000fc400000114d3 */
[----:B------:R-:W-:Y:S01]  /*18950*/  SHF.R.S32.HI R73, RZ, 0x1f, R212 ;  /* 0x0000001fff497819 */ /* 0x000fe200000114d4 */
[----:B------:R-:W-:Y:S01]  /*18960*/  IMAD R0, R0, UR4, RZ ;  /* 0x0000000400007c24 */ /* 0x000fe2000f8e02ff */
[----:B------:R-:W-:Y:S01]  /*18970*/  SHF.R.S32.HI R104, RZ, 0x1f, R213 ;  /* 0x0000001fff687819 */ /* 0x000fe200000114d5 */
[----:B------:R-:W-:Y:S02]  /*18980*/  IMAD.IADD R5, R5, 0x1, R9 ;  /* 0x0000000105057824 */ /* 0x000fe400078e0209 */
[C---:B------:R-:W-:Y:S02]  /*18990*/  IMAD R3, R7.reuse, UR5, R0 ;  /* 0x0000000507037c24 */ /* 0x040fe4000f8e0200 */
[----:B------:R-:W-:Y:S01]  /*189a0*/  IMAD.WIDE.U32 R4, R7, UR4, R4 ;  /* 0x0000000407047c25 */ /* 0x000fe2000f8e0004 */
[----:B------:R-:W-:-:S04]  /*189b0*/  ULDC.64 UR4, c[0x0][0xb00] ;  /* 0x0002c00000047ab9 */ /* 0x000fc80000000a00 */
[----:B------:R-:W-:Y:S02]  /*189c0*/  IADD3 R3, R5, R3, RZ ;  /* 0x0000000305037210 */ /* 0x000fe40007ffe0ff */
[----:B------:R-:W-:-:S04]  /*189d0*/  LEA R0, P1, R4, UR4, 0x2 ;  /* 0x0000000404007c11 */ /* 0x000fc8000f8210ff */
[----:B------:R-:W-:Y:S02]  /*189e0*/  LEA.HI.X R3, R4, UR5, R3, 0x2, P1 ;  /* 0x0000000504037c11 */ /* 0x000fe400088f1403 */
[----:B------:R2:W0:Y:S04]  /*189f0*/  SHFL.IDX PT, R4, R0, RZ, 0x1c1f ;  /* 0x001c1fff00047589 */ /* 0x00042800000e0000 */
[----:B------:R2:W1:Y:S01]  /*18a00*/  SHFL.IDX PT, R5, R3, RZ, 0x1c1f ;  /* 0x001c1fff03057589 */ /* 0x00046200000e0000 */
[----:B------:R-:W-:Y:S05]  /*18a10*/  @P0 BRA `(.L_x_658) ;  /* 0x0000000400000947 */ /* 0x000fea0003800000 */
[----:B------:R-:W-:Y:S02]  /*18a20*/  ULDC UR4, c[0x0][0xac8] ;  /* 0x0002b20000047ab9 */ /* 0x000fe40000000800 */
[----:B------:R-:W-:Y:S02]  /*18a30*/  ISETP.GE.AND P3, PT, R199, UR4, PT ;  /* 0x00000004c7007c0c */ /* 0x000fe4000bf66270 */
[----:B------:R-:W-:Y:S02]  /*18a40*/  ISETP.GE.AND P2, PT, R13, UR4, PT ;  /* 0x000000040d007c0c */ /* 0x000fe4000bf46270 */
[----:B------:R-:W-:Y:S02]  /*18a50*/  ISETP.GE.AND P1, PT, R15, UR4, PT ;  /* 0x000000040f007c0c */ /* 0x000fe4000bf26270 */
[----:B------:R-:W-:Y:S02]  /*18a60*/  ISETP.GE.AND P0, PT, R213, UR4, PT ;  /* 0x00000004d5007c0c */ /* 0x000fe4000bf06270 */
[----:B------:R-:W-:-:S05]  /*18a70*/  ISETP.GE.AND P4, PT, R211, UR4, PT ;  /* 0x00000004d3007c0c */ /* 0x000fca000bf86270 */
[----:B012---:R-:W-:-:S04]  /*18a80*/  @!P3 IMAD.WIDE R6, R199, 0x4, R4 ;  /* 0x00000004c706b825 */ /* 0x007fc800078e0204 */
[CC--:B------:R-:W-:Y:S01]  /*18a90*/  @!P1 LEA R8, P5, R15.reuse, R4.reuse, 0x2 ;  /* 0x000000040f089211 */ /* 0x0c0fe200078a10ff */
[----:B------:R0:W-:Y:S01]  /*18aa0*/  @!P3 ST.E.64 desc[UR56][R6.64], R20 ;  /* 0x000000140600b985 */ /* 0x0001e2000c101b38 */
[----:B------:R-:W-:Y:S02]  /*18ab0*/  ISETP.GE.AND P3, PT, R212, UR4, PT ;  /* 0x00000004d4007c0c */ /* 0x000fe4000bf66270 */
[----:B------:R-:W-:Y:S02]  /*18ac0*/  @!P1 LEA.HI.X R9, R15, R5, R24, 0x2, P5 ;  /* 0x000000050f099211 */ /* 0x000fe400028f1418 */
[----:B------:R-:W-:Y:S02]  /*18ad0*/  ISETP.GE.AND P5, PT, R210, UR4, PT ;  /* 0x00000004d2007c0c */ /* 0x000fe4000bfa6270 */
[----:B0-----:R-:W-:-:S04]  /*18ae0*/  @!P2 LEA R6, P6, R13, R4, 0x2 ;  /* 0x000000040d06a211 */ /* 0x001fc800078c10ff */
[----:B------:R-:W-:Y:S02]  /*18af0*/  @!P2 LEA.HI.X R7, R13, R5, R14, 0x2, P6 ;  /* 0x000000050d07a211 */ /* 0x000fe400030f140e */
[----:B------:R-:W-:-:S03]  /*18b00*/  @!P0 LEA R10, P6, R213, R4, 0x2 ;  /* 0x00000004d50a8211 */ /* 0x000fc600078c10ff */
[----:B------:R0:W-:Y:S01]  /*18b10*/  @!P2 ST.E.64 desc[UR56][R6.64], R88 ;  /* 0x000000580600a985 */ /* 0x0001e2000c101b38 */
[----:B------:R-:W-:Y:S02]  /*18b20*/  @!P0 LEA.HI.X R11, R213, R5, R104, 0x2, P6 ;  /* 0x00000005d50b8211 */ /* 0x000fe400030f1468 */
[----:B------:R-:W-:Y:S01]  /*18b30*/  ISETP.GE.AND P2, PT, R209, UR4, PT ;  /* 0x00000004d1007c0c */ /* 0x000fe2000bf46270 */
[----:B------:R1:W-:Y:S01]  /*18b40*/  @!P1 ST.E.64 desc[UR56][R8.64], R90 ;  /* 0x0000005a08009985 */ /* 0x0003e2000c101b38 */
[----:B------:R-:W-:-:S03]  /*18b50*/  ISETP.GE.AND P1, PT, R208, UR4, PT ;  /* 0x00000004d0007c0c */ /* 0x000fc6000bf26270 */
[----:B------:R2:W-:Y:S01]  /*18b60*/  @!P0 ST.E.64 desc[UR56][R10.64], R36 ;  /* 0x000000240a008985 */ /* 0x0005e2000c101b38 */
[CC--:B0-----:R-:W-:Y:S02]  /*18b70*/  @!P3 LEA R6, P6, R212.reuse, R4.reuse, 0x2 ;  /* 0x00000004d406b211 */ /* 0x0c1fe400078c10ff */
[CC--:B-1----:R-:W-:Y:S02]  /*18b80*/  @!P4 LEA R8, P0, R211.reuse, R4.reuse, 0x2 ;  /* 0x00000004d308c211 */ /* 0x0c2fe400078010ff */
[-C--:B------:R-:W-:Y:S02]  /*18b90*/  @!P3 LEA.HI.X R7, R212, R5.reuse, R73, 0x2, P6 ;  /* 0x00000005d407b211 */ /* 0x080fe400030f1449 */
[----:B------:R-:W-:Y:S02]  /*18ba0*/  @!P4 LEA.HI.X R9, R211, R5, R72, 0x2, P0 ;  /* 0x00000005d309c211 */ /* 0x000fe400000f1448 */
[----:B------:R-:W-:Y:S01]  /*18bb0*/  ISETP.GE.AND P0, PT, R207, UR4, PT ;  /* 0x00000004cf007c0c */ /* 0x000fe2000bf06270 */
[----:B------:R0:W-:Y:S01]  /*18bc0*/  @!P3 ST.E.64 desc[UR56][R6.64], R40 ;  /* 0x000000280600b985 */ /* 0x0001e2000c101b38 */
[----:B--2---:R-:W-:-:S02]  /*18bd0*/  @!P5 LEA R10, P6, R210, R4, 0x2 ;  /* 0x00000004d20ad211 */ /* 0x004fc400078c10ff */
[----:B------:R-:W-:Y:S01]  /*18be0*/  ISETP.GE.AND P3, PT, R206, UR4, PT ;  /* 0x00000004ce007c0c */ /* 0x000fe2000bf66270 */
[----:B------:R1:W-:Y:S01]  /*18bf0*/  @!P4 ST.E.64 desc[UR56][R8.64], R44 ;  /* 0x0000002c0800c985 */ /* 0x0003e2000c101b38 */
[----:B------:R-:W-:-:S05]  /*18c00*/  @!P5 LEA.HI.X R11, R210, R5, R35, 0x2, P6 ;  /* 0x00000005d20bd211 */ /* 0x000fca00030f1423 */
[----:B------:R2:W-:Y:S01]  /*18c10*/  @!P5 ST.E.64 desc[UR56][R10.64], R48 ;  /* 0x000000300a00d985 */ /* 0x0005e2000c101b38 */
[CC--:B0-----:R-:W-:Y:S02]  /*18c20*/  @!P2 LEA R6, P4, R209.reuse, R4.reuse, 0x2 ;  /* 0x00000004d106a211 */ /* 0x0c1fe400078810ff */
[CC--:B-1----:R-:W-:Y:S02]  /*18c30*/  @!P1 LEA R8, P5, R208.reuse, R4.reuse, 0x2 ;  /* 0x00000004d0089211 */ /* 0x0c2fe400078a10ff */
[-C--:B------:R-:W-:Y:S02]  /*18c40*/  @!P2 LEA.HI.X R7, R209, R5.reuse, R34, 0x2, P4 ;  /* 0x00000005d107a211 */ /* 0x080fe400020f1422 */
[----:B------:R-:W-:Y:S02]  /*18c50*/  ISETP.GE.AND P4, PT, R205, UR4, PT ;  /* 0x00000004cd007c0c */ /* 0x000fe4000bf86270 */
[----:B--2---:R-:W-:Y:S01]  /*18c60*/  @!P0 LEA R10, P6, R207, R4, 0x2 ;  /* 0x00000004cf0a8211 */ /* 0x004fe200078c10ff */
[----:B------:R0:W-:Y:S01]  /*18c70*/  @!P2 ST.E.64 desc[UR56][R6.64], R52 ;  /* 0x000000340600a985 */ /* 0x0001e2000c101b38 */
[----:B------:R-:W-:-:S02]  /*18c80*/  @!P1 LEA.HI.X R9, R208, R5, R33, 0x2, P5 ;  /* 0x00000005d0099211 */ /* 0x000fc400028f1421 */
[----:B------:R-:W-:Y:S02]  /*18c90*/  @!P0 LEA.HI.X R11, R207, R5, R32, 0x2, P6 ;  /* 0x00000005cf0b8211 */ /* 0x000fe400030f1420 */
[----:B------:R-:W-:Y:S01]  /*18ca0*/  ISETP.GE.AND P2, PT, R204, UR4, PT ;  /* 0x00000004cc007c0c */ /* 0x000fe2000bf46270 */
[----:B------:R1:W-:Y:S01]  /*18cb0*/  @!P1 ST.E.64 desc[UR56][R8.64], R56 ;  /* 0x0000003808009985 */ /* 0x0003e2000c101b38 */
[----:B------:R-:W-:-:S03]  /*18cc0*/  ISETP.GE.AND P1, PT, R203, UR4, PT ;  /* 0x00000004cb007c0c */ /* 0x000fc6000bf26270 */
[----:B------:R2:W-:Y:S01]  /*18cd0*/  @!P0 ST.E.64 desc[UR56][R10.64], R60 ;  /* 0x0000003c0a008985 */ /* 0x0005e2000c101b38 */
[----:B------:R-:W-:Y:S02]  /*18ce0*/  ISETP.GE.AND P0, PT, R202, UR4, PT ;  /* 0x00000004ca007c0c */ /* 0x000fe4000bf06270 */
[----:B0-----:R-:W-:-:S04]  /*18cf0*/  @!P3 LEA R6, P5, R206, R4, 0x2 ;  /* 0x00000004ce06b211 */ /* 0x001fc800078a10ff */
[-C--:B------:R-:W-:Y:S02]  /*18d00*/  @!P3 LEA.HI.X R7, R206, R5.reuse, R31, 0x2, P5 ;  /* 0x00000005ce07b211 */ /* 0x080fe400028f141f */
[----:B------:R-:W-:Y:S02]  /*18d10*/  ISETP.GE.AND P5, PT, R201, UR4, PT ;  /* 0x00000004c9007c0c */ /* 0x000fe4000bfa6270 */
[CC--:B-1----:R-:W-:Y:S01]  /*18d20*/  @!P4 LEA R8, P6, R205.reuse, R4.reuse, 0x2 ;  /* 0x00000004cd08c211 */ /* 0x0c2fe200078c10ff */
[----:B------:R0:W-:Y:S03]  /*18d30*/  @!P3 ST.E.64 desc[UR56][R6.64], R64 ;  /* 0x000000400600b985 */ /* 0x0001e6000c101b38 */
[----:B------:R-:W-:Y:S02]  /*18d40*/  @!P4 LEA.HI.X R9, R205, R5, R30, 0x2, P6 ;  /* 0x00000005cd09c211 */ /* 0x000fe400030f141e */
[----:B--2---:R-:W-:-:S03]  /*18d50*/  @!P1 LEA R10, P6, R203, R4, 0x2 ;  /* 0x00000004cb0a9211 */ /* 0x004fc600078c10ff */
[----:B------:R1:W-:Y:S01]  /*18d60*/  @!P4 ST.E.64 desc[UR56][R8.64], R68 ;  /* 0x000000440800c985 */ /* 0x0003e2000c101b38 */
[----:B------:R-:W-:Y:S02]  /*18d70*/  @!P1 LEA.HI.X R11, R203, R5, R28, 0x2, P6 ;  /* 0x00000005cb0b9211 */ /* 0x000fe400030f141c */
[----:B0-----:R-:W-:-:S04]  /*18d80*/  @!P2 LEA R6, P3, R204, R4, 0x2 ;  /* 0x00000004cc06a211 */ /* 0x001fc800078610ff */
[----:B------:R-:W-:Y:S02]  /*18d90*/  @!P2 LEA.HI.X R7, R204, R5, R29, 0x2, P3 ;  /* 0x00000005cc07a211 */ /* 0x000fe400018f141d */
[----:B-1----:R-:W-:-:S03]  /*18da0*/  @!P0 LEA R8, P4, R202, R4, 0x2 ;  /* 0x00000004ca088211 */ /* 0x002fc600078810ff */
[----:B------:R3:W-:Y:S01]  /*18db0*/  @!P2 ST.E.64 desc[UR56][R6.64], R92 ;  /* 0x0000005c0600a985 */ /* 0x0007e2000c101b38 */
[C---:B------:R-:W-:Y:S02]  /*18dc0*/  @!P5 LEA R4, P3, R201.reuse, R4, 0x2 ;  /* 0x00000004c904d211 */ /* 0x040fe400078610ff */
[-C--:B------:R-:W-:Y:S01]  /*18dd0*/  @!P0 LEA.HI.X R9, R202, R5.reuse, R27, 0x2, P4 ;  /* 0x00000005ca098211 */ /* 0x080fe200020f141b */
[----:B------:R3:W-:Y:S01]  /*18de0*/  @!P1 ST.E.64 desc[UR56][R10.64], R76 ;  /* 0x0000004c0a009985 */ /* 0x0007e2000c101b38 */
[----:B------:R-:W-:-:S03]  /*18df0*/  @!P5 LEA.HI.X R5, R201, R5, R26, 0x2, P3 ;  /* 0x00000005c905d211 */ /* 0x000fc600018f141a */
[----:B------:R3:W-:Y:S04]  /*18e00*/  @!P0 ST.E.64 desc[UR56][R8.64], R80 ;  /* 0x0000005008008985 */ /* 0x0007e8000c101b38 */
[----:B------:R3:W-:Y:S02]  /*18e10*/  @!P5 ST.E.64 desc[UR56][R4.64], R84 ;  /* 0x000000540400d985 */ /* 0x0007e4000c101b38 */
.L_x_658:
[----:B------:R-:W-:Y:S05]  /*18e20*/  BSYNC B1 ;  /* 0x0000000000017941 */ /* 0x000fea0003800000 */
.L_x_657:
[----:B------:R-:W-:Y:S01]  /*18e30*/  ISETP.GE.AND P0, PT, R12, R101, PT ;  /* 0x000000650c00720c */ /* 0x000fe20003f06270 */
[----:B-1-3--:R1:W3:Y:S04]  /*18e40*/  SHFL.IDX PT, R5, R3, 0x1, 0x1c1f ;  /* 0x003c1f0003057f89 */ /* 0x00a2e800000e0000 */
[----:B0-----:R1:W0:Y:S08]  /*18e50*/  SHFL.IDX PT, R4, R0, 0x1, 0x1c1f ;  /* 0x003c1f0000047f89 */ /* 0x00123000000e0000 */
[----:B-1----:R-:W-:Y:S05]  /*18e60*/  @P0 BRA `(.L_x_656) ;  /* 0x0000000c00f00947 */ /* 0x002fea0003800000 */
[----:B------:R-:W-:Y:S02]  /*18e70*/  ULDC UR4, c[0x0][0xac8] ;  /* 0x0002b20000047ab9 */ /* 0x000fe40000000800 */
[----:B------:R-:W-:Y:S02]  /*18e80*/  ISETP.GE.AND P1, PT, R13, UR4, PT ;  /* 0x000000040d007c0c */ /* 0x000fe4000bf26270 */
[----:B------:R-:W-:Y:S02]  /*18e90*/  ISETP.GE.AND P0, PT, R15, UR4, PT ;  /* 0x000000040f007c0c */ /* 0x000fe4000bf06270 */
[----:B------:R-:W-:Y:S02]  /*18ea0*/  ISETP.GE.AND P2, PT, R199, UR4, PT ;  /* 0x00000004c7007c0c */ /* 0x000fe4000bf46270 */
[----:B------:R-:W-:Y:S02]  /*18eb0*/  ISETP.GE.AND P4, PT, R212, UR4, PT ;  /* 0x00000004d4007c0c */ /* 0x000fe4000bf86270 */
[----:B------:R-:W-:-:S05]  /*18ec0*/  ISETP.GE.AND P3, PT, R213, UR4, PT ;  /* 0x00000004d5007c0c */ /* 0x000fca000bf66270 */
[-C--:B0-2---:R-:W-:Y:S02]  /*18ed0*/  @!P1 LEA R6, P5, R13, R4.reuse, 0x2 ;  /* 0x000000040d069211 */ /* 0x085fe400078a10ff */
[-C--:B------:R-:W-:Y:S02]  /*18ee0*/  @!P0 LEA R8, P6, R15, R4.reuse, 0x2 ;  /* 0x000000040f088211 */ /* 0x080fe400078c10ff */
[-C--:B---3--:R-:W-:Y:S01]  /*18ef0*/  @!P1 LEA.HI.X R7, R13, R5.reuse, R14, 0x2, P5 ;  /* 0x000000050d079211 */ /* 0x088fe200028f140e */
[----:B------:R-:W-:Y:S01]  /*18f00*/  @!P2 IMAD.WIDE R10, R199, 0x4, R4 ;  /* 0x00000004c70aa825 */ /* 0x000fe200078e0204 */
[----:B------:R-:W-:Y:S02]  /*18f10*/  ISETP.GE.AND P5, PT, R211, UR4, PT ;  /* 0x00000004d3007c0c */ /* 0x000fe4000bfa6270 */
[----:B------:R-:W-:Y:S02]  /*18f20*/  @!P0 LEA.HI.X R9, R15, R5, R24, 0x2, P6 ;  /* 0x000000050f098211 */ /* 0x000fe400030f1418 */
[----:B------:R-:W-:Y:S01]  /*18f30*/  @!P2 ST.E.64 desc[UR56][R10.64], R94 ;  /* 0x0000005e0a00a985 */ /* 0x000fe2000c101b38 */
[----:B------:R-:W-:-:S02]  /*18f40*/  @!P4 LEA R14, P2, R212, R4, 0x2 ;  /* 0x00000004d40ec211 */ /* 0x000fc400078410ff */
[----:B------:R-:W-:Y:S01]  /*18f50*/  @!P3 LEA R12, P6, R213, R4, 0x2 ;  /* 0x00000004d50cb211 */ /* 0x000fe200078c10ff */
[----:B------:R0:W-:Y:S01]  /*18f60*/  @!P1 ST.E.64 desc[UR56][R6.64], R96 ;  /* 0x0000006006009985 */ /* 0x0001e2000c101b38 */
        /* <DEDUP_REMOVED lines=12> */
[-C--:B------:R-:W-:Y:S01]  /*19030*/  @!P2 LEA R10, P6, R208, R4.reuse, 0x2 ;  /* 0x00000004d00aa211 */ /* 0x080fe200078c10ff */
[----:B------:R-:W-:Y:S01]  /*19040*/  @!P5 ST.E.64 desc[UR56][R20.64], R46 ;  /* 0x0000002e1400d985 */ /* 0x000fe2000c101b38 */
[----:B-1----:R-:W-:Y:S02]  /*19050*/  @!P1 LEA R8, P5, R209, R4, 0x2 ;  /* 0x00000004d1089211 */ /* 0x002fe400078a10ff */
[----:B------:R-:W-:-:S02]  /*19060*/  @!P0 LEA.HI.X R7, R210, R5, R35, 0x2, P4 ;  /* 0x00000005d2078211 */ /* 0x000fc400020f1423 */
[-C--:B------:R-:W-:Y:S02]  /*19070*/  @!P1 LEA.HI.X R9, R209, R5.reuse, R34, 0x2, P5 ;  /* 0x00000005d1099211 */ /* 0x080fe400028f1422 */
[----:B------:R-:W-:Y:S01]  /*19080*/  ISETP.GE.AND P4, PT, R206, UR4, PT ;  /* 0x00000004ce007c0c */ /* 0x000fe2000bf86270 */
[----:B------:R-:W-:Y:S01]  /*19090*/  @!P0 ST.E.64 desc[UR56][R6.64], R50 ;  /* 0x0000003206008985 */ /* 0x000fe2000c101b38 */
[----:B------:R-:W-:Y:S02]  /*190a0*/  @!P2 LEA.HI.X R11, R208, R5, R33, 0x2, P6 ;  /* 0x00000005d00ba211 */ /* 0x000fe400030f1421 */
[----:B--2---:R-:W-:Y:S01]  /*190b0*/  @!P3 LEA R12, P5, R207, R4, 0x2 ;  /* 0x00000004cf0cb211 */ /* 0x004fe200078a10ff */
[----:B------:R0:W-:Y:S01]  /*190c0*/  @!P1 ST.E.64 desc[UR56][R8.64], R54 ;  /* 0x0000003608009985 */ /* 0x0001e2000c101b38 */
[----:B------:R-:W-:Y:S02]  /*190d0*/  ISETP.GE.AND P1, PT, R204, UR4, PT ;  /* 0x00000004cc007c0c */ /* 0x000fe4000bf26270 */
[----:B------:R-:W-:Y:S01]  /*190e0*/  ISETP.GE.AND P0, PT, R203, UR4, PT ;  /* 0x00000004cb007c0c */ /* 0x000fe2000bf06270 */
[----:B------:R1:W-:Y:S01]  /*190f0*/  @!P2 ST.E.64 desc[UR56][R10.64], R58 ;  /* 0x0000003a0a00a985 */ /* 0x0003e2000c101b38 */
[----:B------:R-:W-:-:S02]  /*19100*/  ISETP.GE.AND P2, PT, R205, UR4, PT ;  /* 0x00000004cd007c0c */ /* 0x000fc4000bf46270 */
[-C--:B------:R-:W-:Y:S02]  /*19110*/  @!P3 LEA.HI.X R13, R207, R5.reuse, R32, 0x2, P5 ;  /* 0x00000005cf0db211 */ /* 0x080fe400028f1420 */
[----:B------:R-:W-:Y:S02]  /*19120*/  ISETP.GE.AND P5, PT, R202, UR4, PT ;  /* 0x00000004ca007c0c */ /* 0x000fe4000bfa6270 */
[CC--:B---3--:R-:W-:Y:S01]  /*19130*/  @!P4 LEA R14, P6, R206.reuse, R4.reuse, 0x2 ;  /* 0x00000004ce0ec211 */ /* 0x0c8fe200078c10ff */
[----:B------:R2:W-:Y:S03]  /*19140*/  @!P3 ST.E.64 desc[UR56][R12.64], R62 ;  /* 0x0000003e0c00b985 */ /* 0x0005e6000c101b38 */
[----:B------:R-:W-:Y:S02]  /*19150*/  @!P4 LEA.HI.X R15, R206, R5, R31, 0x2, P6 ;  /* 0x00000005ce0fc211 */ /* 0x000fe400030f141f */
[----:B0-----:R-:W-:-:S02]  /*19160*/  @!P1 LEA R8, P6, R204, R4, 0x2 ;  /* 0x00000004cc089211 */ /* 0x001fc400078c10ff */
[-C--:B------:R-:W-:Y:S01]  /*19170*/  @!P2 LEA R6, P3, R205, R4.reuse, 0x2 ;  /* 0x00000004cd06a211 */ /* 0x080fe200078610ff */
[----:B------:R2:W-:Y:S01]  /*19180*/  @!P4 ST.E.64 desc[UR56][R14.64], R66 ;  /* 0x000000420e00c985 */ /* 0x0005e2000c101b38 */
[-C--:B-1----:R-:W-:Y:S02]  /*19190*/  @!P0 LEA R10, P4, R203, R4.reuse, 0x2 ;  /* 0x00000004cb0a8211 */ /* 0x082fe400078810ff */
        /* <DEDUP_REMOVED lines=11> */
[----:B------:R-:W-:-:S04]  /*19250*/  LEA R4, P0, R201, R4, 0x2 ;  /* 0x00000004c9047211 */ /* 0x000fc800078010ff */
[----:B------:R-:W-:-:S05]  /*19260*/  LEA.HI.X R5, R201, R5, R26, 0x2, P0 ;  /* 0x00000005c9057211 */ /* 0x000fca00000f141a */
[----:B------:R0:W-:Y:S01]  /*19270*/  ST.E.64 desc[UR56][R4.64], R86 ;  /* 0x0000005604007985 */ /* 0x0001e2000c101b38 */
[----:B------:R-:W-:Y:S05]  /*19280*/  BRA `(.L_x_656) ;  /* 0x0000000800e87947 */ /* 0x000fea0003800000 */
.L_x_647:
[----:B------:R-:W-:Y:S01]  /*19290*/  ULDC.64 UR6, c[0x0][0xc08] ;  /* 0x0003020000067ab9 */ /* 0x000fe20000000a00 */
[----:B------:R-:W-:Y:S01]  /*192a0*/  ULDC.64 UR4, c[0x0][0xc00] ;  /* 0x0003000000047ab9 */ /* 0x000fe20000000a00 */
[----:B------:R-:W-:Y:S02]  /*192b0*/  ISETP.NE.U32.AND P1, PT, RZ, UR6, PT ;  /* 0x00000006ff007c0c */ /* 0x000fe4000bf25070 */
[----:B------:R-:W-:Y:S02]  /*192c0*/  ISETP.NE.U32.AND P0, PT, RZ, UR4, PT ;  /* 0x00000004ff007c0c */ /* 0x000fe4000bf05070 */
[----:B------:R-:W-:Y:S02]  /*192d0*/  ISETP.NE.AND.EX P1, PT, RZ, UR7, PT, P1 ;  /* 0x00000007ff007c0c */ /* 0x000fe4000bf25310 */
[----:B------:R-:W-:Y:S02]  /*192e0*/  IADD3 R4, P2, R189, UR4, RZ ;  /* 0x00000004bd047c10 */ /* 0x000fe4000ff5e0ff */
[----:B------:R-:W-:-:S02]  /*192f0*/  ISETP.NE.AND.EX P0, PT, RZ, UR5, PT, P0 ;  /* 0x00000005ff007c0c */ /* 0x000fc4000bf05300 */
[----:B------:R-:W-:Y:S01]  /*19300*/  IADD3.X R5, R190, UR5, RZ, P2, !PT ;  /* 0x00000005be057c10 */ /* 0x000fe200097fe4ff */
[----:B------:R-:W-:Y:S01]  /*19310*/  ULDC UR4, c[0x0][0xa88] ;  /* 0x0002a20000047ab9 */ /* 0x000fe20000000800 */
[----:B------:R-:W-:Y:S01]  /*19320*/  MOV R3, RZ ;  /* 0x000000ff00037202 */ /* 0x000fe20000000f00 */
[----:B------:R-:W-:-:S04]  /*19330*/  IMAD.U32 R0, RZ, RZ, UR4 ;  /* 0x00000004ff007e24 */ /* 0x000fc8000f8e00ff */
[----:B0-----:R-:W-:-:S04]  /*19340*/  @P1 IADD3 R6, P2, R189, UR6, RZ ;  /* 0x00000006bd061c10 */ /* 0x001fc8000ff5e0ff */
[----:B------:R-:W-:Y:S01]  /*19350*/  @P1 IADD3.X R7, R190, UR7, RZ, P2, !PT ;  /* 0x00000007be071c10 */ /* 0x000fe200097fe4ff */
[----:B------:R0:W5:Y:S04]  /*19360*/  @P0 LDG.E R3, desc[UR56][R4.64] ;  /* 0x0000003804030981 */ /* 0x000168000c1e1900 */
[----:B------:R0:W5:Y:S01]  /*19370*/  @P1 LDG.E R0, desc[UR56][R6.64] ;  /* 0x0000003806001981 */ /* 0x000162000c1e1900 */
[----:B------:R-:W-:Y:S01]  /*19380*/  ISETP.NE.AND P2, PT, R187, RZ, PT ;  /* 0x000000ffbb00720c */ /* 0x000fe20003f45270 */
[----:B------:R-:W4:-:S12]  /*19390*/  S2R R9, SR_TID.X ;  /* 0x0000000000097919 */ /* 0x000f180000002100 */
[----:B------:R-:W3:Y:S01]  /*193a0*/  @!P2 LDC R187, c[0x0][0xad4] ;  /* 0x0002b500ffbbab82 */ /* 0x000ee20000000800 */
[----:B----4-:R-:W-:Y:S01]  /*193b0*/  VIADD R8, R9, 0xffffff80 ;  /* 0xffffff8009087836 */ /* 0x010fe20000000000 */
[----:B---3--:R-:W-:-:S04]  /*193c0*/  ISETP.GT.AND P2, PT, R187, 0x1, PT ;  /* 0x00000001bb00780c */ /* 0x008fc80003f44270 */
[----:B------:R-:W-:Y:S01]  /*193d0*/  ISETP.GT.AND P3, PT, R8, 0x7f, PT ;  /* 0x0000007f0800780c */ /* 0x000fe20003f64270 */
[----:B0-----:R-:W-:-:S12]  /*193e0*/  @P1 BRA `(.L_x_659) ;  /* 0x0000000000101947 */ /* 0x001fd80003800000 */
[----:B------:R-:W-:Y:S05]  /*193f0*/  @!P0 BRA `(.L_x_659) ;  /* 0x00000000000c8947 */ /* 0x000fea0003800000 */
[----:B------:R-:W3:Y:S04]  /*19400*/  LDG.E R7, desc[UR56][R4.64] ;  /* 0x0000003804077981 */ /* 0x000ee8000c1e1900 */
[----:B-----5:R-:W3:Y:S02]  /*19410*/  LDG.E R0, desc[UR56][R4.64+0x4] ;  /* 0x0000043804007981 */ /* 0x020ee4000c1e1900 */
[----:B---3--:R-:W-:-:S07]  /*19420*/  IADD3 R0, -R7, R0, RZ ;  /* 0x0000000007007210 */ /* 0x008fce0007ffe1ff */
.L_x_659:
[----:B------:R-:W-:Y:S01]  /*19430*/  BSSY B1, `(.L_x_660) ;  /* 0x0000036000017945 */ /* 0x000fe20003800000 */
[----:B------:R-:W-:Y:S02]  /*19440*/  SEL R29, R188, RZ, !P0 ;  /* 0x000000ffbc1d7207 */ /* 0x000fe40004000000 */
[----:B------:R-:W-:Y:S02]  /*19450*/  SEL R216, R216, RZ, !P0 ;  /* 0x000000ffd8d87207 */ /* 0x000fe40004000000 */
[----:B-----5:R-:W-:Y:S01]  /*19460*/  SHF.R.S32.HI R26, RZ, 0x1f, R3 ;  /* 0x0000001fff1a7819 */ /* 0x020fe20000011403 */
[----:B------:R-:W-:Y:S06]  /*19470*/  @P3 BRA `(.L_x_661) ;  /* 0x0000000000c43947 */ /* 0x000fec0003800000 */
[----:B------:R-:W0:Y:S01]  /*19480*/  LDC R31, c[0x0][0xbe8] ;  /* 0x0002fa00ff1f7b82 */ /* 0x000e220000000800 */
[----:B------:R-:W-:-:S04]  /*19490*/  IMAD R4, R192, 0x80, R9 ;  /* 0x00000080c0047824 */ /* 0x000fc800078e0209 */
[----:B------:R-:W-:Y:S02]  /*194a0*/  VIADD R28, R4, 0xffffff80 ;  /* 0xffffff80041c7836 */ /* 0x000fe40000000000 */
[----:B0-----:R-:W-:-:S05]  /*194b0*/  IMAD R5, R0, R31, RZ ;  /* 0x0000001f00057224 */ /* 0x001fca00078e02ff */
[----:B------:R-:W-:-:S13]  /*194c0*/  ISETP.GE.AND P0, PT, R28, R5, PT ;  /* 0x000000051c00720c */ /* 0x000fda0003f06270 */
[----:B------:R-:W-:Y:S05]  /*194d0*/  @P0 BRA `(.L_x_661) ;  /* 0x0000000000ac0947 */ /* 0x000fea0003800000 */
[----:B------:R-:W-:Y:S01]  /*194e0*/  ISETP.GT.AND P0, PT, R187, 0x1, PT ;  /* 0x00000001bb00780c */ /* 0x000fe20003f04270 */
[----:B------:R-:W0:Y:S01]  /*194f0*/  LDC.64 R4, c[0x0][0xba8] ;  /* 0x0002ea00ff047b82 */ /* 0x000e220000000a00 */
[----:B------:R-:W-:Y:S01]  /*19500*/  MOV R24, 0x9b8 ;  /* 0x000009b800187802 */ /* 0x000fe20000000f00 */
[----:B------:R-:W-:Y:S01]  /*19510*/  IMAD.MOV.U32 R21, RZ, RZ, R28 ;  /* 0x000000ffff157224 */ /* 0x000fe200078e001c */
[----:B------:R-:W-:Y:S02]  /*19520*/  ISETP.NE.AND P1, PT, R31, 0x1, PT ;  /* 0x000000011f00780c */ /* 0x000fe40003f25270 */
[----:B------:R-:W-:-:S04]  /*19530*/  SEL R24, R24, 0x978, P0 ;  /* 0x0000097818187807 */ /* 0x000fc80000000000 */
[----:B------:R-:W3:Y:S08]  /*19540*/  LDC.64 R12, c[0x0][R24+0x220] ;  /* 0x00008800180c7b82 */ /* 0x000ef00000000a00 */
[----:B------:R-:W4:Y:S08]  /*19550*/  LDC.64 R14, c[0x0][R24+0x218] ;  /* 0x00008600180e7b82 */ /* 0x000f300000000a00 */
[----:B------:R-:W5:Y:S08]  /*19560*/  LDC.64 R8, c[0x0][R24+0x228] ;  /* 0x00008a0018087b82 */ /* 0x000f700000000a00 */
[----:B------:R-:W1:Y:S08]  /*19570*/  LDC.64 R6, c[0x0][R24+0x210] ;  /* 0x0000840018067b82 */ /* 0x000e700000000a00 */
[----:B------:R-:W2:Y:S08]  /*19580*/  @P1 LDC R11, c[0x0][0xbec] ;  /* 0x0002fb00ff0b1b82 */ /* 0x000eb00000000800 */
[----:B------:R-:W5:Y:S01]  /*19590*/  @P1 LDC R27, c[0x0][0xbf0] ;  /* 0x0002fc00ff1b1b82 */ /* 0x000f620000000800 */
[----:B---3--:R-:W-:-:S07]  /*195a0*/  IMAD R13, R13, R29, RZ ;  /* 0x0000001d0d0d7224 */ /* 0x008fce00078e02ff */
[----:B0-----:R-:W0:Y:S01]  /*195b0*/  @!P0 LDC R4, c[0x0][0xb50] ;  /* 0x0002d400ff048b82 */ /* 0x001e220000000800 */
[----:B--2---:R-:W-:-:S07]  /*195c0*/  @P1 IMAD.HI.U32 R20, R28, R11, RZ ;  /* 0x0000000b1c141227 */ /* 0x004fce00078e00ff */
[----:B------:R-:W2:Y:S01]  /*195d0*/  @!P0 LDC R5, c[0x0][0xb54] ;  /* 0x0002d500ff058b82 */ /* 0x000ea20000000800 */
[-C--:B----4-:R-:W-:Y:S02]  /*195e0*/  IMAD R25, R15, R162.reuse, RZ ;  /* 0x000000a20f197224 */ /* 0x090fe400078e02ff */
[----:B------:R-:W-:Y:S01]  /*195f0*/  IMAD.WIDE.U32 R14, R14, R162, RZ ;  /* 0x000000a20e0e7225 */ /* 0x000fe200078e00ff */
[----:B-----5:R-:W-:-:S03]  /*19600*/  @P1 SHF.R.U32.HI R21, RZ, R27, R20 ;  /* 0x0000001bff151219 */ /* 0x020fc60000011614 */
[----:B------:R-:W-:-:S04]  /*19610*/  IMAD.WIDE.U32 R10, R12, R29, RZ ;  /* 0x0000001d0c0a7225 */ /* 0x000fc800078e00ff */
[----:B------:R-:W-:Y:S01]  /*19620*/  IMAD R27, R12, R216, R13 ;  /* 0x000000d80c1b7224 */ /* 0x000fe200078e020d */
[----:B------:R-:W-:Y:S01]  /*19630*/  SEL R13, R200, RZ, P0 ;  /* 0x000000ffc80d7207 */ /* 0x000fe20000000000 */
[----:B------:R-:W-:Y:S01]  /*19640*/  IMAD.IADD R25, R15, 0x1, R25 ;  /* 0x000000010f197824 */ /* 0x000fe200078e0219 */
[----:B------:R-:W-:Y:S01]  /*19650*/  IADD3 R14, P1, P3, R10, R14, R3 ;  /* 0x0000000e0a0e7210 */ /* 0x000fe20007b3e003 */
[----:B------:R-:W-:Y:S01]  /*19660*/  IMAD.IADD R27, R11, 0x1, R27 ;  /* 0x000000010b1b7824 */ /* 0x000fe200078e021b */
[----:B------:R-:W-:Y:S01]  /*19670*/  IADD3 R10, -R21, RZ, RZ ;  /* 0x000000ff150a7210 */ /* 0x000fe20007ffe1ff */
[-C--:B------:R-:W-:Y:S02]  /*19680*/  IMAD R15, R9, R13.reuse, RZ ;  /* 0x0000000d090f7224 */ /* 0x080fe400078e02ff */
[----:B------:R-:W-:-:S04]  /*19690*/  IMAD.WIDE.U32 R8, R8, R13, RZ ;  /* 0x0000000d08087225 */ /* 0x000fc800078e00ff */
[----:B------:R-:W-:Y:S01]  /*196a0*/  IMAD R11, R31, R10, R28 ;  /* 0x0000000a1f0b7224 */ /* 0x000fe200078e021c */
[----:B------:R-:W-:Y:S01]  /*196b0*/  IADD3.X R10, R27, R25, R26, P1, P3 ;  /* 0x000000191b0a7210 */ /* 0x000fe20000fe641a */
[----:B------:R-:W-:Y:S01]  /*196c0*/  IMAD.IADD R15, R9, 0x1, R15 ;  /* 0x00000001090f7824 */ /* 0x000fe200078e020f */
[----:B------:R-:W-:Y:S01]  /*196d0*/  IADD3 R8, P0, P1, R21, R14, R8 ;  /* 0x0000000e15087210 */ /* 0x000fe2000791e008 */
[----:B-1----:R-:W-:Y:S01]  /*196e0*/  IMAD R7, R7, R11, RZ ;  /* 0x0000000b07077224 */ /* 0x002fe200078e02ff */
[----:B------:R-:W-:Y:S02]  /*196f0*/  SHF.R.S32.HI R21, RZ, 0x1f, R21 ;  /* 0x0000001fff157819 */ /* 0x000fe40000011415 */
[----:B------:R-:W-:Y:S02]  /*19700*/  SHF.R.S32.HI R13, RZ, 0x1f, R11 ;  /* 0x0000001fff0d7819 */ /* 0x000fe4000001140b */
[----:B------:R-:W-:-:S03]  /*19710*/  IADD3.X R9, R21, R10, R15, P0, P1 ;  /* 0x0000000a15097210 */ /* 0x000fc600007e240f */
[C---:B------:R-:W-:Y:S02]  /*19720*/  IMAD R13, R6.reuse, R13, R7 ;  /* 0x0000000d060d7224 */ /* 0x040fe400078e0207 */
[----:B------:R-:W-:-:S05]  /*19730*/  IMAD.WIDE.U32 R6, R6, R11, R8 ;  /* 0x0000000b06067225 */ /* 0x000fca00078e0008 */
[----:B------:R-:W-:Y:S02]  /*19740*/  IADD3 R7, R7, R13, RZ ;  /* 0x0000000d07077210 */ /* 0x000fe40007ffe0ff */
[----:B0-----:R-:W-:-:S04]  /*19750*/  LEA R4, P0, R6, R4, 0x2 ;  /* 0x0000000406047211 */ /* 0x001fc800078010ff */
[----:B--2---:R-:W-:Y:S01]  /*19760*/  LEA.HI.X R5, R6, R5, R7, 0x2, P0 ;  /* 0x0000000506057211 */ /* 0x004fe200000f1407 */
[----:B------:R-:W-:-:S05]  /*19770*/  IMAD.MOV.U32 R7, RZ, RZ, -0x800000 ;  /* 0xff800000ff077424 */ /* 0x000fca00078e00ff */
[----:B------:R0:W-:Y:S03]  /*19780*/  STG.E desc[UR56][R4.64], R7 ;  /* 0x0000000704007986 */ /* 0x0001e6000c101938 */
.L_x_661:
[----:B------:R-:W-:Y:S05]  /*19790*/  BSYNC B1 ;  /* 0x0000000000017941 */ /* 0x000fea0003800000 */
.L_x_660:
[----:B------:R-:W-:Y:S05]  /*197a0*/  @P2 BRA `(.L_x_656) ;  /* 0x0000000400a02947 */ /* 0x000fea0003800000 */
[----:B------:R-:W3:Y:S01]  /*197b0*/  LDC R11, c[0x0][0xbe8] ;  /* 0x0002fa00ff0b7b82 */ /* 0x000ee20000000800 */
[----:B------:R-:W-:Y:S01]  /*197c0*/  ULDC.64 UR4, c[0x0][0xaa0] ;  /* 0x0002a80000047ab9 */ /* 0x000fe20000000a00 */
[----:B------:R-:W-:Y:S01]  /*197d0*/  ULDC.64 UR6, c[0x0][0xaf0] ;  /* 0x0002bc0000067ab9 */ /* 0x000fe20000000a00 */
[----:B0-----:R-:W-:Y:S01]  /*197e0*/  IMAD R4, R26, UR4, RZ ;  /* 0x000000041a047c24 */ /* 0x001fe2000f8e02ff */
[----:B------:R-:W-:Y:S01]  /*197f0*/  BSSY B1, `(.L_x_662) ;  /* 0x0000039000017945 */ /* 0x000fe20003800000 */
[----:B------:R-:W-:Y:S02]  /*19800*/  SHF.R.S32.HI R10, RZ, 0x1f, R185 ;  /* 0x0000001fff0a7819 */ /* 0x000fe400000114b9 */
[C---:B------:R-:W-:Y:S01]  /*19810*/  IMAD R7, R3.reuse, UR5, R4 ;  /* 0x0000000503077c24 */ /* 0x040fe2000f8e0204 */
[----:B------:R-:W-:Y:S01]  /*19820*/  SHF.R.S32.HI R14, RZ, 0x1f, R184 ;  /* 0x0000001fff0e7819 */ /* 0x000fe200000114b8 */
[----:B------:R-:W-:Y:S01]  /*19830*/  IMAD.WIDE.U32 R4, R3, UR4, RZ ;  /* 0x0000000403047c25 */ /* 0x000fe2000f8e00ff */
[----:B------:R-:W-:-:S03]  /*19840*/  ULDC.64 UR4, c[0x0][0xae8] ;  /* 0x0002ba0000047ab9 */ /* 0x000fc60000000a00 */
[----:B------:R-:W-:Y:S01]  /*19850*/  IMAD R3, R186, 0x20, R217 ;  /* 0x00000020ba037824 */ /* 0x000fe200078e02d9 */
[----:B------:R-:W-:Y:S01]  /*19860*/  IADD3 R5, R5, R7, RZ ;  /* 0x0000000705057210 */ /* 0x000fe20007ffe0ff */
[----:B------:R-:W-:Y:S02]  /*19870*/  IMAD R7, R216, UR6, RZ ;  /* 0x00000006d8077c24 */ /* 0x000fe4000f8e02ff */
[----:B------:R-:W-:Y:S02]  /*19880*/  IMAD R9, R192, 0x80, R3 ;  /* 0x00000080c0097824 */ /* 0x000fe400078e0203 */
[----:B------:R-:W-:-:S04]  /*19890*/  IMAD.WIDE.U32 R4, R162, UR4, R4 ;  /* 0x00000004a2047c25 */ /* 0x000fc8000f8e0004 */
[----:B------:R-:W-:Y:S01]  /*198a0*/  IMAD.MOV.U32 R3, RZ, RZ, R9 ;  /* 0x000000ffff037224 */ /* 0x000fe200078e0009 */
[----:B---3--:R-:W-:Y:S01]  /*198b0*/  ISETP.NE.AND P0, PT, R11, 0x1, PT ;  /* 0x000000010b00780c */ /* 0x008fe20003f05270 */
[----:B------:R-:W-:Y:S01]  /*198c0*/  IMAD R5, R162, UR5, R5 ;  /* 0x00000005a2057c24 */ /* 0x000fe2000f8e0205 */
[----:B------:R-:W-:Y:S01]  /*198d0*/  ULDC.64 UR4, c[0x0][0xae0] ;  /* 0x0002b80000047ab9 */ /* 0x000fe20000000a00 */
[C---:B------:R-:W-:Y:S02]  /*198e0*/  IMAD R7, R29.reuse, UR7, R7 ;  /* 0x000000071d077c24 */ /* 0x040fe4000f8e0207 */
[----:B------:R-:W-:-:S04]  /*198f0*/  IMAD.WIDE.U32 R4, R29, UR6, R4 ;  /* 0x000000061d047c25 */ /* 0x000fc8000f8e0004 */
[----:B------:R-:W-:-:S04]  /*19900*/  IMAD.IADD R5, R5, 0x1, R7 ;  /* 0x0000000105057824 */ /* 0x000fc800078e0207 */
[----:B------:R-:W0:Y:S08]  /*19910*/  @P0 LDC R6, c[0x0][0xbec] ;  /* 0x0002fb00ff060b82 */ /* 0x000e300000000800 */
[----:B------:R-:W3:Y:S01]  /*19920*/  @P0 LDC R13, c[0x0][0xbf0] ;  /* 0x0002fc00ff0d0b82 */ /* 0x000ee20000000800 */
[----:B0-----:R-:W-:-:S05]  /*19930*/  @P0 IMAD.HI.U32 R6, R9, R6, RZ ;  /* 0x0000000609060227 */ /* 0x001fca00078e00ff */
[----:B---3--:R-:W-:-:S04]  /*19940*/  @P0 SHF.R.U32.HI R3, RZ, R13, R6 ;  /* 0x0000000dff030219 */ /* 0x008fc80000011606 */
[----:B------:R-:W-:Y:S01]  /*19950*/  SHF.R.S32.HI R6, RZ, 0x1f, R3 ;  /* 0x0000001fff067819 */ /* 0x000fe20000011403 */
[C---:B------:R-:W-:Y:S01]  /*19960*/  IMAD.WIDE.U32 R4, R3.reuse, UR4, R4 ;  /* 0x0000000403047c25 */ /* 0x040fe2000f8e0004 */
[----:B------:R-:W-:-:S03]  /*19970*/  IADD3 R8, -R3, RZ, RZ ;  /* 0x000000ff03087210 */ /* 0x000fc60007ffe1ff */
[----:B------:R-:W-:Y:S02]  /*19980*/  IMAD R6, R6, UR4, RZ ;  /* 0x0000000406067c24 */ /* 0x000fe4000f8e02ff */
[----:B------:R-:W-:Y:S01]  /*19990*/  IMAD R7, R11, R8, R9 ;  /* 0x000000080b077224 */ /* 0x000fe200078e0209 */
[----:B------:R-:W-:Y:S01]  /*199a0*/  LEA R8, R192, R217, 0x7 ;  /* 0x000000d9c0087211 */ /* 0x000fe200078e38ff */
[----:B------:R-:W-:Y:S01]  /*199b0*/  IMAD R9, R3, UR5, R6 ;  /* 0x0000000503097c24 */ /* 0x000fe2000f8e0206 */
[----:B------:R-:W-:Y:S01]  /*199c0*/  ULDC.64 UR4, c[0x0][0xad8] ;  /* 0x0002b60000047ab9 */ /* 0x000fe20000000a00 */
[----:B------:R-:W-:Y:S01]  /*199d0*/  IMAD R11, R0, R11, RZ ;  /* 0x0000000b000b7224 */ /* 0x000fe200078e02ff */
[----:B------:R-:W-:Y:S01]  /*199e0*/  SHF.R.S32.HI R3, RZ, 0x1f, R7 ;  /* 0x0000001fff037819 */ /* 0x000fe20000011407 */
[----:B------:R-:W-:Y:S02]  /*199f0*/  IMAD.IADD R5, R5, 0x1, R9 ;  /* 0x0000000105057824 */ /* 0x000fe400078e0209 */
[C---:B------:R-:W-:Y:S01]  /*19a00*/  VIADD R0, R8.reuse, 0x20 ;  /* 0x0000002008007836 */ /* 0x040fe20000000000 */
[----:B------:R-:W-:Y:S01]  /*19a10*/  ISETP.GE.AND P2, PT, R8, R11, PT ;  /* 0x0000000b0800720c */ /* 0x000fe20003f46270 */
[----:B------:R-:W-:-:S02]  /*19a20*/  IMAD R6, R3, UR4, RZ ;  /* 0x0000000403067c24 */ /* 0x000fc4000f8e02ff */
[----:B------:R-:W-:Y:S01]  /*19a30*/  IMAD.WIDE.U32 R4, R7, UR4, R4 ;  /* 0x0000000407047c25 */ /* 0x000fe2000f8e0004 */
[----:B------:R-:W-:-:S03]  /*19a40*/  ISETP.GE.AND P1, PT, R0, R11, PT ;  /* 0x0000000b0000720c */ /* 0x000fc60003f26270 */
[----:B------:R-:W-:Y:S01]  /*19a50*/  IMAD R3, R7, UR5, R6 ;  /* 0x0000000507037c24 */ /* 0x000fe2000f8e0206 */
[----:B------:R-:W-:Y:S01]  /*19a60*/  ULDC.64 UR4, c[0x0][0xa80] ;  /* 0x0002a00000047ab9 */ /* 0x000fe20000000a00 */
[----:B------:R-:W-:Y:S01]  /*19a70*/  VIADD R0, R8, 0x40 ;  /* 0x0000004008007836 */ /* 0x000fe20000000000 */
[----:B------:R-:W-:Y:S02]  /*19a80*/  LEA R6, P3, R4, UR4, 0x1 ;  /* 0x0000000404067c11 */ /* 0x000fe4000f8608ff */
[----:B------:R-:W-:Y:S02]  /*19a90*/  IADD3 R3, R5, R3, RZ ;  /* 0x0000000305037210 */ /* 0x000fe40007ffe0ff */
[----:B------:R-:W-:Y:S02]  /*19aa0*/  ISETP.GE.AND P0, PT, R0, R11, PT ;  /* 0x0000000b0000720c */ /* 0x000fe40003f06270 */
[----:B------:R-:W-:Y:S02]  /*19ab0*/  LEA.HI.X R3, R4, UR5, R3, 0x1, P3 ;  /* 0x0000000504037c11 */ /* 0x000fe400098f0c03 */
[----:B------:R0:W3:Y:S04]  /*19ac0*/  SHFL.IDX PT, R4, R6, RZ, 0x181f ;  /* 0x00181fff06047589 */ /* 0x0000e800000e0000 */
[----:B------:R0:W4:Y:S01]  /*19ad0*/  SHFL.IDX PT, R0, R3, RZ, 0x181f ;  /* 0x00181fff03007589 */ /* 0x00012200000e0000 */
        /* <DEDUP_REMOVED lines=8> */
[----:B------:R3:W-:Y:S04]  /*19b60*/  @!P4 ST.E.128 desc[UR56][R12.64], RZ ;  /* 0x000000ff0c00c985 */ /* 0x0007e8000c101d38 */
[----:B------:R3:W-:Y:S02]  /*19b70*/  @!P5 ST.E.128 desc[UR56][R4.64], RZ ;  /* 0x000000ff0400d985 */ /* 0x0007e4000c101d38 */
.L_x_663:
[----:B------:R-:W-:Y:S05]  /*19b80*/  BSYNC B1 ;  /* 0x0000000000017941 */ /* 0x000fea0003800000 */
.L_x_662:
        /* <DEDUP_REMOVED lines=11> */
[----:B------:R0:W-:Y:S04]  /*19c40*/  @!P3 ST.E.128 desc[UR56][R12.64], RZ ;  /* 0x000000ff0c00b985 */ /* 0x0001e8000c101d38 */
[----:B------:R0:W-:Y:S02]  /*19c50*/  @!P4 ST.E.128 desc[UR56][R4.64], RZ ;  /* 0x000000ff0400c985 */ /* 0x0001e4000c101d38 */
.L_x_665:
[----:B------:R-:W-:Y:S05]  /*19c60*/  BSYNC B1 ;  /* 0x0000000000017941 */ /* 0x000fea0003800000 */
.L_x_664:
[----:B0-----:R0:W0:Y:S01]  /*19c70*/  SHFL.IDX PT, R0, R3, 0x2, 0x181f ;  /* 0x00581f0003007f89 */ /* 0x00102200000e0000 */
[----:B------:R-:W-:Y:S03]  /*19c80*/  BSSY B1, `(.L_x_666) ;  /* 0x000000c000017945 */ /* 0x000fe60003800000 */
[----:B---3--:R3:W0:Y:S01]  /*19c90*/  SHFL.IDX PT, R4, R6, 0x2, 0x181f ;  /* 0x00581f0006047f89 */ /* 0x00862200000e0000 */
[----:B------:R-:W-:Y:S05]  /*19ca0*/  @P0 BRA `(.L_x_667) ;  /* 0x0000000000240947 */ /* 0x000fea0003800000 */
[----:B------:R-:W-:Y:S02]  /*19cb0*/  ULDC UR4, c[0x0][0xac8] ;  /* 0x0002b20000047ab9 */ /* 0x000fe40000000800 */
[----:B------:R-:W-:Y:S02]  /*19cc0*/  ISETP.GE.AND P2, PT, R184, UR4, PT ;  /* 0x00000004b8007c0c */ /* 0x000fe4000bf46270 */
[----:B------:R-:W-:-:S11]  /*19cd0*/  ISETP.GE.AND P3, PT, R185, UR4, PT ;  /* 0x00000004b9007c0c */ /* 0x000fd6000bf66270 */
[CC--:B0-----:R-:W-:Y:S02]  /*19ce0*/  @!P2 LEA R12, P0, R184.reuse, R4.reuse, 0x1 ;  /* 0x00000004b80ca211 */ /* 0x0c1fe400078008ff */
[C---:B------:R-:W-:Y:S02]  /*19cf0*/  @!P3 LEA R4, P1, R185.reuse, R4, 0x1 ;  /* 0x00000004b904b211 */ /* 0x040fe400078208ff */
[-C--:B------:R-:W-:Y:S02]  /*19d00*/  @!P2 LEA.HI.X R13, R184, R0.reuse, R14, 0x1, P0 ;  /* 0x00000000b80da211 */ /* 0x080fe400000f0c0e */
[----:B------:R-:W-:-:S03]  /*19d10*/  @!P3 LEA.HI.X R5, R185, R0, R10, 0x1, P1 ;  /* 0x00000000b905b211 */ /* 0x000fc600008f0c0a */
[----:B------:R0:W-:Y:S04]  /*19d20*/  @!P2 ST.E.128 desc[UR56][R12.64], RZ ;  /* 0x000000ff0c00a985 */ /* 0x0001e8000c101d38 */
[----:B------:R0:W-:Y:S02]  /*19d30*/  @!P3 ST.E.128 desc[UR56][R4.64], RZ ;  /* 0x000000ff0400b985 */ /* 0x0001e4000c101d38 */
.L_x_667:
[----:B------:R-:W-:Y:S05]  /*19d40*/  BSYNC B1 ;  /* 0x0000000000017941 */ /* 0x000fea0003800000 */
.L_x_666:
[----:B0-----:R-:W-:Y:S01]  /*19d50*/  VIADD R0, R8, 0x60 ;  /* 0x0000006008007836 */ /* 0x001fe20000000000 */
[----:B----4-:R-:W4:Y:S04]  /*19d60*/  SHFL.IDX PT, R3, R3, 0x3, 0x181f ;  /* 0x00781f0003037f89 */ /* 0x010f2800000e0000 */
[----:B------:R-:W-:Y:S01]  /*19d70*/  ISETP.GE.AND P0, PT, R0, R11, PT ;  /* 0x0000000b0000720c */ /* 0x000fe20003f06270 */
[----:B------:R0:W0:-:S12]  /*19d80*/  SHFL.IDX PT, R4, R6, 0x3, 0x181f ;  /* 0x00781f0006047f89 */ /* 0x00001800000e0000 */
[----:B------:R-:W-:Y:S05]  /*19d90*/  @P0 BRA `(.L_x_656) ;  /* 0x0000000000240947 */ /* 0x000fea0003800000 */
[----:B------:R-:W-:Y:S02]  /*19da0*/  ULDC UR4, c[0x0][0xac8] ;  /* 0x0002b20000047ab9 */ /* 0x000fe40000000800 */
[----:B------:R-:W-:Y:S02]  /*19db0*/  ISETP.GE.AND P2, PT, R184, UR4, PT ;  /* 0x00000004b8007c0c */ /* 0x000fe4000bf46270 */
[----:B------:R-:W-:-:S11]  /*19dc0*/  ISETP.GE.AND P3, PT, R185, UR4, PT ;  /* 0x00000004b9007c0c */ /* 0x000fd6000bf66270 */
[CC--:B0--3--:R-:W-:Y:S02]  /*19dd0*/  @!P2 LEA R6, P0, R184.reuse, R4.reuse, 0x1 ;  /* 0x00000004b806a211 */ /* 0x0c9fe400078008ff */
[C---:B------:R-:W-:Y:S02]  /*19de0*/  @!P3 LEA R4, P1, R185.reuse, R4, 0x1 ;  /* 0x00000004b904b211 */ /* 0x040fe400078208ff */
[-C--:B----4-:R-:W-:Y:S02]  /*19df0*/  @!P2 LEA.HI.X R7, R184, R3.reuse, R14, 0x1, P0 ;  /* 0x00000003b807a211 */ /* 0x090fe400000f0c0e */
[----:B------:R-:W-:-:S03]  /*19e00*/  @!P3 LEA.HI.X R5, R185, R3, R10, 0x1, P1 ;  /* 0x00000003b905b211 */ /* 0x000fc600008f0c0a */
[----:B------:R0:W-:Y:S04]  /*19e10*/  @!P2 ST.E.128 desc[UR56][R6.64], RZ ;  /* 0x000000ff0600a985 */ /* 0x0001e8000c101d38 */
[----:B------:R0:W-:Y:S02]  /*19e20*/  @!P3 ST.E.128 desc[UR56][R4.64], RZ ;  /* 0x000000ff0400b985 */ /* 0x0001e4000c101d38 */
.L_x_656:
[----:B------:R-:W-:Y:S05]  /*19e30*/  BSYNC B0 ;  /* 0x0000000000007941 */ /* 0x000fea0003800000 */
.L_x_646:
[----:B------:R-:W-:Y:S02]  /*19e40*/  ULDC UR4, c[0x0][0xc3c] ;  /* 0x00030f0000047ab9 */ /* 0x000fe40000000800 */
[----:B--2---:R-:W-:-:S13]  /*19e50*/  ISETP.GE.AND P0, PT, R147, UR4, PT ;  /* 0x0000000493007c0c */ /* 0x004fda000bf06270 */
[----:B------:R-:W-:Y:S05]  /*19e60*/  @!P0 BRA `(.L_x_668) ;  /* 0xfffffe7400b88947 */ /* 0x000fea000383ffff */
[----:B------:R-:W-:Y:S05]  /*19e70*/  BRA `(.L_x_446) ;  /* 0x0000007000487947 */ /* 0x000fea0003800000 */
.L_x_444:
[----:B------:R-:W-:-:S08]  /*19e80*/  NOP ;  /* 0x0000000000007918 */ /* 0x000fd00000000000 */
[----:B------:R-:W0:-:S00]  /*19e90*/  USETMAXREG.DEALLOC.CTAPOOL 0x28 ;  /* 0x00000028000079c8 */ /* 0x000e0000080e0500 */
[----:B0-----:R-:W2:Y:S01]  /*19ea0*/  LDL.LU R3, [R1+0x38] ;  /* 0x0000380001037983 */ /* 0x001ea20000300800 */
[----:B------:R-:W-:Y:S01]  /*19eb0*/  LOP3.LUT R2, R2, 0x3, RZ, 0xc0, !PT ;  /* 0x0000000302027812 */ /* 0x000fe200078ec0ff */
[----:B------:R-:W-:-:S05]  /*19ec0*/  IMAD.MOV.U32 R6, RZ, RZ, RZ ;  /* 0x000000ffff067224 */ /* 0x000fca00078e00ff */
[----:B------:R-:W0:Y:S02]  /*19ed0*/  SHFL.IDX PT, R2, R2, RZ, 0x1f ;  /* 0x00001fff02027589 */ /* 0x000e2400000e0000 */
[----:B0-----:R-:W-:Y:S02]  /*19ee0*/  ISETP.NE.AND P0, PT, R2, RZ, PT ;  /* 0x000000ff0200720c */ /* 0x001fe40003f05270 */
[----:B--2---:R-:W-:-:S11]  /*19ef0*/  LOP3.LUT R3, R3, 0xffffffdf, RZ, 0xc0, !PT ;  /* 0xffffffdf03037812 */ /* 0x004fd600078ec0ff */
[----:B------:R-:W-:-:S05]  /*19f00*/  @P0 LOP3.LUT R3, R3, 0x20, RZ, 0xfc, !PT ;  /* 0x0000002003030812 */ /* 0x000fca00078efcff */
[----:B------:R0:W-:Y:S01]  /*19f10*/  STL [R1+0x38], R3 ;  /* 0x0000380301007387 */ /* 0x0001e20000100800 */
[----:B------:R-:W-:Y:S05]  /*19f20*/  @!P0 BRA `(.L_x_669) ;  /* 0x00000000001c8947 */ /* 0x000fea0003800000 */
[----:B------:R-:W1:Y:S08]  /*19f30*/  S2UR UR5, SR_CgaCtaId ;  /* 0x00000000000579c3 */ /* 0x000e700000008800 */
[----:B------:R-:W-:Y:S06]  /*19f40*/  BAR.SYNC.DEFER_BLOCKING 0x5, 0x180 ;  /* 0x0146000000007b1d */ /* 0x000fec0000010000 */
[----:B------:R-:W-:-:S02]  /*19f50*/  UMOV UR4, 0x400 ;  /* 0x0000040000047882 */ /* 0x000fc40000000000 */
[----:B-1----:R-:W-:-:S09]  /*19f60*/  ULEA UR4, UR5, UR4, 0x18 ;  /* 0x0000000405047291 */ /* 0x002fd2000f8ec03f */
[----:B------:R-:W1:Y:S01]  /*19f70*/  LDS.128 R16, [UR4+0x2a8d0] ;  /* 0x02a8d004ff107984 */ /* 0x000e620008000c00 */
[----:B------:R-:W-:Y:S06]  /*19f80*/  BAR.ARV 0x4, 0x180 ;  /* 0x0106000000007b1d */ /* 0x000fec0000002000 */
[----:B------:R-:W-:Y:S05]  /*19f90*/  BRA `(.L_x_670) ;  /* 0x0000000800947947 */ /* 0x000fea0003800000 */
.L_x_669:
[----:B------:R-:W-:Y:S01]  /*19fa0*/  LOP3.LUT R7, R0, 0x1f, RZ, 0xc0, !PT ;  /* 0x0000001f00077812 */ /* 0x000fe200078ec0ff */
[----:B------:R-:W-:Y:S01]  /*19fb0*/  ULDC UR4, c[0x0][0xc3c] ;  /* 0x00030f0000047ab9 */ /* 0x000fe20000000800 */
[----:B------:R-:W-:Y:S01]  /*19fc0*/  MOV R9, RZ ;  /* 0x000000ff00097202 */ /* 0x000fe20000000f00 */
[----:B------:R-:W1:Y:S01]  /*19fd0*/  S2UR UR6, SR_CTAID.X ;  /* 0x00000000000679c3 */ /* 0x000e620000002500 */
[----:B------:R-:W-:Y:S01]  /*19fe0*/  ISETP.NE.AND P0, PT, R7, 0x1f, PT ;  /* 0x0000001f0700780c */ /* 0x000fe20003f05270 */
[----:B------:R-:W-:-:S03]  /*19ff0*/  ULDC UR5, c[0x0][0xc38] ;  /* 0x00030e0000057ab9 */ /* 0x000fc60000000800 */
[----:B------:R-:W-:-:S13]  /*1a000*/  ISETP.GE.OR P1, PT, R7, UR4, !P0 ;  /* 0x0000000407007c0c */ /* 0x000fda000c726670 */
[----:B------:R-:W2:Y:S08]  /*1a010*/  @!P1 LDC.64 R4, c[0x0][0xc80] ;  /* 0x00032000ff049b82 */ /* 0x000eb00000000a00 */
[----:B0-----:R-:W0:Y:S01]  /*1a020*/  @!P1 LDC.64 R2, c[0x0][0xc78] ;  /* 0x00031e00ff029b82 */ /* 0x001e220000000a00 */
[----:B--2---:R-:W-:-:S05]  /*1a030*/  @!P1 IMAD.WIDE.U32 R4, R7, 0x4, R4 ;  /* 0x0000000407049825 */ /* 0x004fca00078e0004 */
[----:B------:R-:W2:Y:S01]  /*1a040*/  @!P1 LDG.E R6, desc[UR56][R4.64] ;  /* 0x0000003804069981 */ /* 0x000ea2000c1e1900 */
[----:B0-----:R-:W-:-:S05]  /*1a050*/  @!P1 IMAD.WIDE.U32 R2, R7, 0x4, R2 ;  /* 0x0000000407029825 */ /* 0x001fca00078e0002 */
[----:B------:R-:W2:Y:S01]  /*1a060*/  @!P1 LDG.E R9, desc[UR56][R2.64] ;  /* 0x0000003802099981 */ /* 0x000ea2000c1e1900 */
[C---:B------:R-:W-:Y:S02]  /*1a070*/  ISETP.NE.AND P1, PT, R7.reuse, RZ, PT ;  /* 0x000000ff0700720c */ /* 0x040fe40003f25270 */
[C---:B------:R-:W-:Y:S02]  /*1a080*/  ISETP.GE.U32.AND P2, PT, R7.reuse, 0x2, PT ;  /* 0x000000020700780c */ /* 0x040fe40003f46070 */
[C---:B------:R-:W-:Y:S02]  /*1a090*/  ISETP.GE.U32.AND P3, PT, R7.reuse, 0x4, PT ;  /* 0x000000040700780c */ /* 0x040fe40003f66070 */
[C---:B------:R-:W-:Y:S02]  /*1a0a0*/  ISETP.GE.U32.AND P4, PT, R7.reuse, 0x8, PT ;  /* 0x000000080700780c */ /* 0x040fe40003f86070 */
[----:B------:R-:W-:Y:S01]  /*1a0b0*/  ISETP.GE.U32.AND P5, PT, R7, 0x10, PT ;  /* 0x000000100700780c */ /* 0x000fe20003fa6070 */
[----:B------:R-:W-:Y:S01]  /*1a0c0*/  UMOV UR4, URZ ;  /* 0x0000003f00047c82 */ /* 0x000fe20008000000 */
        /* <DEDUP_REMOVED lines=18> */
[----:B-1----:R-:W-:Y:S02]  /*1a1f0*/  ISETP.GT.AND P6, PT, R8, UR6, PT ;  /* 0x0000000608007c0c */ /* 0x002fe4000bfc4270 */
[----:B------:R-:W-:-:S11]  /*1a200*/  MOV R3, R8 ;  /* 0x0000000800037202 */ /* 0x000fd60000000f00 */
[----:B------:R-:W-:Y:S05]  /*1a210*/  @P6 BRA `(.L_x_671) ;  /* 0x0000000000a06947 */ /* 0x000fea0003800000 */
[----:B------:R-:W-:Y:S01]  /*1a220*/  IMAD.MOV.U32 R8, RZ, RZ, R3 ;  /* 0x000000ffff087224 */ /* 0x000fe200078e0003 */
[----:B------:R-:W-:Y:S01]  /*1a230*/  UMOV UR4, URZ ;  /* 0x0000003f00047c82 */ /* 0x000fe20008000000 */
[----:B------:R-:W-:-:S05]  /*1a240*/  ULDC UR5, c[0x0][0xc38] ;  /* 0x00030e0000057ab9 */ /* 0x000fca0000000800 */
.L_x_673:
[----:B------:R-:W0:Y:S01]  /*1a250*/  LDC R2, c[0x0][0xc3c] ;  /* 0x00030f00ff027b82 */ /* 0x000e220000000800 */
[----:B------:R-:W-:Y:S01]  /*1a260*/  UIADD3 UR4, UR4, 0x1f, URZ ;  /* 0x0000001f04047890 */ /* 0x000fe2000fffe03f */
[----:B------:R-:W-:Y:S02]  /*1a270*/  ULDC UR7, c[0x0][0xc3c] ;  /* 0x00030f0000077ab9 */ /* 0x000fe40000000800 */
[----:B------:R-:W-:-:S03]  /*1a280*/  IMAD.U32 R19, RZ, RZ, UR7 ;  /* 0x00000007ff137e24 */ /* 0x000fc6000f8e00ff */
[----:B0-----:R-:W-:-:S13]  /*1a290*/  ISETP.LE.AND P6, PT, R2, UR4, PT ;  /* 0x0000000402007c0c */ /* 0x001fda000bfc3270 */
[----:B------:R-:W-:Y:S05]  /*1a2a0*/  @P6 BRA `(.L_x_672) ;  /* 0x0000000400ac6947 */ /* 0x000fea0003800000 */
[----:B------:R-:W-:Y:S01]  /*1a2b0*/  IADD3 R9, R7, UR4, RZ ;  /* 0x0000000407097c10 */ /* 0x000fe2000fffe0ff */
[----:B------:R-:W-:-:S03]  /*1a2c0*/  IMAD.MOV.U32 R6, RZ, RZ, RZ ;  /* 0x000000ffff067224 */ /* 0x000fc600078e00ff */
[----:B------:R-:W-:-:S13]  /*1a2d0*/  ISETP.GE.OR P6, PT, R9, R2, !P0 ;  /* 0x000000020900720c */ /* 0x000fda00047c6670 */
[----:B------:R-:W0:Y:S08]  /*1a2e0*/  @!P6 LDC.64 R4, c[0x0][0xc80] ;  /* 0x00032000ff04eb82 */ /* 0x000e300000000a00 */
[----:B------:R-:W1:Y:S01]  /*1a2f0*/  @!P6 LDC.64 R2, c[0x0][0xc78] ;  /* 0x00031e00ff02eb82 */ /* 0x000e620000000a00 */
[----:B0-----:R-:W-:-:S05]  /*1a300*/  @!P6 IMAD.WIDE R4, R9, 0x4, R4 ;  /* 0x000000040904e825 */ /* 0x001fca00078e0204 */
[----:B------:R-:W2:Y:S01]  /*1a310*/  @!P6 LDG.E R6, desc[UR56][R4.64] ;  /* 0x000000380406e981 */ /* 0x000ea2000c1e1900 */
[----:B-1----:R-:W-:-:S04]  /*1a320*/  @!P6 IMAD.WIDE R2, R9, 0x4, R2 ;  /* 0x000000040902e825 */ /* 0x002fc800078e0202 */
[----:B------:R-:W-:-:S06]  /*1a330*/  IMAD.MOV.U32 R9, RZ, RZ, RZ ;  /* 0x000000ffff097224 */ /* 0x000fcc00078e00ff */
[----:B------:R-:W2:Y:S02]  /*1a340*/  @!P6 LDG.E R9, desc[UR56][R2.64] ;  /* 0x000000380209e981 */ /* 0x000ea4000c1e1900 */
[----:B--2---:R-:W-:-:S05]  /*1a350*/  IMAD R13, R6, R9, RZ ;  /* 0x00000009060d7224 */ /* 0x004fca00078e02ff */
        /* <DEDUP_REMOVED lines=20> */
.L_x_671:
[----:B------:R-:W-:Y:S02]  /*1a4a0*/  IADD3 R11, -R3, R8, RZ ;  /* 0x00000008030b7210 */ /* 0x000fe40007ffe1ff */
[----:B------:R-:W-:-:S03]  /*1a4b0*/  MOV R16, RZ ;  /* 0x000000ff00107202 */ /* 0x000fc60000000f00 */
        /* <DEDUP_REMOVED lines=16> */
.L_x_674:
[----:B-1----:R-:W-:Y:S01]  /*1a5c0*/  IMAD R16, R16, UR5, R11 ;  /* 0x0000000510107c24 */ /* 0x002fe2000f8e020b */
[----:B------:R-:W-:Y:S01]  /*1a5d0*/  MOV R2, RZ ;  /* 0x000000ff00027202 */ /* 0x000fe20000000f00 */
[----:B------:R-:W-:Y:S01]  /*1a5e0*/  IMAD.MOV.U32 R11, RZ, RZ, R12 ;  /* 0x000000ffff0b7224 */ /* 0x000fe200078e000c */
[----:B------:R-:W-:Y:S01]  /*1a5f0*/  IABS R12, R6 ;  /* 0x00000006000c7213 */ /* 0x000fe20000000000 */
[----:B------:R-:W-:Y:S01]  /*1a600*/  VIADD R19, R19, UR4 ;  /* 0x0000000413137c36 */ /* 0x000fe20008000000 */
[----:B------:R-:W-:Y:S01]  /*1a610*/  IADD3 R17, -R16, UR6, RZ ;  /* 0x0000000610117c10 */ /* 0x000fe2000fffe1ff */
[----:B------:R-:W-:Y:S01]  /*1a620*/  IMAD R11, R11, R4, RZ ;  /* 0x000000040b0b7224 */ /* 0x000fe200078e02ff */
[----:B0-----:R-:W-:Y:S01]  /*1a630*/  IABS R5, R9 ;  /* 0x0000000900057213 */ /* 0x001fe20000000000 */
[----:B------:R-:W-:Y:S01]  /*1a640*/  IMAD.MOV R12, RZ, RZ, -R12 ;  /* 0x000000ffff0c7224 */ /* 0x000fe200078e0a0c */
[----:B------:R-:W-:Y:S01]  /*1a650*/  IABS R10, R17 ;  /* 0x00000011000a7213 */ /* 0x000fe20000000000 */
[----:B------:R-:W-:Y:S01]  /*1a660*/  IMAD.HI.U32 R2, R3, R11, R2 ;  /* 0x0000000b03027227 */ /* 0x000fe200078e0002 */
[----:B------:R-:W0:Y:S03]  /*1a670*/  I2F.RP R8, R5 ;  /* 0x0000000500087306 */ /* 0x000e260000209400 */
[----:B------:R-:W-:Y:S01]  /*1a680*/  IMAD.MOV.U32 R3, RZ, RZ, R10 ;  /* 0x000000ffff037224 */ /* 0x000fe200078e000a */
[----:B------:R-:W-:-:S03]  /*1a690*/  MOV R10, R12 ;  /* 0x0000000c000a7202 */ /* 0x000fc60000000f00 */
[----:B------:R-:W-:-:S04]  /*1a6a0*/  IMAD.HI.U32 R2, R2, R3, RZ ;  /* 0x0000000302027227 */ /* 0x000fc800078e00ff */
[----:B------:R-:W-:Y:S01]  /*1a6b0*/  IMAD R3, R2, R10, R3 ;  /* 0x0000000a02037224 */ /* 0x000fe200078e0203 */
[----:B0-----:R-:W0:Y:S04]  /*1a6c0*/  MUFU.RCP R8, R8 ;  /* 0x0000000800087308 */ /* 0x001e280000001000 */
[----:B------:R-:W-:-:S13]  /*1a6d0*/  ISETP.GT.U32.AND P1, PT, R4, R3, PT ;  /* 0x000000030400720c */ /* 0x000fda0003f24070 */
[----:B------:R-:W-:Y:S01]  /*1a6e0*/  @!P1 IMAD.IADD R3, R3, 0x1, -R4 ;  /* 0x0000000103039824 */ /* 0x000fe200078e0a04 */
[----:B------:R-:W-:Y:S01]  /*1a6f0*/  @!P1 IADD3 R2, R2, 0x1, RZ ;  /* 0x0000000102029810 */ /* 0x000fe20007ffe0ff */
[----:B0-----:R-:W-:Y:S01]  /*1a700*/  VIADD R10, R8, 0xffffffe ;  /* 0x0ffffffe080a7836 */ /* 0x001fe20000000000 */
        /* <DEDUP_REMOVED lines=12> */
[----:B------:R-:W-:Y:S01]  /*1a7d0*/  IMAD R11, R2, R5, RZ ;  /* 0x00000005020b7224 */ /* 0x000fe200078e02ff */
[----:B------:R-:W-:Y:S02]  /*1a7e0*/  MOV R2, RZ ;  /* 0x000000ff00027202 */ /* 0x000fe40000000f00 */
[-C--:B------:R-:W-:Y:S01]  /*1a7f0*/  IABS R4, R8.reuse ;  /* 0x0000000800047213 */ /* 0x080fe20000000000 */
[----:B------:R-:W-:Y:S02]  /*1a800*/  IMAD R6, R6, R8, RZ ;  /* 0x0000000806067224 */ /* 0x000fe400078e02ff */
[----:B------:R-:W-:-:S03]  /*1a810*/  IMAD.HI.U32 R2, R3, R11, R2 ;  /* 0x0000000b03027227 */ /* 0x000fc600078e0002 */
[----:B------:R-:W-:Y:S01]  /*1a820*/  IADD3 R17, R17, -R6, RZ ;  /* 0x8000000611117210 */ /* 0x000fe20007ffe0ff */
[----:B------:R-:W-:Y:S02]  /*1a830*/  IMAD.MOV.U32 R3, RZ, RZ, R4 ;  /* 0x000000ffff037224 */ /* 0x000fe400078e0004 */
[----:B------:R-:W-:Y:S02]  /*1a840*/  IMAD.MOV.U32 R4, RZ, RZ, R10 ;  /* 0x000000ffff047224 */ /* 0x000fe400078e000a */
[----:B------:R-:W-:-:S04]  /*1a850*/  IMAD.HI.U32 R2, R2, R3, RZ ;  /* 0x0000000302027227 */ /* 0x000fc800078e00ff */
[----:B------:R-:W-:Y:S01]  /*1a860*/  IMAD R4, R2, R4, R3 ;  /* 0x0000000402047224 */ /* 0x000fe200078e0203 */
[----:B------:R-:W-:-:S04]  /*1a870*/  LOP3.LUT R3, R8, R9, RZ, 0x3c, !PT ;  /* 0x0000000908037212 */ /* 0x000fc800078e3cff */
[----:B------:R-:W-:Y:S02]  /*1a880*/  ISETP.GT.U32.AND P1, PT, R5, R4, PT ;  /* 0x000000040500720c */ /* 0x000fe40003f24070 */
[----:B------:R-:W-:-:S11]  /*1a890*/  ISETP.GE.AND P2, PT, R3, RZ, PT ;  /* 0x000000ff0300720c */ /* 0x000fd60003f46270 */
[-C--:B------:R-:W-:Y:S01]  /*1a8a0*/  @!P1 IADD3 R4, R4, -R5.reuse, RZ ;  /* 0x8000000504049210 */ /* 0x080fe20007ffe0ff */
[----:B------:R-:W-:Y:S01]  /*1a8b0*/  @!P1 VIADD R2, R2, 0x1 ;  /* 0x0000000102029836 */ /* 0x000fe20000000000 */
[----:B------:R-:W-:Y:S02]  /*1a8c0*/  ISETP.NE.AND P1, PT, R9, RZ, PT ;  /* 0x000000ff0900720c */ /* 0x000fe40003f25270 */
[----:B------:R-:W-:-:S13]  /*1a8d0*/  ISETP.GE.U32.AND P0, PT, R4, R5, PT ;  /* 0x000000050400720c */ /* 0x000fda0003f06070 */
[----:B------:R-:W-:-:S05]  /*1a8e0*/  @P0 VIADD R2, R2, 0x1 ;  /* 0x0000000102020836 */ /* 0x000fca0000000000 */
[----:B------:R-:W-:Y:S02]  /*1a8f0*/  @!P2 IADD3 R2, -R2, RZ, RZ ;  /* 0x000000ff0202a210 */ /* 0x000fe40007ffe1ff */
[----:B------:R-:W-:-:S05]  /*1a900*/  @!P1 LOP3.LUT R2, RZ, R9, RZ, 0x33, !PT ;  /* 0x00000009ff029212 */ /* 0x000fca00078e33ff */
[----:B------:R-:W-:-:S04]  /*1a910*/  IMAD.MOV R18, RZ, RZ, -R2 ;  /* 0x000000ffff127224 */ /* 0x000fc800078e0a02 */
[C---:B------:R-:W-:Y:S02]  /*1a920*/  IMAD R18, R9.reuse, R18, R8 ;  /* 0x0000001209127224 */ /* 0x040fe400078e0208 */
[----:B------:R-:W-:-:S04]  /*1a930*/  IMAD R9, R9, 0x1000000, R2 ;  /* 0x0100000009097824 */ /* 0x000fc800078e0202 */
[----:B------:R-:W-:Y:S01]  /*1a940*/  IMAD R18, R18, 0x10000, R9 ;  /* 0x0001000012127824 */ /* 0x000fe200078e0209 */
[----:B------:R-:W-:Y:S06]  /*1a950*/  BRA `(.L_x_675) ;  /* 0x00000000000c7947 */ /* 0x000fec0003800000 */
.L_x_672:
[----:B------:R-:W-:Y:S01]  /*1a960*/  MOV R17, RZ ;  /* 0x000000ff00117202 */ /* 0x000fe20000000f00 */
[----:B------:R-:W-:Y:S02]  /*1a970*/  IMAD.U32 R16, RZ, RZ, UR6 ;  /* 0x00000006ff107e24 */ /* 0x000fe4000f8e00ff */
[----:B------:R-:W-:-:S07]  /*1a980*/  IMAD.MOV.U32 R18, RZ, RZ, RZ ;  /* 0x000000ffff127224 */ /* 0x000fce00078e00ff */
.L_x_675:
[----:B------:R-:W-:-:S13]  /*1a990*/  ISETP.NE.AND P0, PT, R7, RZ, PT ;  /* 0x000000ff0700720c */ /* 0x000fda0003f05270 */
[----:B------:R-:W0:Y:S01]  /*1a9a0*/  @!P0 S2R R3, SR_CgaCtaId ;  /* 0x0000000000038919 */ /* 0x000e220000008800 */
[----:B------:R-:W-:-:S04]  /*1a9b0*/  @!P0 MOV R2, 0x400 ;  /* 0x0000040000028802 */ /* 0x000fc80000000f00 */
[----:B0-----:R-:W-:-:S05]  /*1a9c0*/  @!P0 LEA R2, R3, R2, 0x18 ;  /* 0x0000000203028211 */ /* 0x001fca00078ec0ff */
[----:B------:R0:W-:Y:S01]  /*1a9d0*/  @!P0 STS.128 [R2+0x2a8d0], R16 ;  /* 0x02a8d01002008388 */ /* 0x0001e20000000c00 */
[----:B------:R-:W-:Y:S06]  /*1a9e0*/  BAR.ARV 0x5, 0x180 ;  /* 0x0146000000007b1d */ /* 0x000fec0000002000 */
.L_x_670:
[----:B------:R2:W-:Y:S01]  /*1a9f0*/  STL [R1+0x20], RZ ;  /* 0x000020ff01007387 */ /* 0x0005e20000100800 */
[----:B------:R-:W-:Y:S01]  /*1aa00*/  ULDC UR4, c[0x0][0xc3c] ;  /* 0x00030f0000047ab9 */ /* 0x000fe20000000800 */
[----:B------:R-:W-:Y:S01]  /*1aa10*/  MOV R28, 0x1 ;  /* 0x00000001001c7802 */ /* 0x000fe20000000f00 */
[----:B------:R-:W-:Y:S01]  /*1aa20*/  IMAD.MOV.U32 R27, RZ, RZ, RZ ;  /* 0x000000ffff1b7224 */ /* 0x000fe200078e00ff */
[----:B-1----:R-:W-:-:S13]  /*1aa30*/  ISETP.GE.AND P0, PT, R19, UR4, PT ;  /* 0x0000000413007c0c */ /* 0x002fda000bf06270 */
[----:B--2---:R-:W-:Y:S05]  /*1aa40*/  @P0 BRA `(.L_x_676) ;  /* 0x0000006000780947 */ /* 0x004fea0003800000 */
[----:B------:R-:W1:Y:S01]  /*1aa50*/  S2UR UR5, SR_CgaCtaId ;  /* 0x00000000000579c3 */ /* 0x000e620000008800 */
[----:B------:R2:W-:Y:S01]  /*1aa60*/  STL [R1+0x20], RZ ;  /* 0x000020ff01007387 */ /* 0x0005e20000100800 */
[C---:B0-----:R-:W-:Y:S01]  /*1aa70*/  IMAD.SHL.U32 R2, R0.reuse, 0x8, RZ ;  /* 0x0000000800027824 */ /* 0x041fe200078e00ff */
[----:B------:R-:W-:Y:S01]  /*1aa80*/  LOP3.LUT R5, R0, 0x7f, RZ, 0xc0, !PT ;  /* 0x0000007f00057812 */ /* 0x000fe200078ec0ff */
[----:B------:R-:W-:Y:S01]  /*1aa90*/  UMOV UR4, 0x400 ;  /* 0x0000040000047882 */ /* 0x000fe20000000000 */
[----:B------:R-:W-:Y:S01]  /*1aaa0*/  BSSY B8, `(.L_x_676) ;  /* 0x0000618000087945 */ /* 0x000fe20003800000 */
[----:B------:R-:W-:Y:S01]  /*1aab0*/  IMAD.MOV.U32 R30, RZ, RZ, 0x1 ;  /* 0x00000001ff1e7424 */ /* 0x000fe200078e00ff */
[----:B------:R-:W-:Y:S01]  /*1aac0*/  LOP3.LUT R3, R2, 0x1f8, RZ, 0xc0, !PT ;  /* 0x000001f802037812 */ /* 0x000fe200078ec0ff */
[----:B------:R-:W-:Y:S01]  /*1aad0*/  IMAD.MOV.U32 R27, RZ, RZ, RZ ;  /* 0x000000ffff1b7224 */ /* 0x000fe200078e00ff */
[----:B------:R-:W-:Y:S01]  /*1aae0*/  SHF.L.U32 R33, R5, 0x3, RZ ;  /* 0x0000000305217819 */ /* 0x000fe200000006ff */
[----:B------:R-:W-:Y:S01]  /*1aaf0*/  IMAD.MOV.U32 R28, RZ, RZ, 0x1 ;  /* 0x00000001ff1c7424 */ /* 0x000fe200078e00ff */
[----:B------:R-:W-:Y:S01]  /*1ab00*/  LOP3.LUT R4, R3, 0x38, R0, 0x78, !PT ;  /* 0x0000003803047812 */ /* 0x000fe200078e7800 */
[----:B------:R-:W-:Y:S01]  /*1ab10*/  IMAD.SHL.U32 R0, R0, 0x10, RZ ;  /* 0x0000001000007824 */ /* 0x000fe200078e00ff */
[----:B------:R-:W-:Y:S01]  /*1ab20*/  SHF.R.U32.HI R3, RZ, 0x3, R5 ;  /* 0x00000003ff037819 */ /* 0x000fe20000011605 */
[----:B------:R-:W-:Y:S01]  /*1ab30*/  ULOP3.LUT UR39, UR60, 0x2, URZ, 0xfc, !UPT ;  /* 0x000000023c277892 */ /* 0x000fe2000f8efc3f */
[----:B------:R-:W-:Y:S01]  /*1ab40*/  LOP3.LUT R33, R4, 0x200, R33, 0xf8, !PT ;  /* 0x0000020004217812 */ /* 0x000fe200078ef821 */
[----:B------:R-:W-:Y:S01]  /*1ab50*/  ULDC.64 UR36, c[0x0][0x198] ;  /* 0x0000660000247ab9 */ /* 0x000fe20000000a00 */
[----:B------:R-:W-:Y:S01]  /*1ab60*/  LOP3.LUT R2, R2, 0x38, RZ, 0xc0, !PT ;  /* 0x0000003802027812 */ /* 0x000fe200078ec0ff */
[----:B------:R-:W-:Y:S01]  /*1ab70*/  ULDC UR38, c[0x0][0xc] ;  /* 0x0000030000267ab9 */ /* 0x000fe20000000800 */
[----:B------:R-:W-:-:S02]  /*1ab80*/  LOP3.LUT R4, R3, 0x70, R0, 0xf8, !PT ;  /* 0x0000007003047812 */ /* 0x000fc400078ef800 */
[----:B------:R-:W-:Y:S02]  /*1ab90*/  MOV R25, RZ ;  /* 0x000000ff00197202 */ /* 0x000fe40000000f00 */
[C---:B------:R-:W-:Y:S01]  /*1aba0*/  LOP3.LUT R3, R2.reuse, 0x40, RZ, 0xfc, !PT ;  /* 0x0000004002037812 */ /* 0x040fe200078efcff */
[----:B-1----:R-:W-:Y:S01]  /*1abb0*/  ULEA UR4, UR5, UR4, 0x18 ;  /* 0x0000000405047291 */ /* 0x002fe2000f8ec03f */
[----:B------:R-:W-:-:S05]  /*1abc0*/  LOP3.LUT R0, R2, 0x80, RZ, 0xfc, !PT ;  /* 0x0000008002007812 */ /* 0x000fca00078efcff */
[----:B------:R-:W-:-:S05]  /*1abd0*/  MOV R22, UR4 ;  /* 0x0000000400167c02 */ /* 0x000fca0008000f00 */
[----:B--2---:R-:W-:-:S07]  /*1abe0*/  IMAD R35, R33, 0x2, R22 ;  /* 0x0000000221237824 */ /* 0x004fce00078e0216 */
.L_x_779:
[----:B0-----:R-:W0:Y:S02]  /*1abf0*/  LDC.64 R2, c[0x0][0xc88] ;  /* 0x00032200ff027b82 */ /* 0x001e240000000a00 */
[----:B0-----:R-:W-:-:S05]  /*1ac00*/  IMAD.WIDE R2, R19, 0x4, R2 ;  /* 0x0000000413027825 */ /* 0x001fca00078e0202 */
[----:B--2---:R-:W2:Y:S01]  /*1ac10*/  LDG.E R31, desc[UR56][R2.64] ;  /* 0x00000038021f7981 */ /* 0x004ea2000c1e1900 */
[----:B------:R-:W-:Y:S05]  /*1ac20*/  YIELD ;  /* 0x0000000000007946 */ /* 0x000fea0003800000 */
[----:B------:R-:W-:Y:S01]  /*1ac30*/  ULDC.64 UR4, c[0x0][0xa28] ;  /* 0x00028a0000047ab9 */ /* 0x000fe20000000a00 */
[----:B------:R-:W-:Y:S01]  /*1ac40*/  ULDC.64 UR8, c[0x0][0xa18] ;  /* 0x0002860000087ab9 */ /* 0x000fe20000000a00 */
[----:B------:R-:W-:Y:S01]  /*1ac50*/  ISETP.NE.U32.AND P0, PT, RZ, UR4, PT ;  /* 0x00000004ff007c0c */ /* 0x000fe2000bf05070 */
[----:B------:R-:W-:Y:S01]  /*1ac60*/  IMAD.MOV.U32 R11, RZ, RZ, RZ ;  /* 0x000000ffff0b7224 */ /* 0x000fe200078e00ff */
[----:B------:R-:W-:-:S02]  /*1ac70*/  ULDC.64 UR6, c[0x0][0xa10] ;  /* 0x0002840000067ab9 */ /* 0x000fc40000000a00 */
[----:B------:R-:W-:Y:S02]  /*1ac80*/  ISETP.NE.AND.EX P0, PT, RZ, UR5, PT, P0 ;  /* 0x00000005ff007c0c */ /* 0x000fe4000bf05300 */
[----:B------:R-:W-:-:S04]  /*1ac90*/  ISETP.NE.U32.AND P2, PT, RZ, UR6, PT ;  /* 0x00000006ff007c0c */ /* 0x000fc8000bf45070 */
[----:B------:R-:W-:Y:S01]  /*1aca0*/  ISETP.NE.AND.EX P2, PT, RZ, UR7, PT, P2 ;  /* 0x00000007ff007c0c */ /* 0x000fe2000bf45320 */
[----:B------:R-:W-:Y:S01]  /*1acb0*/  IMAD.MOV.U32 R34, RZ, RZ, RZ ;  /* 0x000000ffff227224 */ /* 0x000fe200078e00ff */
[----:B--2---:R-:W-:-:S05]  /*1acc0*/  SHF.R.S32.HI R0, RZ, 0x1f, R31 ;  /* 0x0000001fff007819 */ /* 0x004fca000001141f */
[C---:B------:R-:W-:Y:S02]  /*1acd0*/  @P0 LEA R2, P1, R31.reuse, UR4, 0x2 ;  /* 0x000000041f020c11 */ /* 0x040fe4000f8210ff */
[C---:B------:R-:W-:Y:S01]  /*1ace0*/  SHF.L.U32 R23, R31.reuse, 0x2, RZ ;  /* 0x000000021f177819 */ /* 0x040fe200000006ff */
[----:B------:R0:W-:Y:S01]  /*1acf0*/  STL [R1+0x10], R0 ;  /* 0x0000100001007387 */ /* 0x0001e20000100800 */
[C-C-:B------:R-:W-:Y:S01]  /*1ad00*/  @P0 LEA.HI.X R3, R31.reuse, UR5, R0.reuse, 0x2, P1 ;  /* 0x000000051f030c11 */ /* 0x140fe200088f1400 */
[----:B------:R-:W-:Y:S01]  /*1ad10*/  ULDC.64 UR4, c[0x0][0xa00] ;  /* 0x0002800000047ab9 */ /* 0x000fe20000000a00 */
[----:B------:R-:W-:Y:S02]  /*1ad20*/  ISETP.NE.U32.AND P1, PT, RZ, UR8, PT ;  /* 0x00000008ff007c0c */ /* 0x000fe4000bf25070 */
[----:B------:R-:W-:Y:S01]  /*1ad30*/  SHF.L.U64.HI R24, R31, 0x2, R0 ;  /* 0x000000021f187819 */ /* 0x000fe20000010200 */
[----:B-1----:R1:W2:Y:S01]  /*1ad40*/  @P0 LDG.E R11, desc[UR56][R2.64] ;  /* 0x00000038020b0981 */ /* 0x0022a2000c1e1900 */
[----:B------:R-:W-:-:S02]  /*1ad50*/  ISETP.NE.AND.EX P1, PT, RZ, UR9, PT, P1 ;  /* 0x00000009ff007c0c */ /* 0x000fc4000bf25310 */
[----:B------:R-:W-:Y:S01]  /*1ad60*/  ISETP.NE.U32.AND P0, PT, RZ, UR4, PT ;  /* 0x00000004ff007c0c */ /* 0x000fe2000bf05070 */
[----:B0-----:R-:W-:Y:S01]  /*1ad70*/  IMAD.MOV.U32 R0, RZ, RZ, RZ ;  /* 0x000000ffff007224 */ /* 0x001fe200078e00ff */
[C---:B------:R-:W-:Y:S02]  /*1ad80*/  IADD3 R4, P4, R23.reuse, UR6, RZ ;  /* 0x0000000617047c10 */ /* 0x040fe4000ff9e0ff */
[----:B------:R-:W-:Y:S02]  /*1ad90*/  ISETP.NE.AND.EX P0, PT, RZ, UR5, PT, P0 ;  /* 0x00000005ff007c0c */ /* 0x000fe4000bf05300 */
[C---:B------:R-:W-:Y:S02]  /*1ada0*/  IADD3.X R5, R24.reuse, UR7, RZ, P4, !PT ;  /* 0x0000000718057c10 */ /* 0x040fe4000a7fe4ff */
[----:B-1----:R-:W-:Y:S01]  /*1adb0*/  IADD3 R2, P3, R23, UR4, RZ ;  /* 0x0000000417027c10 */ /* 0x002fe2000ff7e0ff */
[----:B------:R-:W-:Y:S02]  /*1adc0*/  ULDC UR4, c[0x0][0x288] ;  /* 0x0000a20000047ab9 */ /* 0x000fe40000000800 */
[----:B------:R-:W5:Y:S01]  /*1add0*/  @P2 LDG.E R0, desc[UR56][R4.64] ;  /* 0x0000003804002981 */ /* 0x000f62000c1e1900 */
[----:B------:R-:W-:-:S02]  /*1ade0*/  IADD3.X R3, R24, UR5, RZ, P3, !PT ;  /* 0x0000000518037c10 */ /* 0x000fc40009ffe4ff */
[----:B------:R-:W-:Y:S02]  /*1adf0*/  @P1 IADD3 R6, P3, R23, UR8, RZ ;  /* 0x0000000817061c10 */ /* 0x000fe4000ff7e0ff */
[----:B------:R-:W-:Y:S01]  /*1ae00*/  MOV R8, UR4 ;  /* 0x0000000400087c02 */ /* 0x000fe20008000f00 */
[----:B------:R-:W5:Y:S01]  /*1ae10*/  @P0 LDG.E R34, desc[UR56][R2.64] ;  /* 0x0000003802220981 */ /* 0x000f62000c1e1900 */
[----:B------:R-:W-:Y:S01]  /*1ae20*/  @P1 IADD3.X R7, R24, UR9, RZ, P3, !PT ;  /* 0x0000000918071c10 */ /* 0x000fe20009ffe4ff */
[----:B------:R-:W-:-:S04]  /*1ae30*/  ULDC.64 UR4, c[0x0][0x418] ;  /* 0x0001060000047ab9 */ /* 0x000fc80000000a00 */
[----:B------:R0:W3:Y:S01]  /*1ae40*/  @P1 LDG.E R8, desc[UR56][R6.64] ;  /* 0x0000003806081981 */ /* 0x0000e2000c1e1900 */
[----:B------:R-:W-:-:S03]  /*1ae50*/  UISETP.NE.U32.AND UP0, UPT, UR4, URZ, UPT ;  /* 0x0000003f0400728c */ /* 0x000fc6000bf05070 */
[----:B------:R-:W-:Y:S01]  /*1ae60*/  ULDC UR4, c[0x0][0x424] ;  /* 0x0001090000047ab9 */ /* 0x000fe20000000800 */
[----:B------:R-:W-:-:S03]  /*1ae70*/  UISETP.NE.AND.EX UP0, UPT, UR5, URZ, UPT, UP0 ;  /* 0x0000003f0500728c */ /* 0x000fc6000bf05300 */
[----:B------:R-:W-:Y:S01]  /*1ae80*/  ULDC UR5, c[0x0][0x2f0] ;  /* 0x0000bc0000057ab9 */ /* 0x000fe20000000800 */
[----:B------:R-:W-:-:S04]  /*1ae90*/  USEL UR4, UR4, 0x1, UP0 ;  /* 0x0000000104047887 */ /* 0x000fc80008000000 */
[----:B------:R-:W-:-:S03]  /*1aea0*/  UIMAD UR4, UR4, UR5, URZ ;  /* 0x00000005040472a4 */ /* 0x000fc6000f8e023f */
[----:B------:R-:W-:Y:S02]  /*1aeb0*/  ULDC UR5, c[0x0][0x348] ;  /* 0x0000d20000057ab9 */ /* 0x000fe40000000800 */
[----:B0-----:R-:W-:Y:S01]  /*1aec0*/  IMAD.U32 R6, RZ, RZ, UR5 ;  /* 0x00000005ff067e24 */ /* 0x001fe2000f8e00ff */
[----:B--2---:R-:W-:Y:S04]  /*1aed0*/  STL [R1], R11 ;  /* 0x0000000b01007387 */ /* 0x004fe80000100800 */
[----:B---3--:R0:W-:Y:S02]  /*1aee0*/  STL [R1+0x1c], R8 ;  /* 0x00001c0801007387 */ /* 0x0081e40000100800 */
[----:B0-----:R-:W-:Y:S01]  /*1aef0*/  IMAD.U32 R8, RZ, RZ, UR4 ;  /* 0x00000004ff087e24 */ /* 0x001fe2000f8e00ff */
[----:B------:R-:W-:Y:S06]  /*1af00*/  @P1 BRA `(.L_x_677) ;  /* 0x0000000000141947 */ /* 0x000fec0003800000 */
[----:B------:R-:W-:Y:S05]  /*1af10*/  @!P0 BRA `(.L_x_677) ;  /* 0x0000000000108947 */ /* 0x000fea0003800000 */
[----:B------:R-:W2:Y:S04]  /*1af20*/  LDG.E R10, desc[UR56][R2.64] ;  /* 0x00000038020a7981 */ /* 0x000ea8000c1e1900 */
[----:B------:R-:W2:Y:S02]  /*1af30*/  LDG.E R7, desc[UR56][R2.64+0x4] ;  /* 0x0000043802077981 */ /* 0x000ea4000c1e1900 */
[----:B--2---:R-:W-:-:S05]  /*1af40*/  IADD3 R2, -R10, R7, RZ ;  /* 0x000000070a027210 */ /* 0x004fca0007ffe1ff */
[----:B------:R0:W-:Y:S02]  /*1af50*/  STL [R1+0x1c], R2 ;  /* 0x00001c0201007387 */ /* 0x0001e40000100800 */
.L_x_677:
[----:B------:R-:W-:Y:S01]  /*1af60*/  ULDC.64 UR4, c[0x0][0xa20] ;  /* 0x0002880000047ab9 */ /* 0x000fe20000000a00 */
[C---:B0-----:R-:W-:Y:S01]  /*1af70*/  LOP3.LUT R2, R18.reuse, 0xff000000, RZ, 0xc0, !PT ;  /* 0xff00000012027812 */ /* 0x041fe200078ec0ff */
[----:B------:R-:W-:Y:S01]  /*1af80*/  IMAD.MOV.U32 R32, RZ, RZ, R31 ;  /* 0x000000ffff207224 */ /* 0x000fe200078e001f */
[----:B------:R-:W-:Y:S02]  /*1af90*/  ISETP.NE.U32.AND P0, PT, RZ, UR4, PT ;  /* 0x00000004ff007c0c */ /* 0x000fe4000bf05070 */
[----:B------:R-:W-:Y:S02]  /*1afa0*/  SHF.R.U32.HI R2, RZ, 0x8, R2 ;  /* 0x00000008ff027819 */ /* 0x000fe40000011602 */
[----:B------:R-:W-:Y:S02]  /*1afb0*/  ISETP.NE.AND.EX P0, PT, RZ, UR5, PT, P0 ;  /* 0x00000005ff007c0c */ /* 0x000fe4000bf05300 */
[C---:B------:R-:W-:Y:S02]  /*1afc0*/  LOP3.LUT R7, R18.reuse, 0xff0000, RZ, 0xc0, !PT ;  /* 0x00ff000012077812 */ /* 0x040fe400078ec0ff */
[----:B------:R-:W-:-:S02]  /*1afd0*/  LOP3.LUT R18, R18, 0xffff, RZ, 0xc0, !PT ;  /* 0x0000ffff12127812 */ /* 0x000fc400078ec0ff */
[----:B------:R-:W-:-:S07]  /*1afe0*/  LEA.HI R7, R7, R2, RZ, 0x10 ;  /* 0x0000000207077211 */ /* 0x000fce00078f80ff */
[----:B------:R-:W-:Y:S05]  /*1aff0*/  @!P0 BRA `(.L_x_678) ;  /* 0x0000000000108947 */ /* 0x000fea0003800000 */
[----:B------:R-:W-:-:S04]  /*1b000*/  IADD3 R2, P0, R23, UR4, RZ ;  /* 0x0000000417027c10 */ /* 0x000fc8000ff1e0ff */
[----:B------:R-:W-:-:S05]  /*1b010*/  IADD3.X R3, R24, UR5, RZ, P0, !PT ;  /* 0x0000000518037c10 */ /* 0x000fca00087fe4ff */
[----:B------:R0:W5:Y:S01]  /*1b020*/  LDG.E R8, desc[UR56][R2.64] ;  /* 0x0000003802087981 */ /* 0x000162000c1e1900 */
[----:B------:R-:W-:Y:S05]  /*1b030*/  BRA `(.L_x_679) ;  /* 0x0000000000247947 */ /* 0x000fea0003800000 */
.L_x_678:
[----:B------:R-:W-:Y:S02]  /*1b040*/  ULDC.64 UR4, c[0x0][0xa08] ;  /* 0x0002820000047ab9 */ /* 0x000fe40000000a00 */
[----:B------:R-:W-:-:S04]  /*1b050*/  ISETP.NE.U32.AND P0, PT, RZ, UR4, PT ;  /* 0x00000004ff007c0c */ /* 0x000fc8000bf05070 */
[----:B------:R-:W-:-:S13]  /*1b060*/  ISETP.NE.AND.EX P0, PT, RZ, UR5, PT, P0 ;  /* 0x00000005ff007c0c */ /* 0x000fda000bf05300 */
[----:B------:R-:W-:Y:S05]  /*1b070*/  @!P0 BRA `(.L_x_679) ;  /* 0x0000000000148947 */ /* 0x000fea0003800000 */
[----:B------:R-:W0:Y:S02]  /*1b080*/  LDC.64 R2, c[0x0][0xa08] ;  /* 0x00028200ff027b82 */ /* 0x000e240000000a00 */
[----:B0-----:R-:W-:-:S05]  /*1b090*/  IMAD.WIDE R2, R32, 0x4, R2 ;  /* 0x0000000420027825 */ /* 0x001fca00078e0202 */
[----:B------:R-:W2:Y:S04]  /*1b0a0*/  LDG.E R8, desc[UR56][R2.64] ;  /* 0x0000003802087981 */ /* 0x000ea8000c1e1900 */
[----:B------:R-:W2:Y:S02]  /*1b0b0*/  LDG.E R9, desc[UR56][R2.64+0x4] ;  /* 0x0000043802097981 */ /* 0x000ea4000c1e1900 */
[----:B--2---:R-:W-:-:S07]  /*1b0c0*/  IMAD.IADD R8, R9, 0x1, -R8 ;  /* 0x0000000109087824 */ /* 0x004fce00078e0a08 */
.L_x_679:
[----:B0-----:R-:W2:Y:S04]  /*1b0d0*/  @P2 LDG.E R3, desc[UR56][R4.64] ;  /* 0x0000003804032981 */ /* 0x001ea8000c1e1900 */
[----:B------:R0:W2:Y:S01]  /*1b0e0*/  @P2 LDG.E R2, desc[UR56][R4.64+0x4] ;  /* 0x0000043804022981 */ /* 0x0000a2000c1e1900 */
[----:B-----5:R-:W-:Y:S01]  /*1b0f0*/  IMAD.IADD R8, R8, 0x1, -R11 ;  /* 0x0000000108087824 */ /* 0x020fe200078e0a0b */
[----:B------:R-:W-:Y:S01]  /*1b100*/  BSSY B0, `(.L_x_680) ;  /* 0x0000029000007945 */ /* 0x000fe20003800000 */
[----:B------:R-:W-:Y:S02]  /*1b110*/  LOP3.LUT R37, R7, 0xff, RZ, 0xc0, !PT ;  /* 0x000000ff07257812 */ /* 0x000fe400078ec0ff */
[----:B0-----:R-:W-:Y:S02]  /*1b120*/  SHF.R.U32.HI R5, RZ, 0x10, R7 ;  /* 0x00000010ff057819 */ /* 0x001fe40000011607 */
[----:B--2---:R-:W-:-:S05]  /*1b130*/  @P2 IADD3 R6, -R3, R2, RZ ;  /* 0x0000000203062210 */ /* 0x004fca0007ffe1ff */
[----:B------:R-:W-:-:S05]  /*1b140*/  IMAD.IADD R36, R8, 0x1, R6 ;  /* 0x0000000108247824 */ /* 0x000fca00078e0206 */
[C---:B------:R-:W-:Y:S02]  /*1b150*/  IADD3 R2, R36.reuse, 0x5f, RZ ;  /* 0x0000005f24027810 */ /* 0x040fe40007ffe0ff */
[----:B------:R-:W-:-:S03]  /*1b160*/  ISETP.GE.AND P1, PT, R36, 0x1, PT ;  /* 0x000000012400780c */ /* 0x000fc60003f26270 */
[----:B------:R-:W-:-:S05]  /*1b170*/  IMAD.HI R2, R2, 0x2aaaaaab, RZ ;  /* 0x2aaaaaab02027827 */ /* 0x000fca00078e02ff */
[----:B------:R-:W-:-:S04]  /*1b180*/  SHF.R.U32.HI R3, RZ, 0x1f, R2 ;  /* 0x0000001fff037819 */ /* 0x000fc80000011602 */
[----:B------:R-:W-:Y:S01]  /*1b190*/  LEA.HI.SX32 R4, R2, R3, 0x1c ;  /* 0x0000000302047211 */ /* 0x000fe200078fe2ff */
[----:B------:R-:W-:Y:S01]  /*1b1a0*/  IMAD.MOV.U32 R3, RZ, RZ, RZ ;  /* 0x000000ffff037224 */ /* 0x000fe200078e00ff */
[----:B------:R-:W-:Y:S06]  /*1b1b0*/  @!P1 BRA `(.L_x_681) ;  /* 0x0000000000749947 */ /* 0x000fec0003800000 */
[----:B------:R-:W-:Y:S01]  /*1b1c0*/  ISETP.NE.AND P0, PT, R5, RZ, PT ;  /* 0x000000ff0500720c */ /* 0x000fe20003f05270 */
[----:B------:R-:W-:-:S03]  /*1b1d0*/  ULDC UR4, c[0x0][0x9f0] ;  /* 0x00027c0000047ab9 */ /* 0x000fc60000000800 */
[----:B------:R-:W-:-:S04]  /*1b1e0*/  SEL R7, R5, UR4, P0 ;  /* 0x0000000405077c07 */ /* 0x000fc80008000000 */
[----:B------:R-:W-:Y:S02]  /*1b1f0*/  IABS R10, R7 ;  /* 0x00000007000a7213 */ /* 0x000fe40000000000 */
[----:B------:R-:W-:Y:S02]  /*1b200*/  IADD3 R9, R7, -0x1, R4 ;  /* 0xffffffff07097810 */ /* 0x000fe40007ffe004 */
[----:B------:R-:W0:Y:S08]  /*1b210*/  I2F.RP R2, R10 ;  /* 0x0000000a00027306 */ /* 0x000e300000209400 */
[----:B0-----:R-:W0:Y:S02]  /*1b220*/  MUFU.RCP R2, R2 ;  /* 0x0000000200027308 */ /* 0x001e240000001000 */
[----:B0-----:R-:W-:-:S06]  /*1b230*/  VIADD R2, R2, 0xffffffe ;  /* 0x0ffffffe02027836 */ /* 0x001fcc0000000000 */
[----:B------:R0:W1:Y:S02]  /*1b240*/  F2I.FTZ.U32.TRUNC.NTZ R3, R2 ;  /* 0x0000000200037305 */ /* 0x000064000021f000 */
[----:B0-----:R-:W-:-:S04]  /*1b250*/  LOP3.LUT R2, R9, R7, RZ, 0x3c, !PT ;  /* 0x0000000709027212 */ /* 0x001fc800078e3cff */
[----:B------:R-:W-:Y:S02]  /*1b260*/  ISETP.GE.AND P4, PT, R2, RZ, PT ;  /* 0x000000ff0200720c */ /* 0x000fe40003f86270 */
[----:B-1----:R-:W-:-:S05]  /*1b270*/  IADD3 R2, RZ, -R3, RZ ;  /* 0x80000003ff027210 */ /* 0x002fca0007ffe0ff */
[----:B------:R-:W-:Y:S02]  /*1b280*/  IMAD R11, R2, R10, RZ ;  /* 0x0000000a020b7224 */ /* 0x000fe400078e02ff */
[----:B------:R-:W-:-:S04]  /*1b290*/  IMAD.MOV.U32 R2, RZ, RZ, RZ ;  /* 0x000000ffff027224 */ /* 0x000fc800078e00ff */
[----:B------:R-:W-:Y:S01]  /*1b2a0*/  IMAD.HI.U32 R11, R3, R11, R2 ;  /* 0x0000000b030b7227 */ /* 0x000fe200078e0002 */
[----:B------:R-:W-:Y:S02]  /*1b2b0*/  IABS R2, R9 ;  /* 0x0000000900027213 */ /* 0x000fe40000000000 */
[----:B------:R-:W-:-:S03]  /*1b2c0*/  IABS R3, R7 ;  /* 0x0000000700037213 */ /* 0x000fc60000000000 */
[----:B------:R-:W-:-:S04]  /*1b2d0*/  IMAD.HI.U32 R11, R11, R2, RZ ;  /* 0x000000020b0b7227 */ /* 0x000fc800078e00ff */
[----:B------:R-:W-:-:S04]  /*1b2e0*/  IMAD.MOV R3, RZ, RZ, -R3 ;  /* 0x000000ffff037224 */ /* 0x000fc800078e0a03 */
        /* <DEDUP_REMOVED lines=10> */
.L_x_681:
[----:B------:R-:W-:Y:S05]  /*1b390*/  BSYNC B0 ;  /* 0x0000000000007941 */ /* 0x000fea0003800000 */
.L_x_680:
[-C--:B------:R-:W-:Y:S01]  /*1b3a0*/  IMAD R2, R37, R3.reuse, RZ ;  /* 0x0000000325027224 */ /* 0x080fe200078e02ff */
[----:B------:R-:W-:Y:S04]  /*1b3b0*/  BSSY B0, `(.L_x_682) ;  /* 0x0000133000007945 */ /* 0x000fe80003800000 */
[C---:B------:R-:W-:Y:S01]  /*1b3c0*/  VIADDMNMX R3, R2.reuse, R3, R4, PT ;  /* 0x0000000302037246 */ /* 0x040fe20003800104 */
[----:B------:R-:W-:-:S04]  /*1b3d0*/  IMAD R2, R2, 0x60, -R8 ;  /* 0x0000006002027824 */ /* 0x000fc800078e0a08 */
[----:B------:R-:W-:Y:S01]  /*1b3e0*/  IMAD R3, R3, 0x60, -R8 ;  /* 0x0000006003037824 */ /* 0x000fe200078e0a08 */
[----:B------:R-:W-:-:S04]  /*1b3f0*/  VIMNMX R2, RZ, R2, !PT ;  /* 0x00000002ff027248 */ /* 0x000fc80007fe0100 */
[----:B------:R-:W-:-:S04]  /*1b400*/  VIMNMX R3, R3, R6, PT ;  /* 0x0000000603037248 */ /* 0x000fc80003fe0100 */
[----:B------:R-:W-:-:S13]  /*1b410*/  ISETP.GT.AND P0, PT, R3, R2, PT ;  /* 0x000000020300720c */ /* 0x000fda0003f04270 */
[----:B------:R-:W-:Y:S02]  /*1b420*/  @P0 VIADD R7, R3, 0x5f ;  /* 0x0000005f03070836 */ /* 0x000fe40000000000 */
[----:B------:R-:W-:-:S04]  /*1b430*/  IMAD.WIDE.U32 R2, R2, -0x55555555, RZ ;  /* 0xaaaaaaab02027825 */ /* 0x000fc800078e00ff */
[----:B------:R-:W-:Y:S01]  /*1b440*/  @P0 IMAD.HI R7, R7, 0x2aaaaaab, RZ ;  /* 0x2aaaaaab07070827 */ /* 0x000fe200078e02ff */
[----:B------:R-:W-:-:S04]  /*1b450*/  SHF.R.U32.HI R6, RZ, 0x6, R3 ;  /* 0x00000006ff067819 */ /* 0x000fc80000011603 */
[----:B------:R-:W-:Y:S02]  /*1b460*/  @P0 SHF.R.U32.HI R2, RZ, 0x1f, R7 ;  /* 0x0000001fff020819 */ /* 0x000fe40000011607 */
[----:B------:R-:W-:Y:S02]  /*1b470*/  MOV R3, R6 ;  /* 0x0000000600037202 */ /* 0x000fe40000000f00 */
[----:B------:R-:W-:Y:S02]  /*1b480*/  @P0 LEA.HI.SX32 R3, R7, R2, 0x1c ;  /* 0x0000000207030211 */ /* 0x000fe400078fe2ff */
[----:B------:R-:W-:Y:S02]  /*1b490*/  PLOP3.LUT P0, PT, PT, PT, PT, 0x80, 0x0 ;  /* 0x000000000000781c */ /* 0x000fe40003f0f070 */
[----:B------:R-:W-:-:S13]  /*1b4a0*/  ISETP.GT.AND P3, PT, R3, R6, PT ;  /* 0x000000060300720c */ /* 0x000fda0003f64270 */
[----:B------:R-:W-:Y:S05]  /*1b4b0*/  @!P3 BRA `(.L_x_683) ;  /* 0x000000100088b947 */ /* 0x000fea0003800000 */
[----:B------:R-:W-:Y:S01]  /*1b4c0*/  UMOV UR4, 0xffffffff ;  /* 0xffffffff00047882 */ /* 0x000fe20000000000 */
[----:B------:R-:W-:Y:S02]  /*1b4d0*/  SEL R2, R32, RZ, !P2 ;  /* 0x000000ff20027207 */ /* 0x000fe40005000000 */
[----:B------:R-:W-:Y:S05]  /*1b4e0*/  BRA.DIV UR4, `(.L_x_684) ;  /* 0x0000006a042c7947 */ /* 0x000fea000b800000 */
[----:B------:R-:W0:Y:S02]  /*1b4f0*/  S2R R7, SR_TID.X ;  /* 0x0000000000077919 */ /* 0x000e240000002100 */
[----:B0-----:R-:W-:-:S04]  /*1b500*/  SHF.R.U32.HI R7, RZ, 0x5, R7 ;  /* 0x00000005ff077819 */ /* 0x001fc80000011607 */
[----:B------:R-:W-:-:S05]  /*1b510*/  LOP3.LUT R7, R7, 0x3, RZ, 0xc0, !PT ;  /* 0x0000000307077812 */ /* 0x000fca00078ec0ff */
[----:B------:R0:W1:Y:S02]  /*1b520*/  SHFL.IDX PT, R14, R7, RZ, 0x1f ;  /* 0x00001fff070e7589 */ /* 0x00006400000e0000 */
.L_x_835:
[----:B-1----:R-:W-:Y:S02]  /*1b530*/  ISETP.NE.AND P0, PT, R14, RZ, PT ;  /* 0x000000ff0e00720c */ /* 0x002fe40003f05270 */
[----:B------:R-:W-:-:S11]  /*1b540*/  PLOP3.LUT P6, PT, PT, PT, PT, 0x8, 0x0 ;  /* 0x000000000000781c */ /* 0x000fd60003fce170 */
[----:B------:R-:W-:Y:S05]  /*1b550*/  @P0 BRA `(.L_x_685) ;  /* 0x00000000000c0947 */ /* 0x000fea0003800000 */
[----:B------:R-:W-:-:S03]  /*1b560*/  UMOV UR4, 0xffffffff ;  /* 0xffffffff00047882 */ /* 0x000fc60000000000 */
[----:B------:R-:W-:Y:S05]  /*1b570*/  BRA.DIV UR4, `(.L_x_686) ;  /* 0x0000006a043c7947 */ /* 0x000fea000b800000 */
[----:B------:R-:W-:-:S13]  /*1b580*/  ELECT P6, URZ, PT ;  /* 0x00000000003f782f */ /* 0x000fda00038c0000 */
.L_x_685:
[----:B0-----:R-:W2:Y:S01]  /*1b590*/  LDL R7, [R1+0x20] ;  /* 0x0000200001077983 */ /* 0x001ea20000100800 */
[----:B------:R-:W-:Y:S01]  /*1b5a0*/  BSSY B1, `(.L_x_687) ;  /* 0x0000008000017945 */ /* 0x000fe20003800000 */
[----:B--2---:R-:W-:-:S05]  /*1b5b0*/  VIADD R7, R7, 0x1 ;  /* 0x0000000107077836 */ /* 0x004fca0000000000 */
[----:B------:R-:W-:-:S04]  /*1b5c0*/  LEA.HI R8, R7, R7, RZ, 0x1 ;  /* 0x0000000707087211 */ /* 0x000fc800078f08ff */
[----:B------:R-:W-:-:S05]  /*1b5d0*/  LOP3.LUT R8, R8, 0xfffffffe, RZ, 0xc0, !PT ;  /* 0xfffffffe08087812 */ /* 0x000fca00078ec0ff */
[----:B------:R-:W-:-:S05]  /*1b5e0*/  IMAD.IADD R7, R7, 0x1, -R8 ;  /* 0x0000000107077824 */ /* 0x000fca00078e0a08 */
[----:B------:R-:W-:-:S04]  /*1b5f0*/  SHF.L.U32 R7, R7, 0x1f, RZ ;  /* 0x0000001f07077819 */ /* 0x000fc800000006ff */
[----:B------:R-:W0:Y:S02]  /*1b600*/  SYNCS.PHASECHK.TRANS64.TRYWAIT P0, [R22+URZ+0x2a820], R7 ;  /* 0x02a82007160075a7 */ /* 0x000e24000800017f */
[----:B0-----:R-:W-:Y:S05]  /*1b610*/  @!P0 BRA `(.L_x_688) ;  /* 0x0000006800348947 */ /* 0x001fea0003800000 */
.L_x_838:
[----:B------:R-:W-:Y:S05]  /*1b620*/  BSYNC B1 ;  /* 0x0000000000017941 */ /* 0x000fea0003800000 */
.L_x_687:
[----:B------:R-:W-:Y:S04]  /*1b630*/  BSSY B1, `(.L_x_689) ;  /* 0x000007c000017945 */ /* 0x000fe80003800000 */
[----:B------:R-:W-:Y:S05]  /*1b640*/  @!P6 BRA `(.L_x_690) ;  /* 0x0000000400e8e947 */ /* 0x000fea0003800000 */
[----:B------:R-:W-:Y:S01]  /*1b650*/  LEA R11, R25, R22, 0x3 ;  /* 0x00000016190b7211 */ /* 0x000fe200078e18ff */
[----:B------:R-:W1:Y:S01]  /*1b660*/  S2R R8, SR_TID.X ;  /* 0x0000000000087919 */ /* 0x000e620000002100 */
[----:B------:R-:W-:Y:S01]  /*1b670*/  SHF.L.U32 R10, R30, 0x1f, RZ ;  /* 0x0000001f1e0a7819 */ /* 0x000fe200000006ff */
[----:B------:R-:W-:Y:S03]  /*1b680*/  BSSY B2, `(.L_x_691) ;  /* 0x0000005000027945 */ /* 0x000fe60003800000 */
[----:B------:R-:W2:Y:S01]  /*1b690*/  SYNCS.PHASECHK.TRANS64.TRYWAIT P0, [R11+URZ+0x2a8a0], R10 ;  /* 0x02a8a00a0b0075a7 */ /* 0x000ea2000800017f */
[----:B-1----:R-:W-:-:S04]  /*1b6a0*/  LOP3.LUT R8, R8, 0x7f, RZ, 0xc0, !PT ;  /* 0x0000007f08087812 */ /* 0x002fc800078ec0ff */
[----:B------:R-:W-:Y:S01]  /*1b6b0*/  ISETP.NE.AND P2, PT, R8, RZ, PT ;  /* 0x000000ff0800720c */ /* 0x000fe20003f45270 */
[----:B--2---:R-:W-:-:S12]  /*1b6c0*/  @!P0 BRA `(.L_x_692) ;  /* 0x00000068001c8947 */ /* 0x004fd80003800000 */
.L_x_839:
[----:B------:R-:W-:Y:S05]  /*1b6d0*/  BSYNC B2 ;  /* 0x0000000000027941 */ /* 0x000fea0003800000 */
.L_x_691:
[----:B------:R-:W-:Y:S04]  /*1b6e0*/  BSSY B2, `(.L_x_693) ;  /* 0x0000009000027945 */ /* 0x000fe80003800000 */
[----:B------:R-:W-:Y:S05]  /*1b6f0*/  @P2 BRA `(.L_x_694) ;  /* 0x00000000001c2947 */ /* 0x000fea0003800000 */
[----:B------:R-:W2:Y:S01]  /*1b700*/  S2R R8, SR_TID.X ;  /* 0x0000000000087919 */ /* 0x000ea20000002100 */
[----:B0-----:R-:W-:-:S04]  /*1b710*/  IMAD.MOV.U32 R7, RZ, RZ, 0x9000 ;  /* 0x00009000ff077424 */ /* 0x001fc800078e00ff */
[----:B------:R3:W-:Y:S01]  /*1b720*/  SYNCS.ARRIVE.TRANS64 RZ, [R11+URZ+0x2a890], R7 ;  /* 0x02a890070bff79a7 */ /* 0x0007e2000800003f */
[----:B--2---:R-:W-:-:S04]  /*1b730*/  LOP3.LUT R8, R8, 0x1f, RZ, 0xc0, !PT ;  /* 0x0000001f08087812 */ /* 0x004fc800078ec0ff */
[----:B------:R-:W-:-:S13]  /*1b740*/  ISETP.NE.AND P0, PT, R8, RZ, PT ;  /* 0x000000ff0800720c */ /* 0x000fda0003f05270 */
[----:B---3--:R-:W-:Y:S05]  /*1b750*/  @!P0 BRA `(.L_x_694) ;  /* 0x0000000000048947 */ /* 0x008fea0003800000 */
[----:B------:R-:W-:Y:S01]  /*1b760*/  BPT.TRAP 0x1 ;  /* 0x000000040000795c */ /* 0x000fe20000300000 */
.L_x_694:
[----:B------:R-:W-:Y:S05]  /*1b770*/  BSYNC B2 ;  /* 0x0000000000027941 */ /* 0x000fea0003800000 */
.L_x_693:
[----:B------:R-:W-:Y:S01]  /*1b780*/  IMAD.MOV.U32 R14, RZ, RZ, RZ ;  /* 0x000000ffff0e7224 */ /* 0x000fe200078e00ff */
[----:B------:R-:W-:Y:S01]  /*1b790*/  UIADD3 UR4, UP0, UR36, 0x570, URZ ;  /* 0x0000057024047890 */ /* 0x000fe2000ff1e03f */
[----:B------:R-:W-:Y:S01]  /*1b7a0*/  IMAD R8, R3, 0x60, R0 ;  /* 0x0000006003087824 */ /* 0x000fe200078e0200 */
[----:B------:R-:W-:Y:S01]  /*1b7b0*/  PLOP3.LUT P0, PT, PT, PT, PT, 0x80, 0x0 ;  /* 0x000000000000781c */ /* 0x000fe20003f0f070 */
[----:B------:R-:W-:Y:S01]  /*1b7c0*/  IMAD R9, R25, 0x9000, R22 ;  /* 0x0000900019097824 */ /* 0x000fe200078e0216 */
[----:B------:R-:W-:Y:S01]  /*1b7d0*/  R2UR UR10, R14 ;  /* 0x000000000e0a72ca */ /* 0x000fe200000e0000 */
[----:B0-----:R-:W-:Y:S01]  /*1b7e0*/  VIADD R7, R11, 0x2a890 ;  /* 0x0002a8900b077836 */ /* 0x001fe20000000000 */
[----:B------:R-:W-:Y:S01]  /*1b7f0*/  IADD3 R8, R8, -0x60, RZ ;  /* 0xffffffa008087810 */ /* 0x000fe20007ffe0ff */
[----:B------:R-:W-:Y:S01]  /*1b800*/  VIADD R12, R9, 0x18400 ;  /* 0x00018400090c7836 */ /* 0x000fe20000000000 */
[----:B------:R-:W-:Y:S01]  /*1b810*/  UIADD3.X UR5, URZ, UR37, URZ, UP0, !UPT ;  /* 0x000000253f057290 */ /* 0x000fe200087fe43f */
[----:B------:R-:W-:Y:S01]  /*1b820*/  UMOV UR6, 0x0 ;  /* 0x0000000000067882 */ /* 0x000fe20000000000 */
[----:B------:R-:W-:-:S10]  /*1b830*/  UMOV UR7, 0x12f00000 ;  /* 0x12f0000000077882 */ /* 0x000fd40000000000 */
.L_x_695:
[----:B------:R-:W-:-:S13]  /*1b840*/  @P0 ELECT P3, URZ, PT ;  /* 0x00000000003f082f */ /* 0x000fda0003860000 */
[----:B------:R-:W-:Y:S02]  /*1b850*/  @P3 R2UR UR13, R2 ;  /* 0x00000000020d32ca */ /* 0x000fe400000e0000 */
[----:B------:R-:W-:Y:S02]  /*1b860*/  @P3 R2UR UR12, R18 ;  /* 0x00000000120c32ca */ /* 0x000fe400000e0000 */
[----:B------:R-:W-:Y:S02]  /*1b870*/  @P3 R2UR UR11, R8 ;  /* 0x00000000080b32ca */ /* 0x000fe400000e0000 */
[----:B------:R-:W-:Y:S02]  /*1b880*/  @P3 R2UR UR9, R7 ;  /* 0x00000000070932ca */ /* 0x000fe400000e0000 */
[----:B------:R-:W-:Y:S02]  /*1b890*/  @P3 R2UR UR8, R12 ;  /* 0x000000000c0832ca */ /* 0x000fe400000e0000 */
[----:B------:R-:W-:-:S02]  /*1b8a0*/  @P3 PLOP3.LUT P0, PT, P3, PT, PT, 0x8, 0x0 ;  /* 0x000000000000381c */ /* 0x000fc40001f0e170 */
[----:B------:R-:W-:-:S09]  /*1b8b0*/  PLOP3.LUT P3, PT, PT, PT, PT, 0x8, 0x0 ;  /* 0x000000000000781c */ /* 0x000fd20003f6e170 */
[----:B------:R0:W-:Y:S02]  /*1b8c0*/  UTMALDG.4D [UR8], [UR4], desc[UR6] ;  /* 0x00000608040075b4 */ /* 0x0001e40008019000 */
[----:B0-----:R-:W-:Y:S05]  /*1b8d0*/  @P0 BRA.U.ANY `(.L_x_695) ;  /* 0xfffffffd00d80947 */ /* 0x001fea000393ffff */
[----:B------:R-:W-:Y:S01]  /*1b8e0*/  MOV R15, 0x40 ;  /* 0x00000040000f7802 */ /* 0x000fe20000000f00 */
[----:B------:R-:W-:Y:S01]  /*1b8f0*/  VIADD R12, R9, 0x1b400 ;  /* 0x0001b400090c7836 */ /* 0x000fe20000000000 */
[----:B------:R-:W-:Y:S01]  /*1b900*/  PLOP3.LUT P0, PT, PT, PT, PT, 0x80, 0x0 ;  /* 0x000000000000781c */ /* 0x000fe20003f0f070 */
[----:B------:R-:W-:Y:S01]  /*1b910*/  UMOV UR6, 0x0 ;  /* 0x0000000000067882 */ /* 0x000fe20000000000 */
[----:B------:R-:W-:Y:S01]  /*1b920*/  R2UR UR10, R15 ;  /* 0x000000000f0a72ca */ /* 0x000fe200000e0000 */
[----:B------:R-:W-:-:S14]  /*1b930*/  UMOV UR7, 0x12f00000 ;  /* 0x12f0000000077882 */ /* 0x000fdc0000000000 */
.L_x_696:
        /* <DEDUP_REMOVED lines=10> */
[----:B------:R-:W-:Y:S01]  /*1b9e0*/  PLOP3.LUT P0, PT, PT, PT, PT, 0x80, 0x0 ;  /* 0x000000000000781c */ /* 0x000fe20003f0f070 */
[----:B------:R-:W-:Y:S01]  /*1b9f0*/  VIADD R9, R9, 0x1e400 ;  /* 0x0001e40009097836 */ /* 0x000fe20000000000 */
[----:B------:R-:W-:Y:S01]  /*1ba00*/  UMOV UR6, 0x0 ;  /* 0x0000000000067882 */ /* 0x000fe20000000000 */
[----:B------:R-:W-:Y:S01]  /*1ba10*/  UMOV UR7, 0x12f00000 ;  /* 0x12f0000000077882 */ /* 0x000fe20000000000 */
[----:B------:R-:W-:-:S09]  /*1ba20*/  UMOV UR10, 0x80 ;  /* 0x00000080000a7882 */ /* 0x000fd20000000000 */
.L_x_697:
        /* <DEDUP_REMOVED lines=10> */
[----:B------:R-:W0:Y:S01]  /*1bad0*/  SYNCS.PHASECHK.TRANS64.TRYWAIT P0, [R11+URZ+0x2a8c0], R10 ;  /* 0x02a8c00a0b0075a7 */ /* 0x000e22000800017f */
[----:B------:R-:W-:Y:S04]  /*1bae0*/  BSSY B2, `(.L_x_698) ;  /* 0x0000002000027945 */ /* 0x000fe80003800000 */
[----:B0-----:R-:W-:Y:S05]  /*1baf0*/  @!P0 BRA `(.L_x_699) ;  /* 0x0000006400248947 */ /* 0x001fea0003800000 */
.L_x_840:
[----:B------:R-:W-:Y:S05]  /*1bb00*/  BSYNC B2 ;  /* 0x0000000000027941 */ /* 0x000fea0003800000 */
.L_x_698:
[----:B------:R-:W-:Y:S01]  /*1bb10*/  BSSY B2, `(.L_x_700) ;  /* 0x000000b000027945 */ /* 0x000fe20003800000 */
[----:B------:R-:W-:Y:S01]  /*1bb20*/  MOV R12, 0x0 ;  /* 0x00000000000c7802 */ /* 0x000fe20000000f00 */
[----:B------:R-:W-:Y:S02]  /*1bb30*/  IMAD.MOV.U32 R13, RZ, RZ, 0x12f00000 ;  /* 0x12f00000ff0d7424 */ /* 0x000fe400078e00ff */
[----:B------:R-:W-:Y:S05]  /*1bb40*/  @P2 BRA `(.L_x_701) ;  /* 0x00000000001c2947 */ /* 0x000fea0003800000 */
[----:B------:R-:W2:Y:S01]  /*1bb50*/  S2R R9, SR_TID.X ;  /* 0x0000000000097919 */ /* 0x000ea20000002100 */
[----:B------:R-:W-:-:S04]  /*1bb60*/  IMAD.MOV.U32 R7, RZ, RZ, 0x6000 ;  /* 0x00006000ff077424 */ /* 0x000fc800078e00ff */
[----:B------:R3:W-:Y:S01]  /*1bb70*/  SYNCS.ARRIVE.TRANS64 RZ, [R11+URZ+0x2a8b0], R7 ;  /* 0x02a8b0070bff79a7 */ /* 0x0007e2000800003f */
[----:B--2---:R-:W-:-:S04]  /*1bb80*/  LOP3.LUT R9, R9, 0x1f, RZ, 0xc0, !PT ;  /* 0x0000001f09097812 */ /* 0x004fc800078ec0ff */
[----:B------:R-:W-:-:S13]  /*1bb90*/  ISETP.NE.AND P0, PT, R9, RZ, PT ;  /* 0x000000ff0900720c */ /* 0x000fda0003f05270 */
[----:B---3--:R-:W-:Y:S05]  /*1bba0*/  @!P0 BRA `(.L_x_701) ;  /* 0x0000000000048947 */ /* 0x008fea0003800000 */
[----:B------:R-:W-:Y:S01]  /*1bbb0*/  BPT.TRAP 0x1 ;  /* 0x000000040000795c */ /* 0x000fe20000300000 */
.L_x_701:
[----:B------:R-:W-:Y:S05]  /*1bbc0*/  BSYNC B2 ;  /* 0x0000000000027941 */ /* 0x000fea0003800000 */
.L_x_700:
[----:B------:R-:W-:Y:S01]  /*1bbd0*/  R2UR UR10, R14 ;  /* 0x000000000e0a72ca */ /* 0x000fe200000e0000 */
[----:B------:R-:W-:Y:S01]  /*1bbe0*/  IMAD R7, R25, 0x6000, R22 ;  /* 0x0000600019077824 */ /* 0x000fe200078e0216 */
[----:B------:R-:W-:Y:S01]  /*1bbf0*/  R2UR UR6, R12 ;  /* 0x000000000c0672ca */ /* 0x000fe200000e0000 */
[----:B------:R-:W-:Y:S01]  /*1bc00*/  UIADD3 UR4, UP0, UR36, 0x670, URZ ;  /* 0x0000067024047890 */ /* 0x000fe2000ff1e03f */
[----:B------:R-:W-:Y:S01]  /*1bc10*/  R2UR UR7, R13 ;  /* 0x000000000d0772ca */ /* 0x000fe200000e0000 */
[----:B------:R-:W-:Y:S01]  /*1bc20*/  VIADD R9, R7, 0x400 ;  /* 0x0000040007097836 */ /* 0x000fe20000000000 */
[----:B------:R-:W-:Y:S01]  /*1bc30*/  PLOP3.LUT P0, PT, PT, PT, PT, 0x80, 0x0 ;  /* 0x000000000000781c */ /* 0x000fe20003f0f070 */
[----:B------:R-:W-:Y:S01]  /*1bc40*/  UIADD3.X UR5, URZ, UR37, URZ, UP0, !UPT ;  /* 0x000000253f057290 */ /* 0x000fe200087fe43f */
[----:B01----:R-:W-:-:S11]  /*1bc50*/  IADD3 R11, R11, 0x2a8b0, RZ ;  /* 0x0002a8b00b0b7810 */ /* 0x003fd60007ffe0ff */
.L_x_702:
        /* <DEDUP_REMOVED lines=10> */
[----:B------:R-:W-:Y:S01]  /*1bd00*/  R2UR UR10, R15 ;  /* 0x000000000f0a72ca */ /* 0x000fe200000e0000 */
[----:B------:R-:W-:Y:S01]  /*1bd10*/  VIADD R7, R7, 0x3400 ;  /* 0x0000340007077836 */ /* 0x000fe20000000000 */
[----:B------:R-:W-:Y:S02]  /*1bd20*/  R2UR UR6, R12 ;  /* 0x000000000c0672ca */ /* 0x000fe400000e0000 */
[----:B------:R-:W-:Y:S02]  /*1bd30*/  R2UR UR7, R13 ;  /* 0x000000000d0772ca */ /* 0x000fe400000e0000 */
[----:B------:R-:W-:-:S13]  /*1bd40*/  PLOP3.LUT P0, PT, PT, PT, PT, 0x80, 0x0 ;  /* 0x000000000000781c */ /* 0x000fda0003f0f070 */
.L_x_703:
        /* <DEDUP_REMOVED lines=9> */
[----:B-1----:R-:W-:Y:S05]  /*1bde0*/  @P0 BRA.U.ANY `(.L_x_703) ;  /* 0xfffffffd00d80947 */ /* 0x002fea000393ffff */
.L_x_690:
[----:B------:R-:W-:Y:S05]  /*1bdf0*/  BSYNC B1 ;  /* 0x0000000000017941 */ /* 0x000fea0003800000 */
.L_x_689:
[----:B------:R-:W-:Y:S01]  /*1be00*/  VIADD R11, R3, 0xfffffffe ;  /* 0xfffffffe030b7836 */ /* 0x000fe20000000000 */
[----:B------:R-:W-:Y:S02]  /*1be10*/  IADD3 R25, R25, 0x1, RZ ;  /* 0x0000000119197810 */ /* 0x000fe40007ffe0ff */
[----:B------:R-:W-:Y:S02]  /*1be20*/  PLOP3.LUT P0, PT, PT, PT, PT, 0x8, 0x0 ;  /* 0x000000000000781c */ /* 0x000fe40003f0e170 */
[----:B------:R-:W-:Y:S02]  /*1be30*/  ISETP.GE.AND P3, PT, R11, R6, PT ;  /* 0x000000060b00720c */ /* 0x000fe40003f66270 */
[----:B------:R-:W-:-:S04]  /*1be40*/  ISETP.NE.AND P2, PT, R25, 0x2, PT ;  /* 0x000000021900780c */ /* 0x000fc80003f45270 */
[----:B------:R-:W-:Y:S02]  /*1be50*/  SEL R3, RZ, 0x1, P2 ;  /* 0x00000001ff037807 */ /* 0x000fe40001000000 */
[----:B------:R-:W-:Y:S02]  /*1be60*/  SEL R25, R25, RZ, P2 ;  /* 0x000000ff19197207 */ /* 0x000fe40001000000 */
[----:B------:R-:W-:-:S03]  /*1be70*/  LOP3.LUT R30, R30, R3, RZ, 0x3c, !PT ;  /* 0x000000031e1e7212 */ /* 0x000fc600078e3cff */
[----:B------:R-:W-:Y:S05]  /*1be80*/  @!P3 BRA `(.L_x_683) ;  /* 0x000000080014b947 */ /* 0x000fea0003800000 */
.L_x_719:
[----:B------:R-:W-:Y:S05]  /*1be90*/  YIELD ;  /* 0x0000000000007946 */ /* 0x000fea0003800000 */
[----:B------:R-:W-:Y:S04]  /*1bea0*/  BSSY B1, `(.L_x_704) ;  /* 0x000007b000017945 */ /* 0x000fe80003800000 */
[----:B------:R-:W-:Y:S05]  /*1beb0*/  @!P6 BRA `(.L_x_705) ;  /* 0x0000000400e4e947 */ /* 0x000fea0003800000 */
[----:B------:R-:W-:Y:S01]  /*1bec0*/  IMAD R10, R25, 0x8, R22 ;  /* 0x00000008190a7824 */ /* 0x000fe200078e0216 */
[----:B------:R-:W-:Y:S01]  /*1bed0*/  SHF.L.U32 R9, R30, 0x1f, RZ ;  /* 0x0000001f1e097819 */ /* 0x000fe200000006ff */
[----:B------:R-:W1:Y:S01]  /*1bee0*/  S2R R3, SR_TID.X ;  /* 0x0000000000037919 */ /* 0x000e620000002100 */
[----:B------:R-:W-:Y:S02]  /*1bef0*/  BSSY B2, `(.L_x_706) ;  /* 0x0000005000027945 */ /* 0x000fe40003800000 */
[----:B------:R-:W2:Y:S01]  /*1bf00*/  SYNCS.PHASECHK.TRANS64.TRYWAIT P2, [R10+URZ+0x2a8a0], R9 ;  /* 0x02a8a0090a0075a7 */ /* 0x000ea2000804017f */
[----:B-1----:R-:W-:-:S04]  /*1bf10*/  LOP3.LUT R3, R3, 0x7f, RZ, 0xc0, !PT ;  /* 0x0000007f03037812 */ /* 0x002fc800078ec0ff */
[----:B------:R-:W-:Y:S01]  /*1bf20*/  ISETP.NE.AND P3, PT, R3, RZ, PT ;  /* 0x000000ff0300720c */ /* 0x000fe20003f65270 */
[----:B--2---:R-:W-:-:S12]  /*1bf30*/  @!P2 BRA `(.L_x_707) ;  /* 0x000000600028a947 */ /* 0x004fd80003800000 */
.L_x_841:
[----:B------:R-:W-:Y:S05]  /*1bf40*/  BSYNC B2 ;  /* 0x0000000000027941 */ /* 0x000fea0003800000 */
.L_x_706:
[----:B------:R-:W-:Y:S04]  /*1bf50*/  BSSY B2, `(.L_x_708) ;  /* 0x0000009000027945 */ /* 0x000fe80003800000 */
[----:B------:R-:W-:Y:S05]  /*1bf60*/  @P3 BRA `(.L_x_709) ;  /* 0x00000000001c3947 */ /* 0x000fea0003800000 */
[----:B0-----:R-:W0:Y:S01]  /*1bf70*/  S2R R7, SR_TID.X ;  /* 0x0000000000077919 */ /* 0x001e220000002100 */
[----:B------:R-:W-:-:S04]  /*1bf80*/  MOV R3, 0x9000 ;  /* 0x0000900000037802 */ /* 0x000fc80000000f00 */
[----:B------:R2:W-:Y:S01]  /*1bf90*/  SYNCS.ARRIVE.TRANS64 RZ, [R10+URZ+0x2a890], R3 ;  /* 0x02a890030aff79a7 */ /* 0x0005e2000800003f */
[----:B0-----:R-:W-:-:S04]  /*1bfa0*/  LOP3.LUT R7, R7, 0x1f, RZ, 0xc0, !PT ;  /* 0x0000001f07077812 */ /* 0x001fc800078ec0ff */
[----:B------:R-:W-:-:S13]  /*1bfb0*/  ISETP.NE.AND P2, PT, R7, RZ, PT ;  /* 0x000000ff0700720c */ /* 0x000fda0003f45270 */
[----:B--2---:R-:W-:Y:S05]  /*1bfc0*/  @!P2 BRA `(.L_x_709) ;  /* 0x000000000004a947 */ /* 0x004fea0003800000 */
[----:B------:R-:W-:Y:S01]  /*1bfd0*/  BPT.TRAP 0x1 ;  /* 0x000000040000795c */ /* 0x000fe20000300000 */
.L_x_709:
[----:B------:R-:W-:Y:S05]  /*1bfe0*/  BSYNC B2 ;  /* 0x0000000000027941 */ /* 0x000fea0003800000 */
.L_x_708:
[----:B------:R-:W-:Y:S01]  /*1bff0*/  IMAD.MOV.U32 R14, RZ, RZ, RZ ;  /* 0x000000ffff0e7224 */ /* 0x000fe200078e00ff */
[----:B------:R-:W-:Y:S01]  /*1c000*/  UIADD3 UR4, UP0, UR36, 0x570, URZ ;  /* 0x0000057024047890 */ /* 0x000fe2000ff1e03f */
[----:B------:R-:W-:Y:S01]  /*1c010*/  IMAD R8, R25, 0x9000, R22 ;  /* 0x0000900019087824 */ /* 0x000fe200078e0216 */
[----:B------:R-:W-:Y:S01]  /*1c020*/  PLOP3.LUT P2, PT, PT, PT, PT, 0x80, 0x0 ;  /* 0x000000000000781c */ /* 0x000fe20003f4f070 */
[----:B0-----:R-:W-:Y:S01]  /*1c030*/  IMAD R7, R11, 0x60, R0 ;  /* 0x000000600b077824 */ /* 0x001fe200078e0200 */
[----:B------:R-:W-:Y:S01]  /*1c040*/  R2UR UR10, R14 ;  /* 0x000000000e0a72ca */ /* 0x000fe200000e0000 */
[----:B------:R-:W-:Y:S01]  /*1c050*/  VIADD R3, R10, 0x2a890 ;  /* 0x0002a8900a037836 */ /* 0x000fe20000000000 */
[----:B------:R-:W-:Y:S01]  /*1c060*/  IADD3 R12, R8, 0x18400, RZ ;  /* 0x00018400080c7810 */ /* 0x000fe20007ffe0ff */
[----:B------:R-:W-:Y:S01]  /*1c070*/  UIADD3.X UR5, URZ, UR37, URZ, UP0, !UPT ;  /* 0x000000253f057290 */ /* 0x000fe200087fe43f */
[----:B------:R-:W-:Y:S01]  /*1c080*/  UMOV UR6, 0x0 ;  /* 0x0000000000067882 */ /* 0x000fe20000000000 */
[----:B------:R-:W-:-:S10]  /*1c090*/  UMOV UR7, 0x12f00000 ;  /* 0x12f0000000077882 */ /* 0x000fd40000000000 */
.L_x_710:
        /* <DEDUP_REMOVED lines=10> */
[----:B------:R-:W-:Y:S01]  /*1c140*/  IMAD.MOV.U32 R15, RZ, RZ, 0x40 ;  /* 0x00000040ff0f7424 */ /* 0x000fe200078e00ff */
[----:B------:R-:W-:Y:S01]  /*1c150*/  PLOP3.LUT P2, PT, PT, PT, PT, 0x80, 0x0 ;  /* 0x000000000000781c */ /* 0x000fe20003f4f070 */
[----:B------:R-:W-:Y:S01]  /*1c160*/  VIADD R12, R8, 0x1b400 ;  /* 0x0001b400080c7836 */ /* 0x000fe20000000000 */
[----:B------:R-:W-:Y:S01]  /*1c170*/  UMOV UR6, 0x0 ;  /* 0x0000000000067882 */ /* 0x000fe20000000000 */
[----:B------:R-:W-:Y:S01]  /*1c180*/  UMOV UR7, 0x12f00000 ;  /* 0x12f0000000077882 */ /* 0x000fe20000000000 */
[----:B------:R-:W-:-:S15]  /*1c190*/  R2UR UR10, R15 ;  /* 0x000000000f0a72ca */ /* 0x000fde00000e0000 */
.L_x_711:
        /* <DEDUP_REMOVED lines=11> */
[----:B------:R-:W-:Y:S01]  /*1c250*/  UMOV UR6, 0x0 ;  /* 0x0000000000067882 */ /* 0x000fe20000000000 */
[----:B------:R-:W-:Y:S01]  /*1c260*/  IADD3 R8, R8, 0x1e400, RZ ;  /* 0x0001e40008087810 */ /* 0x000fe20007ffe0ff */
[----:B------:R-:W-:Y:S01]  /*1c270*/  UMOV UR7, 0x12f00000 ;  /* 0x12f0000000077882 */ /* 0x000fe20000000000 */
[----:B------:R-:W-:-:S09]  /*1c280*/  UMOV UR10, 0x80 ;  /* 0x00000080000a7882 */ /* 0x000fd20000000000 */
.L_x_712:
        /* <DEDUP_REMOVED lines=13> */
.L_x_842:
[----:B------:R-:W-:Y:S05]  /*1c360*/  BSYNC B2 ;  /* 0x0000000000027941 */ /* 0x000fea0003800000 */
.L_x_713:
[----:B------:R-:W-:Y:S01]  /*1c370*/  BSSY B2, `(.L_x_715) ;  /* 0x000000b000027945 */ /* 0x000fe20003800000 */
[----:B------:R-:W-:Y:S02]  /*1c380*/  IMAD.MOV.U32 R12, RZ, RZ, 0x0 ;  /* 0x00000000ff0c7424 */ /* 0x000fe400078e00ff */
[----:B------:R-:W-:Y:S01]  /*1c390*/  IMAD.MOV.U32 R13, RZ, RZ, 0x12f00000 ;  /* 0x12f00000ff0d7424 */ /* 0x000fe200078e00ff */
[----:B------:R-:W-:Y:S06]  /*1c3a0*/  @P3 BRA `(.L_x_716) ;  /* 0x00000000001c3947 */ /* 0x000fec0003800000 */
[----:B------:R-:W2:Y:S01]  /*1c3b0*/  S2R R8, SR_TID.X ;  /* 0x0000000000087919 */ /* 0x000ea20000002100 */
[----:B------:R-:W-:-:S04]  /*1c3c0*/  MOV R3, 0x6000 ;  /* 0x0000600000037802 */ /* 0x000fc80000000f00 */
[----:B------:R3:W-:Y:S01]  /*1c3d0*/  SYNCS.ARRIVE.TRANS64 RZ, [R10+URZ+0x2a8b0], R3 ;  /* 0x02a8b0030aff79a7 */ /* 0x0007e2000800003f */
[----:B--2---:R-:W-:-:S04]  /*1c3e0*/  LOP3.LUT R8, R8, 0x1f, RZ, 0xc0, !PT ;  /* 0x0000001f08087812 */ /* 0x004fc800078ec0ff */
[----:B------:R-:W-:-:S13]  /*1c3f0*/  ISETP.NE.AND P2, PT, R8, RZ, PT ;  /* 0x000000ff0800720c */ /* 0x000fda0003f45270 */
[----:B---3--:R-:W-:Y:S05]  /*1c400*/  @!P2 BRA `(.L_x_716) ;  /* 0x000000000004a947 */ /* 0x008fea0003800000 */
[----:B------:R-:W-:Y:S01]  /*1c410*/  BPT.TRAP 0x1 ;  /* 0x000000040000795c */ /* 0x000fe20000300000 */
.L_x_716:
[----:B------:R-:W-:Y:S05]  /*1c420*/  BSYNC B2 ;  /* 0x0000000000027941 */ /* 0x000fea0003800000 */
.L_x_715:
[----:B------:R-:W-:Y:S01]  /*1c430*/  R2UR UR10, R14 ;  /* 0x000000000e0a72ca */ /* 0x000fe200000e0000 */
[----:B------:R-:W-:Y:S01]  /*1c440*/  IMAD R3, R25, 0x6000, R22 ;  /* 0x0000600019037824 */ /* 0x000fe200078e0216 */
[----:B------:R-:W-:Y:S01]  /*1c450*/  R2UR UR6, R12 ;  /* 0x000000000c0672ca */ /* 0x000fe200000e0000 */
[----:B------:R-:W-:Y:S01]  /*1c460*/  UIADD3 UR4, UP0, UR36, 0x670, URZ ;  /* 0x0000067024047890 */ /* 0x000fe2000ff1e03f */
[----:B------:R-:W-:Y:S01]  /*1c470*/  R2UR UR7, R13 ;  /* 0x000000000d0772ca */ /* 0x000fe200000e0000 */
[----:B01----:R-:W-:Y:S01]  /*1c480*/  VIADD R10, R10, 0x2a8b0 ;  /* 0x0002a8b00a0a7836 */ /* 0x003fe20000000000 */
[----:B------:R-:W-:Y:S01]  /*1c490*/  PLOP3.LUT P2, PT, PT, PT, PT, 0x80, 0x0 ;  /* 0x000000000000781c */ /* 0x000fe20003f4f070 */
[----:B------:R-:W-:Y:S01]  /*1c4a0*/  VIADD R8, R3, 0x400 ;  /* 0x0000040003087836 */ /* 0x000fe20000000000 */
[----:B------:R-:W-:-:S12]  /*1c4b0*/  UIADD3.X UR5, URZ, UR37, URZ, UP0, !UPT ;  /* 0x000000253f057290 */ /* 0x000fd800087fe43f */
.L_x_717:
        /* <DEDUP_REMOVED lines=10> */
[----:B------:R-:W-:Y:S02]  /*1c560*/  R2UR UR10, R15 ;  /* 0x000000000f0a72ca */ /* 0x000fe400000e0000 */
[----:B------:R-:W-:Y:S02]  /*1c570*/  R2UR UR6, R12 ;  /* 0x000000000c0672ca */ /* 0x000fe400000e0000 */
[----:B------:R-:W-:Y:S02]  /*1c580*/  R2UR UR7, R13 ;  /* 0x000000000d0772ca */ /* 0x000fe400000e0000 */
[----:B------:R-:W-:Y:S02]  /*1c590*/  PLOP3.LUT P2, PT, PT, PT, PT, 0x80, 0x0 ;  /* 0x000000000000781c */ /* 0x000fe40003f4f070 */
[----:B------:R-:W-:-:S11]  /*1c5a0*/  IADD3 R3, R3, 0x3400, RZ ;  /* 0x0000340003037810 */ /* 0x000fd60007ffe0ff */
.L_x_718:
        /* <DEDUP_REMOVED lines=10> */
.L_x_705:
[----:B------:R-:W-:Y:S05]  /*1c650*/  BSYNC B1 ;  /* 0x0000000000017941 */ /* 0x000fea0003800000 */
.L_x_704:
[----:B------:R-:W-:Y:S01]  /*1c660*/  ISETP.GT.AND P3, PT, R11, R6, PT ;  /* 0x000000060b00720c */ /* 0x000fe20003f64270 */
[----:B------:R-:W-:Y:S02]  /*1c670*/  VIADD R25, R25, 0x1 ;  /* 0x0000000119197836 */ /* 0x000fe40000000000 */
[----:B------:R-:W-:-:S03]  /*1c680*/  VIADD R11, R11, 0xffffffff ;  /* 0xffffffff0b0b7836 */ /* 0x000fc60000000000 */
[----:B------:R-:W-:-:S04]  /*1c690*/  ISETP.NE.AND P2, PT, R25, 0x2, PT ;  /* 0x000000021900780c */ /* 0x000fc80003f45270 */
[----:B------:R-:W-:Y:S02]  /*1c6a0*/  SEL R3, RZ, 0x1, P2 ;  /* 0x00000001ff037807 */ /* 0x000fe40001000000 */
[----:B------:R-:W-:Y:S02]  /*1c6b0*/  SEL R25, R25, RZ, P2 ;  /* 0x000000ff19197207 */ /* 0x000fe40001000000 */
[----:B------:R-:W-:Y:S01]  /*1c6c0*/  LOP3.LUT R30, R30, R3, RZ, 0x3c, !PT ;  /* 0x000000031e1e7212 */ /* 0x000fe200078e3cff */
[----:B------:R-:W-:Y:S06]  /*1c6d0*/  @P3 BRA `(.L_x_719) ;  /* 0xfffffff400ec3947 */ /* 0x000fec000383ffff */
.L_x_683:
[----:B------:R-:W-:Y:S05]  /*1c6e0*/  BSYNC B0 ;  /* 0x0000000000007941 */ /* 0x000fea0003800000 */
.L_x_682:
[----:B------:R-:W-:Y:S05]  /*1c6f0*/  @!P0 WARPSYNC.ALL ;  /* 0x0000000000008948 */ /* 0x000fea0003800000 */
[----:B------:R-:W-:Y:S01]  /*1c700*/  @!P0 BAR.SYNC.DEFER_BLOCKING 0xc, 0x180 ;  /* 0x0306000000008b1d */ /* 0x000fe20000010000 */
[----:B------:R-:W-:-:S05]  /*1c710*/  MOV R0, RZ ;  /* 0x000000ff00007202 */ /* 0x000fca0000000f00 */
[----:B------:R-:W-:Y:S04]  /*1c720*/  BSSY B0, `(.L_x_720) ;  /* 0x000001e000007945 */ /* 0x000fe80003800000 */
[----:B------:R-:W-:Y:S05]  /*1c730*/  @!P1 BRA `(.L_x_721) ;  /* 0x0000000000709947 */ /* 0x000fea0003800000 */
[----:B------:R-:W-:Y:S02]  /*1c740*/  ISETP.NE.AND P0, PT, R5, RZ, PT ;  /* 0x000000ff0500720c */ /* 0x000fe40003f05270 */
[----:B------:R-:W-:-:S11]  /*1c750*/  MOV R2, RZ ;  /* 0x000000ff00027202 */ /* 0x000fd60000000f00 */
[----:B------:R-:W1:Y:S02]  /*1c760*/  @!P0 LDC R5, c[0x0][0x9f0] ;  /* 0x00027c00ff058b82 */ /* 0x000e640000000800 */
[----:B-1----:R-:W-:-:S04]  /*1c770*/  IABS R0, R5 ;  /* 0x0000000500007213 */ /* 0x002fc80000000000 */
[----:B------:R-:W1:Y:S08]  /*1c780*/  I2F.RP R8, R0 ;  /* 0x0000000000087306 */ /* 0x000e700000209400 */
[----:B-1----:R-:W1:Y:S02]  /*1c790*/  MUFU.RCP R8, R8 ;  /* 0x0000000800087308 */ /* 0x002e640000001000 */
[----:B-1----:R-:W-:-:S06]  /*1c7a0*/  VIADD R9, R8, 0xffffffe ;  /* 0x0ffffffe08097836 */ /* 0x002fcc0000000000 */
[----:B------:R-:W0:Y:S02]  /*1c7b0*/  F2I.FTZ.U32.TRUNC.NTZ R3, R9 ;  /* 0x0000000900037305 */ /* 0x000e24000021f000 */
[----:B0-----:R-:W-:-:S04]  /*1c7c0*/  IMAD.MOV R7, RZ, RZ, -R3 ;  /* 0x000000ffff077224 */ /* 0x001fc800078e0a03 */
[----:B------:R-:W-:-:S04]  /*1c7d0*/  IMAD R7, R7, R0, RZ ;  /* 0x0000000007077224 */ /* 0x000fc800078e02ff */
[----:B------:R-:W-:Y:S01]  /*1c7e0*/  IMAD.HI.U32 R6, R3, R7, R2 ;  /* 0x0000000703067227 */ /* 0x000fe200078e0002 */
[----:B------:R-:W-:Y:S02]  /*1c7f0*/  IADD3 R3, R4, -0x1, R5 ;  /* 0xffffffff04037810 */ /* 0x000fe40007ffe005 */
[----:B------:R-:W-:Y:S02]  /*1c800*/  IABS R7, R5 ;  /* 0x0000000500077213 */ /* 0x000fe40000000000 */
[----:B------:R-:W-:Y:S02]  /*1c810*/  IABS R2, R3 ;  /* 0x0000000300027213 */ /* 0x000fe40000000000 */
[----:B------:R-:W-:Y:S01]  /*1c820*/  LOP3.LUT R3, R3, R5, RZ, 0x3c, !PT ;  /* 0x0000000503037212 */ /* 0x000fe200078e3cff */
[----:B------:R-:W-:Y:S02]  /*1c830*/  IMAD.MOV R7, RZ, RZ, -R7 ;  /* 0x000000ffff077224 */ /* 0x000fe400078e0a07 */
[----:B------:R-:W-:Y:S01]  /*1c840*/  IMAD.HI.U32 R6, R6, R2, RZ ;  /* 0x0000000206067227 */ /* 0x000fe200078e00ff */
[----:B------:R-:W-:-:S03]  /*1c850*/  ISETP.GE.AND P2, PT, R3, RZ, PT ;  /* 0x000000ff0300720c */ /* 0x000fc60003f46270 */
[----:B------:R-:W-:-:S05]  /*1c860*/  IMAD R7, R6, R7, R2 ;  /* 0x0000000706077224 */ /* 0x000fca00078e0202 */
[----:B------:R-:W-:-:S13]  /*1c870*/  ISETP.GT.U32.AND P1, PT, R0, R7, PT ;  /* 0x000000070000720c */ /* 0x000fda0003f24070 */
[----:B------:R-:W-:Y:S01]  /*1c880*/  @!P1 IMAD.IADD R7, R7, 0x1, -R0 ;  /* 0x0000000107079824 */ /* 0x000fe200078e0a00 */
[----:B------:R-:W-:Y:S02]  /*1c890*/  @!P1 IADD3 R6, R6, 0x1, RZ ;  /* 0x0000000106069810 */ /* 0x000fe40007ffe0ff */
[----:B------:R-:W-:Y:S02]  /*1c8a0*/  ISETP.NE.AND P1, PT, R5, RZ, PT ;  /* 0x000000ff0500720c */ /* 0x000fe40003f25270 */
[----:B------:R-:W-:-:S13]  /*1c8b0*/  ISETP.GE.U32.AND P0, PT, R7, R0, PT ;  /* 0x000000000700720c */ /* 0x000fda0003f06070 */
[----:B------:R-:W-:-:S04]  /*1c8c0*/  @P0 VIADD R6, R6, 0x1 ;  /* 0x0000000106060836 */ /* 0x000fc80000000000 */
[----:B------:R-:W-:-:S05]  /*1c8d0*/  IMAD.MOV.U32 R0, RZ, RZ, R6 ;  /* 0x000000ffff007224 */ /* 0x000fca00078e0006 */
[----:B------:R-:W-:Y:S02]  /*1c8e0*/  @!P2 IADD3 R0, -R0, RZ, RZ ;  /* 0x000000ff0000a210 */ /* 0x000fe40007ffe1ff */
[----:B------:R-:W-:-:S07]  /*1c8f0*/  @!P1 LOP3.LUT R0, RZ, R5, RZ, 0x33, !PT ;  /* 0x00000005ff009212 */ /* 0x000fce00078e33ff */
.L_x_721:
[----:B------:R-:W-:Y:S05]  /*1c900*/  BSYNC B0 ;  /* 0x0000000000007941 */ /* 0x000fea0003800000 */
.L_x_720:
[-C--:B------:R-:W-:Y:S01]  /*1c910*/  IMAD R37, R37, R0.reuse, RZ ;  /* 0x0000000025257224 */ /* 0x080fe200078e02ff */
[----:B------:R-:W-:Y:S04]  /*1c920*/  BSSY B7, `(.L_x_722) ;  /* 0x000036c000077945 */ /* 0x000fe80003800000 */
[----:B------:R-:W-:-:S04]  /*1c930*/  VIADDMNMX R29, R37, R0, R4, PT ;  /* 0x00000000251d7246 */ /* 0x000fc80003800104 */
[----:B------:R-:W-:Y:S01]  /*1c940*/  ISETP.GT.AND P0, PT, R29, R37, PT ;  /* 0x000000251d00720c */ /* 0x000fe20003f04270 */
[----:B------:R1:W-:-:S12]  /*1c950*/  STL [R1+0x18], R29 ;  /* 0x0000181d01007387 */ /* 0x0003d80000100800 */
[----:B-1----:R-:W-:Y:S05]  /*1c960*/  @P0 BRA `(.L_x_723) ;  /* 0x0000000000440947 */ /* 0x002fea0003800000 */
[----:B------:R-:W1:Y:S02]  /*1c970*/  S2R R2, SR_TID.X ;  /* 0x0000000000027919 */ /* 0x000e640000002100 */
[----:B-1----:R-:W-:-:S04]  /*1c980*/  LOP3.LUT R2, R2, 0x7f, RZ, 0xc0, !PT ;  /* 0x0000007f02027812 */ /* 0x002fc800078ec0ff */
[----:B------:R-:W-:-:S13]  /*1c990*/  ISETP.NE.AND P0, PT, R2, RZ, PT ;  /* 0x000000ff0200720c */ /* 0x000fda0003f05270 */
[----:B------:R-:W-:Y:S05]  /*1c9a0*/  @P0 BRA `(.L_x_724) ;  /* 0x00000034008c0947 */ /* 0x000fea0003800000 */
[----:B------:R-:W1:Y:S01]  /*1c9b0*/  S2R R5, SR_LANEID ;  /* 0x0000000000057919 */ /* 0x000e620000000000 */
[----:B------:R-:W-:Y:S01]  /*1c9c0*/  VOTEU.ANY UR4, UPT, PT ;  /* 0x0000000000047886 */ /* 0x000fe200038e0100 */
[----:B------:R-:W2:Y:S01]  /*1c9d0*/  LDC.64 R2, c[0x0][0xc60] ;  /* 0x00031800ff027b82 */ /* 0x000ea20000000a00 */
[----:B------:R-:W1:Y:S02]  /*1c9e0*/  FLO.U32 R0, UR4 ;  /* 0x0000000400007d00 */ /* 0x000e6400080e0000 */
[----:B-1----:R-:W-:-:S06]  /*1c9f0*/  ISETP.EQ.U32.AND P0, PT, R0, R5, PT ;  /* 0x000000050000720c */ /* 0x002fcc0003f02070 */
[----:B------:R-:W2:Y:S07]  /*1ca00*/  POPC R5, UR4 ;  /* 0x0000000400057d09 */ /* 0x000eae0008000000 */
[----:B--2---:R-:W2:Y:S01]  /*1ca10*/  @P0 ATOMG.E.ADD.STRONG.GPU PT, R3, desc[UR56][R2.64], R5 ;  /* 0x00000005020309a8 */ /* 0x004ea200081ee1f8 */
[----:B------:R-:W1:Y:S02]  /*1ca20*/  S2R R4, SR_LTMASK ;  /* 0x0000000000047919 */ /* 0x000e640000003900 */
[----:B-1----:R-:W-:-:S04]  /*1ca30*/  LOP3.LUT R4, R4, UR4, RZ, 0xc0, !PT ;  /* 0x0000000404047c12 */ /* 0x002fc8000f8ec0ff */
[----:B0-----:R-:W0:Y:S01]  /*1ca40*/  POPC R7, R4 ;  /* 0x0000000400077309 */ /* 0x001e220000000000 */
[----:B--2---:R-:W0:Y:S02]  /*1ca50*/  SHFL.IDX PT, R0, R3, R0, 0x1f ;  /* 0x00001f0003007589 */ /* 0x004e2400000e0000 */
[----:B0-----:R-:W-:Y:S01]  /*1ca60*/  IADD3 R16, R0, UR38, R7 ;  /* 0x0000002600107c10 */ /* 0x001fe2000fffe007 */
[----:B------:R-:W-:Y:S06]  /*1ca70*/  BRA `(.L_x_724) ;  /* 0x0000003400587947 */ /* 0x000fec0003800000 */
.L_x_723:
        /* <DEDUP_REMOVED lines=10> */
[----:B------:R-:W1:Y:S01]  /*1cb20*/  LDC.64 R2, c[0x4][R2] ;  /* 0x0100000002027b82 */ /* 0x000e620000000a00 */
[----:B------:R-:W-:Y:S01]  /*1cb30*/  IMAD.U32 R6, RZ, RZ, UR8 ;  /* 0x00000008ff067e24 */ /* 0x000fe2000f8e00ff */
[----:B------:R-:W-:Y:S01]  /*1cb40*/  MOV R10, UR4 ;  /* 0x00000004000a7c02 */ /* 0x000fe20008000f00 */
[----:B0-----:R-:W-:Y:S01]  /*1cb50*/  IMAD.U32 R7, RZ, RZ, UR9 ;  /* 0x00000009ff077e24 */ /* 0x001fe2000f8e00ff */
[----:B------:R-:W-:Y:S01]  /*1cb60*/  MOV R12, 0x1 ;  /* 0x00000001000c7802 */ /* 0x000fe20000000f00 */
[----:B------:R-:W-:-:S02]  /*1cb70*/  IMAD.U32 R11, RZ, RZ, UR5 ;  /* 0x00000005ff0b7e24 */ /* 0x000fc4000f8e00ff */
[----:B------:R-:W-:Y:S02]  /*1cb80*/  IMAD.MOV.U32 R8, RZ, RZ, 0x70 ;  /* 0x00000070ff087424 */ /* 0x000fe400078e00ff */
[----:B------:R-:W-:-:S07]  /*1cb90*/  IMAD.MOV.U32 R13, RZ, RZ, RZ ;  /* 0x000000ffff0d7224 */ /* 0x000fce00078e00ff */
[----:B------:R-:W-:-:S07]  /*1cba0*/  LEPC R20, `(.L_x_726) ;  /* 0x000000001014794e */ /* 0x000fce0000000000 */
[----:B-1----:R-:W-:Y:S05]  /*1cbb0*/  CALL.ABS.NOINC R2 ;  /* 0x0000000002007343 */ /* 0x002fea0003c00000 */
.L_x_726:
[----:B------:R-:W-:Y:S05]  /*1cbc0*/  BSYNC B6 ;  /* 0x0000000000067941 */ /* 0x000fea0003800000 */
.L_x_725:
        /* <DEDUP_REMOVED lines=8> */
[----:B------:R1:W2:Y:S01]  /*1cc50*/  LDC.64 R2, c[0x4][R26] ;  /* 0x010000001a027b82 */ /* 0x0002a20000000a00 */
[----:B------:R-:W-:Y:S01]  /*1cc60*/  MOV R4, UR6 ;  /* 0x0000000600047c02 */ /* 0x000fe20008000f00 */
[----:B------:R-:W-:Y:S01]  /*1cc70*/  IMAD.U32 R5, RZ, RZ, UR7 ;  /* 0x00000007ff057e24 */ /* 0x000fe2000f8e00ff */
[----:B0-----:R-:W-:Y:S01]  /*1cc80*/  MOV R7, UR9 ;  /* 0x0000000900077c02 */ /* 0x001fe20008000f00 */
[----:B------:R-:W-:Y:S01]  /*1cc90*/  IMAD.U32 R6, RZ, RZ, UR8 ;  /* 0x00000008ff067e24 */ /* 0x000fe2000f8e00ff */
[----:B------:R-:W-:Y:S01]  /*1cca0*/  MOV R8, 0x70 ;  /* 0x0000007000087802 */ /* 0x000fe20000000f00 */
[----:B------:R-:W-:-:S02]  /*1ccb0*/  IMAD.U32 R10, RZ, RZ, UR4 ;  /* 0x00000004ff0a7e24 */ /* 0x000fc4000f8e00ff */
[----:B------:R-:W-:Y:S02]  /*1ccc0*/  IMAD.U32 R11, RZ, RZ, UR5 ;  /* 0x00000005ff0b7e24 */ /* 0x000fe4000f8e00ff */
[----:B------:R-:W-:Y:S02]  /*1ccd0*/  IMAD.MOV.U32 R12, RZ, RZ, 0x1 ;  /* 0x00000001ff0c7424 */ /* 0x000fe400078e00ff */
[----:B-1----:R-:W-:-:S07]  /*1cce0*/  IMAD.MOV.U32 R13, RZ, RZ, RZ ;  /* 0x000000ffff0d7224 */ /* 0x002fce00078e00ff */
[----:B------:R-:W-:-:S07]  /*1ccf0*/  LEPC R20, `(.L_x_729) ;  /* 0x000000001014794e */ /* 0x000fce0000000000 */
[----:B--2---:R-:W-:Y:S05]  /*1cd00*/  CALL.ABS.NOINC R2 ;  /* 0x0000000002007343 */ /* 0x004fea0003c00000 */
.L_x_729:
[----:B------:R0:W1:Y:S01]  /*1cd10*/  LDC.64 R2, c[0x4][R26] ;  /* 0x010000001a027b82 */ /* 0x0000620000000a00 */
[----:B------:R-:W-:Y:S01]  /*1cd20*/  ULDC.64 UR4, c[0x4][0x90] ;  /* 0x0100240000047ab9 */ /* 0x000fe20000000a00 */
[----:B------:R-:W-:Y:S01]  /*1cd30*/  ULDC.64 UR6, c[0x4][0x98] ;  /* 0x0100260000067ab9 */ /* 0x000fe20000000a00 */
[----:B------:R-:W-:Y:S01]  /*1cd40*/  ULDC.64 UR8, c[0x4][0x18] ;  /* 0x0100060000087ab9 */ /* 0x000fe20000000a00 */
[----:B------:R-:W-:Y:S01]  /*1cd50*/  MOV R4, UR4 ;  /* 0x0000000400047c02 */ /* 0x000fe20008000f00 */
[----:B------:R-:W-:Y:S01]  /*1cd60*/  IMAD.U32 R5, RZ, RZ, UR5 ;  /* 0x00000005ff057e24 */ /* 0x000fe2000f8e00ff */
[----:B------:R-:W-:Y:S01]  /*1cd70*/  MOV R7, UR7 ;  /* 0x0000000700077c02 */ /* 0x000fe20008000f00 */
[----:B------:R-:W-:Y:S01]  /*1cd80*/  IMAD.U32 R6, RZ, RZ, UR6 ;  /* 0x00000006ff067e24 */ /* 0x000fe2000f8e00ff */
[----:B------:R-:W-:Y:S01]  /*1cd90*/  MOV R8, 0x70 ;  /* 0x0000007000087802 */ /* 0x000fe20000000f00 */
[----:B------:R-:W-:Y:S02]  /*1cda0*/  IMAD.U32 R10, RZ, RZ, UR8 ;  /* 0x00000008ff0a7e24 */ /* 0x000fe4000f8e00ff */
[----:B------:R-:W-:-:S02]  /*1cdb0*/  IMAD.U32 R11, RZ, RZ, UR9 ;  /* 0x00000009ff0b7e24 */ /* 0x000fc4000f8e00ff */
[----:B------:R-:W-:Y:S02]  /*1cdc0*/  IMAD.MOV.U32 R12, RZ, RZ, 0x1 ;  /* 0x00000001ff0c7424 */ /* 0x000fe400078e00ff */
[----:B0-----:R-:W-:-:S07]  /*1cdd0*/  IMAD.MOV.U32 R13, RZ, RZ, RZ ;  /* 0x000000ffff0d7224 */ /* 0x001fce00078e00ff */
[----:B------:R-:W-:-:S07]  /*1cde0*/  LEPC R20, `(.L_x_728) ;  /* 0x000000001014794e */ /* 0x000fce0000000000 */
[----:B-1----:R-:W-:Y:S05]  /*1cdf0*/  CALL.ABS.NOINC R2 ;  /* 0x0000000002007343 */ /* 0x002fea0003c00000 */
.L_x_728:
[----:B------:R-:W-:Y:S05]  /*1ce00*/  BSYNC B6 ;  /* 0x0000000000067941 */ /* 0x000fea0003800000 */
.L_x_727:
[----:B------:R-:W2:Y:S01]  /*1ce10*/  LDL R20, [R1] ;  /* 0x0000000001147983 */ /* 0x000ea20000100800 */
[----:B------:R-:W-:Y:S01]  /*1ce20*/  ULDC.64 UR4, c[0x0][0x9f8] ;  /* 0x00027e0000047ab9 */ /* 0x000fe20000000a00 */
[----:B------:R-:W1:Y:S01]  /*1ce30*/  LDC R0, c[0x0][0x430] ;  /* 0x00010c00ff007b82 */ /* 0x000e620000000800 */
[----:B------:R-:W-:Y:S01]  /*1ce40*/  ISETP.NE.U32.AND P0, PT, RZ, UR4, PT ;  /* 0x00000004ff007c0c */ /* 0x000fe2000bf05070 */
[----:B------:R-:W3:Y:S03]  /*1ce50*/  LDL.LU R8, [R1+0x38] ;  /* 0x0000380001087983 */ /* 0x000ee60000300800 */
[----:B------:R-:W-:Y:S01]  /*1ce60*/  ISETP.NE.AND.EX P0, PT, RZ, UR5, PT, P0 ;  /* 0x00000005ff007c0c */ /* 0x000fe2000bf05300 */
[----:B------:R-:W4:-:S12]  /*1ce70*/  S2R R21, SR_TID.X ;  /* 0x0000000000157919 */ /* 0x000f180000002100 */
[----:B------:R-:W-:Y:S01]  /*1ce80*/  @P0 IADD3 R2, P1, R23, UR4, RZ ;  /* 0x0000000417020c10 */ /* 0x000fe2000ff3e0ff */
[----:B------:R-:W0:Y:S01]  /*1ce90*/  S2R R9, SR_TID.X ;  /* 0x0000000000097919 */ /* 0x000e220000002100 */
[----:B------:R-:W-:Y:S01]  /*1cea0*/  VIADD R26, R29, 0xffffffff ;  /* 0xffffffff1d1a7836 */ /* 0x000fe20000000000 */
[----:B------:R-:W-:Y:S01]  /*1ceb0*/  ULDC UR4, c[0x0][0x320] ;  /* 0x0000c80000047ab9 */ /* 0x000fe20000000800 */
[----:B------:R-:W-:-:S05]  /*1cec0*/  @P0 IADD3.X R3, R24, UR5, RZ, P1, !PT ;  /* 0x0000000518030c10 */ /* 0x000fca0008ffe4ff */
[----:B------:R2:W3:Y:S01]  /*1ced0*/  @P0 LDG.E R32, desc[UR56][R2.64] ;  /* 0x0000003802200981 */ /* 0x0004e2000c1e1900 */
[----:B-1----:R-:W-:Y:S02]  /*1cee0*/  ISETP.NE.AND P1, PT, R0, 0x1, PT ;  /* 0x000000010000780c */ /* 0x002fe40003f25270 */
[----:B----4-:R-:W-:-:S11]  /*1cef0*/  LOP3.LUT R21, R21, 0x7f, RZ, 0xc0, !PT ;  /* 0x0000007f15157812 */ /* 0x010fd600078ec0ff */
[----:B------:R-:W1:Y:S01]  /*1cf00*/  @P1 LDC R4, c[0x0][0x434] ;  /* 0x00010d00ff041b82 */ /* 0x000e620000000800 */
[----:B------:R-:W-:-:S07]  /*1cf10*/  SHF.R.U32.HI R21, RZ, 0x3, R21 ;  /* 0x00000003ff157819 */ /* 0x000fce0000011615 */
[----:B------:R-:W4:Y:S01]  /*1cf20*/  @P1 LDC R6, c[0x0][0x438] ;  /* 0x00010e00ff061b82 */ /* 0x000f220000000800 */
[----:B0-----:R-:W-:-:S04]  /*1cf30*/  SHF.L.U32 R9, R9, 0x4, RZ ;  /* 0x0000000409097819 */ /* 0x001fc800000006ff */
[----:B------:R-:W-:Y:S02]  /*1cf40*/  LOP3.LUT R9, R21, 0x70, R9, 0xf8, !PT ;  /* 0x0000007015097812 */ /* 0x000fe400078ef809 */
[----:B------:R-:W0:Y:S03]  /*1cf50*/  S2R R21, SR_TID.X ;  /* 0x0000000000157919 */ /* 0x000e260000002100 */
[----:B------:R-:W-:-:S05]  /*1cf60*/  IMAD R7, R26, 0x60, R9 ;  /* 0x000000601a077824 */ /* 0x000fca00078e0209 */
[----:B------:R-:W-:-:S04]  /*1cf70*/  ISETP.GE.AND P0, PT, R7, R36, PT ;  /* 0x000000240700720c */ /* 0x000fc80003f06270 */
[----:B------:R-:W-:Y:S01]  /*1cf80*/  ISETP.GT.U32.OR P0, PT, R9, 0x5f, P0 ;  /* 0x0000005f0900780c */ /* 0x000fe20000704470 */
[----:B0-----:R-:W-:-:S05]  /*1cf90*/  IMAD.SHL.U32 R21, R21, 0x8, RZ ;  /* 0x0000000815157824 */ /* 0x001fca00078e00ff */
[----:B------:R-:W-:Y:S01]  /*1cfa0*/  LOP3.LUT R21, R21, 0x38, RZ, 0xc0, !PT ;  /* 0x0000003815157812 */ /* 0x000fe200078ec0ff */
[----:B------:R-:W-:Y:S01]  /*1cfb0*/  UMOV UR5, 0xffffffff ;  /* 0xffffffff00057882 */ /* 0x000fe20000000000 */
[----:B--2---:R-:W-:-:S04]  /*1cfc0*/  IMAD.IADD R5, R7, 0x1, R20 ;  /* 0x0000000107057824 */ /* 0x004fc800078e0214 */
[----:B-1----:R-:W-:Y:S01]  /*1cfd0*/  @P1 IMAD.HI.U32 R7, R5, R4, RZ ;  /* 0x0000000405071227 */ /* 0x002fe200078e00ff */
[----:B------:R-:W-:-:S04]  /*1cfe0*/  MOV R4, R5 ;  /* 0x0000000500047202 */ /* 0x000fc80000000f00 */
[----:B----4-:R-:W-:-:S05]  /*1cff0*/  @P1 SHF.R.U32.HI R4, RZ, R6, R7 ;  /* 0x00000006ff041219 */ /* 0x010fca0000011607 */
[----:B------:R-:W-:-:S04]  /*1d000*/  IMAD.MOV R2, RZ, RZ, -R4 ;  /* 0x000000ffff027224 */ /* 0x000fc800078e0a04 */
[----:B------:R-:W-:Y:S02]  /*1d010*/  IMAD R0, R0, R2, R5 ;  /* 0x0000000200007224 */ /* 0x000fe400078e0205 */
[----:B------:R-:W0:Y:S01]  /*1d020*/  @!P0 LDC.64 R2, c[0x0][0x428] ;  /* 0x00010a00ff028b82 */ /* 0x000e220000000a00 */
[----:B------:R-:W-:-:S04]  /*1d030*/  LOP3.LUT R20, R21, 0x40, RZ, 0xfc, !PT ;  /* 0x0000004015147812 */ /* 0x000fc800078efcff */
[----:B------:R-:W-:Y:S02]  /*1d040*/  ISETP.GE.AND P2, PT, R20, UR4, PT ;  /* 0x0000000414007c0c */ /* 0x000fe4000bf46270 */
[----:B------:R-:W-:Y:S01]  /*1d050*/  ISETP.GE.AND P1, PT, R21, UR4, PT ;  /* 0x0000000415007c0c */ /* 0x000fe2000bf26270 */
[----:B------:R-:W-:Y:S01]  /*1d060*/  ULDC UR4, c[0x0][0x2f4] ;  /* 0x0000bd0000047ab9 */ /* 0x000fe20000000800 */
[----:B------:R-:W-:Y:S02]  /*1d070*/  SEL R5, RZ, 0xffffffff, P2 ;  /* 0xffffffffff057807 */ /* 0x000fe40001000000 */
[----:B------:R-:W-:Y:S02]  /*1d080*/  SEL R29, RZ, 0x1, P1 ;  /* 0x00000001ff1d7807 */ /* 0x000fe40000800000 */
[----:B------:R-:W-:Y:S02]  /*1d090*/  SHF.L.U32 R6, R5, 0x1, RZ ;  /* 0x0000000105067819 */ /* 0x000fe400000006ff */
[----:B---3--:R-:W-:-:S02]  /*1d0a0*/  SHF.R.S32.HI R10, RZ, 0x1f, R32 ;  /* 0x0000001fff0a7819 */ /* 0x008fc40000011420 */
[----:B------:R-:W-:Y:S02]  /*1d0b0*/  LOP3.LUT R29, R6, 0x2, R29, 0xe2, !PT ;  /* 0x00000002061d7812 */ /* 0x000fe400078ee21d */
[--C-:B------:R-:W-:Y:S01]  /*1d0c0*/  @!P0 SHF.R.S32.HI R5, RZ, 0x1f, R4.reuse ;  /* 0x0000001fff058819 */ /* 0x100fe20000011404 */
[-C--:B0-----:R-:W-:Y:S02]  /*1d0d0*/  @!P0 IMAD R6, R10, R2.reuse, RZ ;  /* 0x000000020a068224 */ /* 0x081fe400078e02ff */
[----:B------:R-:W-:-:S04]  /*1d0e0*/  @!P0 IMAD.WIDE.U32 R4, R32, R2, R4 ;  /* 0x0000000220048225 */ /* 0x000fc800078e0004 */
[----:B------:R-:W-:Y:S02]  /*1d0f0*/  @!P0 IMAD R6, R32, R3, R6 ;  /* 0x0000000320068224 */ /* 0x000fe400078e0206 */
[----:B------:R-:W0:Y:S02]  /*1d100*/  @!P0 LDC.64 R2, c[0x0][0x418] ;  /* 0x00010600ff028b82 */ /* 0x000e240000000a00 */
[----:B------:R-:W-:Y:S01]  /*1d110*/  @!P0 IMAD.IADD R6, R5, 0x1, R6 ;  /* 0x0000000105068824 */ /* 0x000fe200078e0206 */
[----:B------:R-:W-:Y:S02]  /*1d120*/  MOV R7, UR39 ;  /* 0x0000002700077c02 */ /* 0x000fe40008000f00 */
[----:B0-----:R-:W-:-:S04]  /*1d130*/  @!P0 LEA R2, P1, R4, R2, 0x2 ;  /* 0x0000000204028211 */ /* 0x001fc800078210ff */
[----:B------:R-:W-:Y:S01]  /*1d140*/  @!P0 LEA.HI.X R3, R4, R3, R6, 0x2, P1 ;  /* 0x0000000304038211 */ /* 0x000fe200008f1406 */
[----:B------:R-:W-:-:S06]  /*1d150*/  IMAD.MOV.U32 R4, RZ, RZ, RZ ;  /* 0x000000ffff047224 */ /* 0x000fcc00078e00ff */
[----:B------:R0:W5:Y:S01]  /*1d160*/  @!P0 LDG.E R4, desc[UR56][R2.64] ;  /* 0x0000003802048981 */ /* 0x000162000c1e1900 */
[----:B------:R-:W-:Y:S02]  /*1d170*/  ISETP.GT.U32.AND P0, PT, R9, 0x5f, PT ;  /* 0x0000005f0900780c */ /* 0x000fe40003f04070 */
[----:B------:R-:W-:Y:S02]  /*1d180*/  ISETP.NE.AND P3, PT, R7, 0x3, PT ;  /* 0x000000030700780c */ /* 0x000fe40003f65270 */
[----:B------:R-:W-:Y:S02]  /*1d190*/  LOP3.LUT R8, R8, 0xfffffff7, RZ, 0xc0, !PT ;  /* 0xfffffff708087812 */ /* 0x000fe400078ec0ff */
[----:B------:R-:W-:-:S07]  /*1d1a0*/  ISETP.GE.AND P2, PT, R21, UR4, PT ;  /* 0x0000000415007c0c */ /* 0x000fce000bf46270 */
[----:B------:R-:W-:-:S04]  /*1d1b0*/  @P0 LOP3.LUT R8, R8, 0x8, RZ, 0xfc, !PT ;  /* 0x0000000808080812 */ /* 0x000fc800078efcff */
[----:B------:R-:W-:-:S04]  /*1d1c0*/  LOP3.LUT R8, R8, 0xffffffef, RZ, 0xc0, !PT ;  /* 0xffffffef08087812 */ /* 0x000fc800078ec0ff */
[----:B------:R-:W-:-:S04]  /*1d1d0*/  @P3 LOP3.LUT R8, R8, 0x10, RZ, 0xfc, !PT ;  /* 0x0000001008083812 */ /* 0x000fc800078efcff */
[----:B------:R-:W-:Y:S02]  /*1d1e0*/  LOP3.LUT R8, R8, 0xfffffffb, RZ, 0xc0, !PT ;  /* 0xfffffffb08087812 */ /* 0x000fe400078ec0ff */
[----:B------:R-:W-:Y:S02]  /*1d1f0*/  LOP3.LUT R9, R21, 0x80, RZ, 0xfc, !PT ;  /* 0x0000008015097812 */ /* 0x000fe400078efcff */
[----:B------:R-:W-:Y:S02]  /*1d200*/  ISETP.GE.AND P1, PT, R20, UR4, PT ;  /* 0x0000000414007c0c */ /* 0x000fe4000bf26270 */
[----:B------:R-:W-:Y:S02]  /*1d210*/  @P2 LOP3.LUT R8, R8, 0x4, RZ, 0xfc, !PT ;  /* 0x0000000408082812 */ /* 0x000fe400078efcff */
[----:B------:R-:W-:Y:S02]  /*1d220*/  ISETP.GE.AND P0, PT, R9, UR4, PT ;  /* 0x0000000409007c0c */ /* 0x000fe4000bf06270 */
[----:B------:R-:W-:-:S04]  /*1d230*/  LOP3.LUT R8, R8, 0xfffffffe, RZ, 0xc0, !PT ;  /* 0xfffffffe08087812 */ /* 0x000fc800078ec0ff */
[----:B------:R-:W-:-:S04]  /*1d240*/  LOP3.LUT R8, R8, 0xfffffffd, RZ, 0xc0, !PT ;  /* 0xfffffffd08087812 */ /* 0x000fc800078ec0ff */
[----:B------:R-:W-:Y:S01]  /*1d250*/  @P1 LOP3.LUT R8, R8, 0x2, RZ, 0xfc, !PT ;  /* 0x0000000208081812 */ /* 0x000fe200078efcff */
[----:B------:R0:W-:Y:S03]  /*1d260*/  STL [R1+0x4], R10 ;  /* 0x0000040a01007387 */ /* 0x0001e60000100800 */
[----:B------:R-:W-:Y:S01]  /*1d270*/  @P0 LOP3.LUT R8, R8, 0x1, RZ, 0xfc, !PT ;  /* 0x0000000108080812 */ /* 0x000fe200078efcff */
[----:B------:R0:W-:Y:S04]  /*1d280*/  STL [R1+0x30], R7 ;  /* 0x0000300701007387 */ /* 0x0001e80000100800 */
[----:B------:R0:W-:Y:S01]  /*1d290*/  STL [R1+0x38], R8 ;  /* 0x0000380801007387 */ /* 0x0001e20000100800 */
[----:B------:R-:W-:Y:S05]  /*1d2a0*/  BRA.DIV UR5, `(.L_x_730) ;  /* 0x0000004e05747947 */ /* 0x000fea000b800000 */
.L_x_845:
[----:B------:R-:W-:Y:S05]  /*1d2b0*/  @!P3 BRA `(.L_x_731) ;  /* 0x000000000004b947 */ /* 0x000fea0003800000 */
[----:B------:R-:W-:Y:S01]  /*1d2c0*/  BPT.TRAP 0x1 ;  /* 0x000000040000795c */ /* 0x000fe20000300000 */
.L_x_731:
[----:B------:R-:W-:Y:S01]  /*1d2d0*/  SHF.R.S32.HI R5, RZ, 0x1f, R0 ;  /* 0x0000001fff057819 */ /* 0x000fe20000011400 */
[----:B------:R-:W-:Y:S01]  /*1d2e0*/  ULDC.64 UR4, c[0x0][0x328] ;  /* 0x0000ca0000047ab9 */ /* 0x000fe20000000a00 */
[----:B------:R-:W-:Y:S01]  /*1d2f0*/  ULDC.64 UR6, c[0x0][0x318] ;  /* 0x0000c60000067ab9 */ /* 0x000fe20000000a00 */
[----:B0-----:R-:W-:Y:S01]  /*1d300*/  IMAD.WIDE.U32 R2, R0, UR4, RZ ;  /* 0x0000000400027c25 */ /* 0x001fe2000f8e00ff */
[----:B------:R-:W-:Y:S03]  /*1d310*/  BSSY B0, `(.L_x_732) ;  /* 0x0000013000007945 */ /* 0x000fe60003800000 */
[----:B------:R-:W-:-:S04]  /*1d320*/  IMAD R6, R5, UR4, RZ ;  /* 0x0000000405067c24 */ /* 0x000fc8000f8e02ff */
[----:B------:R-:W-:Y:S01]  /*1d330*/  IMAD R6, R0, UR5, R6 ;  /* 0x0000000500067c24 */ /* 0x000fe2000f8e0206 */
[----:B------:R-:W-:-:S03]  /*1d340*/  ULDC.64 UR4, c[0x0][0x338] ;  /* 0x0000ce0000047ab9 */ /* 0x000fc60000000a00 */
[----:B------:R-:W-:Y:S01]  /*1d350*/  IMAD.IADD R3, R3, 0x1, R6 ;  /* 0x0000000103037824 */ /* 0x000fe200078e0206 */
[----:B-----5:R-:W-:Y:S01]  /*1d360*/  SHF.R.S32.HI R6, RZ, 0x1f, R4 ;  /* 0x0000001fff067819 */ /* 0x020fe20000011404 */
[----:B------:R-:W-:-:S04]  /*1d370*/  IMAD.WIDE.U32 R2, R4, UR4, R2 ;  /* 0x0000000404027c25 */ /* 0x000fc8000f8e0002 */
[----:B------:R-:W-:-:S04]  /*1d380*/  IMAD R7, R6, UR4, RZ ;  /* 0x0000000406077c24 */ /* 0x000fc8000f8e02ff */
[----:B------:R-:W-:Y:S01]  /*1d390*/  IMAD R7, R4, UR5, R7 ;  /* 0x0000000504077c24 */ /* 0x000fe2000f8e0207 */
[----:B------:R-:W-:-:S03]  /*1d3a0*/  ULDC.64 UR4, c[0x0][0x330] ;  /* 0x0000cc0000047ab9 */ /* 0x000fc60000000a00 */
[----:B------:R-:W-:Y:S01]  /*1d3b0*/  IMAD.IADD R3, R3, 0x1, R7 ;  /* 0x0000000103037824 */ /* 0x000fe200078e0207 */
[----:B------:R-:W-:Y:S01]  /*1d3c0*/  LEA R7, R27, R22, 0x3 ;  /* 0x000000161b077211 */ /* 0x000fe200078e18ff */
[----:B------:R-:W-:-:S04]  /*1d3d0*/  IMAD.WIDE.U32 R2, R18, UR4, R2 ;  /* 0x0000000412027c25 */ /* 0x000fc8000f8e0002 */
[----:B------:R-:W-:Y:S01]  /*1d3e0*/  IMAD R24, R18, UR5, R3 ;  /* 0x0000000512187c24 */ /* 0x000fe2000f8e0203 */
[----:B------:R-:W-:-:S04]  /*1d3f0*/  LEA R23, P0, R2, UR6, 0x1 ;  /* 0x0000000602177c11 */ /* 0x000fc8000f8008ff */
[----:B------:R-:W-:Y:S02]  /*1d400*/  LEA.HI.X R24, R2, UR7, R24, 0x1, P0 ;  /* 0x0000000702187c11 */ /* 0x000fe400080f0c18 */
[----:B------:R-:W-:-:S06]  /*1d410*/  SHF.L.U32 R2, R28, 0x1f, RZ ;  /* 0x0000001f1c027819 */ /* 0x000fcc00000006ff */
[----:B------:R-:W0:Y:S02]  /*1d420*/  SYNCS.PHASECHK.TRANS64.TRYWAIT P0, [R7+URZ+0x2a840], R2 ;  /* 0x02a84002070075a7 */ /* 0x000e24000800017f */
[----:B0-----:R-:W-:Y:S05]  /*1d430*/  @!P0 BRA `(.L_x_733) ;  /* 0x0000004c00448947 */ /* 0x001fea0003800000 */
.L_x_846:
[----:B------:R-:W-:Y:S05]  /*1d440*/  BSYNC B0 ;  /* 0x0000000000007941 */ /* 0x000fea0003800000 */
.L_x_732:
[----:B------:R-:W2:Y:S01]  /*1d450*/  LDL R3, [R1+0x38] ;  /* 0x0000380001037983 */ /* 0x000ea20000100800 */
[----:B------:R-:W-:Y:S01]  /*1d460*/  ULDC.64 UR4, c[0x0][0x300] ;  /* 0x0000c00000047ab9 */ /* 0x000fe20000000a00 */
[----:B------:R-:W-:Y:S01]  /*1d470*/  ULDC.64 UR6, c[0x0][0x2e8] ;  /* 0x0000ba0000067ab9 */ /* 0x000fe20000000a00 */
[----:B------:R-:W-:Y:S01]  /*1d480*/  IMAD R5, R5, UR4, RZ ;  /* 0x0000000405057c24 */ /* 0x000fe2000f8e02ff */
[----:B------:R-:W1:Y:S03]  /*1d490*/  S2R R8, SR_TID.X ;  /* 0x0000000000087919 */ /* 0x000e660000002100 */
[----:B------:R-:W-:Y:S01]  /*1d4a0*/  IMAD R5, R0, UR5, R5 ;  /* 0x0000000500057c24 */ /* 0x000fe2000f8e0205 */
[----:B------:R-:W3:Y:S01]  /*1d4b0*/  S2R R9, SR_TID.X ;  /* 0x0000000000097919 */ /* 0x000ee20000002100 */
[----:B-1----:R-:W-:-:S04]  /*1d4c0*/  LOP3.LUT R8, R8, 0x7f, RZ, 0xc0, !PT ;  /* 0x0000007f08087812 */ /* 0x002fc800078ec0ff */
[----:B------:R-:W-:Y:S01]  /*1d4d0*/  SHF.R.U32.HI R8, RZ, 0x3, R8 ;  /* 0x00000003ff087819 */ /* 0x000fe20000011608 */
[----:B---3--:R-:W-:-:S05]  /*1d4e0*/  IMAD.SHL.U32 R9, R9, 0x8, RZ ;  /* 0x0000000809097824 */ /* 0x008fca00078e00ff */
[----:B------:R-:W-:Y:S02]  /*1d4f0*/  LOP3.LUT R9, R9, 0x38, RZ, 0xc0, !PT ;  /* 0x0000003809097812 */ /* 0x000fe400078ec0ff */
[C---:B--2---:R-:W-:Y:S02]  /*1d500*/  LOP3.LUT P4, RZ, R3.reuse, 0x4, RZ, 0xc0, !PT ;  /* 0x0000000403ff7812 */ /* 0x044fe4000788c0ff */
[C---:B------:R-:W-:Y:S02]  /*1d510*/  LOP3.LUT P3, RZ, R3.reuse, 0x2, RZ, 0xc0, !PT ;  /* 0x0000000203ff7812 */ /* 0x040fe4000786c0ff */
[----:B------:R-:W-:Y:S01]  /*1d520*/  LOP3.LUT P2, RZ, R3, 0x1, RZ, 0xc0, !PT ;  /* 0x0000000103ff7812 */ /* 0x000fe2000784c0ff */
[----:B0-----:R-:W-:Y:S01]  /*1d530*/  IMAD.WIDE.U32 R2, R0, UR4, RZ ;  /* 0x0000000400027c25 */ /* 0x001fe2000f8e00ff */
[----:B------:R-:W-:-:S03]  /*1d540*/  ULDC.64 UR4, c[0x0][0x310] ;  /* 0x0000c40000047ab9 */ /* 0x000fc60000000a00 */
[----:B------:R-:W-:Y:S02]  /*1d550*/  IMAD.IADD R3, R3, 0x1, R5 ;  /* 0x0000000103037824 */ /* 0x000fe400078e0205 */
[----:B------:R-:W-:Y:S02]  /*1d560*/  IMAD R6, R6, UR4, RZ ;  /* 0x0000000406067c24 */ /* 0x000fe4000f8e02ff */
[----:B------:R-:W-:-:S04]  /*1d570*/  IMAD.WIDE.U32 R2, R4, UR4, R2 ;  /* 0x0000000404027c25 */ /* 0x000fc8000f8e0002 */
[----:B------:R-:W-:Y:S01]  /*1d580*/  IMAD R6, R4, UR5, R6 ;  /* 0x0000000504067c24 */ /* 0x000fe2000f8e0206 */
[----:B------:R-:W-:Y:S01]  /*1d590*/  ULDC.64 UR4, c[0x0][0x308] ;  /* 0x0000c20000047ab9 */ /* 0x000fe20000000a00 */
[----:B------:R-:W-:Y:S02]  /*1d5a0*/  IMAD R5, R27, 0x4800, R33 ;  /* 0x000048001b057824 */ /* 0x000fe400078e0221 */
[----:B------:R-:W-:Y:S02]  /*1d5b0*/  IMAD.IADD R3, R3, 0x1, R6 ;  /* 0x0000000103037824 */ /* 0x000fe400078e0206 */
[----:B------:R-:W-:Y:S02]  /*1d5c0*/  IMAD R6, R26, -0x60, R36 ;  /* 0xffffffa01a067824 */ /* 0x000fe400078e0224 */
[----:B------:R-:W-:Y:S01]  /*1d5d0*/  IMAD.WIDE.U32 R2, R18, UR4, R2 ;  /* 0x0000000412027c25 */ /* 0x000fe2000f8e0002 */
[----:B------:R-:W-:Y:S02]  /*1d5e0*/  UMOV UR4, 0xffffffff ;  /* 0xffffffff00047882 */ /* 0x000fe40000000000 */
[----:B------:R-:W-:Y:S01]  /*1d5f0*/  IADD3 R6, -R8, R6, RZ ;  /* 0x0000000608067210 */ /* 0x000fe20007ffe1ff */
[----:B------:R-:W-:Y:S01]  /*1d600*/  IMAD R0, R18, UR5, R3 ;  /* 0x0000000512007c24 */ /* 0x000fe2000f8e0203 */
[----:B------:R-:W-:-:S04]  /*1d610*/  LEA R4, P0, R2, UR6, 0x1 ;  /* 0x0000000602047c11 */ /* 0x000fc8000f8008ff */
[----:B------:R-:W-:Y:S02]  /*1d620*/  LEA.HI.X R0, R2, UR7, R0, 0x1, P0 ;  /* 0x0000000702007c11 */ /* 0x000fe400080f0c00 */
[----:B------:R-:W-:Y:S01]  /*1d630*/  ISETP.GE.AND P0, PT, R6, 0x1, PT ;  /* 0x000000010600780c */ /* 0x000fe20003f06270 */
[----:B------:R-:W-:-:S12]  /*1d640*/  BRA.DIV UR4, `(.L_x_734) ;  /* 0x0000004a04d47947 */ /* 0x000fd8000b800000 */
[----:B------:R-:W0:Y:S01]  /*1d650*/  SHFL.IDX PT, R3, R4, RZ, 0x181f ;  /* 0x00181fff04037589 */ /* 0x000e2200000e0000 */
[----:B------:R-:W-:-:S03]  /*1d660*/  @P0 LEA R8, R5, R22, 0x1 ;  /* 0x0000001605080211 */ /* 0x000fc600078e08ff */
        /* <DEDUP_REMOVED lines=26> */
[----:B0-----:R-:W-:-:S04]  /*1d810*/  @P1 LEA R3, P0, R9, R3, 0x1 ;  /* 0x0000000309031211 */ /* 0x001fc800078008ff */
[----:B-1----:R-:W-:-:S04]  /*1d820*/  @P1 IADD3.X R2, RZ, R2, RZ, P0, !PT ;  /* 0x00000002ff021210 */ /* 0x002fc800007fe4ff */
        /* <DEDUP_REMOVED lines=32> */
.L_x_860:
[----:B------:R-:W-:-:S13]  /*1da30*/  ISETP.GE.AND P0, PT, R6, 0x51, PT ;  /* 0x000000510600780c */ /* 0x000fda0003f06270 */
[----:B-1----:R-:W-:Y:S01]  /*1da40*/  @P0 LEA R2, P1, R9, R2, 0x1 ;  /* 0x0000000209020211 */ /* 0x002fe200078208ff */
[----:B------:R-:W-:-:S03]  /*1da50*/  @P0 IMAD R5, R5, 0x2, R22 ;  /* 0x0000000205050824 */ /* 0x000fc600078e0216 */
[----:B------:R-:W-:-:S05]  /*1da60*/  @P0 IADD3.X R3, RZ, R0, RZ, P1, !PT ;  /* 0x00000000ff030210 */ /* 0x000fca0000ffe4ff */
        /* <DEDUP_REMOVED lines=8> */
.L_x_735:
[----:B------:R-:W-:Y:S02]  /*1daf0*/  PLOP3.LUT P1, PT, P1, P0, PT, 0xa2, 0x0 ;  /* 0x000000000000781c */ /* 0x000fe40000f21472 */
[----:B------:R-:W-:-:S08]  /*1db00*/  @P0 R2UR P1, UR4, R7 ;  /* 0x00000000070402ca */ /* 0x000fd00000020000 */
[----:B------:R-:W-:-:S05]  /*1db10*/  @P0 PLOP3.LUT P0, PT, P1, PT, PT, 0x80, 0x0 ;  /* 0x000000000000081c */ /* 0x000fca0000f0f070 */
[----:B------:R-:W-:Y:S01]  /*1db20*/  @!P1 SYNCS.ARRIVE.TRANS64.RED.A0T1 RZ, [UR4+0x2a830], RZ ;  /* 0x02a830ffffff99a7 */ /* 0x000fe20008200404 */
[----:B------:R-:W-:Y:S07]  /*1db30*/  @!P1 ARRIVES.LDGSTSBAR.64.TRANSCNT [UR4+0x2a830] ;  /* 0x02a83000ff0099b0 */ /* 0x000fee0008000a84 */
[----:B------:R-:W-:Y:S05]  /*1db40*/  @P0 BRA.U.ANY `(.L_x_735) ;  /* 0xfffffffd00e80947 */ /* 0x000fea000393ffff */
[----:B------:R-:W-:Y:S01]  /*1db50*/  NOP ;  /* 0x0000000000007918 */ /* 0x000fe20000000000 */
[----:B------:R-:W2:Y:S02]  /*1db60*/  LDL R0, [R1+0x30] ;  /* 0x0000300001007983 */ /* 0x000ea40000100800 */
[----:B--2---:R-:W-:-:S13]  /*1db70*/  ISETP.NE.AND P2, PT, R0, 0x3, PT ;  /* 0x000000030000780c */ /* 0x004fda0003f45270 */
[----:B------:R-:W-:Y:S05]  /*1db80*/  @!P2 BRA `(.L_x_736) ;  /* 0x000000000004a947 */ /* 0x000fea0003800000 */
[----:B------:R-:W-:Y:S01]  /*1db90*/  BPT.TRAP 0x1 ;  /* 0x000000040000795c */ /* 0x000fe20000300000 */
.L_x_736:
[----:B-1----:R1:W5:Y:S01]  /*1dba0*/  LDL.LU R3, [R1+0x10] ;  /* 0x0000100001037983 */ /* 0x0023620000300800 */
[----:B------:R1:W-:Y:S02]  /*1dbb0*/  SYNCS.ARRIVE.TRANS64.A1T0 RZ, [R7+URZ+0x2a830], RZ ;  /* 0x02a830ff07ff79a7 */ /* 0x0003e4000810003f */
[----:B------:R-:W-:Y:S05]  /*1dbc0*/  WARPSYNC.ALL ;  /* 0x0000000000007948 */ /* 0x000fea0003800000 */
[----:B------:R-:W-:Y:S01]  /*1dbd0*/  ULDC.64 UR6, c[0x0][0xa00] ;  /* 0x0002800000067ab9 */ /* 0x000fe20000000a00 */
[----:B------:R-:W-:Y:S01]  /*1dbe0*/  ULDC.64 UR4, c[0x0][0x298] ;  /* 0x0000a60000047ab9 */ /* 0x000fe20000000a00 */
[----:B------:R-:W-:Y:S01]  /*1dbf0*/  BAR.SYNC.DEFER_BLOCKING 0x8, 0x180 ;  /* 0x0206000000007b1d */ /* 0x000fe20000010000 */
[----:B------:R-:W-:Y:S01]  /*1dc00*/  ISETP.NE.U32.AND P0, PT, RZ, UR6, PT ;  /* 0x00000006ff007c0c */ /* 0x000fe2000bf05070 */
[----:B0-----:R-:W-:Y:S01]  /*1dc10*/  IMAD.WIDE.U32 R4, R34, UR4, RZ ;  /* 0x0000000422047c25 */ /* 0x001fe2000f8e00ff */
[----:B------:R-:W-:-:S02]  /*1dc20*/  SHF.R.S32.HI R0, RZ, 0x1f, R34 ;  /* 0x0000001fff007819 */ /* 0x000fc40000011422 */
[----:B------:R-:W-:Y:S01]  /*1dc30*/  ISETP.NE.AND.EX P0, PT, RZ, UR7, PT, P0 ;  /* 0x00000007ff007c0c */ /* 0x000fe2000bf05300 */
[----:B------:R-:W-:Y:S01]  /*1dc40*/  VIADD R2, R22, 0xc400 ;  /* 0x0000c40016027836 */ /* 0x000fe20000000000 */
[----:B------:R-:W-:Y:S01]  /*1dc50*/  BSSY B6, `(.L_x_737) ;  /* 0x000001a000067945 */ /* 0x000fe20003800000 */
[----:B------:R-:W-:Y:S01]  /*1dc60*/  IMAD R0, R0, UR4, RZ ;  /* 0x0000000400007c24 */ /* 0x000fe2000f8e02ff */
[----:B------:R-:W-:-:S03]  /*1dc70*/  SEL R31, R31, RZ, !P0 ;  /* 0x000000ff1f1f7207 */ /* 0x000fc60004000000 */
[----:B------:R-:W-:-:S05]  /*1dc80*/  IMAD R0, R34, UR5, R0 ;  /* 0x0000000522007c24 */ /* 0x000fca000f8e0200 */
[----:B------:R-:W-:Y:S02]  /*1dc90*/  IADD3 R34, R5, R0, RZ ;  /* 0x0000000005227210 */ /* 0x000fe40007ffe0ff */
[----:B-----5:R-:W-:Y:S02]  /*1dca0*/  SEL R3, R3, RZ, !P0 ;  /* 0x000000ff03037207 */ /* 0x020fe40004000000 */
[----:B------:R-:W-:-:S03]  /*1dcb0*/  LOP3.LUT P0, RZ, R2, 0x3ff, RZ, 0xc0, !PT ;  /* 0x000003ff02ff7812 */ /* 0x000fc6000780c0ff */
[----:B------:R0:W-:Y:S04]  /*1dcc0*/  STL [R1+0x24], R3 ;  /* 0x0000240301007387 */ /* 0x0001e80000100800 */
[----:B------:R0:W-:Y:S06]  /*1dcd0*/  STL.64 [R1+0x10], R4 ;  /* 0x0000100401007387 */ /* 0x0001ec0000100a00 */
[----:B------:R-:W-:Y:S05]  /*1dce0*/  @!P0 BRA `(.L_x_738) ;  /* 0x0000000000408947 */ /* 0x000fea0003800000 */
[----:B------:R-:W-:Y:S01]  /*1dcf0*/  MOV R2, 0x0 ;  /* 0x0000000000027802 */ /* 0x000fe20000000f00 */
[----:B------:R-:W-:Y:S01]  /*1dd00*/  ULDC.64 UR4, c[0x4][0x90] ;  /* 0x0100240000047ab9 */ /* 0x000fe20000000a00 */
[----:B------:R-:W-:Y:S01]  /*1dd10*/  ULDC.64 UR6, c[0x4][0x98] ;  /* 0x0100260000067ab9 */ /* 0x000fe20000000a00 */
[----:B------:R-:W-:Y:S01]  /*1dd20*/  ULDC.64 UR8, c[0x4][0x20] ;  /* 0x0100080000087ab9 */ /* 0x000fe20000000a00 */
[----:B0-----:R-:W-:Y:S01]  /*1dd30*/  IMAD.U32 R4, RZ, RZ, UR4 ;  /* 0x00000004ff047e24 */ /* 0x001fe2000f8e00ff */
[----:B------:R-:W-:Y:S01]  /*1dd40*/  MOV R6, UR6 ;  /* 0x0000000600067c02 */ /* 0x000fe20008000f00 */
[----:B------:R-:W0:Y:S01]  /*1dd50*/  LDC.64 R2, c[0x4][R2] ;  /* 0x0100000002027b82 */ /* 0x000e220000000a00 */
[----:B------:R-:W-:Y:S01]  /*1dd60*/  IMAD.U32 R5, RZ, RZ, UR5 ;  /* 0x00000005ff057e24 */ /* 0x000fe2000f8e00ff */
[----:B------:R-:W-:Y:S01]  /*1dd70*/  MOV R11, UR9 ;  /* 0x00000009000b7c02 */ /* 0x000fe20008000f00 */
[----:B-1----:R-:W-:Y:S01]  /*1dd80*/  IMAD.U32 R7, RZ, RZ, UR7 ;  /* 0x00000007ff077e24 */ /* 0x002fe2000f8e00ff */
[----:B------:R-:W-:Y:S01]  /*1dd90*/  MOV R13, RZ ;  /* 0x000000ff000d7202 */ /* 0x000fe20000000f00 */
[----:B------:R-:W-:-:S02]  /*1dda0*/  IMAD.U32 R10, RZ, RZ, UR8 ;  /* 0x00000008ff0a7e24 */ /* 0x000fc4000f8e00ff */
[----:B------:R-:W-:Y:S02]  /*1ddb0*/  IMAD.MOV.U32 R8, RZ, RZ, 0x70 ;  /* 0x00000070ff087424 */ /* 0x000fe400078e00ff */
[----:B------:R-:W-:-:S07]  /*1ddc0*/  IMAD.MOV.U32 R12, RZ, RZ, 0x1 ;  /* 0x00000001ff0c7424 */ /* 0x000fce00078e00ff */
[----:B------:R-:W-:-:S07]  /*1ddd0*/  LEPC R20, `(.L_x_738) ;  /* 0x000000001014794e */ /* 0x000fce0000000000 */
[----:B0-----:R-:W-:Y:S05]  /*1dde0*/  CALL.ABS.NOINC R2 ;  /* 0x0000000002007343 */ /* 0x001fea0003c00000 */
.L_x_738:
[----:B------:R-:W-:Y:S05]  /*1ddf0*/  BSYNC B6 ;  /* 0x0000000000067941 */ /* 0x000fea0003800000 */
.L_x_737:
[----:B------:R-:W2:Y:S01]  /*1de00*/  LDL.LU R20, [R1+0x24] ;  /* 0x0000240001147983 */ /* 0x000ea20000300800 */
[----:B------:R-:W-:Y:S01]  /*1de10*/  ULDC.64 UR4, c[0x0][0x2d8] ;  /* 0x0000b60000047ab9 */ /* 0x000fe20000000a00 */
[----:B------:R-:W3:Y:S02]  /*1de20*/  LDC R8, c[0x0][0x448] ;  /* 0x00011200ff087b82 */ /* 0x000ee40000000800 */
[----:B0-----:R-:W4:Y:S01]  /*1de30*/  LDL.LU.64 R2, [R1+0x10] ;  /* 0x0000100001027983 */ /* 0x001f220000300a00 */
[----:B------:R-:W-:-:S03]  /*1de40*/  IMAD.SHL.U32 R4, R17, 0x80, RZ ;  /* 0x0000008011047824 */ /* 0x000fc600078e00ff */
[----:B------:R0:W5:Y:S01]  /*1de50*/  LDL R17, [R1+0x1c] ;  /* 0x00001c0001117983 */ /* 0x0001620000100800 */
[----:B---3--:R-:W-:-:S13]  /*1de60*/  ISETP.NE.AND P0, PT, R8, 0x1, PT ;  /* 0x000000010800780c */ /* 0x008fda0003f05270 */
[----:B------:R-:W1:Y:S01]  /*1de70*/  @P0 LDC R5, c[0x0][0x44c] ;  /* 0x00011300ff050b82 */ /* 0x000e620000000800 */
[----:B------:R-:W3:Y:S02]  /*1de80*/  S2R R9, SR_TID.X ;  /* 0x0000000000097919 */ /* 0x000ee40000002100 */
[----:B---3--:R-:W-:-:S04]  /*1de90*/  SHF.L.U32 R9, R9, 0x3, RZ ;  /* 0x0000000309097819 */ /* 0x008fc800000006ff */
[----:B------:R-:W-:Y:S01]  /*1dea0*/  LOP3.LUT R9, R9, 0x38, RZ, 0xc0, !PT ;  /* 0x0000003809097812 */ /* 0x000fe200078ec0ff */
[----:B----4-:R-:W-:Y:S02]  /*1deb0*/  IMAD.MOV.U32 R3, RZ, RZ, R34 ;  /* 0x000000ffff037224 */ /* 0x010fe400078e0022 */
[----:B------:R-:W-:-:S04]  /*1dec0*/  IMAD.WIDE.U32 R2, R18, UR4, R2 ;  /* 0x0000000412027c25 */ /* 0x000fc8000f8e0002 */
[----:B------:R-:W-:Y:S01]  /*1ded0*/  IMAD R3, R18, UR5, R3 ;  /* 0x0000000512037c24 */ /* 0x000fe2000f8e0203 */
[----:B------:R-:W-:Y:S02]  /*1dee0*/  ULDC.64 UR4, c[0x0][0x2e0] ;  /* 0x0000b80000047ab9 */ /* 0x000fe40000000a00 */
[----:B--2---:R-:W-:Y:S02]  /*1def0*/  IMAD R0, R20, UR4, RZ ;  /* 0x0000000414007c24 */ /* 0x004fe4000f8e02ff */
[----:B------:R-:W2:Y:S01]  /*1df00*/  S2R R20, SR_TID.X ;  /* 0x0000000000147919 */ /* 0x000ea20000002100 */
[----:B------:R-:W-:-:S04]  /*1df10*/  IMAD.WIDE.U32 R2, R31, UR4, R2 ;  /* 0x000000041f027c25 */ /* 0x000fc8000f8e0002 */
[----:B------:R-:W-:Y:S01]  /*1df20*/  IMAD R0, R31, UR5, R0 ;  /* 0x000000051f007c24 */ /* 0x000fe2000f8e0200 */
[----:B------:R-:W-:-:S03]  /*1df30*/  ULDC.64 UR4, c[0x0][0x2d0] ;  /* 0x0000b40000047ab9 */ /* 0x000fc60000000a00 */
[----:B------:R-:W-:Y:S02]  /*1df40*/  IMAD.IADD R3, R3, 0x1, R0 ;  /* 0x0000000103037824 */ /* 0x000fe400078e0200 */
[----:B------:R-:W3:Y:S01]  /*1df50*/  @P0 LDC R0, c[0x0][0x450] ;  /* 0x00011400ff000b82 */ /* 0x000ee20000000800 */
[----:B--2---:R-:W-:-:S04]  /*1df60*/  LOP3.LUT R20, R20, 0x7f, RZ, 0xc0, !PT ;  /* 0x0000007f14147812 */ /* 0x004fc800078ec0ff */
[----:B------:R-:W-:Y:S02]  /*1df70*/  SHF.R.U32.HI R21, RZ, 0x3, R20 ;  /* 0x00000003ff157819 */ /* 0x000fe40000011614 */
[----:B------:R-:W2:Y:S02]  /*1df80*/  S2R R20, SR_TID.X ;  /* 0x0000000000147919 */ /* 0x000ea40000002100 */
[----:B--2---:R-:W-:-:S04]  /*1df90*/  SHF.L.U32 R20, R20, 0x4, RZ ;  /* 0x0000000414147819 */ /* 0x004fc800000006ff */
[----:B------:R-:W-:-:S04]  /*1dfa0*/  LOP3.LUT R20, R21, 0x70, R20, 0xf8, !PT ;  /* 0x0000007015147812 */ /* 0x000fc800078ef814 */
[----:B------:R-:W-:Y:S01]  /*1dfb0*/  LOP3.LUT R6, R20, R4, RZ, 0xfc, !PT ;  /* 0x0000000414067212 */ /* 0x000fe200078efcff */
[----:B------:R-:W2:Y:S04]  /*1dfc0*/  S2R R21, SR_TID.X ;  /* 0x0000000000157919 */ /* 0x000ea80000002100 */
[----:B-1----:R-:W-:-:S04]  /*1dfd0*/  @P0 IMAD.HI.U32 R7, R6, R5, RZ ;  /* 0x0000000506070227 */ /* 0x002fc800078e00ff */
[----:B------:R-:W-:Y:S01]  /*1dfe0*/  IMAD.MOV.U32 R5, RZ, RZ, R6 ;  /* 0x000000ffff057224 */ /* 0x000fe200078e0006 */
[----:B---3--:R-:W-:-:S04]  /*1dff0*/  @P0 SHF.R.U32.HI R5, RZ, R0, R7 ;  /* 0x00000000ff050219 */ /* 0x008fc80000011607 */
[C---:B------:R-:W-:Y:S01]  /*1e000*/  IADD3 R0, -R5.reuse, RZ, RZ ;  /* 0x000000ff05007210 */ /* 0x040fe20007ffe1ff */
[----:B------:R-:W1:Y:S04]  /*1e010*/  S2R R20, SR_TID.X ;  /* 0x0000000000147919 */ /* 0x000e680000002100 */
        /* <DEDUP_REMOVED lines=8> */
[----:B------:R-:W-:Y:S02]  /*1e0a0*/  IMAD R5, R5, UR4, RZ ;  /* 0x0000000405057c24 */ /* 0x000fe4000f8e02ff */
[----:B--2---:R-:W-:Y:S02]  /*1e0b0*/  IMAD.SHL.U32 R21, R21, 0x8, RZ ;  /* 0x0000000815157824 */ /* 0x004fe400078e00ff */
[----:B------:R-:W-:-:S04]  /*1e0c0*/  IMAD.WIDE.U32 R2, R0, UR4, R2 ;  /* 0x0000000400027c25 */ /* 0x000fc8000f8e0002 */
[----:B------:R-:W-:Y:S01]  /*1e0d0*/  IMAD R5, R0, UR5, R5 ;  /* 0x0000000500057c24 */ /* 0x000fe2000f8e0205 */
[----:B------:R-:W-:Y:S01]  /*1e0e0*/  ULDC.64 UR4, c[0x0][0x280] ;  /* 0x0000a00000047ab9 */ /* 0x000fe20000000a00 */
[----:B------:R-:W-:Y:S02]  /*1e0f0*/  LOP3.LUT R21, R21, 0x38, RZ, 0xc0, !PT ;  /* 0x0000003815157812 */ /* 0x000fe400078ec0ff */
[----:B------:R-:W-:Y:S01]  /*1e100*/  IMAD.IADD R5, R3, 0x1, R5 ;  /* 0x0000000103057824 */ /* 0x000fe200078e0205 */
[C---:B------:R-:W-:Y:S01]  /*1e110*/  LEA R0, P0, R2.reuse, UR4, 0x1 ;  /* 0x0000000402007c11 */ /* 0x040fe2000f8008ff */
[----:B------:R-:W-:Y:S01]  /*1e120*/  ULDC UR4, c[0x0][0x2b8] ;  /* 0x0000ae0000047ab9 */ /* 0x000fe20000000800 */
[C---:B------:R-:W-:Y:S02]  /*1e130*/  LOP3.LUT R10, R21.reuse, 0x40, RZ, 0xfc, !PT ;  /* 0x00000040150a7812 */ /* 0x040fe400078efcff */
[----:B------:R-:W-:Y:S02]  /*1e140*/  LOP3.LUT R11, R21, 0x80, RZ, 0xfc, !PT ;  /* 0x00000080150b7812 */ /* 0x000fe400078efcff */
[----:B------:R-:W-:Y:S01]  /*1e150*/  LEA.HI.X R5, R2, UR5, R5, 0x1, P0 ;  /* 0x0000000502057c11 */ /* 0x000fe200080f0c05 */
[----:B------:R-:W-:Y:S01]  /*1e160*/  UMOV UR5, 0xffffffff ;  /* 0xffffffff00057882 */ /* 0x000fe20000000000 */
[----:B-1----:R-:W-:-:S02]  /*1e170*/  LOP3.LUT R20, R20, 0x7f, RZ, 0xc0, !PT ;  /* 0x0000007f14147812 */ /* 0x002fc400078ec0ff */
[----:B------:R-:W-:Y:S02]  /*1e180*/  ISETP.GE.AND P3, PT, R9, UR4, PT ;  /* 0x0000000409007c0c */ /* 0x000fe4000bf66270 */
[----:B------:R-:W-:Y:S02]  /*1e190*/  ISETP.GE.AND P2, PT, R10, UR4, PT ;  /* 0x000000040a007c0c */ /* 0x000fe4000bf46270 */
[----:B------:R-:W-:Y:S02]  /*1e1a0*/  ISETP.GE.AND P0, PT, R11, UR4, PT ;  /* 0x000000040b007c0c */ /* 0x000fe4000bf06270 */
[----:B------:R-:W-:Y:S01]  /*1e1b0*/  SHF.R.U32.HI R10, RZ, 0x3, R20 ;  /* 0x00000003ff0a7819 */ /* 0x000fe20000011614 */
[----:B0-----:R-:W-:Y:S10]  /*1e1c0*/  BRA.DIV UR5, `(.L_x_739) ;  /* 0x0000004a05287947 */ /* 0x001ff4000b800000 */
[----:B------:R-:W0:Y:S01]  /*1e1d0*/  SHFL.IDX PT, R3, R0, RZ, 0x181f ;  /* 0x00181fff00037589 */ /* 0x000e2200000e0000 */
[----:B-----5:R-:W-:Y:S02]  /*1e1e0*/  IMAD R6, R17, R8, RZ ;  /* 0x0000000811067224 */ /* 0x020fe400078e02ff */
[----:B------:R-:W-:Y:S01]  /*1e1f0*/  IMAD.IADD R4, R10, 0x1, R4 ;  /* 0x000000010a047824 */ /* 0x000fe200078e0204 */
[----:B------:R-:W1:Y:S04]  /*1e200*/  SHFL.IDX PT, R2, R5, RZ, 0x181f ;  /* 0x00181fff05027589 */ /* 0x000e6800000e0000 */
[----:B------:R-:W-:Y:S01]  /*1e210*/  ISETP.GE.AND P1, PT, R4, R6, PT ;  /* 0x000000060400720c */ /* 0x000fe20003f26270 */
[----:B------:R-:W-:-:S12]  /*1e220*/  SHFL.IDX PT, R14, R0, 0x7, 0x181f ;  /* 0x00f81f00000e7f89 */ /* 0x000fd800000e0000 */
[----:B0-----:R-:W-:-:S04]  /*1e230*/  @!P1 LEA R7, P4, R9, R3, 0x1 ;  /* 0x0000000309079211 */ /* 0x001fc800078808ff */
[----:B-1----:R-:W-:Y:S01]  /*1e240*/  @!P1 IADD3.X R3, RZ, R2, RZ, P4, !PT ;  /* 0x00000002ff039210 */ /* 0x002fe200027fe4ff */
[----:B------:R-:W-:Y:S02]  /*1e250*/  @!P1 IMAD.MOV.U32 R2, RZ, RZ, R7 ;  /* 0x000000ffff029224 */ /* 0x000fe400078e0007 */
[----:B------:R-:W-:-:S03]  /*1e260*/  VIADD R7, R4, 0x10 ;  /* 0x0000001004077836 */ /* 0x000fc60000000000 */
[----:B------:R-:W-:Y:S04]  /*1e270*/  @!P1 LDGSTS.E.BYPASS.LTC128B.128 [R35+0xc400], desc[UR56][R2.64], !P3 ;  /* 0x0c40000002239fae */ /* 0x000fe8000d901d78 */
[----:B------:R-:W-:Y:S04]  /*1e280*/  @!P1 LDGSTS.E.BYPASS.LTC128B.128 [R35+0x10400], desc[UR56][R2.64+0x80], !P2 ;  /* 0x1040008002239fae */ /* 0x000fe8000d101d78 */
[----:B------:R0:W-:Y:S01]  /*1e290*/  @!P1 LDGSTS.E.BYPASS.LTC128B.128 [R35+0x14400], desc[UR56][R2.64+0x100], !P0 ;  /* 0x1440010002239fae */ /* 0x0001e2000c101d78 */
[----:B------:R-:W-:-:S03]  /*1e2a0*/  ISETP.GE.AND P1, PT, R7, R6, PT ;  /* 0x000000060700720c */ /* 0x000fc60003f26270 */
[----:B0-----:R-:W0:Y:S04]  /*1e2b0*/  SHFL.IDX PT, R3, R0, 0x1, 0x181f ;  /* 0x00381f0000037f89 */ /* 0x001e2800000e0000 */
[----:B------:R-:W1:Y:S06]  /*1e2c0*/  SHFL.IDX PT, R2, R5, 0x1, 0x181f ;  /* 0x00381f0005027f89 */ /* 0x000e6c00000e0000 */
[----:B0-----:R-:W-:-:S04]  /*1e2d0*/  @!P1 LEA R7, P4, R9, R3, 0x1 ;  /* 0x0000000309079211 */ /* 0x001fc800078808ff */
[----:B-1----:R-:W-:Y:S01]  /*1e2e0*/  @!P1 IADD3.X R8, RZ, R2, RZ, P4, !PT ;  /* 0x00000002ff089210 */ /* 0x002fe200027fe4ff */
[----:B------:R-:W-:Y:S01]  /*1e2f0*/  @!P1 IMAD.MOV.U32 R2, RZ, RZ, R7 ;  /* 0x000000ffff029224 */ /* 0x000fe200078e0007 */
[----:B------:R-:W-:-:S03]  /*1e300*/  IADD3 R7, R4, 0x20, RZ ;  /* 0x0000002004077810 */ /* 0x000fc60007ffe0ff */
[----:B------:R-:W-:-:S05]  /*1e310*/  @!P1 IMAD.MOV.U32 R3, RZ, RZ, R8 ;  /* 0x000000ffff039224 */ /* 0x000fca00078e0008 */
[----:B------:R-:W-:Y:S04]  /*1e320*/  @!P1 LDGSTS.E.BYPASS.LTC128B.128 [R35+0xcc00], desc[UR56][R2.64], !P3 ;  /* 0x0cc0000002239fae */ /* 0x000fe8000d901d78 */
[----:B------:R-:W-:Y:S04]  /*1e330*/  @!P1 LDGSTS.E.BYPASS.LTC128B.128 [R35+0x10c00], desc[UR56][R2.64+0x80], !P2 ;  /* 0x10c0008002239fae */ /* 0x000fe8000d101d78 */
[----:B------:R0:W-:Y:S01]  /*1e340*/  @!P1 LDGSTS.E.BYPASS.LTC128B.128 [R35+0x14c00], desc[UR56][R2.64+0x100], !P0 ;  /* 0x14c0010002239fae */ /* 0x0001e2000c101d78 */
[----:B------:R-:W-:-:S03]  /*1e350*/  ISETP.GE.AND P1, PT, R7, R6, PT ;  /* 0x000000060700720c */ /* 0x000fc60003f26270 */
[----:B0-----:R-:W0:Y:S04]  /*1e360*/  SHFL.IDX PT, R3, R0, 0x2, 0x181f ;  /* 0x00581f0000037f89 */ /* 0x001e2800000e0000 */
[----:B------:R-:W1:Y:S06]  /*1e370*/  SHFL.IDX PT, R2, R5, 0x2, 0x181f ;  /* 0x00581f0005027f89 */ /* 0x000e6c00000e0000 */
[----:B0-----:R-:W-:-:S05]  /*1e380*/  @!P1 LEA R7, P4, R9, R3, 0x1 ;  /* 0x0000000309079211 */ /* 0x001fca00078808ff */
[----:B-1----:R-:W-:Y:S02]  /*1e390*/  @!P1 IMAD.X R8, RZ, RZ, R2, P4 ;  /* 0x000000ffff089224 */ /* 0x002fe400020e0602 */
[----:B------:R-:W-:Y:S02]  /*1e3a0*/  @!P1 IMAD.MOV.U32 R2, RZ, RZ, R7 ;  /* 0x000000ffff029224 */ /* 0x000fe400078e0007 */
[----:B------:R-:W-:Y:S01]  /*1e3b0*/  VIADD R7, R4, 0x30 ;  /* 0x0000003004077836 */ /* 0x000fe20000000000 */
[----:B------:R-:W-:-:S05]  /*1e3c0*/  @!P1 MOV R3, R8 ;  /* 0x0000000800039202 */ /* 0x000fca0000000f00 */
[----:B------:R-:W-:Y:S04]  /*1e3d0*/  @!P1 LDGSTS.E.BYPASS.LTC128B.128 [R35+0xd400], desc[UR56][R2.64], !P3 ;  /* 0x0d40000002239fae */ /* 0x000fe8000d901d78 */
[----:B------:R-:W-:Y:S04]  /*1e3e0*/  @!P1 LDGSTS.E.BYPASS.LTC128B.128 [R35+0x11400], desc[UR56][R2.64+0x80], !P2 ;  /* 0x1140008002239fae */ /* 0x000fe8000d101d78 */
[----:B------:R0:W-:Y:S01]  /*1e3f0*/  @!P1 LDGSTS.E.BYPASS.LTC128B.128 [R35+0x15400], desc[UR56][R2.64+0x100], !P0 ;  /* 0x1540010002239fae */ /* 0x0001e2000c101d78 */
[----:B------:R-:W-:-:S03]  /*1e400*/  ISETP.GE.AND P1, PT, R7, R6, PT ;  /* 0x000000060700720c */ /* 0x000fc60003f26270 */
[----:B0-----:R-:W0:Y:S04]  /*1e410*/  SHFL.IDX PT, R3, R0, 0x3, 0x181f ;  /* 0x00781f0000037f89 */ /* 0x001e2800000e0000 */
[----:B------:R-:W1:Y:S06]  /*1e420*/  SHFL.IDX PT, R2, R5, 0x3, 0x181f ;  /* 0x00781f0005027f89 */ /* 0x000e6c00000e0000 */
[----:B0-----:R-:W-:-:S05]  /*1e430*/  @!P1 LEA R7, P4, R9, R3, 0x1 ;  /* 0x0000000309079211 */ /* 0x001fca00078808ff */
[----:B-1----:R-:W-:Y:S01]  /*1e440*/  @!P1 IMAD.X R8, RZ, RZ, R2, P4 ;  /* 0x000000ffff089224 */ /* 0x002fe200020e0602 */
[----:B------:R-:W-:Y:S01]  /*1e450*/  @!P1 MOV R2, R7 ;  /* 0x0000000700029202 */ /* 0x000fe20000000f00 */
[----:B------:R-:W-:Y:S02]  /*1e460*/  VIADD R7, R4, 0x40 ;  /* 0x0000004004077836 */ /* 0x000fe40000000000 */
[----:B------:R-:W-:-:S05]  /*1e470*/  @!P1 IMAD.MOV.U32 R3, RZ, RZ, R8 ;  /* 0x000000ffff039224 */ /* 0x000fca00078e0008 */
        /* <DEDUP_REMOVED lines=27> */
[----:B------:R-:W1:Y:S04]  /*1e630*/  SHFL.IDX PT, R2, R5, 0x6, 0x181f ;  /* 0x00d81f0005027f89 */ /* 0x000e6800000e0000 */
[----:B------:R-:W2:Y:S02]  /*1e640*/  SHFL.IDX PT, R5, R5, 0x7, 0x181f ;  /* 0x00f81f0005057f89 */ /* 0x000ea400000e0000 */
[----:B0-----:R-:W-:-:S05]  /*1e650*/  @!P1 LEA R7, P4, R9, R3, 0x1 ;  /* 0x0000000309079211 */ /* 0x001fca00078808ff */
[----:B-1----:R-:W-:Y:S01]  /*1e660*/  @!P1 IMAD.X R8, RZ, RZ, R2, P4 ;  /* 0x000000ffff089224 */ /* 0x002fe200020e0602 */
[----:B------:R-:W-:-:S03]  /*1e670*/  @!P1 MOV R2, R7 ;  /* 0x0000000700029202 */ /* 0x000fc60000000f00 */
[----:B------:R-:W-:-:S05]  /*1e680*/  @!P1 IMAD.MOV.U32 R3, RZ, RZ, R8 ;  /* 0x000000ffff039224 */ /* 0x000fca00078e0008 */
[----:B------:R0:W-:Y:S04]  /*1e690*/  @!P1 LDGSTS.E.BYPASS.LTC128B.128 [R35+0xf400], desc[UR56][R2.64], !P3 ;  /* 0x0f40000002239fae */ /* 0x0001e8000d901d78 */
[----:B------:R0:W-:Y:S04]  /*1e6a0*/  @!P1 LDGSTS.E.BYPASS.LTC128B.128 [R35+0x13400], desc[UR56][R2.64+0x80], !P2 ;  /* 0x1340008002239fae */ /* 0x0001e8000d101d78 */
[----:B--2---:R0:W-:Y:S02]  /*1e6b0*/  @!P1 LDGSTS.E.BYPASS.LTC128B.128 [R35+0x17400], desc[UR56][R2.64+0x100], !P0 ;  /* 0x1740010002239fae */ /* 0x0041e4000c101d78 */
.L_x_877:
[----:B0-----:R-:W-:Y:S01]  /*1e6c0*/  VIADD R3, R4, 0x70 ;  /* 0x0000007004037836 */ /* 0x001fe20000000000 */
[----:B------:R-:W-:Y:S04]  /*1e6d0*/  BSSY B0, `(.L_x_740) ;  /* 0x000000b000007945 */ /* 0x000fe80003800000 */
[----:B------:R-:W-:-:S13]  /*1e6e0*/  ISETP.GE.AND P1, PT, R3, R6, PT ;  /* 0x000000060300720c */ /* 0x000fda0003f26270 */
[----:B------:R-:W-:Y:S05]  /*1e6f0*/  @P1 BRA `(.L_x_741) ;  /* 0x0000000000201947 */ /* 0x000fea0003800000 */
[----:B------:R-:W-:-:S04]  /*1e700*/  LEA R2, P1, R9, R14, 0x1 ;  /* 0x0000000e09027211 */ /* 0x000fc800078208ff */
[----:B------:R-:W-:-:S05]  /*1e710*/  IADD3.X R3, RZ, R5, RZ, P1, !PT ;  /* 0x00000005ff037210 */ /* 0x000fca0000ffe4ff */
[----:B------:R-:W-:Y:S01]  /*1e720*/  @!PT LDS RZ, [RZ] ;  /* 0x00000000fffff984 */ /* 0x000fe20000000800 */
[----:B------:R-:W-:Y:S01]  /*1e730*/  @!PT LDS RZ, [RZ] ;  /* 0x00000000fffff984 */ /* 0x000fe20000000800 */
[----:B------:R-:W-:Y:S01]  /*1e740*/  @!PT LDS RZ, [RZ] ;  /* 0x00000000fffff984 */ /* 0x000fe20000000800 */
[----:B------:R0:W-:Y:S04]  /*1e750*/  LDGSTS.E.BYPASS.LTC128B.128 [R35+0xfc00], desc[UR56][R2.64], !P3 ;  /* 0x0fc0000002237fae */ /* 0x0001e8000d901d78 */
[----:B------:R0:W-:Y:S04]  /*1e760*/  LDGSTS.E.BYPASS.LTC128B.128 [R35+0x13c00], desc[UR56][R2.64+0x80], !P2 ;  /* 0x13c0008002237fae */ /* 0x0001e8000d101d78 */
[----:B------:R0:W-:Y:S02]  /*1e770*/  LDGSTS.E.BYPASS.LTC128B.128 [R35+0x17c00], desc[UR56][R2.64+0x100], !P0 ;  /* 0x17c0010002237fae */ /* 0x0001e4000c101d78 */
.L_x_741:
[----:B------:R-:W-:Y:S05]  /*1e780*/  BSYNC B0 ;  /* 0x0000000000007941 */ /* 0x000fea0003800000 */
.L_x_740:
[----:B------:R-:W-:Y:S01]  /*1e790*/  NOP ;  /* 0x0000000000007918 */ /* 0x000fe20000000000 */
[----:B------:R-:W-:-:S13]  /*1e7a0*/  PLOP3.LUT P0, PT, PT, PT, PT, 0x80, 0x0 ;  /* 0x000000000000781c */ /* 0x000fda0003f0f070 */
.L_x_742:
[----:B------:R-:W-:Y:S02]  /*1e7b0*/  PLOP3.LUT P1, PT, P1, P0, PT, 0xa2, 0x0 ;  /* 0x000000000000781c */ /* 0x000fe40000f21472 */
[----:B------:R-:W-:-:S08]  /*1e7c0*/  @P0 R2UR P1, UR4, R22 ;  /* 0x00000000160402ca */ /* 0x000fd00000020000 */
[----:B------:R-:W-:-:S05]  /*1e7d0*/  @P0 PLOP3.LUT P0, PT, P1, PT, PT, 0x80, 0x0 ;  /* 0x000000000000081c */ /* 0x000fca0000f0f070 */
[----:B------:R-:W-:Y:S01]  /*1e7e0*/  @!P1 SYNCS.ARRIVE.TRANS64.RED.A0T1 RZ, [UR4+0x2a800], RZ ;  /* 0x02a800ffffff99a7 */ /* 0x000fe20008200404 */
[----:B------:R-:W-:Y:S07]  /*1e7f0*/  @!P1 ARRIVES.LDGSTSBAR.64.TRANSCNT [UR4+0x2a800] ;  /* 0x02a80000ff0099b0 */ /* 0x000fee0008000a84 */
[----:B------:R-:W-:Y:S05]  /*1e800*/  @P0 BRA.U.ANY `(.L_x_742) ;  /* 0xfffffffd00e80947 */ /* 0x000fea000393ffff */
[----:B0-----:R-:W2:Y:S02]  /*1e810*/  LDL.LU R2, [R1+0x20] ;  /* 0x0000200001027983 */ /* 0x001ea40000300800 */
[----:B--2---:R-:W-:-:S05]  /*1e820*/  VIADD R2, R2, 0x1 ;  /* 0x0000000102027836 */ /* 0x004fca0000000000 */
[----:B------:R0:W-:Y:S01]  /*1e830*/  STL [R1+0x20], R2 ;  /* 0x0000200201007387 */ /* 0x0001e20000100800 */
[----:B------:R-:W-:-:S04]  /*1e840*/  LEA.HI R0, R2, R2, RZ, 0x1 ;  /* 0x0000000202007211 */ /* 0x000fc800078f08ff */
[----:B------:R-:W-:-:S05]  /*1e850*/  LOP3.LUT R0, R0, 0xfffffffe, RZ, 0xc0, !PT ;  /* 0xfffffffe00007812 */ /* 0x000fca00078ec0ff */
[----:B------:R-:W-:-:S05]  /*1e860*/  IMAD.IADD R0, R2, 0x1, -R0 ;  /* 0x0000000102007824 */ /* 0x000fca00078e0a00 */
[----:B------:R-:W-:Y:S01]  /*1e870*/  SHF.L.U32 R3, R0, 0x1f, RZ ;  /* 0x0000001f00037819 */ /* 0x000fe200000006ff */
[----:B------:R-:W-:Y:S01]  /*1e880*/  NOP ;  /* 0x0000000000007918 */ /* 0x000fe20000000000 */
[----:B0-----:R-:W2:Y:S01]  /*1e890*/  LDL.LU R2, [R1+0x18] ;  /* 0x0000180001027983 */ /* 0x001ea20000300800 */
[----:B------:R0:W-:Y:S01]  /*1e8a0*/  SYNCS.ARRIVE.TRANS64.A1T0 RZ, [R22+URZ+0x2a800], RZ ;  /* 0x02a800ff16ff79a7 */ /* 0x0001e2000810003f */
[----:B------:R-:W-:Y:S01]  /*1e8b0*/  BSSY B0, `(.L_x_743) ;  /* 0x0000004000007945 */ /* 0x000fe20003800000 */
[----:B------:R-:W1:Y:S01]  /*1e8c0*/  SYNCS.PHASECHK.TRANS64.TRYWAIT P0, [R22+URZ+0x2a820], R3 ;  /* 0x02a82003160075a7 */ /* 0x000e62000800017f */
[----:B--2---:R-:W-:Y:S02]  /*1e8d0*/  IADD3 R0, R2, -0x2, RZ ;  /* 0xfffffffe02007810 */ /* 0x004fe40007ffe0ff */
[----:B01----:R-:W-:Y:S05]  /*1e8e0*/  @!P0 BRA `(.L_x_744) ;  /* 0x0000004c00188947 */ /* 0x003fea0003800000 */
.L_x_878:
[----:B------:R-:W-:Y:S05]  /*1e8f0*/  BSYNC B0 ;  /* 0x0000000000007941 */ /* 0x000fea0003800000 */
.L_x_743:
[----:B------:R-:W-:Y:S01]  /*1e900*/  ISETP.GE.AND P0, PT, R0, R37, PT ;  /* 0x000000250000720c */ /* 0x000fe20003f06270 */
[----:B------:R-:W-:-:S12]  /*1e910*/  BSSY B0, `(.L_x_745) ;  /* 0x00000fa000007945 */ /* 0x000fd80003800000 */
[----:B------:R-:W-:Y:S05]  /*1e920*/  @!P0 BRA `(.L_x_746) ;  /* 0x0000000c00e08947 */ /* 0x000fea0003800000 */
[----:B------:R-:W-:Y:S01]  /*1e930*/  IMAD.MOV.U32 R10, RZ, RZ, R27 ;  /* 0x000000ffff0a7224 */ /* 0x000fe200078e001b */
[----:B------:R-:W-:Y:S01]  /*1e940*/  MOV R31, R26 ;  /* 0x0000001a001f7202 */ /* 0x000fe20000000f00 */
[----:B------:R-:W-:-:S07]  /*1e950*/  IMAD.MOV.U32 R17, RZ, RZ, R28 ;  /* 0x000000ffff117224 */ /* 0x000fce00078e001c */
.L_x_759:
[----:B------:R-:W2:Y:S01]  /*1e960*/  LDL R2, [R1] ;  /* 0x0000000001027983 */ /* 0x000ea20000100800 */
[----:B------:R-:W1:Y:S03]  /*1e970*/  LDC R8, c[0x0][0x430] ;  /* 0x00010c00ff087b82 */ /* 0x000e660000000800 */
[----:B------:R-:W3:Y:S04]  /*1e980*/  LDL R7, [R1+0x4] ;  /* 0x0000040001077983 */ /* 0x000ee80000100800 */
[----:B------:R-:W4:Y:S01]  /*1e990*/  LDL R6, [R1+0x30] ;  /* 0x0000300001067983 */ /* 0x000f220000100800 */
[----:B0-----:R-:W0:Y:S01]  /*1e9a0*/  S2R R3, SR_TID.X ;  /* 0x0000000000037919 */ /* 0x001e220000002100 */
[----:B------:R-:W0:Y:S01]  /*1e9b0*/  S2R R9, SR_TID.X ;  /* 0x0000000000097919 */ /* 0x000e220000002100 */
[----:B-1----:R-:W-:-:S13]  /*1e9c0*/  ISETP.NE.AND P0, PT, R8, 0x1, PT ;  /* 0x000000010800780c */ /* 0x002fda0003f05270 */
[----:B------:R-:W1:Y:S01]  /*1e9d0*/  @P0 LDC R4, c[0x0][0x434] ;  /* 0x00010d00ff040b82 */ /* 0x000e620000000800 */
[----:B0-----:R-:W-:-:S04]  /*1e9e0*/  LOP3.LUT R3, R3, 0x7f, RZ, 0xc0, !PT ;  /* 0x0000007f03037812 */ /* 0x001fc800078ec0ff */
[----:B------:R-:W-:Y:S01]  /*1e9f0*/  SHF.R.U32.HI R3, RZ, 0x3, R3 ;  /* 0x00000003ff037819 */ /* 0x000fe20000011603 */
[----:B------:R-:W-:-:S05]  /*1ea00*/  IMAD.SHL.U32 R9, R9, 0x10, RZ ;  /* 0x0000001009097824 */ /* 0x000fca00078e00ff */
[----:B------:R-:W-:Y:S02]  /*1ea10*/  LOP3.LUT R9, R3, 0x70, R9, 0xf8, !PT ;  /* 0x0000007003097812 */ /* 0x000fe400078ef809 */
[----:B------:R-:W0:Y:S02]  /*1ea20*/  @P0 LDC R3, c[0x0][0x438] ;  /* 0x00010e00ff030b82 */ /* 0x000e240000000800 */
[----:B------:R-:W-:Y:S01]  /*1ea30*/  ISETP.GT.U32.AND P1, PT, R9, 0x5f, PT ;  /* 0x0000005f0900780c */ /* 0x000fe20003f24070 */
[----:B------:R-:W-:Y:S01]  /*1ea40*/  VIADD R27, R10, 0x1 ;  /* 0x000000010a1b7836 */ /* 0x000fe20000000000 */
[----:B------:R-:W-:Y:S05]  /*1ea50*/  YIELD ;  /* 0x0000000000007946 */ /* 0x000fea0003800000 */
[----:B------:R-:W-:-:S02]  /*1ea60*/  IMAD.MOV.U32 R26, RZ, RZ, R0 ;  /* 0x000000ffff1a7224 */ /* 0x000fc400078e0000 */
[----:B--2---:R-:W-:-:S04]  /*1ea70*/  IMAD R5, R0, 0x60, R2 ;  /* 0x0000006000057824 */ /* 0x004fc800078e0202 */
[----:B------:R-:W-:-:S04]  /*1ea80*/  IMAD.IADD R5, R9, 0x1, R5 ;  /* 0x0000000109057824 */ /* 0x000fc800078e0205 */
[----:B-1----:R-:W-:Y:S01]  /*1ea90*/  @P0 IMAD.HI.U32 R4, R5, R4, RZ ;  /* 0x0000000405040227 */ /* 0x002fe200078e00ff */
[----:B------:R-:W-:-:S04]  /*1eaa0*/  MOV R2, R5 ;  /* 0x0000000500027202 */ /* 0x000fc80000000f00 */
[----:B0-----:R-:W-:-:S05]  /*1eab0*/  @P0 SHF.R.U32.HI R2, RZ, R3, R4 ;  /* 0x00000003ff020219 */ /* 0x001fca0000011604 */
[----:B------:R-:W-:-:S04]  /*1eac0*/  IMAD.MOV R3, RZ, RZ, -R2 ;  /* 0x000000ffff037224 */ /* 0x000fc800078e0a02 */
[----:B------:R-:W-:Y:S02]  /*1ead0*/  IMAD R8, R8, R3, R5 ;  /* 0x0000000308087224 */ /* 0x000fe400078e0205 */
[----:B------:R-:W0:Y:S01]  /*1eae0*/  @!P1 LDC.64 R4, c[0x0][0x428] ;  /* 0x00010a00ff049b82 */ /* 0x000e220000000a00 */
[----:B------:R-:W-:-:S03]  /*1eaf0*/  @!P1 SHF.R.S32.HI R3, RZ, 0x1f, R2 ;  /* 0x0000001fff039819 */ /* 0x000fc60000011402 */
[----:B0-----:R-:W-:-:S04]  /*1eb00*/  @!P1 IMAD.WIDE.U32 R2, R32, R4, R2 ;  /* 0x0000000420029225 */ /* 0x001fc800078e0002 */
[----:B---3--:R-:W-:-:S04]  /*1eb10*/  @!P1 IMAD R4, R7, R4, RZ ;  /* 0x0000000407049224 */ /* 0x008fc800078e02ff */
[----:B------:R-:W-:Y:S02]  /*1eb20*/  @!P1 IMAD R7, R32, R5, R4 ;  /* 0x0000000520079224 */ /* 0x000fe400078e0204 */
[----:B------:R-:W0:Y:S02]  /*1eb30*/  @!P1 LDC.64 R4, c[0x0][0x418] ;  /* 0x00010600ff049b82 */ /* 0x000e240000000a00 */
[----:B------:R-:W-:Y:S01]  /*1eb40*/  @!P1 IMAD.IADD R3, R7, 0x1, R3 ;  /* 0x0000000107039824 */ /* 0x000fe200078e0203 */
[----:B------:R-:W-:Y:S02]  /*1eb50*/  MOV R7, RZ ;  /* 0x000000ff00077202 */ /* 0x000fe40000000f00 */
[----:B0-----:R-:W-:-:S04]  /*1eb60*/  @!P1 LEA R4, P0, R2, R4, 0x2 ;  /* 0x0000000402049211 */ /* 0x001fc800078010ff */
[----:B------:R-:W-:-:S05]  /*1eb70*/  @!P1 LEA.HI.X R5, R2, R5, R3, 0x2, P0 ;  /* 0x0000000502059211 */ /* 0x000fca00000f1403 */
[----:B------:R0:W5:Y:S01]  /*1eb80*/  @!P1 LDG.E R7, desc[UR56][R4.64] ;  /* 0x0000003804079981 */ /* 0x000162000c1e1900 */
[----:B----4-:R-:W-:Y:S02]  /*1eb90*/  ISETP.NE.AND P1, PT, R6, 0x3, PT ;  /* 0x000000030600780c */ /* 0x010fe40003f25270 */
[----:B------:R-:W-:-:S04]  /*1eba0*/  ISETP.NE.AND P0, PT, R27, 0x2, PT ;  /* 0x000000021b00780c */ /* 0x000fc80003f05270 */
[----:B------:R-:W-:Y:S02]  /*1ebb0*/  SEL R28, RZ, 0x1, P0 ;  /* 0x00000001ff1c7807 */ /* 0x000fe40000000000 */
[----:B------:R-:W-:Y:S02]  /*1ebc0*/  SEL R27, R27, RZ, P0 ;  /* 0x000000ff1b1b7207 */ /* 0x000fe40000000000 */
[----:B------:R-:W-:-:S03]  /*1ebd0*/  LOP3.LUT R28, R17, R28, RZ, 0x3c, !PT ;  /* 0x0000001c111c7212 */ /* 0x000fc600078e3cff */
[----:B0-----:R-:W-:Y:S05]  /*1ebe0*/  @!P1 BRA `(.L_x_747) ;  /* 0x0000000000049947 */ /* 0x001fea0003800000 */
[----:B------:R-:W-:Y:S01]  /*1ebf0*/  BPT.TRAP 0x1 ;  /* 0x000000040000795c */ /* 0x000fe20000300000 */
.L_x_747:
[----:B------:R-:W-:Y:S01]  /*1ec00*/  LEA R6, R27, R22, 0x3 ;  /* 0x000000161b067211 */ /* 0x000fe200078e18ff */
[----:B------:R-:W-:Y:S01]  /*1ec10*/  BSSY B1, `(.L_x_748) ;  /* 0x0000004000017945 */ /* 0x000fe20003800000 */
[----:B------:R-:W-:-:S04]  /*1ec20*/  SHF.L.U32 R3, R28, 0x1f, RZ ;  /* 0x0000001f1c037819 */ /* 0x000fc800000006ff */
[----:B------:R-:W0:Y:S02]  /*1ec30*/  SYNCS.PHASECHK.TRANS64.TRYWAIT P0, [R6+URZ+0x2a840], R3 ;  /* 0x02a84003060075a7 */ /* 0x000e24000800017f */
[----:B0-----:R-:W-:Y:S05]  /*1ec40*/  @!P0 BRA `(.L_x_749) ;  /* 0x0000004800548947 */ /* 0x001fea0003800000 */
.L_x_879:
[----:B------:R-:W-:Y:S05]  /*1ec50*/  BSYNC B1 ;  /* 0x0000000000017941 */ /* 0x000fea0003800000 */
.L_x_748:
[----:B------:R-:W2:Y:S01]  /*1ec60*/  LDL R0, [R1+0x38] ;  /* 0x0000380001007983 */ /* 0x000ea20000100800 */
[----:B------:R-:W-:Y:S01]  /*1ec70*/  SHF.R.S32.HI R20, RZ, 0x1f, R8 ;  /* 0x0000001fff147819 */ /* 0x000fe20000011408 */
[----:B------:R-:W-:Y:S01]  /*1ec80*/  ULDC.64 UR4, c[0x0][0x300] ;  /* 0x0000c00000047ab9 */ /* 0x000fe20000000a00 */
[----:B-----5:R-:W-:Y:S01]  /*1ec90*/  SHF.R.S32.HI R21, RZ, 0x1f, R7 ;  /* 0x0000001fff157819 */ /* 0x020fe20000011407 */
[----:B0-----:R-:W-:Y:S01]  /*1eca0*/  IMAD.WIDE.U32 R2, R8, UR4, RZ ;  /* 0x0000000408027c25 */ /* 0x001fe2000f8e00ff */
[----:B------:R-:W-:-:S03]  /*1ecb0*/  ULDC.64 UR6, c[0x0][0x2e8] ;  /* 0x0000ba0000067ab9 */ /* 0x000fc60000000a00 */
[----:B------:R-:W-:Y:S01]  /*1ecc0*/  IMAD R4, R27, 0x4800, R33 ;  /* 0x000048001b047824 */ /* 0x000fe200078e0221 */
[C---:B--2---:R-:W-:Y:S02]  /*1ecd0*/  LOP3.LUT P3, RZ, R0.reuse, 0x4, RZ, 0xc0, !PT ;  /* 0x0000000400ff7812 */ /* 0x044fe4000786c0ff */
[C---:B------:R-:W-:Y:S02]  /*1ece0*/  LOP3.LUT P2, RZ, R0.reuse, 0x2, RZ, 0xc0, !PT ;  /* 0x0000000200ff7812 */ /* 0x040fe4000784c0ff */
[----:B------:R-:W-:Y:S01]  /*1ecf0*/  LOP3.LUT P1, RZ, R0, 0x1, RZ, 0xc0, !PT ;  /* 0x0000000100ff7812 */ /* 0x000fe2000782c0ff */
[----:B------:R-:W-:-:S04]  /*1ed00*/  IMAD R0, R20, UR4, RZ ;  /* 0x0000000414007c24 */ /* 0x000fc8000f8e02ff */
[----:B------:R-:W-:Y:S01]  /*1ed10*/  IMAD R0, R8, UR5, R0 ;  /* 0x0000000508007c24 */ /* 0x000fe2000f8e0200 */
[----:B------:R-:W-:-:S03]  /*1ed20*/  ULDC.64 UR4, c[0x0][0x310] ;  /* 0x0000c40000047ab9 */ /* 0x000fc60000000a00 */
[----:B------:R-:W-:Y:S02]  /*1ed30*/  IMAD.IADD R3, R3, 0x1, R0 ;  /* 0x0000000103037824 */ /* 0x000fe400078e0200 */
[----:B------:R-:W-:Y:S02]  /*1ed40*/  IMAD R0, R21, UR4, RZ ;  /* 0x0000000415007c24 */ /* 0x000fe4000f8e02ff */
[----:B------:R-:W-:-:S04]  /*1ed50*/  IMAD.WIDE.U32 R2, R7, UR4, R2 ;  /* 0x0000000407027c25 */ /* 0x000fc8000f8e0002 */
[----:B------:R-:W-:Y:S01]  /*1ed60*/  IMAD R0, R7, UR5, R0 ;  /* 0x0000000507007c24 */ /* 0x000fe2000f8e0200 */
[----:B------:R-:W-:-:S04]  /*1ed70*/  ULDC.64 UR4, c[0x0][0x308] ;  /* 0x0000c20000047ab9 */ /* 0x000fc80000000a00 */
[----:B------:R-:W-:-:S03]  /*1ed80*/  IADD3 R3, R3, R0, RZ ;  /* 0x0000000003037210 */ /* 0x000fc60007ffe0ff */
[----:B------:R-:W-:Y:S01]  /*1ed90*/  IMAD.WIDE.U32 R2, R18, UR4, R2 ;  /* 0x0000000412027c25 */ /* 0x000fe2000f8e0002 */
[----:B------:R-:W-:-:S03]  /*1eda0*/  UMOV UR4, 0xffffffff ;  /* 0xffffffff00047882 */ /* 0x000fc60000000000 */
[----:B------:R-:W-:Y:S01]  /*1edb0*/  IMAD R5, R18, UR5, R3 ;  /* 0x0000000512057c24 */ /* 0x000fe2000f8e0203 */
[----:B------:R-:W-:-:S04]  /*1edc0*/  LEA R9, P0, R2, UR6, 0x1 ;  /* 0x0000000602097c11 */ /* 0x000fc8000f8008ff */
[----:B------:R-:W-:Y:S01]  /*1edd0*/  LEA.HI.X R5, R2, UR7, R5, 0x1, P0 ;  /* 0x0000000702057c11 */ /* 0x000fe200080f0c05 */
[----:B------:R-:W-:Y:S08]  /*1ede0*/  BRA.DIV UR4, `(.L_x_750) ;  /* 0x0000004a04007947 */ /* 0x000ff0000b800000 */
[----:B------:R-:W0:Y:S01]  /*1edf0*/  S2R R11, SR_TID.X ;  /* 0x00000000000b7919 */ /* 0x000e220000002100 */
[----:B------:R-:W-:Y:S01]  /*1ee00*/  LEA R4, R4, R22, 0x1 ;  /* 0x0000001604047211 */ /* 0x000fe200078e08ff */
[----:B------:R-:W1:Y:S04]  /*1ee10*/  SHFL.IDX PT, R2, R9, RZ, 0x181f ;  /* 0x00181fff09027589 */ /* 0x000e6800000e0000 */
[----:B------:R-:W2:Y:S04]  /*1ee20*/  SHFL.IDX PT, R3, R5, RZ, 0x181f ;  /* 0x00181fff05037589 */ /* 0x000ea800000e0000 */
[----:B------:R-:W-:Y:S01]  /*1ee30*/  SHFL.IDX PT, R34, R5, 0x2, 0x181f ;  /* 0x00581f0005227f89 */ /* 0x000fe200000e0000 */
[----:B0-----:R-:W-:-:S05]  /*1ee40*/  IMAD.SHL.U32 R11, R11, 0x8, RZ ;  /* 0x000000080b0b7824 */ /* 0x001fca00078e00ff */
[----:B------:R-:W-:-:S04]  /*1ee50*/  LOP3.LUT R11, R11, 0x38, RZ, 0xc0, !PT ;  /* 0x000000380b0b7812 */ /* 0x000fc800078ec0ff */
[----:B------:R-:W-:-:S04]  /*1ee60*/  SHF.L.U32 R0, R11, 0x1, RZ ;  /* 0x000000010b007819 */ /* 0x000fc800000006ff */
[----:B-1----:R-:W-:-:S05]  /*1ee70*/  IADD3 R2, P0, R2, R0, RZ ;  /* 0x0000000002027210 */ /* 0x002fca0007f1e0ff */
[----:B--2---:R-:W-:-:S05]  /*1ee80*/  IMAD.X R3, RZ, RZ, R3, P0 ;  /* 0x000000ffff037224 */ /* 0x004fca00000e0603 */
        /* <DEDUP_REMOVED lines=11> */
[----:B0-----:R-:W-:-:S04]  /*1ef40*/  IADD3 R2, P0, R2, R0, RZ ;  /* 0x0000000002027210 */ /* 0x001fc80007f1e0ff */
[----:B------:R-:W-:Y:S02]  /*1ef50*/  IADD3.X R3, RZ, R34, RZ, P0, !PT ;  /* 0x00000022ff037210 */ /* 0x000fe400007fe4ff */
        /* <DEDUP_REMOVED lines=12> */
[----:B0-----:R-:W-:-:S04]  /*1f020*/  IADD3 R2, P0, R2, R0, RZ ;  /* 0x0000000002027210 */ /* 0x001fc80007f1e0ff */
[----:B------:R-:W-:Y:S02]  /*1f030*/  IADD3.X R3, RZ, R34, RZ, P0, !PT ;  /* 0x00000022ff037210 */ /* 0x000fe400007fe4ff */
[----:B------:R0:W1:Y:S04]  /*1f040*/  SHFL.IDX PT, R34, R5, 0x5, 0x181f ;  /* 0x00b81f0005227f89 */ /* 0x00006800000e0000 */
[----:B------:R-:W-:Y:S04]  /*1f050*/  LDGSTS.E.BYPASS.LTC128B.128 [R4+0x1a400], desc[UR56][R2.64], !P3 ;  /* 0x1a40000002047fae */ /* 0x000fe8000d901d78 */
[----:B------:R-:W-:Y:S04]  /*1f060*/  LDGSTS.E.BYPASS.LTC128B.128 [R4+0x1d400], desc[UR56][R2.64+0x80], !P2 ;  /* 0x1d40008002047fae */ /* 0x000fe8000d101d78 */
[----:B------:R2:W-:Y:S04]  /*1f070*/  LDGSTS.E.BYPASS.LTC128B.128 [R4+0x20400], desc[UR56][R2.64+0x100], !P1 ;  /* 0x2040010002047fae */ /* 0x0005e8000c901d78 */
[----:B-12---:R0:W2:Y:S02]  /*1f080*/  SHFL.IDX PT, R2, R9, 0x5, 0x181f ;  /* 0x00b81f0009027f89 */ /* 0x0060a400000e0000 */
.L_x_893:
[----:B--2---:R-:W-:-:S05]  /*1f090*/  IADD3 R2, P0, R2, R0, RZ ;  /* 0x0000000002027210 */ /* 0x004fca0007f1e0ff */
        /* <DEDUP_REMOVED lines=9> */
.L_x_751:
[----:B------:R-:W-:Y:S02]  /*1f130*/  PLOP3.LUT P1, PT, P1, P0, PT, 0xa2, 0x0 ;  /* 0x000000000000781c */ /* 0x000fe40000f21472 */
[----:B------:R-:W-:-:S08]  /*1f140*/  @P0 R2UR P1, UR4, R6 ;  /* 0x00000000060402ca */ /* 0x000fd00000020000 */
[----:B------:R-:W-:-:S05]  /*1f150*/  @P0 PLOP3.LUT P0, PT, P1, PT, PT, 0x80, 0x0 ;  /* 0x000000000000081c */ /* 0x000fca0000f0f070 */
[----:B------:R-:W-:Y:S01]  /*1f160*/  @!P1 SYNCS.ARRIVE.TRANS64.RED.A0T1 RZ, [UR4+0x2a830], RZ ;  /* 0x02a830ffffff99a7 */ /* 0x000fe20008200404 */
[----:B------:R-:W-:Y:S07]  /*1f170*/  @!P1 ARRIVES.LDGSTSBAR.64.TRANSCNT [UR4+0x2a830] ;  /* 0x02a83000ff0099b0 */ /* 0x000fee0008000a84 */
[----:B------:R-:W-:Y:S05]  /*1f180*/  @P0 BRA.U.ANY `(.L_x_751) ;  /* 0xfffffffd00e80947 */ /* 0x000fea000393ffff */
[----:B------:R-:W-:Y:S01]  /*1f190*/  NOP ;  /* 0x0000000000007918 */ /* 0x000fe20000000000 */
[----:B-1----:R-:W2:Y:S02]  /*1f1a0*/  LDL R2, [R1+0x30] ;  /* 0x0000300001027983 */ /* 0x002ea40000100800 */
[----:B--2---:R-:W-:-:S13]  /*1f1b0*/  ISETP.NE.AND P2, PT, R2, 0x3, PT ;  /* 0x000000030200780c */ /* 0x004fda0003f45270 */
[----:B------:R-:W-:Y:S05]  /*1f1c0*/  @!P2 BRA `(.L_x_752) ;  /* 0x000000000004a947 */ /* 0x000fea0003800000 */
[----:B------:R-:W-:Y:S01]  /*1f1d0*/  BPT.TRAP 0x1 ;  /* 0x000000040000795c */ /* 0x000fe20000300000 */
.L_x_752:
[----:B------:R1:W-:Y:S01]  /*1f1e0*/  SYNCS.ARRIVE.TRANS64.A1T0 RZ, [R6+URZ+0x2a830], RZ ;  /* 0x02a830ff06ff79a7 */ /* 0x0003e2000810003f */
[----:B------:R-:W-:Y:S05]  /*1f1f0*/  @!P2 BRA `(.L_x_753) ;  /* 0x000000000004a947 */ /* 0x000fea0003800000 */
[----:B------:R-:W-:Y:S01]  /*1f200*/  BPT.TRAP 0x1 ;  /* 0x000000040000795c */ /* 0x000fe20000300000 */
.L_x_753:
[----:B------:R-:W-:Y:S01]  /*1f210*/  SHF.L.U32 R2, R17, 0x1f, RZ ;  /* 0x0000001f11027819 */ /* 0x000fe200000006ff */
[----:B------:R-:W-:Y:S01]  /*1f220*/  BSSY B1, `(.L_x_754) ;  /* 0x0000004000017945 */ /* 0x000fe20003800000 */
[----:B0-----:R-:W-:-:S04]  /*1f230*/  LEA R5, R10, R22, 0x3 ;  /* 0x000000160a057211 */ /* 0x001fc800078e18ff */
[----:B------:R-:W0:Y:S02]  /*1f240*/  SYNCS.PHASECHK.TRANS64.TRYWAIT P0, [R5+URZ+0x2a860], R2 ;  /* 0x02a86002050075a7 */ /* 0x000e24000800017f */
[----:B0-----:R-:W-:Y:S05]  /*1f250*/  @!P0 BRA `(.L_x_755) ;  /* 0x0000004800c08947 */ /* 0x001fea0003800000 */
.L_x_894:
[----:B------:R-:W-:Y:S05]  /*1f260*/  BSYNC B1 ;  /* 0x0000000000017941 */ /* 0x000fea0003800000 */
.L_x_754:
[----:B------:R-:W2:Y:S01]  /*1f270*/  S2R R3, SR_TID.X ;  /* 0x0000000000037919 */ /* 0x000ea20000002100 */
[----:B------:R-:W-:Y:S01]  /*1f280*/  UMOV UR4, 0xffffffff ;  /* 0xffffffff00047882 */ /* 0x000fe20000000000 */
[----:B-1----:R-:W-:Y:S01]  /*1f290*/  IMAD R6, R31, -0x60, R36 ;  /* 0xffffffa01f067824 */ /* 0x002fe200078e0224 */
[----:B------:R-:W-:Y:S01]  /*1f2a0*/  LOP3.LUT P0, RZ, R29, 0x2, RZ, 0xc0, !PT ;  /* 0x000000021dff7812 */ /* 0x000fe2000780c0ff */
[----:B------:R-:W-:Y:S01]  /*1f2b0*/  IMAD R4, R10, 0x3000, R33 ;  /* 0x000030000a047824 */ /* 0x000fe200078e0221 */
[----:B--2---:R-:W-:-:S04]  /*1f2c0*/  LOP3.LUT R3, R3, 0x7f, RZ, 0xc0, !PT ;  /* 0x0000007f03037812 */ /* 0x004fc800078ec0ff */
[----:B------:R-:W-:-:S05]  /*1f2d0*/  SHF.R.U32.HI R3, RZ, 0x3, R3 ;  /* 0x00000003ff037819 */ /* 0x000fca0000011603 */
[----:B------:R-:W-:Y:S01]  /*1f2e0*/  IMAD.IADD R6, R6, 0x1, -R3 ;  /* 0x0000000106067824 */ /* 0x000fe200078e0a03 */
[----:B------:R-:W-:Y:S06]  /*1f2f0*/  BRA.DIV UR4, `(.L_x_756) ;  /* 0x0000004a04ac7947 */ /* 0x000fec000b800000 */
[----:B0-----:R-:W0:Y:S01]  /*1f300*/  SHFL.IDX PT, R2, R23, RZ, 0x181f ;  /* 0x00181fff17027589 */ /* 0x001e2200000e0000 */
[----:B------:R-:W-:-:S03]  /*1f310*/  IMAD R4, R4, 0x2, R22 ;  /* 0x0000000204047824 */ /* 0x000fc600078e0216 */
[----:B------:R-:W1:Y:S01]  /*1f320*/  SHFL.IDX PT, R3, R24, RZ, 0x181f ;  /* 0x00181fff18037589 */ /* 0x000e6200000e0000 */
[----:B0-----:R-:W-:-:S04]  /*1f330*/  IADD3 R2, P1, R2, R0, RZ ;  /* 0x0000000002027210 */ /* 0x001fc80007f3e0ff */
[----:B-1----:R-:W-:Y:S02]  /*1f340*/  IADD3.X R3, RZ, R3, RZ, P1, !PT ;  /* 0x00000003ff037210 */ /* 0x002fe40000ffe4ff */
[----:B------:R-:W-:-:S04]  /*1f350*/  LOP3.LUT P1, RZ, R29, 0x1, RZ, 0xc0, !PT ;  /* 0x000000011dff7812 */ /* 0x000fc8000782c0ff */
[----:B------:R-:W-:-:S13]  /*1f360*/  ISETP.LT.OR P2, PT, R6, 0x1, !P1 ;  /* 0x000000010600780c */ /* 0x000fda0004f41670 */
[----:B------:R-:W-:Y:S01]  /*1f370*/  @!PT LDS RZ, [RZ] ;  /* 0x00000000fffff984 */ /* 0x000fe20000000800 */
        /* <DEDUP_REMOVED lines=33> */
[----:B------:R-:W-:Y:S01]  /*1f590*/  LDGSTS.E.BYPASS.LTC128B.128 [R4+0x2400], desc[UR56][R2.64], !P2 ;  /* 0x0240000002047fae */ /* 0x000fe2000d101d78 */
[----:B------:R-:W-:-:S13]  /*1f5a0*/  ISETP.LT.OR P2, PT, R6, 0x41, !P0 ;  /* 0x000000410600780c */ /* 0x000fda0004741670 */
[----:B------:R0:W-:Y:S04]  /*1f5b0*/  LDGSTS.E.BYPASS.LTC128B.128 [R4+0x5400], desc[UR56][R2.64+0x80], !P2 ;  /* 0x0540008002047fae */ /* 0x0001e8000d101d78 */
[----:B0-2---:R0:W1:Y:S02]  /*1f5c0*/  SHFL.IDX PT, R2, R23, 0x5, 0x181f ;  /* 0x00b81f0017027f89 */ /* 0x00506400000e0000 */
.L_x_908:
[C---:B------:R-:W-:Y:S01]  /*1f5d0*/  ISETP.LT.OR P1, PT, R6.reuse, 0x51, !P1 ;  /* 0x000000510600780c */ /* 0x040fe20004f21670 */
[----:B------:R-:W-:Y:S01]  /*1f5e0*/  ULDC.64 UR4, c[0x0][0x328] ;  /* 0x0000ca0000047ab9 */ /* 0x000fe20000000a00 */
[----:B------:R-:W-:Y:S01]  /*1f5f0*/  ISETP.LT.OR P0, PT, R6, 0x51, !P0 ;  /* 0x000000510600780c */ /* 0x000fe20004701670 */
[----:B------:R-:W-:Y:S01]  /*1f600*/  IMAD R9, R20, UR4, RZ ;  /* 0x0000000414097c24 */ /* 0x000fe2000f8e02ff */
[----:B-1----:R-:W-:-:S03]  /*1f610*/  IADD3 R2, P2, R2, R0, RZ ;  /* 0x0000000002027210 */ /* 0x002fc60007f5e0ff */
[----:B------:R-:W-:Y:S01]  /*1f620*/  IMAD R9, R8, UR5, R9 ;  /* 0x0000000508097c24 */ /* 0x000fe2000f8e0209 */
[----:B------:R-:W-:-:S05]  /*1f630*/  IADD3.X R3, RZ, R24, RZ, P2, !PT ;  /* 0x00000018ff037210 */ /* 0x000fca00017fe4ff */
[----:B------:R-:W-:Y:S01]  /*1f640*/  @!PT LDS RZ, [RZ] ;  /* 0x00000000fffff984 */ /* 0x000fe20000000800 */
[----:B------:R-:W-:Y:S01]  /*1f650*/  @!PT LDS RZ, [RZ] ;  /* 0x00000000fffff984 */ /* 0x000fe20000000800 */
[----:B------:R-:W-:Y:S01]  /*1f660*/  @!PT LDS RZ, [RZ] ;  /* 0x00000000fffff984 */ /* 0x000fe20000000800 */
[----:B------:R-:W-:Y:S04]  /*1f670*/  LDGSTS.E.BYPASS.LTC128B.128 [R4+0x2c00], desc[UR56][R2.64], !P1 ;  /* 0x02c0000002047fae */ /* 0x000fe8000c901d78 */
[----:B------:R1:W-:Y:S01]  /*1f680*/  LDGSTS.E.BYPASS.LTC128B.128 [R4+0x5c00], desc[UR56][R2.64+0x80], !P0 ;  /* 0x05c0008002047fae */ /* 0x0003e2000c101d78 */
[----:B------:R-:W-:Y:S01]  /*1f690*/  PLOP3.LUT P0, PT, PT, PT, PT, 0x80, 0x0 ;  /* 0x000000000000781c */ /* 0x000fe20003f0f070 */
[----:B------:R-:W-:Y:S01]  /*1f6a0*/  NOP ;  /* 0x0000000000007918 */ /* 0x000fe20000000000 */
[----:B-1----:R-:W-:Y:S01]  /*1f6b0*/  IMAD.WIDE.U32 R2, R8, UR4, RZ ;  /* 0x0000000408027c25 */ /* 0x002fe2000f8e00ff */
[----:B------:R-:W-:-:S03]  /*1f6c0*/  ULDC.64 UR4, c[0x0][0x338] ;  /* 0x0000ce0000047ab9 */ /* 0x000fc60000000a00 */
[----:B------:R-:W-:Y:S02]  /*1f6d0*/  IMAD.IADD R3, R3, 0x1, R9 ;  /* 0x0000000103037824 */ /* 0x000fe400078e0209 */
[----:B------:R-:W-:Y:S02]  /*1f6e0*/  IMAD R0, R21, UR4, RZ ;  /* 0x0000000415007c24 */ /* 0x000fe4000f8e02ff */
[----:B------:R-:W-:-:S04]  /*1f6f0*/  IMAD.WIDE.U32 R2, R7, UR4, R2 ;  /* 0x0000000407027c25 */ /* 0x000fc8000f8e0002 */
[----:B------:R-:W-:-:S05]  /*1f700*/  IMAD R9, R7, UR5, R0 ;  /* 0x0000000507097c24 */ /* 0x000fca000f8e0200 */
[----:B------:R-:W-:-:S07]  /*1f710*/  IADD3 R9, R3, R9, RZ ;  /* 0x0000000903097210 */ /* 0x000fce0007ffe0ff */
.L_x_757:
        /* <DEDUP_REMOVED lines=11> */
.L_x_758:
[----:B------:R-:W-:Y:S01]  /*1f7d0*/  IMAD.MOV.U32 R3, RZ, RZ, R9 ;  /* 0x000000ffff037224 */ /* 0x000fe200078e0009 */
[----:B------:R-:W-:Y:S01]  /*1f7e0*/  ULDC.64 UR4, c[0x0][0x330] ;  /* 0x0000cc0000047ab9 */ /* 0x000fe20000000a00 */
[----:B------:R-:W-:Y:S01]  /*1f7f0*/  ULDC.64 UR6, c[0x0][0x318] ;  /* 0x0000c60000067ab9 */ /* 0x000fe20000000a00 */
[----:B------:R1:W-:Y:S01]  /*1f800*/  SYNCS.ARRIVE.TRANS64.A1T0 RZ, [R5+URZ+0x2a850], RZ ;  /* 0x02a850ff05ff79a7 */ /* 0x0003e2000810003f */
[----:B------:R-:W-:Y:S01]  /*1f810*/  IMAD.WIDE.U32 R2, R18, UR4, R2 ;  /* 0x0000000412027c25 */ /* 0x000fe2000f8e0002 */
[----:B------:R-:W-:Y:S02]  /*1f820*/  IADD3 R0, R26, -0x1, RZ ;  /* 0xffffffff1a007810 */ /* 0x000fe40007ffe0ff */
[----:B------:R-:W-:Y:S01]  /*1f830*/  MOV R17, R28 ;  /* 0x0000001c00117202 */ /* 0x000fe20000000f00 */
[----:B------:R-:W-:Y:S01]  /*1f840*/  IMAD R3, R18, UR5, R3 ;  /* 0x0000000512037c24 */ /* 0x000fe2000f8e0203 */
[----:B0-----:R-:W-:Y:S01]  /*1f850*/  LEA R23, P0, R2, UR6, 0x1 ;  /* 0x0000000602177c11 */ /* 0x001fe2000f8008ff */
[----:B------:R-:W-:-:S02]  /*1f860*/  IMAD.MOV.U32 R10, RZ, RZ, R27 ;  /* 0x000000ffff0a7224 */ /* 0x000fc400078e001b */
[----:B------:R-:W-:Y:S01]  /*1f870*/  IMAD.MOV.U32 R31, RZ, RZ, R26 ;  /* 0x000000ffff1f7224 */ /* 0x000fe200078e001a */
[----:B------:R-:W-:Y:S02]  /*1f880*/  LEA.HI.X R24, R2, UR7, R3, 0x1, P0 ;  /* 0x0000000702187c11 */ /* 0x000fe400080f0c03 */
[----:B------:R-:W-:-:S13]  /*1f890*/  ISETP.GT.AND P0, PT, R26, R37, PT ;  /* 0x000000251a00720c */ /* 0x000fda0003f04270 */
[----:B-1----:R-:W-:Y:S05]  /*1f8a0*/  @P0 BRA `(.L_x_759) ;  /* 0xfffffff0002c0947 */ /* 0x002fea000383ffff */
.L_x_746:
[----:B------:R-:W-:Y:S05]  /*1f8b0*/  BSYNC B0 ;  /* 0x0000000000007941 */ /* 0x000fea0003800000 */
.L_x_745:
        /* <DEDUP_REMOVED lines=11> */
[----:B0-----:R-:W2:Y:S01]  /*1f970*/  @P0 ATOMG.E.ADD.STRONG.GPU PT, R3, desc[UR56][R2.64], R5 ;  /* 0x00000005020309a8 */ /* 0x001ea200081ee1f8 */
[----:B------:R-:W0:Y:S02]  /*1f980*/  S2R R4, SR_LTMASK ;  /* 0x0000000000047919 */ /* 0x000e240000003900 */
[----:B0-----:R-:W-:-:S04]  /*1f990*/  LOP3.LUT R4, R4, UR4, RZ, 0xc0, !PT ;  /* 0x0000000404047c12 */ /* 0x001fc8000f8ec0ff */
[----:B------:R-:W0:Y:S01]  /*1f9a0*/  POPC R7, R4 ;  /* 0x0000000400077309 */ /* 0x000e220000000000 */
[----:B--2---:R-:W0:Y:S02]  /*1f9b0*/  SHFL.IDX PT, R0, R3, R0, 0x1f ;  /* 0x00001f0003007589 */ /* 0x004e2400000e0000 */
[----:B0-----:R-:W-:-:S07]  /*1f9c0*/  IADD3 R16, R0, UR38, R7 ;  /* 0x0000002600107c10 */ /* 0x001fce000fffe007 */
.L_x_761:
[----:B------:R-:W-:Y:S05]  /*1f9d0*/  BSYNC B0 ;  /* 0x0000000000007941 */ /* 0x000fea0003800000 */
.L_x_760:
[----:B------:R-:W2:Y:S02]  /*1f9e0*/  LDL R0, [R1+0x30] ;  /* 0x0000300001007983 */ /* 0x000ea40000100800 */
[----:B--2---:R-:W-:-:S13]  /*1f9f0*/  ISETP.NE.AND P0, PT, R0, 0x3, PT ;  /* 0x000000030000780c */ /* 0x004fda0003f05270 */
[----:B------:R-:W-:Y:S05]  /*1fa00*/  @!P0 BRA `(.L_x_762) ;  /* 0x0000000000048947 */ /* 0x000fea0003800000 */
[----:B------:R-:W-:Y:S01]  /*1fa10*/  BPT.TRAP 0x1 ;  /* 0x000000040000795c */ /* 0x000fe20000300000 */
.L_x_762:
[----:B------:R-:W-:Y:S01]  /*1fa20*/  LEA R0, R27, R22, 0x3 ;  /* 0x000000161b007211 */ /* 0x000fe200078e18ff */
[----:B------:R-:W-:Y:S01]  /*1fa30*/  BSSY B0, `(.L_x_763) ;  /* 0x0000005000007945 */ /* 0x000fe20003800000 */
[----:B0-----:R-:W-:Y:S01]  /*1fa40*/  SHF.L.U32 R3, R28, 0x1f, RZ ;  /* 0x0000001f1c037819 */ /* 0x001fe200000006ff */
[----:B------:R-:W-:-:S03]  /*1fa50*/  IMAD R6, R26, -0x60, R36 ;  /* 0xffffffa01a067824 */ /* 0x000fc600078e0224 */
[----:B------:R-:W0:Y:S02]  /*1fa60*/  SYNCS.PHASECHK.TRANS64.TRYWAIT P0, [R0+URZ+0x2a860], R3 ;  /* 0x02a86003000075a7 */ /* 0x000e24000800017f */
[----:B0-----:R-:W-:Y:S05]  /*1fa70*/  @!P0 BRA `(.L_x_764) ;  /* 0x0000004800bc8947 */ /* 0x001fea0003800000 */
.L_x_909:
[----:B------:R-:W-:Y:S05]  /*1fa80*/  BSYNC B0 ;  /* 0x0000000000007941 */ /* 0x000fea0003800000 */
.L_x_763:
        /* <DEDUP_REMOVED lines=8> */
[C---:B------:R-:W-:Y:S01]  /*1fb10*/  LOP3.LUT R2, R29.reuse, 0x1, RZ, 0xc0, !PT ;  /* 0x000000011d027812 */ /* 0x040fe200078ec0ff */
[----:B------:R-:W-:Y:S01]  /*1fb20*/  IMAD R4, R4, 0x2, R22 ;  /* 0x0000000204047824 */ /* 0x000fe200078e0216 */
[----:B------:R-:W-:Y:S01]  /*1fb30*/  LOP3.LUT P0, RZ, R29, 0x2, RZ, 0xc0, !PT ;  /* 0x000000021dff7812 */ /* 0x000fe2000780c0ff */
[----:B------:R-:W2:Y:S01]  /*1fb40*/  SHFL.IDX PT, R14, R23, RZ, 0x181f ;  /* 0x00181fff170e7589 */ /* 0x000ea200000e0000 */
[----:B------:R-:W-:Y:S02]  /*1fb50*/  ISETP.NE.U32.AND P1, PT, R2, 0x1, PT ;  /* 0x000000010200780c */ /* 0x000fe40003f25070 */
[C---:B------:R-:W-:Y:S01]  /*1fb60*/  ISETP.LT.OR P3, PT, R6.reuse, 0x1, !P0 ;  /* 0x000000010600780c */ /* 0x040fe20004761670 */
[----:B0-----:R-:W0:Y:S01]  /*1fb70*/  SHFL.IDX PT, R3, R24, RZ, 0x181f ;  /* 0x00181fff18037589 */ /* 0x001e2200000e0000 */
[----:B------:R-:W-:-:S03]  /*1fb80*/  ISETP.LT.OR P2, PT, R6, 0x1, P1 ;  /* 0x000000010600780c */ /* 0x000fc60000f41670 */
[----:B------:R-:W-:Y:S04]  /*1fb90*/  SHFL.IDX PT, R8, R24, 0x1, 0x181f ;  /* 0x00381f0018087f89 */ /* 0x000fe800000e0000 */
[----:B------:R-:W-:Y:S01]  /*1fba0*/  SHFL.IDX PT, R10, R23, 0x2, 0x181f ;  /* 0x00581f00170a7f89 */ /* 0x000fe200000e0000 */
[----:B-1----:R-:W-:-:S04]  /*1fbb0*/  SHF.L.U32 R7, R7, 0x3, RZ ;  /* 0x0000000307077819 */ /* 0x002fc800000006ff */
[----:B------:R-:W-:-:S05]  /*1fbc0*/  LOP3.LUT R7, R7, 0x38, RZ, 0xc0, !PT ;  /* 0x0000003807077812 */ /* 0x000fca00078ec0ff */
[----:B------:R-:W-:Y:S02]  /*1fbd0*/  IMAD.SHL.U32 R5, R7, 0x2, RZ ;  /* 0x0000000207057824 */ /* 0x000fe400078e00ff */
        /* <DEDUP_REMOVED lines=9> */
[----:B------:R-:W0:Y:S02]  /*1fc70*/  SHFL.IDX PT, R14, R23, 0x3, 0x181f ;  /* 0x00781f00170e7f89 */ /* 0x000e2400000e0000 */
[----:B------:R-:W-:Y:S02]  /*1fc80*/  IADD3.X R3, RZ, R8, RZ, P4, !PT ;  /* 0x00000008ff037210 */ /* 0x000fe400027fe4ff */
        /* <DEDUP_REMOVED lines=15> */
[----:B------:R0:W0:Y:S01]  /*1fd80*/  SHFL.IDX PT, R14, R23, 0x5, 0x181f ;  /* 0x00b81f00170e7f89 */ /* 0x00002200000e0000 */
[----:B-1----:R-:W-:-:S05]  /*1fd90*/  IADD3.X R3, RZ, R8, RZ, P4, !PT ;  /* 0x00000008ff037210 */ /* 0x002fca00027fe4ff */
        /* <DEDUP_REMOVED lines=8> */
.L_x_923:
[C---:B------:R-:W-:Y:S02]  /*1fe20*/  ISETP.LT.OR P1, PT, R6.reuse, 0x51, P1 ;  /* 0x000000510600780c */ /* 0x040fe40000f21670 */
[----:B------:R-:W-:Y:S02]  /*1fe30*/  ISETP.LT.OR P0, PT, R6, 0x51, !P0 ;  /* 0x000000510600780c */ /* 0x000fe40004701670 */
[----:B-1----:R-:W-:-:S04]  /*1fe40*/  IADD3 R2, P2, R14, R5, RZ ;  /* 0x000000050e027210 */ /* 0x002fc80007f5e0ff */
[----:B------:R-:W-:-:S05]  /*1fe50*/  IADD3.X R3, RZ, R24, RZ, P2, !PT ;  /* 0x00000018ff037210 */ /* 0x000fca00017fe4ff */
[----:B------:R-:W-:Y:S01]  /*1fe60*/  @!PT LDS RZ, [RZ] ;  /* 0x00000000fffff984 */ /* 0x000fe20000000800 */
[----:B------:R-:W-:Y:S01]  /*1fe70*/  @!PT LDS RZ, [RZ] ;  /* 0x00000000fffff984 */ /* 0x000fe20000000800 */
[----:B------:R-:W-:Y:S01]  /*1fe80*/  @!PT LDS RZ, [RZ] ;  /* 0x00000000fffff984 */ /* 0x000fe20000000800 */
[----:B------:R0:W-:Y:S04]  /*1fe90*/  LDGSTS.E.BYPASS.LTC128B.128 [R4+0x2c00], desc[UR56][R2.64], !P1 ;  /* 0x02c0000002047fae */ /* 0x0001e8000c901d78 */
[----:B------:R0:W-:Y:S01]  /*1fea0*/  LDGSTS.E.BYPASS.LTC128B.128 [R4+0x5c00], desc[UR56][R2.64+0x80], !P0 ;  /* 0x05c0008002047fae */ /* 0x0001e2000c101d78 */
[----:B------:R-:W-:Y:S01]  /*1feb0*/  PLOP3.LUT P0, PT, PT, PT, PT, 0x80, 0x0 ;  /* 0x000000000000781c */ /* 0x000fe20003f0f070 */
[----:B------:R-:W-:-:S12]  /*1fec0*/  NOP ;  /* 0x0000000000007918 */ /* 0x000fd80000000000 */
.L_x_766:
[----:B------:R-:W-:Y:S02]  /*1fed0*/  PLOP3.LUT P1, PT, P1, P0, PT, 0xa2, 0x0 ;  /* 0x000000000000781c */ /* 0x000fe40000f21472 */
[----:B------:R-:W-:-:S08]  /*1fee0*/  @P0 R2UR P1, UR4, R0 ;  /* 0x00000000000402ca */ /* 0x000fd00000020000 */
[----:B------:R-:W-:-:S05]  /*1fef0*/  @P0 PLOP3.LUT P0, PT, P1, PT, PT, 0x80, 0x0 ;  /* 0x000000000000081c */ /* 0x000fca0000f0f070 */
[----:B------:R-:W-:Y:S01]  /*1ff00*/  @!P1 SYNCS.ARRIVE.TRANS64.RED.A0T1 RZ, [UR4+0x2a850], RZ ;  /* 0x02a850ffffff99a7 */ /* 0x000fe20008200404 */
[----:B------:R-:W-:Y:S07]  /*1ff10*/  @!P1 ARRIVES.LDGSTSBAR.64.TRANSCNT [UR4+0x2a850] ;  /* 0x02a85000ff0099b0 */ /* 0x000fee0008000a84 */
[----:B------:R-:W-:Y:S05]  /*1ff20*/  @P0 BRA.U.ANY `(.L_x_766) ;  /* 0xfffffffd00e80947 */ /* 0x000fea000393ffff */
[----:B------:R-:W-:Y:S01]  /*1ff30*/  NOP ;  /* 0x0000000000007918 */ /* 0x000fe20000000000 */
[----:B0-----:R-:W2:Y:S02]  /*1ff40*/  LDL.LU R2, [R1+0x30] ;  /* 0x0000300001027983 */ /* 0x001ea40000300800 */
[----:B--2---:R-:W-:-:S13]  /*1ff50*/  ISETP.NE.AND P2, PT, R2, 0x3, PT ;  /* 0x000000030200780c */ /* 0x004fda0003f45270 */
[----:B------:R-:W-:Y:S05]  /*1ff60*/  @!P2 BRA `(.L_x_767) ;  /* 0x000000000004a947 */ /* 0x000fea0003800000 */
[----:B------:R-:W-:Y:S01]  /*1ff70*/  BPT.TRAP 0x1 ;  /* 0x000000040000795c */ /* 0x000fe20000300000 */
.L_x_767:
[----:B------:R0:W-:Y:S01]  /*1ff80*/  SYNCS.ARRIVE.TRANS64.A1T0 RZ, [R0+URZ+0x2a850], RZ ;  /* 0x02a850ff00ff79a7 */ /* 0x0001e2000810003f */
[----:B------:R-:W-:-:S05]  /*1ff90*/  VIADD R27, R27, 0x1 ;  /* 0x000000011b1b7836 */ /* 0x000fca0000000000 */
[----:B------:R-:W-:-:S04]  /*1ffa0*/  ISETP.NE.AND P0, PT, R27, 0x2, PT ;  /* 0x000000021b00780c */ /* 0x000fc80003f05270 */
[----:B------:R-:W-:Y:S02]  /*1ffb0*/  SEL R3, RZ, 0x1, P0 ;  /* 0x00000001ff037807 */ /* 0x000fe40000000000 */
[----:B------:R-:W-:Y:S02]  /*1ffc0*/  SEL R27, R27, RZ, P0 ;  /* 0x000000ff1b1b7207 */ /* 0x000fe40000000000 */
[----:B0-----:R-:W-:-:S07]  /*1ffd0*/  LOP3.LUT R28, R28, R3, RZ, 0x3c, !PT ;  /* 0x000000031c1c7212 */ /* 0x001fce00078e3cff */
.L_x_724:
[----:B------:R-:W-:Y:S05]  /*1ffe0*/  BSYNC B7 ;  /* 0x0000000000077941 */ /* 0x000fea0003800000 */
.L_x_722:
[----:B------:R-:W2:Y:S02]  /*1fff0*/  LDL R0, [R1+0x38] ;  /* 0x0000380001007983 */ /* 0x000ea40000100800 */
[----:B--2---:R-:W-:-:S13]  /*20000*/  LOP3.LUT P0, RZ, R0, 0x20, RZ, 0xc0, !PT ;  /* 0x0000002000ff7812 */ /* 0x004fda000780c0ff */
[----:B------:R-:W-:Y:S05]  /*20010*/  @!P0 BRA `(.L_x_768) ;  /* 0x0000000000248947 */ /* 0x000fea0003800000 */
[----:B------:R-:W-:Y:S05]  /*20020*/  WARPSYNC.ALL ;  /* 0x0000000000007948 */ /* 0x000fea0003800000 */
[----:B------:R-:W1:Y:S08]  /*20030*/  S2UR UR5, SR_CgaCtaId ;  /* 0x00000000000579c3 */ /* 0x000e700000008800 */
[----:B------:R-:W-:Y:S06]  /*20040*/  BAR.SYNC.DEFER_BLOCKING 0x5, 0x180 ;  /* 0x0146000000007b1d */ /* 0x000fec0000010000 */
[----:B------:R-:W-:-:S02]  /*20050*/  UMOV UR4, 0x400 ;  /* 0x0000040000047882 */ /* 0x000fc40000000000 */
[----:B-1----:R-:W-:-:S06]  /*20060*/  ULEA UR4, UR5, UR4, 0x18 ;  /* 0x0000000405047291 */ /* 0x002fcc000f8ec03f */
[----:B0-----:R-:W-:-:S05]  /*20070*/  MOV R22, UR4 ;  /* 0x0000000400167c02 */ /* 0x001fca0008000f00 */
[----:B------:R2:W3:Y:S01]  /*20080*/  LDS.128 R16, [R22+0x2a8d0] ;  /* 0x02a8d00016107984 */ /* 0x0004e20000000c00 */
[----:B------:R-:W-:Y:S06]  /*20090*/  BAR.ARV 0x4, 0x180 ;  /* 0x0106000000007b1d */ /* 0x000fec0000002000 */
[----:B------:R-:W-:Y:S05]  /*200a0*/  BRA `(.L_x_769) ;  /* 0x0000000800d07947 */ /* 0x000fea0003800000 */
.L_x_768:
[----:B------:R-:W1:Y:S01]  /*200b0*/  S2R R9, SR_TID.X ;  /* 0x0000000000097919 */ /* 0x000e620000002100 */
[----:B------:R-:W-:Y:S01]  /*200c0*/  UMOV UR4, 0xffffffff ;  /* 0xffffffff00047882 */ /* 0x000fe20000000000 */
[----:B-1----:R-:W-:-:S04]  /*200d0*/  LOP3.LUT R9, R9, 0x1f, RZ, 0xc0, !PT ;  /* 0x0000001f09097812 */ /* 0x002fc800078ec0ff */
[----:B------:R-:W-:Y:S01]  /*200e0*/  ISETP.NE.AND P0, PT, R9, 0x1f, PT ;  /* 0x0000001f0900780c */ /* 0x000fe20003f05270 */
[----:B------:R-:W-:-:S12]  /*200f0*/  BRA.DIV UR4, `(.L_x_770) ;  /* 0x0000004e041c7947 */ /* 0x000fd8000b800000 */
[----:B0-----:R-:W-:Y:S01]  /*20100*/  IMAD.IADD R7, R19, 0x1, R9 ;  /* 0x0000000113077824 */ /* 0x001fe200078e0209 */
[----:B------:R-:W-:-:S04]  /*20110*/  ULDC UR4, c[0x0][0xc3c] ;  /* 0x00030f0000047ab9 */ /* 0x000fc80000000800 */
[----:B------:R-:W-:-:S13]  /*20120*/  ISETP.GE.OR P1, PT, R7, UR4, !P0 ;  /* 0x0000000407007c0c */ /* 0x000fda000c726670 */
[----:B------:R-:W0:Y:S08]  /*20130*/  @!P1 LDC.64 R2, c[0x0][0xc80] ;  /* 0x00032000ff029b82 */ /* 0x000e300000000a00 */
[----:B------:R-:W1:Y:S01]  /*20140*/  @!P1 LDC.64 R4, c[0x0][0xc78] ;  /* 0x00031e00ff049b82 */ /* 0x000e620000000a00 */
[----:B0-----:R-:W-:-:S05]  /*20150*/  @!P1 IMAD.WIDE R2, R7, 0x4, R2 ;  /* 0x0000000407029825 */ /* 0x001fca00078e0202 */
[----:B------:R1:W2:Y:S02]  /*20160*/  @!P1 LDG.E R6, desc[UR56][R2.64] ;  /* 0x0000003802069981 */ /* 0x0002a4000c1e1900 */
[----:B-1----:R-:W-:-:S05]  /*20170*/  @!P1 IMAD.WIDE R2, R7, 0x4, R4 ;  /* 0x0000000407029825 */ /* 0x002fca00078e0204 */
[----:B------:R-:W3:Y:S01]  /*20180*/  @!P1 LDG.E R5, desc[UR56][R2.64] ;  /* 0x0000003802059981 */ /* 0x000ee2000c1e1900 */
[----:B------:R-:W-:Y:S02]  /*20190*/  MOV R7, RZ ;  /* 0x000000ff00077202 */ /* 0x000fe40000000f00 */
[----:B------:R-:W-:Y:S01]  /*201a0*/  MOV R4, RZ ;  /* 0x000000ff00047202 */ /* 0x000fe20000000f00 */
[----:B------:R-:W-:Y:S01]  /*201b0*/  SHFL.IDX PT, R0, R16, RZ, 0x1f ;  /* 0x00001fff10007589 */ /* 0x000fe200000e0000 */
[C---:B------:R-:W-:Y:S02]  /*201c0*/  ISETP.GE.U32.AND P2, PT, R9.reuse, 0x2, PT ;  /* 0x000000020900780c */ /* 0x040fe40003f46070 */
[C---:B------:R-:W-:Y:S01]  /*201d0*/  ISETP.GE.U32.AND P3, PT, R9.reuse, 0x4, PT ;  /* 0x000000040900780c */ /* 0x040fe20003f66070 */
[----:B------:R-:W-:Y:S01]  /*201e0*/  SHFL.IDX PT, R8, R16, 0x1, 0x1f ;  /* 0x00201f0010087f89 */ /* 0x000fe200000e0000 */
[C---:B------:R-:W-:Y:S02]  /*201f0*/  ISETP.GE.U32.AND P4, PT, R9.reuse, 0x8, PT ;  /* 0x000000080900780c */ /* 0x040fe40003f86070 */
[----:B------:R-:W-:Y:S01]  /*20200*/  ISETP.GE.U32.AND P5, PT, R9, 0x10, PT ;  /* 0x000000100900780c */ /* 0x000fe20003fa6070 */
[----:B--2---:R-:W-:-:S02]  /*20210*/  @!P1 IMAD.MOV.U32 R7, RZ, RZ, R6 ;  /* 0x000000ffff079224 */ /* 0x004fc400078e0006 */
[----:B------:R-:W-:Y:S02]  /*20220*/  IMAD.MOV.U32 R6, RZ, RZ, RZ ;  /* 0x000000ffff067224 */ /* 0x000fe400078e00ff */
[----:B---3--:R-:W-:Y:S01]  /*20230*/  @!P1 IMAD.MOV.U32 R4, RZ, RZ, R5 ;  /* 0x000000ffff049224 */ /* 0x008fe200078e0005 */
[----:B------:R-:W-:-:S03]  /*20240*/  ISETP.NE.AND P1, PT, R9, RZ, PT ;  /* 0x000000ff0900720c */ /* 0x000fc60003f25270 */
[----:B------:R-:W-:-:S05]  /*20250*/  IMAD R13, R4, R7, RZ ;  /* 0x00000007040d7224 */ /* 0x000fca00078e02ff */
[----:B------:R-:W0:Y:S02]  /*20260*/  SHFL.UP PT, R14, R13, 0x1, RZ ;  /* 0x042000000d0e7989 */ /* 0x000e2400000e00ff */
[----:B0-----:R-:W-:-:S04]  /*20270*/  SEL R14, R14, RZ, P1 ;  /* 0x000000ff0e0e7207 */ /* 0x001fc80000800000 */
[----:B------:R-:W-:-:S05]  /*20280*/  IADD3 R5, R13, R14, RZ ;  /* 0x0000000e0d057210 */ /* 0x000fca0007ffe0ff */
        /* <DEDUP_REMOVED lines=12> */
[----:B------:R0:W1:Y:S02]  /*20350*/  SHFL.IDX PT, R14, R2, 0x1f, 0x1f ;  /* 0x03e01f00020e7f89 */ /* 0x00006400000e0000 */
.L_x_933:
[----:B------:R-:W-:Y:S02]  /*20360*/  ULDC UR4, c[0x0][0xc38] ;  /* 0x00030e0000047ab9 */ /* 0x000fe40000000800 */
[----:B------:R-:W-:-:S05]  /*20370*/  MOV R5, UR4 ;  /* 0x0000000400057c02 */ /* 0x000fca0008000f00 */
[----:B-1----:R-:W-:-:S04]  /*20380*/  IMAD R14, R14, R5, RZ ;  /* 0x000000050e0e7224 */ /* 0x002fc800078e02ff */
[----:B------:R-:W-:-:S05]  /*20390*/  IMAD.IADD R9, R8, 0x1, R14 ;  /* 0x0000000108097824 */ /* 0x000fca00078e020e */
[----:B------:R-:W-:-:S13]  /*203a0*/  ISETP.GT.AND P6, PT, R9, R0, PT ;  /* 0x000000000900720c */ /* 0x000fda0003fc4270 */
[----:B------:R-:W-:Y:S05]  /*203b0*/  @P6 BRA `(.L_x_771) ;  /* 0x0000000000a46947 */ /* 0x000fea0003800000 */
.L_x_774:
[----:B0-----:R-:W0:Y:S01]  /*203c0*/  LDC R2, c[0x0][0xc3c] ;  /* 0x00030f00ff027b82 */ /* 0x001e220000000800 */
[----:B------:R-:W-:-:S04]  /*203d0*/  IADD3 R19, R19, 0x1f, RZ ;  /* 0x0000001f13137810 */ /* 0x000fc80007ffe0ff */
[----:B0-----:R-:W-:-:S13]  /*203e0*/  ISETP.GE.AND P6, PT, R19, R2, PT ;  /* 0x000000021300720c */ /* 0x001fda0003fc6270 */
[----:B------:R-:W-:Y:S05]  /*203f0*/  @P6 BRA `(.L_x_772) ;  /* 0x0000000400b86947 */ /* 0x000fea0003800000 */
[----:B------:R-:W0:Y:S01]  /*20400*/  S2R R3, SR_TID.X ;  /* 0x0000000000037919 */ /* 0x000e220000002100 */
[----:B------:R-:W-:Y:S02]  /*20410*/  MOV R7, RZ ;  /* 0x000000ff00077202 */ /* 0x000fe40000000f00 */
[----:B0-----:R-:W-:-:S05]  /*20420*/  LOP3.LUT R3, R3, 0x1f, RZ, 0xc0, !PT ;  /* 0x0000001f03037812 */ /* 0x001fca00078ec0ff */
[----:B------:R-:W-:-:S05]  /*20430*/  IMAD.IADD R11, R19, 0x1, R3 ;  /* 0x00000001130b7824 */ /* 0x000fca00078e0203 */
[----:B------:R-:W-:-:S13]  /*20440*/  ISETP.GE.OR P6, PT, R11, R2, !P0 ;  /* 0x000000020b00720c */ /* 0x000fda00047c6670 */
[----:B------:R-:W0:Y:S08]  /*20450*/  @!P6 LDC.64 R2, c[0x0][0xc80] ;  /* 0x00032000ff02eb82 */ /* 0x000e300000000a00 */
[----:B------:R-:W1:Y:S01]  /*20460*/  @!P6 LDC.64 R4, c[0x0][0xc78] ;  /* 0x00031e00ff04eb82 */ /* 0x000e620000000a00 */
[----:B0-----:R-:W-:-:S05]  /*20470*/  @!P6 IMAD.WIDE R2, R11, 0x4, R2 ;  /* 0x000000040b02e825 */ /* 0x001fca00078e0202 */
[----:B------:R1:W2:Y:S02]  /*20480*/  @!P6 LDG.E R7, desc[UR56][R2.64] ;  /* 0x000000380207e981 */ /* 0x0002a4000c1e1900 */
[----:B-1----:R-:W-:-:S04]  /*20490*/  @!P6 IMAD.WIDE R2, R11, 0x4, R4 ;  /* 0x000000040b02e825 */ /* 0x002fc800078e0204 */
[----:B------:R-:W-:-:S06]  /*204a0*/  IMAD.MOV.U32 R4, RZ, RZ, RZ ;  /* 0x000000ffff047224 */ /* 0x000fcc00078e00ff */
[----:B------:R-:W2:Y:S01]  /*204b0*/  @!P6 LDG.E R4, desc[UR56][R2.64] ;  /* 0x000000380204e981 */ /* 0x000ea2000c1e1900 */
[----:B------:R-:W-:Y:S01]  /*204c0*/  UMOV UR4, 0xffffffff ;  /* 0xffffffff00047882 */ /* 0x000fe20000000000 */
[----:B--2---:R-:W-:Y:S02]  /*204d0*/  IMAD R13, R4, R7, RZ ;  /* 0x00000007040d7224 */ /* 0x004fe400078e02ff */
[----:B------:R-:W-:Y:S05]  /*204e0*/  BRA.DIV UR4, `(.L_x_773) ;  /* 0x0000004e045c7947 */ /* 0x000fea000b800000 */
        /* <DEDUP_REMOVED lines=16> */
.L_x_941:
[----:B------:R-:W-:Y:S02]  /*205f0*/  ULDC UR4, c[0x0][0xc38] ;  /* 0x00030e0000047ab9 */ /* 0x000fe40000000800 */
[----:B------:R-:W-:-:S04]  /*20600*/  IMAD.U32 R5, RZ, RZ, UR4 ;  /* 0x00000004ff057e24 */ /* 0x000fc8000f8e00ff */
[----:B-1----:R-:W-:-:S05]  /*20610*/  IMAD R14, R14, R5, RZ ;  /* 0x000000050e0e7224 */ /* 0x002fca00078e02ff */
[----:B------:R-:W-:-:S04]  /*20620*/  IADD3 R9, R14, R9, RZ ;  /* 0x000000090e097210 */ /* 0x000fc80007ffe0ff */
[----:B------:R-:W-:-:S13]  /*20630*/  ISETP.GT.AND P6, PT, R9, R0, PT ;  /* 0x000000000900720c */ /* 0x000fda0003fc4270 */
[----:B------:R-:W-:Y:S05]  /*20640*/  @!P6 BRA `(.L_x_774) ;  /* 0xfffffffc005ce947 */ /* 0x000fea000383ffff */
.L_x_771:
        /* <DEDUP_REMOVED lines=9> */
.L_x_946:
[----:B------:R-:W-:-:S13]  /*206e0*/  ISETP.NE.AND P0, PT, R3, RZ, PT ;  /* 0x000000ff0300720c */ /* 0x000fda0003f05270 */
[----:B------:R-:W-:Y:S05]  /*206f0*/  @!P0 BRA `(.L_x_776) ;  /* 0x0000000000108947 */ /* 0x000fea0003800000 */
[----:B------:R-:W-:Y:S01]  /*20700*/  UMOV UR4, 0xffffffff ;  /* 0xffffffff00047882 */ /* 0x000fe20000000000 */
[----:B------:R-:W-:Y:S02]  /*20710*/  IADD3 R12, R8, -0x1, RZ ;  /* 0xffffffff080c7810 */ /* 0x000fe40007ffe0ff */
[----:B------:R-:W-:Y:S05]  /*20720*/  BRA.DIV UR4, `(.L_x_777) ;  /* 0x0000004e04e07947 */ /* 0x000fea000b800000 */
[----:B------:R4:W0:Y:S02]  /*20730*/  SHFL.IDX PT, R6, R2, R12, 0x1f ;  /* 0x00001f0c02067589 */ /* 0x00082400000e0000 */
.L_x_776:
[----:B--2---:R-:W-:Y:S01]  /*20740*/  IABS R10, R7 ;  /* 0x00000007000a7213 */ /* 0x004fe20000000000 */
[----:B0-----:R-:W-:Y:S01]  /*20750*/  IMAD R16, R6, R5, R9 ;  /* 0x0000000506107224 */ /* 0x001fe200078e0209 */
[----:B---3--:R-:W-:Y:S02]  /*20760*/  IABS R5, R4 ;  /* 0x0000000400057213 */ /* 0x008fe40000000000 */
[----:B------:R-:W0:Y:S01]  /*20770*/  I2F.RP R11, R10 ;  /* 0x0000000a000b7306 */ /* 0x000e220000209400 */
[----:B------:R-:W-:Y:S02]  /*20780*/  IADD3 R19, R8, R19, RZ ;  /* 0x0000001308137210 */ /* 0x000fe40007ffe0ff */
[----:B------:R-:W-:-:S05]  /*20790*/  IADD3 R0, R0, -R16, RZ ;  /* 0x8000001000007210 */ /* 0x000fca0007ffe0ff */
[----:B----4-:R-:W2:Y:S08]  /*207a0*/  I2F.RP R12, R5 ;  /* 0x00000005000c7306 */ /* 0x010eb00000209400 */
[----:B0-----:R-:W0:Y:S08]  /*207b0*/  MUFU.RCP R11, R11 ;  /* 0x0000000b000b7308 */ /* 0x001e300000001000 */
[----:B--2---:R-:W-:Y:S01]  /*207c0*/  MUFU.RCP R12, R12 ;  /* 0x0000000c000c7308 */ /* 0x004fe20000001000 */
[----:B0-----:R-:W-:-:S07]  /*207d0*/  VIADD R2, R11, 0xffffffe ;  /* 0x0ffffffe0b027836 */ /* 0x001fce0000000000 */
[----:B------:R0:W2:Y:S02]  /*207e0*/  F2I.FTZ.U32.TRUNC.NTZ R3, R2 ;  /* 0x0000000200037305 */ /* 0x0000a4000021f000 */
[----:B0-----:R-:W-:Y:S01]  /*207f0*/  IMAD.MOV.U32 R2, RZ, RZ, RZ ;  /* 0x000000ffff027224 */ /* 0x001fe200078e00ff */
[----:B--2---:R-:W-:-:S05]  /*20800*/  IADD3 R9, RZ, -R3, RZ ;  /* 0x80000003ff097210 */ /* 0x004fca0007ffe0ff */
[----:B------:R-:W-:-:S04]  /*20810*/  IMAD R9, R9, R10, RZ ;  /* 0x0000000a09097224 */ /* 0x000fc800078e02ff */
[----:B------:R-:W-:Y:S01]  /*20820*/  IMAD.HI.U32 R3, R3, R9, R2 ;  /* 0x0000000903037227 */ /* 0x000fe200078e0002 */
[----:B------:R-:W-:Y:S02]  /*20830*/  IABS R2, R7 ;  /* 0x0000000700027213 */ /* 0x000fe40000000000 */
[----:B------:R-:W-:-:S03]  /*20840*/  IABS R9, R0 ;  /* 0x0000000000097213 */ /* 0x000fc60000000000 */
[----:B------:R-:W-:Y:S02]  /*20850*/  IMAD.MOV R2, RZ, RZ, -R2 ;  /* 0x000000ffff027224 */ /* 0x000fe400078e0a02 */
[----:B------:R-:W-:Y:S01]  /*20860*/  IMAD.HI.U32 R6, R3, R9, RZ ;  /* 0x0000000903067227 */ /* 0x000fe200078e00ff */
[----:B------:R-:W-:-:S03]  /*20870*/  IADD3 R3, R12, 0xffffffe, RZ ;  /* 0x0ffffffe0c037810 */ /* 0x000fc60007ffe0ff */
[----:B------:R-:W-:-:S03]  /*20880*/  IMAD R9, R6, R2, R9 ;  /* 0x0000000206097224 */ /* 0x000fc600078e0209 */
[----:B------:R-:W0:Y:S02]  /*20890*/  F2I.FTZ.U32.TRUNC.NTZ R3, R3 ;  /* 0x0000000300037305 */ /* 0x000e24000021f000 */
[----:B------:R-:W-:-:S13]  /*208a0*/  ISETP.GT.U32.AND P1, PT, R10, R9, PT ;  /* 0x000000090a00720c */ /* 0x000fda0003f24070 */
[----:B------:R-:W-:Y:S01]  /*208b0*/  @!P1 IMAD.IADD R9, R9, 0x1, -R10 ;  /* 0x0000000109099824 */ /* 0x000fe200078e0a0a */
[----:B0-----:R-:W-:Y:S02]  /*208c0*/  IADD3 R2, RZ, -R3, RZ ;  /* 0x80000003ff027210 */ /* 0x001fe40007ffe0ff */
[----:B------:R-:W-:Y:S02]  /*208d0*/  @!P1 IADD3 R6, R6, 0x1, RZ ;  /* 0x0000000106069810 */ /* 0x000fe40007ffe0ff */
[----:B------:R-:W-:Y:S01]  /*208e0*/  ISETP.GE.U32.AND P0, PT, R9, R10, PT ;  /* 0x0000000a0900720c */ /* 0x000fe20003f06070 */
[----:B------:R-:W-:Y:S01]  /*208f0*/  IMAD R9, R2, R5, RZ ;  /* 0x0000000502097224 */ /* 0x000fe200078e02ff */
[----:B------:R-:W-:Y:S01]  /*20900*/  ISETP.NE.AND P1, PT, R7, RZ, PT ;  /* 0x000000ff0700720c */ /* 0x000fe20003f25270 */
[----:B------:R-:W-:-:S04]  /*20910*/  IMAD.MOV.U32 R2, RZ, RZ, RZ ;  /* 0x000000ffff027224 */ /* 0x000fc800078e00ff */
[----:B------:R-:W-:Y:S01]  /*20920*/  IMAD.HI.U32 R9, R3, R9, R2 ;  /* 0x0000000903097227 */ /* 0x000fe200078e0002 */
[----:B------:R-:W-:Y:S02]  /*20930*/  LOP3.LUT R2, R0, R7, RZ, 0x3c, !PT ;  /* 0x0000000700027212 */ /* 0x000fe400078e3cff */
[----:B------:R-:W-:Y:S02]  /*20940*/  IABS R3, R4 ;  /* 0x0000000400037213 */ /* 0x000fe40000000000 */
[----:B------:R-:W-:Y:S01]  /*20950*/  ISETP.GE.AND P2, PT, R2, RZ, PT ;  /* 0x000000ff0200720c */ /* 0x000fe20003f46270 */
[----:B------:R-:W-:Y:S02]  /*20960*/  @P0 VIADD R6, R6, 0x1 ;  /* 0x0000000106060836 */ /* 0x000fe40000000000 */
[----:B------:R-:W-:-:S10]  /*20970*/  IMAD.MOV R3, RZ, RZ, -R3 ;  /* 0x000000ffff037224 */ /* 0x000fd400078e0a03 */
[----:B------:R-:W-:Y:S02]  /*20980*/  @!P2 IADD3 R6, -R6, RZ, RZ ;  /* 0x000000ff0606a210 */ /* 0x000fe40007ffe1ff */
[----:B------:R-:W-:-:S04]  /*20990*/  @!P1 LOP3.LUT R6, RZ, R7, RZ, 0x33, !PT ;  /* 0x00000007ff069212 */ /* 0x000fc800078e33ff */
[-C--:B------:R-:W-:Y:S01]  /*209a0*/  IABS R2, R6.reuse ;  /* 0x0000000600027213 */ /* 0x080fe20000000000 */
[----:B------:R-:W-:-:S04]  /*209b0*/  IMAD R7, R7, R6, RZ ;  /* 0x0000000607077224 */ /* 0x000fc800078e02ff */
[----:B------:R-:W-:-:S04]  /*209c0*/  IMAD.HI.U32 R9, R9, R2, RZ ;  /* 0x0000000209097227 */ /* 0x000fc800078e00ff */
[----:B------:R-:W-:Y:S02]  /*209d0*/  IMAD R2, R9, R3, R2 ;  /* 0x0000000309027224 */ /* 0x000fe400078e0202 */
[----:B------:R-:W-:-:S03]  /*209e0*/  IMAD.IADD R17, R0, 0x1, -R7 ;  /* 0x0000000100117824 */ /* 0x000fc600078e0a07 */
[----:B------:R-:W-:-:S13]  /*209f0*/  ISETP.GT.U32.AND P1, PT, R5, R2, PT ;  /* 0x000000020500720c */ /* 0x000fda0003f24070 */
[-C--:B------:R-:W-:Y:S01]  /*20a00*/  @!P1 IADD3 R2, R2, -R5.reuse, RZ ;  /* 0x8000000502029210 */ /* 0x080fe20007ffe0ff */
[----:B------:R-:W-:Y:S01]  /*20a10*/  @!P1 VIADD R9, R9, 0x1 ;  /* 0x0000000109099836 */ /* 0x000fe20000000000 */
[----:B------:R-:W-:Y:S02]  /*20a20*/  ISETP.NE.AND P1, PT, R4, RZ, PT ;  /* 0x000000ff0400720c */ /* 0x000fe40003f25270 */
[----:B------:R-:W-:Y:S02]  /*20a30*/  ISETP.GE.U32.AND P0, PT, R2, R5, PT ;  /* 0x000000050200720c */ /* 0x000fe40003f06070 */
[----:B------:R-:W-:-:S04]  /*20a40*/  LOP3.LUT R2, R6, R4, RZ, 0x3c, !PT ;  /* 0x0000000406027212 */ /* 0x000fc800078e3cff */
[----:B------:R-:W-:-:S07]  /*20a50*/  ISETP.GE.AND P2, PT, R2, RZ, PT ;  /* 0x000000ff0200720c */ /* 0x000fce0003f46270 */
[----:B------:R-:W-:-:S06]  /*20a60*/  @P0 IADD3 R9, R9, 0x1, RZ ;  /* 0x0000000109090810 */ /* 0x000fcc0007ffe0ff */
[----:B------:R-:W-:Y:S01]  /*20a70*/  @!P2 IMAD.MOV R9, RZ, RZ, -R9 ;  /* 0x000000ffff09a224 */ /* 0x000fe200078e0a09 */
[----:B------:R-:W-:-:S04]  /*20a80*/  @!P1 LOP3.LUT R9, RZ, R4, RZ, 0x33, !PT ;  /* 0x00000004ff099212 */ /* 0x000fc800078e33ff */
[----:B------:R-:W-:Y:S01]  /*20a90*/  IADD3 R3, -R9, RZ, RZ ;  /* 0x000000ff09037210 */ /* 0x000fe20007ffe1ff */
[----:B------:R-:W-:-:S04]  /*20aa0*/  IMAD R9, R4, 0x1000000, R9 ;  /* 0x0100000004097824 */ /* 0x000fc800078e0209 */
[----:B------:R-:W-:-:S05]  /*20ab0*/  IMAD R18, R4, R3, R6 ;  /* 0x0000000304127224 */ /* 0x000fca00078e0206 */
[----:B------:R-:W-:Y:S01]  /*20ac0*/  LEA R18, R18, R9, 0x10 ;  /* 0x0000000912127211 */ /* 0x000fe200078e80ff */
[----:B------:R-:W-:Y:S06]  /*20ad0*/  BRA `(.L_x_778) ;  /* 0x00000000001c7947 */ /* 0x000fec0003800000 */
.L_x_772:
[----:B------:R-:W-:Y:S01]  /*20ae0*/  UMOV UR4, URZ ;  /* 0x0000003f00047c82 */ /* 0x000fe20008000000 */
[----:B------:R-:W-:Y:S01]  /*20af0*/  UMOV UR5, URZ ;  /* 0x0000003f00057c82 */ /* 0x000fe20008000000 */
[----:B------:R-:W-:Y:S01]  /*20b00*/  ULDC UR6, c[0x0][0xc3c] ;  /* 0x00030f0000067ab9 */ /* 0x000fe20000000800 */
[----:B------:R-:W-:Y:S01]  /*20b10*/  IMAD.MOV.U32 R16, RZ, RZ, R0 ;  /* 0x000000ffff107224 */ /* 0x000fe200078e0000 */
[----:B------:R-:W-:Y:S01]  /*20b20*/  MOV R17, UR4 ;  /* 0x0000000400117c02 */ /* 0x000fe20008000f00 */
[----:B------:R-:W-:Y:S01]  /*20b30*/  IMAD.U32 R18, RZ, RZ, UR5 ;  /* 0x00000005ff127e24 */ /* 0x000fe2000f8e00ff */
[----:B------:R-:W-:-:S07]  /*20b40*/  MOV R19, UR6 ;  /* 0x0000000600137c02 */ /* 0x000fce0008000f00 */
.L_x_778:
        /* <DEDUP_REMOVED lines=10> */
.L_x_769:
[----:B------:R-:W-:Y:S02]  /*20bf0*/  ULDC UR4, c[0x0][0xc3c] ;  /* 0x00030f0000047ab9 */ /* 0x000fe40000000800 */
[----:B---3--:R-:W-:-:S13]  /*20c00*/  ISETP.GE.AND P0, PT, R19, UR4, PT ;  /* 0x0000000413007c0c */ /* 0x008fda000bf06270 */
[----:B------:R-:W-:Y:S05]  /*20c10*/  @!P0 BRA `(.L_x_779) ;  /* 0xffffff9c00f48947 */ /* 0x000fea000383ffff */
[----:B------:R-:W-:Y:S05]  /*20c20*/  BSYNC B8 ;  /* 0x0000000000087941 */ /* 0x000fea0003800000 */
.L_x_676:
[----:B------:R-:W3:Y:S01]  /*20c30*/  LDL.LU R0, [R1+0x20] ;  /* 0x0000200001007983 */ /* 0x000ee20000300800 */
[----:B------:R-:W-:Y:S01]  /*20c40*/  BSSY B0, `(.L_x_780) ;  /* 0x000000b000007945 */ /* 0x000fe20003800000 */
[----:B------:R-:W4:Y:S01]  /*20c50*/  S2R R5, SR_CgaCtaId ;  /* 0x0000000000057919 */ /* 0x000f220000008800 */
[----:B---3--:R-:W-:-:S05]  /*20c60*/  VIADD R0, R0, 0x1 ;  /* 0x0000000100007836 */ /* 0x008fca0000000000 */
[----:B0-----:R-:W-:-:S04]  /*20c70*/  LEA.HI R2, R0, R0, RZ, 0x1 ;  /* 0x0000000000027211 */ /* 0x001fc800078f08ff */
[----:B------:R-:W-:Y:S02]  /*20c80*/  LOP3.LUT R3, R2, 0xfffffffe, RZ, 0xc0, !PT ;  /* 0xfffffffe02037812 */ /* 0x000fe400078ec0ff */
[----:B------:R-:W-:Y:S02]  /*20c90*/  MOV R2, 0x400 ;  /* 0x0000040000027802 */ /* 0x000fe40000000f00 */
[----:B------:R-:W-:Y:S02]  /*20ca0*/  IADD3 R0, R0, -R3, RZ ;  /* 0x8000000300007210 */ /* 0x000fe40007ffe0ff */
[----:B----4-:R-:W-:Y:S02]  /*20cb0*/  LEA R4, R5, R2, 0x18 ;  /* 0x0000000205047211 */ /* 0x010fe400078ec0ff */
[----:B------:R-:W-:-:S04]  /*20cc0*/  SHF.L.U32 R0, R0, 0x1f, RZ ;  /* 0x0000001f00007819 */ /* 0x000fc800000006ff */
[----:B------:R-:W0:Y:S02]  /*20cd0*/  SYNCS.PHASECHK.TRANS64.TRYWAIT P0, [R4+URZ+0x2a820], R0 ;  /* 0x02a82000040075a7 */ /* 0x000e24000800017f */
[----:B0-----:R-:W-:Y:S05]  /*20ce0*/  @!P0 BRA `(.L_x_781) ;  /* 0x0000004800988947 */ /* 0x001fea0003800000 */
.L_x_949:
[----:B------:R-:W-:Y:S05]  /*20cf0*/  BSYNC B0 ;  /* 0x0000000000007941 */ /* 0x000fea0003800000 */
.L_x_780:
[----:B------:R-:W-:-:S03]  /*20d00*/  UMOV UR4, 0xffffffff ;  /* 0xffffffff00047882 */ /* 0x000fc60000000000 */
[----:B------:R-:W-:Y:S05]  /*20d10*/  BRA.DIV UR4, `(.L_x_782) ;  /* 0x0000004a04a07947 */ /* 0x000fea000b800000 */
[----:B0-----:R-:W0:Y:S02]  /*20d20*/  S2R R0, SR_TID.X ;  /* 0x0000000000007919 */ /* 0x001e240000002100 */
[----:B0-----:R-:W-:-:S04]  /*20d30*/  SHF.R.U32.HI R0, RZ, 0x5, R0 ;  /* 0x00000005ff007819 */ /* 0x001fc80000011600 */
[----:B------:R-:W-:-:S05]  /*20d40*/  LOP3.LUT R0, R0, 0x3, RZ, 0xc0, !PT ;  /* 0x0000000300007812 */ /* 0x000fca00078ec0ff */
[----:B------:R0:W3:Y:S02]  /*20d50*/  SHFL.IDX PT, R14, R0, RZ, 0x1f ;  /* 0x00001fff000e7589 */ /* 0x0000e400000e0000 */
.L_x_952:
[----:B---3--:R-:W-:-:S13]  /*20d60*/  ISETP.NE.AND P0, PT, R14, RZ, PT ;  /* 0x000000ff0e00720c */ /* 0x008fda0003f05270 */
[----:B------:R-:W-:Y:S05]  /*20d70*/  @P0 BRA `(.L_x_446) ;  /* 0x0000000000880947 */ /* 0x000fea0003800000 */
[----:B------:R-:W-:-:S03]  /*20d80*/  UMOV UR4, 0xffffffff ;  /* 0xffffffff00047882 */ /* 0x000fc60000000000 */
[----:B------:R-:W-:Y:S05]  /*20d90*/  BRA.DIV UR4, `(.L_x_783) ;  /* 0x0000004a04b47947 */ /* 0x000fea000b800000 */
[----:B------:R-:W-:-:S13]  /*20da0*/  ELECT P6, URZ, PT ;  /* 0x00000000003f782f */ /* 0x000fda00038c0000 */
.L_x_955:
[----:B------:R-:W-:Y:S05]  /*20db0*/  @!P6 BRA `(.L_x_446) ;  /* 0x000000000078e947 */ /* 0x000fea0003800000 */
[----:B------:R-:W-:-:S06]  /*20dc0*/  ULOP3.LUT UR4, UR60, 0x2, URZ, 0xfc, !UPT ;  /* 0x000000023c047892 */ /* 0x000fcc000f8efc3f */
[----:B0-----:R-:W-:-:S05]  /*20dd0*/  IMAD.U32 R0, RZ, RZ, UR4 ;  /* 0x00000004ff007e24 */ /* 0x001fca000f8e00ff */
[----:B------:R-:W-:-:S13]  /*20de0*/  ISETP.NE.AND P0, PT, R0, 0x3, PT ;  /* 0x000000030000780c */ /* 0x000fda0003f05270 */
[----:B------:R-:W-:Y:S05]  /*20df0*/  @!P0 BRA `(.L_x_784) ;  /* 0x0000000000048947 */ /* 0x000fea0003800000 */
[----:B------:R-:W-:Y:S01]  /*20e00*/  BPT.TRAP 0x1 ;  /* 0x000000040000795c */ /* 0x000fe20000300000 */
.L_x_784:
[C---:B------:R-:W-:Y:S01]  /*20e10*/  LEA R5, R27.reuse, R4, 0x3 ;  /* 0x000000041b057211 */ /* 0x040fe200078e18ff */
[----:B------:R-:W-:Y:S01]  /*20e20*/  VIADD R27, R27, 0x1 ;  /* 0x000000011b1b7836 */ /* 0x000fe20000000000 */
[----:B------:R-:W-:-:S04]  /*20e30*/  SHF.L.U32 R0, R28, 0x1f, RZ ;  /* 0x0000001f1c007819 */ /* 0x000fc800000006ff */
[----:B------:R-:W0:Y:S01]  /*20e40*/  SYNCS.PHASECHK.TRANS64.TRYWAIT P1, [R5+URZ+0x2a840], R0 ;  /* 0x02a84000050075a7 */ /* 0x000e22000802017f */
[----:B------:R-:W-:-:S04]  /*20e50*/  ISETP.NE.AND P2, PT, R27, 0x2, PT ;  /* 0x000000021b00780c */ /* 0x000fc80003f45270 */
[----:B------:R-:W-:Y:S01]  /*20e60*/  SEL R3, RZ, 0x1, P2 ;  /* 0x00000001ff037807 */ /* 0x000fe20001000000 */
[----:B0-----:R-:W-:Y:S08]  /*20e70*/  @!P1 BRA `(.L_x_785) ;  /* 0x00000048009c9947 */ /* 0x001ff00003800000 */
.L_x_956:
[----:B------:R-:W-:Y:S02]  /*20e80*/  SEL R27, R27, RZ, P2 ;  /* 0x000000ff1b1b7207 */ /* 0x000fe40001000000 */
[----:B------:R-:W-:Y:S01]  /*20e90*/  LOP3.LUT R2, R28, R3, RZ, 0x3c, !PT ;  /* 0x000000031c027212 */ /* 0x000fe200078e3cff */
[----:B------:R-:W-:Y:S06]  /*20ea0*/  @!P0 BRA `(.L_x_786) ;  /* 0x0000000000048947 */ /* 0x000fec0003800000 */
[----:B------:R-:W-:Y:S01]  /*20eb0*/  BPT.TRAP 0x1 ;  /* 0x000000040000795c */ /* 0x000fe20000300000 */
.L_x_786:
[----:B------:R-:W-:Y:S02]  /*20ec0*/  LEA R27, R27, R4, 0x3 ;  /* 0x000000041b1b7211 */ /* 0x000fe400078e18ff */
[----:B------:R-:W-:-:S04]  /*20ed0*/  SHF.L.U32 R2, R2, 0x1f, RZ ;  /* 0x0000001f02027819 */ /* 0x000fc800000006ff */
[----:B------:R-:W3:Y:S02]  /*20ee0*/  SYNCS.PHASECHK.TRANS64.TRYWAIT P1, [R27+URZ+0x2a840], R2 ;  /* 0x02a840021b0075a7 */ /* 0x000ee4000802017f */
[----:B---3--:R-:W-:Y:S05]  /*20ef0*/  @!P1 BRA `(.L_x_787) ;  /* 0x0000004800909947 */ /* 0x008fea0003800000 */
.L_x_957:
[----:B------:R-:W-:Y:S05]  /*20f00*/  @!P0 BRA `(.L_x_788) ;  /* 0x0000000000048947 */ /* 0x000fea0003800000 */
[----:B------:R-:W-:Y:S01]  /*20f10*/  BPT.TRAP 0x1 ;  /* 0x000000040000795c */ /* 0x000fe20000300000 */
.L_x_788:
[----:B------:R-:W4:Y:S02]  /*20f20*/  SYNCS.PHASECHK.TRANS64.TRYWAIT P1, [R5+URZ+0x2a860], R0 ;  /* 0x02a86000050075a7 */ /* 0x000f24000802017f */
[----:B----4-:R-:W-:Y:S05]  /*20f30*/  @!P1 BRA `(.L_x_789) ;  /* 0x0000004800949947 */ /* 0x010fea0003800000 */
.L_x_958:
[----:B------:R-:W-:Y:S05]  /*20f40*/  @!P0 BRA `(.L_x_790) ;  /* 0x0000000000048947 */ /* 0x000fea0003800000 */
[----:B------:R-:W-:Y:S01]  /*20f50*/  BPT.TRAP 0x1 ;  /* 0x000000040000795c */ /* 0x000fe20000300000 */
.L_x_790:
[----:B------:R0:W0:Y:S02]  /*20f60*/  SYNCS.PHASECHK.TRANS64.TRYWAIT P0, [R27+URZ+0x2a860], R2 ;  /* 0x02a860021b0075a7 */ /* 0x000024000800017f */
[----:B0-----:R-:W-:Y:S05]  /*20f70*/  @!P0 NANOSLEEP.SYNCS 0x989680 ;  /* 0x009896800000895d */ /* 0x001fea0003900000 */
[----:B------:R-:W0:Y:S02]  /*20f80*/  @!P0 SYNCS.PHASECHK.TRANS64 P0, [R27+URZ+0x2a860], R2 ;  /* 0x02a860021b0085a7 */ /* 0x000e24000800007f */
[----:B0-----:R-:W-:Y:S05]  /*20f90*/  @!P0 BRA `(.L_x_790) ;  /* 0xfffffffc00f08947 */ /* 0x001fea000383ffff */
.L_x_446:
[----:B------:R-:W-:Y:S05]  /*20fa0*/  BSYNC B9 ;  /* 0x0000000000097941 */ /* 0x000fea0003800000 */
.L_x_443:
[----:B------:R-:W-:Y:S05]  /*20fb0*/  EXIT ;  /* 0x000000000000794d */ /* 0x000fea0003800000 */
.L_x_466:
[----:B0-----:R0:W1:Y:S02]  /*20fc0*/  SYNCS.PHASECHK.TRANS64.TRYWAIT P5, [R85+URZ+0x2a890], R86 ;  /* 0x02a89056550075a7 */ /* 0x00106400080a017f */
[----:B-1----:R-:W-:Y:S05]  /*20fd0*/  @!P5 NANOSLEEP.SYNCS 0x989680 ;  /* 0x009896800000d95d */ /* 0x002fea0003900000 */
[----:B------:R-:W1:Y:S02]  /*20fe0*/  @!P5 SYNCS.PHASECHK.TRANS64 P5, [R85+URZ+0x2a890], R86 ;  /* 0x02a890565500d5a7 */ /* 0x000e6400080a007f */
[----:B-1----:R-:W-:Y:S05]  /*20ff0*/  @!P5 BRA `(.L_x_466) ;  /* 0xfffffffc00f0d947 */ /* 0x002fea000383ffff */
[----:B------:R-:W-:Y:S05]  /*21000*/  BRA `(.L_x_791) ;  /* 0xfffffe2c00007947 */ /* 0x000fea000383ffff */
.L_x_467:
[----:B------:R-:W-:Y:S01]  /*21010*/  BSSY B1, `(.L_x_792) ;  /* 0x0000008000017945 */ /* 0x000fe20003800000 */
[----:B------:R-:W-:Y:S01]  /*21020*/  IMAD.MOV.U32 R13, RZ, RZ, R115 ;  /* 0x000000ffff0d7224 */ /* 0x000fe200078e0073 */
[----:B------:R-:W-:Y:S01]  /*21030*/  MOV R12, RZ ;  /* 0x000000ff000c7202 */ /* 0x000fe20000000f00 */
[----:B------:R-:W-:Y:S01]  /*21040*/  IMAD.MOV.U32 R11, RZ, RZ, 0x1c1f ;  /* 0x00001c1fff0b7424 */ /* 0x000fe200078e00ff */
[----:B------:R-:W-:-:S07]  /*21050*/  MOV R15, 0xffffffff ;  /* 0xffffffff000f7802 */ /* 0x000fce0000000f00 */
[----:B0-----:R-:W-:Y:S05]  /*21060*/  WARPSYNC.COLLECTIVE R15, `(.L_x_793) ;  /* 0x000000000f087348 */ /* 0x001fea0003c00000 */
[----:B------:R1:W2:Y:S02]  /*21070*/  SHFL.IDX P6, R14, R13, R12, R11 ;  /* 0x0000000c0d0e7389 */ /* 0x0002a400000c000b */
[----:B012---:R-:W-:Y:S01]  /*21080*/  ENDCOLLECTIVE ;  /* 0x000000000000791b */ /* 0x007fe20003800000 */
.L_x_793:
[----:B------:R-:W-:Y:S05]  /*21090*/  BSYNC B1 ;  /* 0x0000000000017941 */ /* 0x000fea0003800000 */
.L_x_792:
[----:B------:R-:W-:Y:S01]  /*210a0*/  MOV R13, R118 ;  /* 0x00000076000d7202 */ /* 0x000fe20000000f00 */
[----:B------:R-:W-:Y:S01]  /*210b0*/  IMAD.MOV.U32 R12, RZ, RZ, RZ ;  /* 0x000000ffff0c7224 */ /* 0x000fe200078e00ff */
[----:B------:R-:W-:Y:S01]  /*210c0*/  MOV R11, 0x1c1f ;  /* 0x00001c1f000b7802 */ /* 0x000fe20000000f00 */
[----:B------:R-:W-:Y:S02]  /*210d0*/  IMAD.MOV.U32 R15, RZ, RZ, -0x1 ;  /* 0xffffffffff0f7424 */ /* 0x000fe400078e00ff */
[----:B------:R-:W-:-:S07]  /*210e0*/  IMAD.MOV.U32 R78, RZ, RZ, R14 ;  /* 0x000000ffff4e7224 */ /* 0x000fce00078e000e */
[----:B------:R-:W-:Y:S05]  /*210f0*/  WARPSYNC.COLLECTIVE R15, `(.L_x_794) ;  /* 0x000000000f087348 */ /* 0x000fea0003c00000 */
[----:B------:R0:W1:Y:S02]  /*21100*/  SHFL.IDX P6, R14, R13, R12, R11 ;  /* 0x0000000c0d0e7389 */ /* 0x00006400000c000b */
[----:B01----:R-:W-:Y:S01]  /*21110*/  ENDCOLLECTIVE ;  /* 0x000000000000791b */ /* 0x003fe20003800000 */
.L_x_794:
[----:B------:R-:W-:Y:S01]  /*21120*/  MOV R11, R14 ;  /* 0x0000000e000b7202 */ /* 0x000fe20000000f00 */
[----:B------:R-:W-:Y:S06]  /*21130*/  BRA `(.L_x_795) ;  /* 0xfffffe2800c87947 */ /* 0x000fec000383ffff */
.L_x_492:
[----:B------:R-:W-:Y:S01]  /*21140*/  BSSY B1, `(.L_x_796) ;  /* 0x0000008000017945 */ /* 0x000fe20003800000 */
[----:B0---4-:R-:W-:Y:S01]  /*21150*/  IMAD.MOV.U32 R13, RZ, RZ, R115 ;  /* 0x000000ffff0d7224 */ /* 0x011fe200078e0073 */
[----:B------:R-:W-:Y:S01]  /*21160*/  MOV R12, 0x1 ;  /* 0x00000001000c7802 */ /* 0x000fe20000000f00 */
[----:B---3--:R-:W-:Y:S01]  /*21170*/  IMAD.MOV.U32 R11, RZ, RZ, 0x1c1f ;  /* 0x00001c1fff0b7424 */ /* 0x008fe200078e00ff */
[----:B------:R-:W-:-:S07]  /*21180*/  MOV R15, 0xffffffff ;  /* 0xffffffff000f7802 */ /* 0x000fce0000000f00 */
[----:B-12---:R-:W-:Y:S05]  /*21190*/  WARPSYNC.COLLECTIVE R15, `(.L_x_797) ;  /* 0x000000000f087348 */ /* 0x006fea0003c00000 */
[----:B------:R0:W3:Y:S02]  /*211a0*/  SHFL.IDX P6, R14, R13, R12, R11 ;  /* 0x0000000c0d0e7389 */ /* 0x0000e400000c000b */
[----:B0123--:R-:W-:Y:S01]  /*211b0*/  ENDCOLLECTIVE ;  /* 0x000000000000791b */ /* 0x00ffe20003800000 */
.L_x_797:
[----:B------:R-:W-:Y:S05]  /*211c0*/  BSYNC B1 ;  /* 0x0000000000017941 */ /* 0x000fea0003800000 */
.L_x_796:
[----:B------:R-:W-:Y:S01]  /*211d0*/  MOV R13, R118 ;  /* 0x00000076000d7202 */ /* 0x000fe20000000f00 */
[----:B------:R-:W-:Y:S01]  /*211e0*/  IMAD.MOV.U32 R12, RZ, RZ, 0x1 ;  /* 0x00000001ff0c7424 */ /* 0x000fe200078e00ff */
[----:B------:R-:W-:Y:S01]  /*211f0*/  MOV R11, 0x1c1f ;  /* 0x00001c1f000b7802 */ /* 0x000fe20000000f00 */
[----:B------:R-:W-:Y:S02]  /*21200*/  IMAD.MOV.U32 R15, RZ, RZ, -0x1 ;  /* 0xffffffffff0f7424 */ /* 0x000fe400078e00ff */
[----:B------:R-:W-:-:S07]  /*21210*/  IMAD.MOV.U32 R115, RZ, RZ, R14 ;  /* 0x000000ffff737224 */ /* 0x000fce00078e000e */
[----:B------:R-:W-:Y:S05]  /*21220*/  WARPSYNC.COLLECTIVE R15, `(.L_x_798) ;  /* 0x000000000f087348 */ /* 0x000fea0003c00000 */
[----:B------:R0:W1:Y:S02]  /*21230*/  SHFL.IDX P6, R14, R13, R12, R11 ;  /* 0x0000000c0d0e7389 */ /* 0x00006400000c000b */
[----:B01----:R-:W-:Y:S01]  /*21240*/  ENDCOLLECTIVE ;  /* 0x000000000000791b */ /* 0x003fe20003800000 */
.L_x_798:
[----:B------:R-:W-:Y:S01]  /*21250*/  MOV R118, R14 ;  /* 0x0000000e00767202 */ /* 0x000fe20000000f00 */
[----:B------:R-:W-:Y:S06]  /*21260*/  BRA `(.L_x_799) ;  /* 0xfffffe3c00d47947 */ /* 0x000fec000383ffff */
.L_x_522:
[----:B0-----:R0:W1:Y:S02]  /*21270*/  SYNCS.PHASECHK.TRANS64.TRYWAIT P5, [R85+URZ+0x2a890], R86 ;  /* 0x02a89056550075a7 */ /* 0x00106400080a017f */
[----:B-1----:R-:W-:Y:S05]  /*21280*/  @!P5 NANOSLEEP.SYNCS 0x989680 ;  /* 0x009896800000d95d */ /* 0x002fea0003900000 */
[----:B------:R-:W1:Y:S02]  /*21290*/  @!P5 SYNCS.PHASECHK.TRANS64 P5, [R85+URZ+0x2a890], R86 ;  /* 0x02a890565500d5a7 */ /* 0x000e6400080a007f */
[----:B-1----:R-:W-:Y:S05]  /*212a0*/  @!P5 BRA `(.L_x_522) ;  /* 0xfffffffc00f0d947 */ /* 0x002fea000383ffff */
[----:B------:R-:W-:Y:S05]  /*212b0*/  BRA `(.L_x_800) ;  /* 0xfffffe5c00f47947 */ /* 0x000fea000383ffff */
.L_x_523:
        /* <DEDUP_REMOVED lines=8> */
.L_x_802:
[----:B------:R-:W-:Y:S05]  /*21340*/  BSYNC B1 ;  /* 0x0000000000017941 */ /* 0x000fea0003800000 */
.L_x_801:
        /* <DEDUP_REMOVED lines=8> */
.L_x_803:
[----:B------:R-:W-:Y:S01]  /*213d0*/  MOV R11, R14 ;  /* 0x0000000e000b7202 */ /* 0x000fe20000000f00 */
[----:B------:R-:W-:Y:S06]  /*213e0*/  BRA `(.L_x_804) ;  /* 0xfffffe5c00c47947 */ /* 0x000fec000383ffff */
.L_x_536:
[----:B------:R-:W-:Y:S01]  /*213f0*/  BSSY B1, `(.L_x_805) ;  /* 0x0000008000017945 */ /* 0x000fe20003800000 */
[----:B--234-:R-:W-:Y:S01]  /*21400*/  IMAD.MOV.U32 R13, RZ, RZ, R115 ;  /* 0x000000ffff0d7224 */ /* 0x01cfe200078e0073 */
[----:B------:R-:W-:Y:S01]  /*21410*/  MOV R12, 0x1 ;  /* 0x00000001000c7802 */ /* 0x000fe20000000f00 */
[----:B------:R-:W-:Y:S01]  /*21420*/  IMAD.MOV.U32 R11, RZ, RZ, 0x1c1f ;  /* 0x00001c1fff0b7424 */ /* 0x000fe200078e00ff */
[----:B------:R-:W-:-:S07]  /*21430*/  MOV R15, 0xffffffff ;  /* 0xffffffff000f7802 */ /* 0x000fce0000000f00 */
[----:B01----:R-:W-:Y:S05]  /*21440*/  WARPSYNC.COLLECTIVE R15, `(.L_x_806) ;  /* 0x000000000f087348 */ /* 0x003fea0003c00000 */
[----:B------:R2:W3:Y:S02]  /*21450*/  SHFL.IDX P6, R14, R13, R12, R11 ;  /* 0x0000000c0d0e7389 */ /* 0x0004e400000c000b */
[----:B0123--:R-:W-:Y:S01]  /*21460*/  ENDCOLLECTIVE ;  /* 0x000000000000791b */ /* 0x00ffe20003800000 */
.L_x_806:
[----:B------:R-:W-:Y:S05]  /*21470*/  BSYNC B1 ;  /* 0x0000000000017941 */ /* 0x000fea0003800000 */
.L_x_805:
        /* <DEDUP_REMOVED lines=8> */
.L_x_807:
[----:B------:R-:W-:Y:S01]  /*21500*/  MOV R118, R14 ;  /* 0x0000000e00767202 */ /* 0x000fe20000000f00 */
[----:B------:R-:W-:Y:S06]  /*21510*/  BRA `(.L_x_808) ;  /* 0xfffffe74006c7947 */ /* 0x000fec000383ffff */
.L_x_549:
[----:B-1----:R1:W2:Y:S02]  /*21520*/  SYNCS.PHASECHK.TRANS64.TRYWAIT P3, [R85+URZ+0x2a890], R86 ;  /* 0x02a89056550075a7 */ /* 0x0022a4000806017f */
[----:B--2---:R-:W-:Y:S05]  /*21530*/  @!P3 NANOSLEEP.SYNCS 0x989680 ;  /* 0x009896800000b95d */ /* 0x004fea0003900000 */
[----:B------:R-:W2:Y:S02]  /*21540*/  @!P3 SYNCS.PHASECHK.TRANS64 P3, [R85+URZ+0x2a890], R86 ;  /* 0x02a890565500b5a7 */ /* 0x000ea4000806007f */
[----:B--2---:R-:W-:Y:S05]  /*21550*/  @!P3 BRA `(.L_x_549) ;  /* 0xfffffffc00f0b947 */ /* 0x004fea000383ffff */
[----:B------:R-:W-:Y:S05]  /*21560*/  BRA `(.L_x_809) ;  /* 0xfffffe8c002c7947 */ /* 0x000fea000383ffff */
.L_x_550:
[----:B------:R-:W-:Y:S01]  /*21570*/  BSSY B1, `(.L_x_810) ;  /* 0x0000008000017945 */ /* 0x000fe20003800000 */
[----:B------:R-:W-:Y:S01]  /*21580*/  IMAD.MOV.U32 R13, RZ, RZ, R37 ;  /* 0x000000ffff0d7224 */ /* 0x000fe200078e0025 */
[----:B------:R-:W-:Y:S01]  /*21590*/  MOV R12, RZ ;  /* 0x000000ff000c7202 */ /* 0x000fe20000000f00 */
[----:B------:R-:W-:Y:S01]  /*215a0*/  IMAD.MOV.U32 R11, RZ, RZ, 0x1c1f ;  /* 0x00001c1fff0b7424 */ /* 0x000fe200078e00ff */
[----:B------:R-:W-:-:S07]  /*215b0*/  MOV R15, 0xffffffff ;  /* 0xffffffff000f7802 */ /* 0x000fce0000000f00 */
[----:B-1----:R-:W-:Y:S05]  /*215c0*/  WARPSYNC.COLLECTIVE R15, `(.L_x_811) ;  /* 0x000000000f087348 */ /* 0x002fea0003c00000 */
[----:B------:R0:W2:Y:S02]  /*215d0*/  SHFL.IDX P6, R14, R13, R12, R11 ;  /* 0x0000000c0d0e7389 */ /* 0x0000a400000c000b */
[----:B012---:R-:W-:Y:S01]  /*215e0*/  ENDCOLLECTIVE ;  /* 0x000000000000791b */ /* 0x007fe20003800000 */
.L_x_811:
[----:B------:R-:W-:Y:S05]  /*215f0*/  BSYNC B1 ;  /* 0x0000000000017941 */ /* 0x000fea0003800000 */
.L_x_810:
        /* <DEDUP_REMOVED lines=8> */
.L_x_812:
[----:B------:R-:W-:Y:S01]  /*21680*/  MOV R39, R14 ;  /* 0x0000000e00277202 */ /* 0x000fe20000000f00 */
[----:B------:R-:W-:Y:S06]  /*21690*/  BRA `(.L_x_813) ;  /* 0xfffffe8c00487947 */ /* 0x000fec000383ffff */
.L_x_553:
[----:B------:R-:W-:Y:S01]  /*216a0*/  BSSY B1, `(.L_x_814) ;  /* 0x0000008000017945 */ /* 0x000fe20003800000 */
[----:B----4-:R-:W-:Y:S01]  /*216b0*/  IMAD.MOV.U32 R13, RZ, RZ, R37 ;  /* 0x000000ffff0d7224 */ /* 0x010fe200078e0025 */
[----:B------:R-:W-:Y:S01]  /*216c0*/  MOV R12, 0x1 ;  /* 0x00000001000c7802 */ /* 0x000fe20000000f00 */
[----:B------:R-:W-:Y:S01]  /*216d0*/  IMAD.MOV.U32 R11, RZ, RZ, 0x1c1f ;  /* 0x00001c1fff0b7424 */ /* 0x000fe200078e00ff */
[----:B------:R-:W-:-:S07]  /*216e0*/  MOV R15, 0xffffffff ;  /* 0xffffffff000f7802 */ /* 0x000fce0000000f00 */
[----:B0123--:R-:W-:Y:S05]  /*216f0*/  WARPSYNC.COLLECTIVE R15, `(.L_x_815) ;  /* 0x000000000f087348 */ /* 0x00ffea0003c00000 */
[----:B------:R4:W0:Y:S02]  /*21700*/  SHFL.IDX P6, R14, R13, R12, R11 ;  /* 0x0000000c0d0e7389 */ /* 0x00082400000c000b */
[----:B01234-:R-:W-:Y:S01]  /*21710*/  ENDCOLLECTIVE ;  /* 0x000000000000791b */ /* 0x01ffe20003800000 */
.L_x_815:
[----:B------:R-:W-:Y:S05]  /*21720*/  BSYNC B1 ;  /* 0x0000000000017941 */ /* 0x000fea0003800000 */
.L_x_814:
        /* <DEDUP_REMOVED lines=8> */
.L_x_816:
[----:B------:R-:W-:Y:S01]  /*217b0*/  MOV R39, R14 ;  /* 0x0000000e00277202 */ /* 0x000fe20000000f00 */
[----:B------:R-:W-:Y:S06]  /*217c0*/  BRA `(.L_x_817) ;  /* 0xfffffe8c00a47947 */ /* 0x000fec000383ffff */
.L_x_557:
[----:B------:R0:W0:Y:S02]  /*217d0*/  SYNCS.PHASECHK.TRANS64.TRYWAIT P2, [R85+URZ+0x2a8b0], R86 ;  /* 0x02a8b056550075a7 */ /* 0x000024000804017f */
[----:B0-----:R-:W-:Y:S05]  /*217e0*/  @!P2 NANOSLEEP.SYNCS 0x989680 ;  /* 0x009896800000a95d */ /* 0x001fea0003900000 */
[----:B------:R-:W0:Y:S02]  /*217f0*/  @!P2 SYNCS.PHASECHK.TRANS64 P2, [R85+URZ+0x2a8b0], R86 ;  /* 0x02a8b0565500a5a7 */ /* 0x000e24000804007f */
[----:B0-----:R-:W-:Y:S05]  /*21800*/  @!P2 BRA `(.L_x_557) ;  /* 0xfffffffc00f0a947 */ /* 0x001fea000383ffff */
[----:B------:R-:W-:Y:S05]  /*21810*/  BRA `(.L_x_818) ;  /* 0xfffffe90007c7947 */ /* 0x000fea000383ffff */
.L_x_577:
[----:B------:R-:W-:Y:S01]  /*21820*/  BSSY B1, `(.L_x_819) ;  /* 0x0000008000017945 */ /* 0x000fe20003800000 */
[----:B------:R-:W-:Y:S01]  /*21830*/  IMAD.MOV.U32 R13, RZ, RZ, R24 ;  /* 0x000000ffff0d7224 */ /* 0x000fe200078e0018 */
[----:B------:R-:W-:Y:S01]  /*21840*/  MOV R12, RZ ;  /* 0x000000ff000c7202 */ /* 0x000fe20000000f00 */
[----:B------:R-:W-:Y:S01]  /*21850*/  IMAD.MOV.U32 R11, RZ, RZ, 0x1c1f ;  /* 0x00001c1fff0b7424 */ /* 0x000fe200078e00ff */
[----:B------:R-:W-:-:S07]  /*21860*/  MOV R15, 0xffffffff ;  /* 0xffffffff000f7802 */ /* 0x000fce0000000f00 */
[----:B---3--:R-:W-:Y:S05]  /*21870*/  WARPSYNC.COLLECTIVE R15, `(.L_x_820) ;  /* 0x000000000f087348 */ /* 0x008fea0003c00000 */
[----:B------:R0:W1:Y:S02]  /*21880*/  SHFL.IDX P6, R14, R13, R12, R11 ;  /* 0x0000000c0d0e7389 */ /* 0x00006400000c000b */
[----:B01-3--:R-:W-:Y:S01]  /*21890*/  ENDCOLLECTIVE ;  /* 0x000000000000791b */ /* 0x00bfe20003800000 */
.L_x_820:
[----:B------:R-:W-:Y:S05]  /*218a0*/  BSYNC B1 ;  /* 0x0000000000017941 */ /* 0x000fea0003800000 */
.L_x_819:
        /* <DEDUP_REMOVED lines=8> */
.L_x_821:
[----:B------:R-:W-:Y:S01]  /*21930*/  IMAD.MOV.U32 R13, RZ, RZ, R41 ;  /* 0x000000ffff0d7224 */ /* 0x000fe200078e0029 */
[----:B------:R-:W-:-:S07]  /*21940*/  MOV R38, R14 ;  /* 0x0000000e00267202 */ /* 0x000fce0000000f00 */
[----:B------:R-:W-:Y:S05]  /*21950*/  WARPSYNC.COLLECTIVE R15, `(.L_x_822) ;  /* 0x000000000f087348 */ /* 0x000fea0003c00000 */
[----:B------:R0:W1:Y:S02]  /*21960*/  SHFL.IDX P6, R14, R13, R12, R11 ;  /* 0x0000000c0d0e7389 */ /* 0x00006400000c000b */
[----:B01----:R-:W-:Y:S01]  /*21970*/  ENDCOLLECTIVE ;  /* 0x000000000000791b */ /* 0x003fe20003800000 */
.L_x_822:
[----:B------:R-:W-:Y:S01]  /*21980*/  IMAD.MOV.U32 R13, RZ, RZ, R40 ;  /* 0x000000ffff0d7224 */ /* 0x000fe200078e0028 */
[----:B------:R-:W-:-:S07]  /*21990*/  MOV R41, R14 ;  /* 0x0000000e00297202 */ /* 0x000fce0000000f00 */
[----:B------:R-:W-:Y:S05]  /*219a0*/  WARPSYNC.COLLECTIVE R15, `(.L_x_823) ;  /* 0x000000000f087348 */ /* 0x000fea0003c00000 */
[----:B------:R0:W1:Y:S02]  /*219b0*/  SHFL.IDX P6, R14, R13, R12, R11 ;  /* 0x0000000c0d0e7389 */ /* 0x00006400000c000b */
[----:B01----:R-:W-:Y:S01]  /*219c0*/  ENDCOLLECTIVE ;  /* 0x000000000000791b */ /* 0x003fe20003800000 */
.L_x_823:
[----:B------:R-:W-:Y:S01]  /*219d0*/  MOV R40, R14 ;  /* 0x0000000e00287202 */ /* 0x000fe20000000f00 */
[----:B------:R-:W-:Y:S06]  /*219e0*/  BRA `(.L_x_824) ;  /* 0xfffffea000287947 */ /* 0x000fec000383ffff */
.L_x_581:
[----:B0-----:R0:W1:Y:S02]  /*219f0*/  SYNCS.PHASECHK.TRANS64.TRYWAIT P0, [R2+URZ+0x2a800], R5 ;  /* 0x02a80005020075a7 */ /* 0x001064000800017f */
[----:B-1----:R-:W-:Y:S05]  /*21a00*/  @!P0 NANOSLEEP.SYNCS 0x989680 ;  /* 0x009896800000895d */ /* 0x002fea0003900000 */
[----:B------:R-:W1:Y:S02]  /*21a10*/  @!P0 SYNCS.PHASECHK.TRANS64 P0, [R2+URZ+0x2a800], R5 ;  /* 0x02a80005020085a7 */ /* 0x000e64000800007f */
[----:B-1----:R-:W-:Y:S05]  /*21a20*/  @!P0 BRA `(.L_x_581) ;  /* 0xfffffffc00f08947 */ /* 0x002fea000383ffff */
[----:B------:R-:W-:Y:S05]  /*21a30*/  BRA `(.L_x_825) ;  /* 0xfffffea800ac7947 */ /* 0x000fea000383ffff */
.L_x_605:
        /* <DEDUP_REMOVED lines=8> */
.L_x_827:
[----:B------:R-:W-:Y:S05]  /*21ac0*/  BSYNC B1 ;  /* 0x0000000000017941 */ /* 0x000fea0003800000 */
.L_x_826:
        /* <DEDUP_REMOVED lines=8> */
.L_x_828:
[----:B------:R-:W-:Y:S01]  /*21b50*/  IMAD.MOV.U32 R13, RZ, RZ, R41 ;  /* 0x000000ffff0d7224 */ /* 0x000fe200078e0029 */
[----:B------:R-:W-:-:S07]  /*21b60*/  MOV R0, R14 ;  /* 0x0000000e00007202 */ /* 0x000fce0000000f00 */
[----:B------:R-:W-:Y:S05]  /*21b70*/  WARPSYNC.COLLECTIVE R15, `(.L_x_829) ;  /* 0x000000000f087348 */ /* 0x000fea0003c00000 */
[----:B------:R0:W1:Y:S02]  /*21b80*/  SHFL.IDX P6, R14, R13, R12, R11 ;  /* 0x0000000c0d0e7389 */ /* 0x00006400000c000b */
[----:B01----:R-:W-:Y:S01]  /*21b90*/  ENDCOLLECTIVE ;  /* 0x000000000000791b */ /* 0x003fe20003800000 */
.L_x_829:
[----:B------:R-:W-:Y:S01]  /*21ba0*/  IMAD.MOV.U32 R13, RZ, RZ, R40 ;  /* 0x000000ffff0d7224 */ /* 0x000fe200078e0028 */
[----:B------:R-:W-:-:S07]  /*21bb0*/  MOV R37, R14 ;  /* 0x0000000e00257202 */ /* 0x000fce0000000f00 */
[----:B------:R-:W-:Y:S05]  /*21bc0*/  WARPSYNC.COLLECTIVE R15, `(.L_x_830) ;  /* 0x000000000f087348 */ /* 0x000fea0003c00000 */
[----:B------:R0:W1:Y:S02]  /*21bd0*/  SHFL.IDX P6, R14, R13, R12, R11 ;  /* 0x0000000c0d0e7389 */ /* 0x00006400000c000b */
[----:B01----:R-:W-:Y:S01]  /*21be0*/  ENDCOLLECTIVE ;  /* 0x000000000000791b */ /* 0x003fe20003800000 */
.L_x_830:
[----:B------:R-:W-:Y:S01]  /*21bf0*/  MOV R40, R14 ;  /* 0x0000000e00287202 */ /* 0x000fe20000000f00 */
[----:B------:R-:W-:Y:S06]  /*21c00*/  BRA `(.L_x_831) ;  /* 0xfffffec8004c7947 */ /* 0x000fec000383ffff */
.L_x_609:
[----:B0-----:R0:W1:Y:S02]  /*21c10*/  SYNCS.PHASECHK.TRANS64.TRYWAIT P0, [R2+URZ+0x2a800], R5 ;  /* 0x02a80005020075a7 */ /* 0x001064000800017f */
[----:B-1----:R-:W-:Y:S05]  /*21c20*/  @!P0 NANOSLEEP.SYNCS 0x989680 ;  /* 0x009896800000895d */ /* 0x002fea0003900000 */
[----:B------:R-:W1:Y:S02]  /*21c30*/  @!P0 SYNCS.PHASECHK.TRANS64 P0, [R2+URZ+0x2a800], R5 ;  /* 0x02a80005020085a7 */ /* 0x000e64000800007f */
[----:B-1----:R-:W-:Y:S05]  /*21c40*/  @!P0 BRA `(.L_x_609) ;  /* 0xfffffffc00f08947 */ /* 0x002fea000383ffff */
[----:B------:R-:W-:Y:S05]  /*21c50*/  BRA `(.L_x_832) ;  /* 0xfffffed000647947 */ /* 0x000fea000383ffff */
.L_x_623:
[----:B-1----:R1:W2:Y:S02]  /*21c60*/  SYNCS.PHASECHK.TRANS64.TRYWAIT P1, [R0+URZ+0x2a830], R3 ;  /* 0x02a83003000075a7 */ /* 0x0022a4000802017f */
[----:B--2---:R-:W-:Y:S05]  /*21c70*/  @!P1 NANOSLEEP.SYNCS 0x989680 ;  /* 0x009896800000995d */ /* 0x004fea0003900000 */
[----:B------:R-:W2:Y:S02]  /*21c80*/  @!P1 SYNCS.PHASECHK.TRANS64 P1, [R0+URZ+0x2a830], R3 ;  /* 0x02a83003000095a7 */ /* 0x000ea4000802007f */
[----:B--2---:R-:W-:Y:S05]  /*21c90*/  @!P1 BRA `(.L_x_623) ;  /* 0xfffffffc00f09947 */ /* 0x004fea000383ffff */
[----:B------:R-:W-:Y:S05]  /*21ca0*/  BRA `(.L_x_622) ;  /* 0xfffffef400687947 */ /* 0x000fea000383ffff */
.L_x_631:
[----:B-1----:R1:W2:Y:S02]  /*21cb0*/  SYNCS.PHASECHK.TRANS64.TRYWAIT P1, [R13+URZ+0x2a830], R6 ;  /* 0x02a830060d0075a7 */ /* 0x0022a4000802017f */
[----:B--2---:R-:W-:Y:S05]  /*21cc0*/  @!P1 NANOSLEEP.SYNCS 0x989680 ;  /* 0x009896800000995d */ /* 0x004fea0003900000 */
[----:B------:R-:W2:Y:S02]  /*21cd0*/  @!P1 SYNCS.PHASECHK.TRANS64 P1, [R13+URZ+0x2a830], R6 ;  /* 0x02a830060d0095a7 */ /* 0x000ea4000802007f */
[----:B--2---:R-:W-:Y:S05]  /*21ce0*/  @!P1 BRA `(.L_x_631) ;  /* 0xfffffffc00f09947 */ /* 0x004fea000383ffff */
[----:B------:R-:W-:Y:S05]  /*21cf0*/  BRA `(.L_x_630) ;  /* 0xffffff1c00e47947 */ /* 0x000fea000383ffff */
.L_x_636:
[----:B-1----:R1:W2:Y:S02]  /*21d00*/  SYNCS.PHASECHK.TRANS64.TRYWAIT P1, [R15+URZ+0x2a850], R5 ;  /* 0x02a850050f0075a7 */ /* 0x0022a4000802017f */
[----:B--2---:R-:W-:Y:S05]  /*21d10*/  @!P1 NANOSLEEP.SYNCS 0x989680 ;  /* 0x009896800000995d */ /* 0x004fea0003900000 */
[----:B------:R-:W2:Y:S02]  /*21d20*/  @!P1 SYNCS.PHASECHK.TRANS64 P1, [R15+URZ+0x2a850], R5 ;  /* 0x02a850050f0095a7 */ /* 0x000ea4000802007f */
[----:B--2---:R-:W-:Y:S05]  /*21d30*/  @!P1 BRA `(.L_x_636) ;  /* 0xfffffffc00f09947 */ /* 0x004fea000383ffff */
[----:B------:R-:W-:Y:S05]  /*21d40*/  BRA `(.L_x_635) ;  /* 0xffffff2c00187947 */ /* 0x000fea000383ffff */
.L_x_644:
[----:B-1----:R1:W2:Y:S02]  /*21d50*/  SYNCS.PHASECHK.TRANS64.TRYWAIT P1, [R7+URZ+0x2a850], R4 ;  /* 0x02a85004070075a7 */ /* 0x0022a4000802017f */
[----:B--2---:R-:W-:Y:S05]  /*21d60*/  @!P1 NANOSLEEP.SYNCS 0x989680 ;  /* 0x009896800000995d */ /* 0x004fea0003900000 */
[----:B------:R-:W2:Y:S02]  /*21d70*/  @!P1 SYNCS.PHASECHK.TRANS64 P1, [R7+URZ+0x2a850], R4 ;  /* 0x02a85004070095a7 */ /* 0x000ea4000802007f */
[----:B--2---:R-:W-:Y:S05]  /*21d80*/  @!P1 BRA `(.L_x_644) ;  /* 0xfffffffc00f09947 */ /* 0x004fea000383ffff */
[----:B------:R-:W-:Y:S05]  /*21d90*/  BRA `(.L_x_643) ;  /* 0xffffff4800707947 */ /* 0x000fea000383ffff */
.L_x_684:
[----:B------:R-:W0:Y:S01]  /*21da0*/  S2R R9, SR_TID.X ;  /* 0x0000000000097919 */ /* 0x000e220000002100 */
[----:B------:R-:W-:Y:S01]  /*21db0*/  BSSY B1, `(.L_x_833) ;  /* 0x000000a000017945 */ /* 0x000fe20003800000 */
[----:B------:R-:W-:Y:S01]  /*21dc0*/  MOV R12, RZ ;  /* 0x000000ff000c7202 */ /* 0x000fe20000000f00 */
[----:B------:R-:W-:Y:S01]  /*21dd0*/  IMAD.MOV.U32 R11, RZ, RZ, 0x1f ;  /* 0x0000001fff0b7424 */ /* 0x000fe200078e00ff */
[----:B------:R-:W-:Y:S02]  /*21de0*/  MOV R15, 0xffffffff ;  /* 0xffffffff000f7802 */ /* 0x000fe40000000f00 */
[----:B0-----:R-:W-:-:S04]  /*21df0*/  SHF.R.U32.HI R9, RZ, 0x5, R9 ;  /* 0x00000005ff097819 */ /* 0x001fc80000011609 */
[----:B------:R-:W-:-:S05]  /*21e00*/  LOP3.LUT R9, R9, 0x3, RZ, 0xc0, !PT ;  /* 0x0000000309097812 */ /* 0x000fca00078ec0ff */
[----:B------:R-:W-:-:S07]  /*21e10*/  IMAD.MOV.U32 R13, RZ, RZ, R9 ;  /* 0x000000ffff0d7224 */ /* 0x000fce00078e0009 */
[----:B------:R-:W-:Y:S05]  /*21e20*/  WARPSYNC.COLLECTIVE R15, `(.L_x_834) ;  /* 0x000000000f087348 */ /* 0x000fea0003c00000 */
[----:B------:R0:W1:Y:S02]  /*21e30*/  SHFL.IDX P6, R14, R13, R12, R11 ;  /* 0x0000000c0d0e7389 */ /* 0x00006400000c000b */
[----:B01----:R-:W-:Y:S01]  /*21e40*/  ENDCOLLECTIVE ;  /* 0x000000000000791b */ /* 0x003fe20003800000 */
.L_x_834:
[----:B------:R-:W-:Y:S05]  /*21e50*/  BSYNC B1 ;  /* 0x0000000000017941 */ /* 0x000fea0003800000 */
.L_x_833:
[----:B------:R-:W-:Y:S05]  /*21e60*/  BRA `(.L_x_835) ;  /* 0xffffff9400b07947 */ /* 0x000fea000383ffff */
.L_x_686:
[----:B------:R-:W-:Y:S01]  /*21e70*/  BSSY B1, `(.L_x_836) ;  /* 0x0000006000017945 */ /* 0x000fe20003800000 */
[----:B------:R-:W-:-:S07]  /*21e80*/  IMAD.MOV.U32 R15, RZ, RZ, -0x1 ;  /* 0xffffffffff0f7424 */ /* 0x000fce00078e00ff */
[----:B0-----:R-:W-:Y:S05]  /*21e90*/  WARPSYNC.COLLECTIVE R15, `(.L_x_837) ;  /* 0x000000000f0c7348 */ /* 0x001fea0003c00000 */
[----:B------:R-:W-:Y:S02]  /*21ea0*/  ELECT P6, UR62, PT ;  /* 0x00000000003e782f */ /* 0x000fe400038c0000 */
[----:B------:R-:W-:Y:S01]  /*21eb0*/  MOV R14, UR62 ;  /* 0x0000003e000e7c02 */ /* 0x000fe20008000f00 */
[----:B0-----:R-:W-:Y:S10]  /*21ec0*/  ENDCOLLECTIVE ;  /* 0x000000000000791b */ /* 0x001ff40003800000 */
.L_x_837:
[----:B------:R-:W-:Y:S05]  /*21ed0*/  BSYNC B1 ;  /* 0x0000000000017941 */ /* 0x000fea0003800000 */
.L_x_836:
[----:B------:R-:W-:Y:S05]  /*21ee0*/  BRA `(.L_x_685) ;  /* 0xffffff9400a87947 */ /* 0x000fea000383ffff */
.L_x_688:
[----:B0-----:R0:W1:Y:S02]  /*21ef0*/  SYNCS.PHASECHK.TRANS64.TRYWAIT P0, [R22+URZ+0x2a820], R7 ;  /* 0x02a82007160075a7 */ /* 0x001064000800017f */
[----:B-1----:R-:W-:Y:S05]  /*21f00*/  @!P0 NANOSLEEP.SYNCS 0x989680 ;  /* 0x009896800000895d */ /* 0x002fea0003900000 */
[----:B------:R-:W1:Y:S02]  /*21f10*/  @!P0 SYNCS.PHASECHK.TRANS64 P0, [R22+URZ+0x2a820], R7 ;  /* 0x02a82007160085a7 */ /* 0x000e64000800007f */
[----:B-1----:R-:W-:Y:S05]  /*21f20*/  @!P0 BRA `(.L_x_688) ;  /* 0xfffffffc00f08947 */ /* 0x002fea000383ffff */
[----:B------:R-:W-:Y:S05]  /*21f30*/  BRA `(.L_x_838) ;  /* 0xffffff9400b87947 */ /* 0x000fea000383ffff */
.L_x_692:
[----:B-1----:R1:W2:Y:S02]  /*21f40*/  SYNCS.PHASECHK.TRANS64.TRYWAIT P0, [R11+URZ+0x2a8a0], R10 ;  /* 0x02a8a00a0b0075a7 */ /* 0x0022a4000800017f */
[----:B--2---:R-:W-:Y:S05]  /*21f50*/  @!P0 NANOSLEEP.SYNCS 0x989680 ;  /* 0x009896800000895d */ /* 0x004fea0003900000 */
[----:B------:R-:W2:Y:S02]  /*21f60*/  @!P0 SYNCS.PHASECHK.TRANS64 P0, [R11+URZ+0x2a8a0], R10 ;  /* 0x02a8a00a0b0085a7 */ /* 0x000ea4000800007f */
[----:B--2---:R-:W-:Y:S05]  /*21f70*/  @!P0 BRA `(.L_x_692) ;  /* 0xfffffffc00f08947 */ /* 0x004fea000383ffff */
[----:B------:R-:W-:Y:S05]  /*21f80*/  BRA `(.L_x_839) ;  /* 0xffffff9400d07947 */ /* 0x000fea000383ffff */
.L_x_699:
[----:B0-----:R0:W2:Y:S02]  /*21f90*/  SYNCS.PHASECHK.TRANS64.TRYWAIT P0, [R11+URZ+0x2a8c0], R10 ;  /* 0x02a8c00a0b0075a7 */ /* 0x0010a4000800017f */
[----:B--2---:R-:W-:Y:S05]  /*21fa0*/  @!P0 NANOSLEEP.SYNCS 0x989680 ;  /* 0x009896800000895d */ /* 0x004fea0003900000 */
[----:B------:R-:W2:Y:S02]  /*21fb0*/  @!P0 SYNCS.PHASECHK.TRANS64 P0, [R11+URZ+0x2a8c0], R10 ;  /* 0x02a8c00a0b0085a7 */ /* 0x000ea4000800007f */
[----:B--2---:R-:W-:Y:S05]  /*21fc0*/  @!P0 BRA `(.L_x_699) ;  /* 0xfffffffc00f08947 */ /* 0x004fea000383ffff */
[----:B------:R-:W-:Y:S05]  /*21fd0*/  BRA `(.L_x_840) ;  /* 0xffffff9800c87947 */ /* 0x000fea000383ffff */
.L_x_707:
[----:B-1----:R1:W2:Y:S02]  /*21fe0*/  SYNCS.PHASECHK.TRANS64.TRYWAIT P2, [R10+URZ+0x2a8a0], R9 ;  /* 0x02a8a0090a0075a7 */ /* 0x0022a4000804017f */
[----:B--2---:R-:W-:Y:S05]  /*21ff0*/  @!P2 NANOSLEEP.SYNCS 0x989680 ;  /* 0x009896800000a95d */ /* 0x004fea0003900000 */
[----:B------:R-:W2:Y:S02]  /*22000*/  @!P2 SYNCS.PHASECHK.TRANS64 P2, [R10+URZ+0x2a8a0], R9 ;  /* 0x02a8a0090a00a5a7 */ /* 0x000ea4000804007f */
[----:B--2---:R-:W-:Y:S05]  /*22010*/  @!P2 BRA `(.L_x_707) ;  /* 0xfffffffc00f0a947 */ /* 0x004fea000383ffff */
[----:B------:R-:W-:Y:S05]  /*22020*/  BRA `(.L_x_841) ;  /* 0xffffff9c00c47947 */ /* 0x000fea000383ffff */
.L_x_714:
[----:B0-----:R0:W2:Y:S02]  /*22030*/  SYNCS.PHASECHK.TRANS64.TRYWAIT P2, [R10+URZ+0x2a8c0], R9 ;  /* 0x02a8c0090a0075a7 */ /* 0x0010a4000804017f */
[----:B--2---:R-:W-:Y:S05]  /*22040*/  @!P2 NANOSLEEP.SYNCS 0x989680 ;  /* 0x009896800000a95d */ /* 0x004fea0003900000 */
[----:B------:R-:W2:Y:S02]  /*22050*/  @!P2 SYNCS.PHASECHK.TRANS64 P2, [R10+URZ+0x2a8c0], R9 ;  /* 0x02a8c0090a00a5a7 */ /* 0x000ea4000804007f */
[----:B--2---:R-:W-:Y:S05]  /*22060*/  @!P2 BRA `(.L_x_714) ;  /* 0xfffffffc00f0a947 */ /* 0x004fea000383ffff */
[----:B------:R-:W-:Y:S05]  /*22070*/  BRA `(.L_x_842) ;  /* 0xffffffa000b87947 */ /* 0x000fea000383ffff */
.L_x_730:
[----:B0-----:R-:W0:Y:S01]  /*22080*/  S2R R8, SR_TID.X ;  /* 0x0000000000087919 */ /* 0x001e220000002100 */
[----:B------:R-:W-:Y:S01]  /*22090*/  BSSY B0, `(.L_x_843) ;  /* 0x000000a000007945 */ /* 0x000fe20003800000 */
[----:B------:R-:W-:Y:S01]  /*220a0*/  IMAD.MOV.U32 R12, RZ, RZ, RZ ;  /* 0x000000ffff0c7224 */ /* 0x000fe200078e00ff */
[----:B------:R-:W-:Y:S01]  /*220b0*/  MOV R11, 0x1f ;  /* 0x0000001f000b7802 */ /* 0x000fe20000000f00 */
[----:B------:R-:W-:Y:S01]  /*220c0*/  IMAD.MOV.U32 R15, RZ, RZ, -0x1 ;  /* 0xffffffffff0f7424 */ /* 0x000fe200078e00ff */
[----:B0-----:R-:W-:-:S04]  /*220d0*/  SHF.R.U32.HI R8, RZ, 0x5, R8 ;  /* 0x00000005ff087819 */ /* 0x001fc80000011608 */
[----:B------:R-:W-:-:S04]  /*220e0*/  LOP3.LUT R8, R8, 0x3, RZ, 0xc0, !PT ;  /* 0x0000000308087812 */ /* 0x000fc800078ec0ff */
[----:B------:R-:W-:-:S07]  /*220f0*/  MOV R13, R8 ;  /* 0x00000008000d7202 */ /* 0x000fce0000000f00 */
[----:B-----5:R-:W-:Y:S05]  /*22100*/  WARPSYNC.COLLECTIVE R15, `(.L_x_844) ;  /* 0x000000000f087348 */ /* 0x020fea0003c00000 */
[----:B------:R0:W1:Y:S02]  /*22110*/  SHFL.IDX P6, R14, R13, R12, R11 ;  /* 0x0000000c0d0e7389 */ /* 0x00006400000c000b */
[----:B01---5:R-:W-:Y:S01]  /*22120*/  ENDCOLLECTIVE ;  /* 0x000000000000791b */ /* 0x023fe20003800000 */
.L_x_844:
[----:B------:R-:W-:Y:S05]  /*22130*/  BSYNC B0 ;  /* 0x0000000000007941 */ /* 0x000fea0003800000 */
.L_x_843:
[----:B------:R-:W-:Y:S05]  /*22140*/  BRA `(.L_x_845) ;  /* 0xffffffb000587947 */ /* 0x000fea000383ffff */
.L_x_733:
[----:B0-----:R0:W1:Y:S02]  /*22150*/  SYNCS.PHASECHK.TRANS64.TRYWAIT P0, [R7+URZ+0x2a840], R2 ;  /* 0x02a84002070075a7 */ /* 0x001064000800017f */
[----:B-1----:R-:W-:Y:S05]  /*22160*/  @!P0 NANOSLEEP.SYNCS 0x989680 ;  /* 0x009896800000895d */ /* 0x002fea0003900000 */
[----:B------:R-:W1:Y:S02]  /*22170*/  @!P0 SYNCS.PHASECHK.TRANS64 P0, [R7+URZ+0x2a840], R2 ;  /* 0x02a84002070085a7 */ /* 0x000e64000800007f */
[----:B-1----:R-:W-:Y:S05]  /*22180*/  @!P0 BRA `(.L_x_733) ;  /* 0xfffffffc00f08947 */ /* 0x002fea000383ffff */
[----:B------:R-:W-:Y:S05]  /*22190*/  BRA `(.L_x_846) ;  /* 0xffffffb000a87947 */ /* 0x000fea000383ffff */
.L_x_734:
        /* <DEDUP_REMOVED lines=8> */
.L_x_848:
[----:B------:R-:W-:Y:S05]  /*22220*/  BSYNC B0 ;  /* 0x0000000000007941 */ /* 0x000fea0003800000 */
.L_x_847:
[----:B------:R-:W-:Y:S01]  /*22230*/  IMAD.MOV.U32 R13, RZ, RZ, R4 ;  /* 0x000000ffff0d7224 */ /* 0x000fe200078e0004 */
[----:B------:R-:W-:Y:S01]  /*22240*/  MOV R12, RZ ;  /* 0x000000ff000c7202 */ /* 0x000fe20000000f00 */
[----:B------:R-:W-:Y:S01]  /*22250*/  IMAD.MOV.U32 R11, RZ, RZ, 0x181f ;  /* 0x0000181fff0b7424 */ /* 0x000fe200078e00ff */
[----:B------:R-:W-:Y:S01]  /*22260*/  MOV R15, 0xffffffff ;  /* 0xffffffff000f7802 */ /* 0x000fe20000000f00 */
[----:B------:R-:W-:Y:S01]  /*22270*/  @P0 IMAD R8, R5, 0x2, R22 ;  /* 0x0000000205080824 */ /* 0x000fe200078e0216 */
[----:B------:R-:W-:-:S07]  /*22280*/  MOV R2, R14 ;  /* 0x0000000e00027202 */ /* 0x000fce0000000f00 */
[----:B------:R-:W-:Y:S05]  /*22290*/  WARPSYNC.COLLECTIVE R15, `(.L_x_849) ;  /* 0x000000000f087348 */ /* 0x000fea0003c00000 */
[----:B------:R0:W1:Y:S02]  /*222a0*/  SHFL.IDX P6, R14, R13, R12, R11 ;  /* 0x0000000c0d0e7389 */ /* 0x00006400000c000b */
[----:B01----:R-:W-:Y:S01]  /*222b0*/  ENDCOLLECTIVE ;  /* 0x000000000000791b */ /* 0x003fe20003800000 */
.L_x_849:
[----:B------:R-:W-:Y:S01]  /*222c0*/  MOV R13, R0 ;  /* 0x00000000000d7202 */ /* 0x000fe20000000f00 */
[----:B------:R-:W-:Y:S02]  /*222d0*/  IMAD.MOV.U32 R12, RZ, RZ, 0x1 ;  /* 0x00000001ff0c7424 */ /* 0x000fe400078e00ff */
[----:B------:R-:W-:-:S07]  /*222e0*/  IMAD.MOV.U32 R3, RZ, RZ, R14 ;  /* 0x000000ffff037224 */ /* 0x000fce00078e000e */
[----:B------:R-:W-:Y:S05]  /*222f0*/  WARPSYNC.COLLECTIVE R15, `(.L_x_850) ;  /* 0x000000000f087348 */ /* 0x000fea0003c00000 */
[----:B------:R0:W1:Y:S02]  /*22300*/  SHFL.IDX P6, R14, R13, R12, R11 ;  /* 0x0000000c0d0e7389 */ /* 0x00006400000c000b */
[----:B01----:R-:W-:Y:S01]  /*22310*/  ENDCOLLECTIVE ;  /* 0x000000000000791b */ /* 0x003fe20003800000 */
.L_x_850:
        /* <DEDUP_REMOVED lines=13> */
[----:B0-----:R-:W-:-:S07]  /*223f0*/  MOV R2, R14 ;  /* 0x0000000e00027202 */ /* 0x001fce0000000f00 */
[----:B------:R-:W-:Y:S05]  /*22400*/  WARPSYNC.COLLECTIVE R15, `(.L_x_851) ;  /* 0x000000000f087348 */ /* 0x000fea0003c00000 */
[----:B------:R0:W1:Y:S02]  /*22410*/  SHFL.IDX P6, R14, R13, R12, R11 ;  /* 0x0000000c0d0e7389 */ /* 0x00006400000c000b */
[----:B01----:R-:W-:Y:S01]  /*22420*/  ENDCOLLECTIVE ;  /* 0x000000000000791b */ /* 0x003fe20003800000 */
.L_x_851:
[----:B------:R-:W-:Y:S01]  /*22430*/  @P1 LEA R8, R5, R22, 0x1 ;  /* 0x0000001605081211 */ /* 0x000fe200078e08ff */
[----:B------:R-:W-:Y:S01]  /*22440*/  IMAD.MOV.U32 R13, RZ, RZ, R0 ;  /* 0x000000ffff0d7224 */ /* 0x000fe200078e0000 */
[----:B------:R-:W-:Y:S02]  /*22450*/  MOV R12, 0x2 ;  /* 0x00000002000c7802 */ /* 0x000fe40000000f00 */
[----:B------:R-:W-:-:S07]  /*22460*/  MOV R3, R14 ;  /* 0x0000000e00037202 */ /* 0x000fce0000000f00 */
[----:B------:R-:W-:Y:S05]  /*22470*/  WARPSYNC.COLLECTIVE R15, `(.L_x_852) ;  /* 0x000000000f087348 */ /* 0x000fea0003c00000 */
[----:B------:R0:W1:Y:S02]  /*22480*/  SHFL.IDX P6, R14, R13, R12, R11 ;  /* 0x0000000c0d0e7389 */ /* 0x00006400000c000b */
[----:B01----:R-:W-:Y:S01]  /*22490*/  ENDCOLLECTIVE ;  /* 0x000000000000791b */ /* 0x003fe20003800000 */
.L_x_852:
        /* <DEDUP_REMOVED lines=17> */
.L_x_853:
[----:B------:R-:W-:Y:S01]  /*225b0*/  @P1 IMAD R8, R5, 0x2, R22 ;  /* 0x0000000205081824 */ /* 0x000fe200078e0216 */
[----:B------:R-:W-:Y:S01]  /*225c0*/  MOV R13, R0 ;  /* 0x00000000000d7202 */ /* 0x000fe20000000f00 */
[----:B------:R-:W-:Y:S02]  /*225d0*/  IMAD.MOV.U32 R12, RZ, RZ, 0x3 ;  /* 0x00000003ff0c7424 */ /* 0x000fe400078e00ff */
[----:B------:R-:W-:-:S07]  /*225e0*/  IMAD.MOV.U32 R3, RZ, RZ, R14 ;  /* 0x000000ffff037224 */ /* 0x000fce00078e000e */
[----:B------:R-:W-:Y:S05]  /*225f0*/  WARPSYNC.COLLECTIVE R15, `(.L_x_854) ;  /* 0x000000000f087348 */ /* 0x000fea0003c00000 */
[----:B------:R0:W1:Y:S02]  /*22600*/  SHFL.IDX P6, R14, R13, R12, R11 ;  /* 0x0000000c0d0e7389 */ /* 0x00006400000c000b */
[----:B01----:R-:W-:Y:S01]  /*22610*/  ENDCOLLECTIVE ;  /* 0x000000000000791b */ /* 0x003fe20003800000 */
.L_x_854:
[----:B------:R-:W-:-:S04]  /*22620*/  @P1 LEA R3, P0, R9, R3, 0x1 ;  /* 0x0000000309031211 */ /* 0x000fc800078008ff */
[----:B------:R-:W-:-:S04]  /*22630*/  @P1 IADD3.X R2, RZ, R2, RZ, P0, !PT ;  /* 0x00000002ff021210 */ /* 0x000fc800007fe4ff */
        /* <DEDUP_REMOVED lines=15> */
.L_x_855:
[----:B------:R-:W-:Y:S01]  /*22730*/  @P1 LEA R8, R5, R22, 0x1 ;  /* 0x0000001605081211 */ /* 0x000fe200078e08ff */
[----:B------:R-:W-:Y:S01]  /*22740*/  IMAD.MOV.U32 R13, RZ, RZ, R0 ;  /* 0x000000ffff0d7224 */ /* 0x000fe200078e0000 */
[----:B------:R-:W-:Y:S02]  /*22750*/  MOV R12, 0x4 ;  /* 0x00000004000c7802 */ /* 0x000fe40000000f00 */
[----:B------:R-:W-:-:S07]  /*22760*/  MOV R3, R14 ;  /* 0x0000000e00037202 */ /* 0x000fce0000000f00 */
[----:B------:R-:W-:Y:S05]  /*22770*/  WARPSYNC.COLLECTIVE R15, `(.L_x_856) ;  /* 0x000000000f087348 */ /* 0x000fea0003c00000 */
[----:B------:R0:W1:Y:S02]  /*22780*/  SHFL.IDX P6, R14, R13, R12, R11 ;  /* 0x0000000c0d0e7389 */ /* 0x00006400000c000b */
[----:B01----:R-:W-:Y:S01]  /*22790*/  ENDCOLLECTIVE ;  /* 0x000000000000791b */ /* 0x003fe20003800000 */
.L_x_856:
        /* <DEDUP_REMOVED lines=17> */
.L_x_857:
[----:B------:R-:W-:Y:S01]  /*228b0*/  @P1 IMAD R8, R5, 0x2, R22 ;  /* 0x0000000205081824 */ /* 0x000fe200078e0216 */
[----:B------:R-:W-:Y:S01]  /*228c0*/  MOV R13, R0 ;  /* 0x00000000000d7202 */ /* 0x000fe20000000f00 */
[----:B------:R-:W-:Y:S02]  /*228d0*/  IMAD.MOV.U32 R12, RZ, RZ, 0x5 ;  /* 0x00000005ff0c7424 */ /* 0x000fe400078e00ff */
[----:B------:R-:W-:-:S07]  /*228e0*/  IMAD.MOV.U32 R3, RZ, RZ, R14 ;  /* 0x000000ffff037224 */ /* 0x000fce00078e000e */
[----:B------:R-:W-:Y:S05]  /*228f0*/  WARPSYNC.COLLECTIVE R15, `(.L_x_858) ;  /* 0x000000000f087348 */ /* 0x000fea0003c00000 */
[----:B------:R0:W1:Y:S02]  /*22900*/  SHFL.IDX P6, R14, R13, R12, R11 ;  /* 0x0000000c0d0e7389 */ /* 0x00006400000c000b */
[----:B01----:R-:W-:Y:S01]  /*22910*/  ENDCOLLECTIVE ;  /* 0x000000000000791b */ /* 0x003fe20003800000 */
.L_x_858:
[----:B------:R-:W-:-:S04]  /*22920*/  @P1 LEA R3, P0, R9, R3, 0x1 ;  /* 0x0000000309031211 */ /* 0x000fc800078008ff */
[----:B------:R-:W-:-:S04]  /*22930*/  @P1 IADD3.X R2, RZ, R2, RZ, P0, !PT ;  /* 0x00000002ff021210 */ /* 0x000fc800007fe4ff */
[----:B------:R-:W-:Y:S01]  /*22940*/  @P1 LOP3.LUT R3, R3, R2, RZ, 0x3c, !PT ;  /* 0x0000000203031212 */ /* 0x000fe200078e3cff */
[----:B------:R-:W-:-:S03]  /*22950*/  IMAD.MOV.U32 R13, RZ, RZ, R4 ;  /* 0x000000ffff0d7224 */ /* 0x000fc600078e0004 */
[----:B------:R-:W-:-:S04]  /*22960*/  @P1 LOP3.LUT R2, R3, R2, RZ, 0x3c, !PT ;  /* 0x0000000203021212 */ /* 0x000fc800078e3cff */
[----:B------:R-:W-:Y:S02]  /*22970*/  @P1 LOP3.LUT R3, R3, R2, RZ, 0x3c, !PT ;  /* 0x0000000203031212 */ /* 0x000fe400078e3cff */
[----:B------:R-:W-:-:S03]  /*22980*/  MOV R0, R14 ;  /* 0x0000000e00007202 */ /* 0x000fc60000000f00 */
[----:B------:R-:W-:Y:S01]  /*22990*/  @!PT LDS RZ, [RZ] ;  /* 0x00000000fffff984 */ /* 0x000fe20000000800 */
[----:B------:R-:W-:Y:S01]  /*229a0*/  @!PT LDS RZ, [RZ] ;  /* 0x00000000fffff984 */ /* 0x000fe20000000800 */
[----:B------:R-:W-:Y:S01]  /*229b0*/  @!PT LDS RZ, [RZ] ;  /* 0x00000000fffff984 */ /* 0x000fe20000000800 */
[----:B------:R0:W-:Y:S04]  /*229c0*/  @P1 LDGSTS.E.BYPASS.LTC128B.128 [R8+0x1a400], desc[UR56][R2.64], !P4 ;  /* 0x1a40000002081fae */ /* 0x0001e8000e101d78 */
[----:B0-----:R-:W-:Y:S05]  /*229d0*/  WARPSYNC.COLLECTIVE R15, `(.L_x_859) ;  /* 0x000000000f087348 */ /* 0x001fea0003c00000 */
[----:B------:R1:W2:Y:S02]  /*229e0*/  SHFL.IDX P6, R14, R13, R12, R11 ;  /* 0x0000000c0d0e7389 */ /* 0x0002a400000c000b */
[----:B012---:R-:W-:Y:S01]  /*229f0*/  ENDCOLLECTIVE ;  /* 0x000000000000791b */ /* 0x007fe20003800000 */
.L_x_859:
[----:B------:R-:W-:Y:S01]  /*22a00*/  @!PT LDS RZ, [RZ] ;  /* 0x00000000fffff984 */ /* 0x000fe20000000800 */
[----:B------:R-:W-:Y:S01]  /*22a10*/  @!PT LDS RZ, [RZ] ;  /* 0x00000000fffff984 */ /* 0x000fe20000000800 */
[----:B------:R-:W-:Y:S01]  /*22a20*/  @!PT LDS RZ, [RZ] ;  /* 0x00000000fffff984 */ /* 0x000fe20000000800 */
[----:B------:R-:W-:Y:S04]  /*22a30*/  @P1 LDGSTS.E.BYPASS.LTC128B.128 [R8+0x1d400], desc[UR56][R2.64+0x80], !P3 ;  /* 0x1d40008002081fae */ /* 0x000fe8000d901d78 */
[----:B------:R0:W-:Y:S02]  /*22a40*/  @P1 LDGSTS.E.BYPASS.LTC128B.128 [R8+0x20400], desc[UR56][R2.64+0x100], !P2 ;  /* 0x2040010002081fae */ /* 0x0001e4000d101d78 */
[----:B0-----:R-:W-:Y:S01]  /*22a50*/  MOV R2, R14 ;  /* 0x0000000e00027202 */ /* 0x001fe20000000f00 */
[----:B------:R-:W-:Y:S06]  /*22a60*/  BRA `(.L_x_860) ;  /* 0xffffffac00f07947 */ /* 0x000fec000383ffff */
.L_x_739:
[----:B------:R-:W-:Y:S01]  /*22a70*/  IMAD.MOV.U32 R13, RZ, RZ, R5 ;  /* 0x000000ffff0d7224 */ /* 0x000fe200078e0005 */
[----:B------:R-:W-:Y:S01]  /*22a80*/  MOV R12, RZ ;  /* 0x000000ff000c7202 */ /* 0x000fe20000000f00 */
[----:B------:R-:W-:Y:S01]  /*22a90*/  IMAD.MOV.U32 R11, RZ, RZ, 0x181f ;  /* 0x0000181fff0b7424 */ /* 0x000fe200078e00ff */
[----:B------:R-:W-:Y:S01]  /*22aa0*/  MOV R15, 0xffffffff ;  /* 0xffffffff000f7802 */ /* 0x000fe20000000f00 */
[----:B-----5:R-:W-:Y:S01]  /*22ab0*/  IMAD R6, R17, R8, RZ ;  /* 0x0000000811067224 */ /* 0x020fe200078e02ff */
[----:B------:R-:W-:-:S07]  /*22ac0*/  IADD3 R4, R10, R4, RZ ;  /* 0x000000040a047210 */ /* 0x000fce0007ffe0ff */
[----:B------:R-:W-:Y:S05]  /*22ad0*/  WARPSYNC.COLLECTIVE R15, `(.L_x_861) ;  /* 0x000000000f087348 */ /* 0x000fea0003c00000 */
[----:B------:R0:W1:Y:S02]  /*22ae0*/  SHFL.IDX P6, R14, R13, R12, R11 ;  /* 0x0000000c0d0e7389 */ /* 0x00006400000c000b */
[----:B01----:R-:W-:Y:S01]  /*22af0*/  ENDCOLLECTIVE ;  /* 0x000000000000791b */ /* 0x003fe20003800000 */
.L_x_861:
[----:B------:R-:W-:Y:S02]  /*22b00*/  ISETP.GE.AND P1, PT, R4, R6, PT ;  /* 0x000000060400720c */ /* 0x000fe40003f26270 */
[----:B------:R-:W-:Y:S01]  /*22b10*/  MOV R13, R0 ;  /* 0x00000000000d7202 */ /* 0x000fe20000000f00 */
[----:B------:R-:W-:-:S10]  /*22b20*/  IMAD.MOV.U32 R2, RZ, RZ, R14 ;  /* 0x000000ffff027224 */ /* 0x000fd400078e000e */
[----:B------:R-:W-:Y:S05]  /*22b30*/  WARPSYNC.COLLECTIVE R15, `(.L_x_862) ;  /* 0x000000000f087348 */ /* 0x000fea0003c00000 */
[----:B------:R0:W1:Y:S02]  /*22b40*/  SHFL.IDX P6, R14, R13, R12, R11 ;  /* 0x0000000c0d0e7389 */ /* 0x00006400000c000b */
[----:B01----:R-:W-:Y:S01]  /*22b50*/  ENDCOLLECTIVE ;  /* 0x000000000000791b */ /* 0x003fe20003800000 */
.L_x_862:
[----:B------:R-:W-:Y:S01]  /*22b60*/  MOV R13, R5 ;  /* 0x00000005000d7202 */ /* 0x000fe20000000f00 */
[----:B------:R-:W-:Y:S02]  /*22b70*/  IMAD.MOV.U32 R12, RZ, RZ, 0x1 ;  /* 0x00000001ff0c7424 */ /* 0x000fe400078e00ff */
[----:B------:R-:W-:-:S07]  /*22b80*/  IMAD.MOV.U32 R3, RZ, RZ, R14 ;  /* 0x000000ffff037224 */ /* 0x000fce00078e000e */
[----:B------:R-:W-:Y:S05]  /*22b90*/  WARPSYNC.COLLECTIVE R15, `(.L_x_863) ;  /* 0x000000000f087348 */ /* 0x000fea0003c00000 */
[----:B------:R0:W1:Y:S02]  /*22ba0*/  SHFL.IDX P6, R14, R13, R12, R11 ;  /* 0x0000000c0d0e7389 */ /* 0x00006400000c000b */
[----:B01----:R-:W-:Y:S01]  /*22bb0*/  ENDCOLLECTIVE ;  /* 0x000000000000791b */ /* 0x003fe20003800000 */
.L_x_863:
[----:B------:R-:W-:-:S05]  /*22bc0*/  @!P1 LEA R7, P4, R9, R3, 0x1 ;  /* 0x0000000309079211 */ /* 0x000fca00078808ff */
[----:B------:R-:W-:Y:S01]  /*22bd0*/  @!P1 IMAD.X R3, RZ, RZ, R2, P4 ;  /* 0x000000ffff039224 */ /* 0x000fe200020e0602 */
[----:B------:R-:W-:Y:S01]  /*22be0*/  @!P1 MOV R2, R7 ;  /* 0x0000000700029202 */ /* 0x000fe20000000f00 */
[----:B------:R-:W-:Y:S02]  /*22bf0*/  VIADD R7, R4, 0x10 ;  /* 0x0000001004077836 */ /* 0x000fe40000000000 */
[----:B------:R-:W-:Y:S02]  /*22c00*/  IMAD.MOV.U32 R13, RZ, RZ, R0 ;  /* 0x000000ffff0d7224 */ /* 0x000fe400078e0000 */
[----:B------:R-:W-:Y:S01]  /*22c10*/  @!PT LDS RZ, [RZ] ;  /* 0x00000000fffff984 */ /* 0x000fe20000000800 */
[----:B------:R-:W-:Y:S01]  /*22c20*/  @!PT LDS RZ, [RZ] ;  /* 0x00000000fffff984 */ /* 0x000fe20000000800 */
[----:B------:R-:W-:Y:S01]  /*22c30*/  @!PT LDS RZ, [RZ] ;  /* 0x00000000fffff984 */ /* 0x000fe20000000800 */
[----:B------:R-:W-:Y:S04]  /*22c40*/  @!P1 LDGSTS.E.BYPASS.LTC128B.128 [R35+0xc400], desc[UR56][R2.64], !P3 ;  /* 0x0c40000002239fae */ /* 0x000fe8000d901d78 */
[----:B------:R-:W-:Y:S04]  /*22c50*/  @!P1 LDGSTS.E.BYPASS.LTC128B.128 [R35+0x10400], desc[UR56][R2.64+0x80], !P2 ;  /* 0x1040008002239fae */ /* 0x000fe8000d101d78 */
[----:B------:R0:W-:Y:S01]  /*22c60*/  @!P1 LDGSTS.E.BYPASS.LTC128B.128 [R35+0x14400], desc[UR56][R2.64+0x100], !P0 ;  /* 0x1440010002239fae */ /* 0x0001e2000c101d78 */
[----:B------:R-:W-:-:S02]  /*22c70*/  ISETP.GE.AND P1, PT, R7, R6, PT ;  /* 0x000000060700720c */ /* 0x000fc40003f26270 */
[----:B0-----:R-:W-:-:S11]  /*22c80*/  MOV R2, R14 ;  /* 0x0000000e00027202 */ /* 0x001fd60000000f00 */
[----:B------:R-:W-:Y:S05]  /*22c90*/  WARPSYNC.COLLECTIVE R15, `(.L_x_864) ;  /* 0x000000000f087348 */ /* 0x000fea0003c00000 */
[----:B------:R0:W1:Y:S02]  /*22ca0*/  SHFL.IDX P6, R14, R13, R12, R11 ;  /* 0x0000000c0d0e7389 */ /* 0x00006400000c000b */
[----:B01----:R-:W-:Y:S01]  /*22cb0*/  ENDCOLLECTIVE ;  /* 0x000000000000791b */ /* 0x003fe20003800000 */
.L_x_864:
[----:B------:R-:W-:Y:S01]  /*22cc0*/  IMAD.MOV.U32 R13, RZ, RZ, R5 ;  /* 0x000000ffff0d7224 */ /* 0x000fe200078e0005 */
[----:B------:R-:W-:Y:S02]  /*22cd0*/  MOV R12, 0x2 ;  /* 0x00000002000c7802 */ /* 0x000fe40000000f00 */
[----:B------:R-:W-:-:S07]  /*22ce0*/  MOV R3, R14 ;  /* 0x0000000e00037202 */ /* 0x000fce0000000f00 */
[----:B------:R-:W-:Y:S05]  /*22cf0*/  WARPSYNC.COLLECTIVE R15, `(.L_x_865) ;  /* 0x000000000f087348 */ /* 0x000fea0003c00000 */
[----:B------:R0:W1:Y:S02]  /*22d00*/  SHFL.IDX P6, R14, R13, R12, R11 ;  /* 0x0000000c0d0e7389 */ /* 0x00006400000c000b */
[----:B01----:R-:W-:Y:S01]  /*22d10*/  ENDCOLLECTIVE ;  /* 0x000000000000791b */ /* 0x003fe20003800000 */
.L_x_865:
[----:B------:R-:W-:-:S05]  /*22d20*/  @!P1 LEA R7, P4, R9, R3, 0x1 ;  /* 0x0000000309079211 */ /* 0x000fca00078808ff */
[----:B------:R-:W-:Y:S01]  /*22d30*/  @!P1 IMAD.X R8, RZ, RZ, R2, P4 ;  /* 0x000000ffff089224 */ /* 0x000fe200020e0602 */
[----:B------:R-:W-:Y:S02]  /*22d40*/  @!P1 MOV R2, R7 ;  /* 0x0000000700029202 */ /* 0x000fe40000000f00 */
[----:B------:R-:W-:Y:S01]  /*22d50*/  IADD3 R7, R4, 0x20, RZ ;  /* 0x0000002004077810 */ /* 0x000fe20007ffe0ff */
[----:B------:R-:W-:Y:S01]  /*22d60*/  @!P1 IMAD.MOV.U32 R3, RZ, RZ, R8 ;  /* 0x000000ffff039224 */ /* 0x000fe200078e0008 */
[----:B------:R-:W-:-:S04]  /*22d70*/  MOV R13, R0 ;  /* 0x00000000000d7202 */ /* 0x000fc80000000f00 */
[----:B------:R-:W-:Y:S01]  /*22d80*/  @!PT LDS RZ, [RZ] ;  /* 0x00000000fffff984 */ /* 0x000fe20000000800 */
[----:B------:R-:W-:Y:S01]  /*22d90*/  @!PT LDS RZ, [RZ] ;  /* 0x00000000fffff984 */ /* 0x000fe20000000800 */
[----:B------:R-:W-:Y:S01]  /*22da0*/  @!PT LDS RZ, [RZ] ;  /* 0x00000000fffff984 */ /* 0x000fe20000000800 */
[----:B------:R-:W-:Y:S04]  /*22db0*/  @!P1 LDGSTS.E.BYPASS.LTC128B.128 [R35+0xcc00], desc[UR56][R2.64], !P3 ;  /* 0x0cc0000002239fae */ /* 0x000fe8000d901d78 */
[----:B------:R-:W-:Y:S04]  /*22dc0*/  @!P1 LDGSTS.E.BYPASS.LTC128B.128 [R35+0x10c00], desc[UR56][R2.64+0x80], !P2 ;  /* 0x10c0008002239fae */ /* 0x000fe8000d101d78 */
[----:B------:R0:W-:Y:S01]  /*22dd0*/  @!P1 LDGSTS.E.BYPASS.LTC128B.128 [R35+0x14c00], desc[UR56][R2.64+0x100], !P0 ;  /* 0x14c0010002239fae */ /* 0x0001e2000c101d78 */
[----:B------:R-:W-:Y:S01]  /*22de0*/  ISETP.GE.AND P1, PT, R7, R6, PT ;  /* 0x000000060700720c */ /* 0x000fe20003f26270 */
[----:B0-----:R-:W-:-:S12]  /*22df0*/  IMAD.MOV.U32 R2, RZ, RZ, R14 ;  /* 0x000000ffff027224 */ /* 0x001fd800078e000e */
[----:B------:R-:W-:Y:S05]  /*22e00*/  WARPSYNC.COLLECTIVE R15, `(.L_x_866) ;  /* 0x000000000f087348 */ /* 0x000fea0003c00000 */
[----:B------:R0:W1:Y:S02]  /*22e10*/  SHFL.IDX P6, R14, R13, R12, R11 ;  /* 0x0000000c0d0e7389 */ /* 0x00006400000c000b */
[----:B01----:R-:W-:Y:S01]  /*22e20*/  ENDCOLLECTIVE ;  /* 0x000000000000791b */ /* 0x003fe20003800000 */
.L_x_866:
[----:B------:R-:W-:Y:S01]  /*22e30*/  MOV R13, R5 ;  /* 0x00000005000d7202 */ /* 0x000fe20000000f00 */
[----:B------:R-:W-:Y:S02]  /*22e40*/  IMAD.MOV.U32 R12, RZ, RZ, 0x3 ;  /* 0x00000003ff0c7424 */ /* 0x000fe400078e00ff */
[----:B------:R-:W-:-:S07]  /*22e50*/  IMAD.MOV.U32 R3, RZ, RZ, R14 ;  /* 0x000000ffff037224 */ /* 0x000fce00078e000e */
[----:B------:R-:W-:Y:S05]  /*22e60*/  WARPSYNC.COLLECTIVE R15, `(.L_x_867) ;  /* 0x000000000f087348 */ /* 0x000fea0003c00000 */
[----:B------:R0:W1:Y:S02]  /*22e70*/  SHFL.IDX P6, R14, R13, R12, R11 ;  /* 0x0000000c0d0e7389 */ /* 0x00006400000c000b */
[----:B01----:R-:W-:Y:S01]  /*22e80*/  ENDCOLLECTIVE ;  /* 0x000000000000791b */ /* 0x003fe20003800000 */
.L_x_867:
[----:B------:R-:W-:-:S04]  /*22e90*/  @!P1 LEA R7, P4, R9, R3, 0x1 ;  /* 0x0000000309079211 */ /* 0x000fc800078808ff */
[----:B------:R-:W-:Y:S01]  /*22ea0*/  @!P1 IADD3.X R8, RZ, R2, RZ, P4, !PT ;  /* 0x00000002ff089210 */ /* 0x000fe200027fe4ff */
[----:B------:R-:W-:Y:S02]  /*22eb0*/  @!P1 IMAD.MOV.U32 R2, RZ, RZ, R7 ;  /* 0x000000ffff029224 */ /* 0x000fe400078e0007 */
[----:B------:R-:W-:Y:S01]  /*22ec0*/  VIADD R7, R4, 0x30 ;  /* 0x0000003004077836 */ /* 0x000fe20000000000 */
[----:B------:R-:W-:Y:S01]  /*22ed0*/  @!P1 MOV R3, R8 ;  /* 0x0000000800039202 */ /* 0x000fe20000000f00 */
[----:B------:R-:W-:-:S04]  /*22ee0*/  IMAD.MOV.U32 R13, RZ, RZ, R0 ;  /* 0x000000ffff0d7224 */ /* 0x000fc800078e0000 */
[----:B------:R-:W-:Y:S01]  /*22ef0*/  @!PT LDS RZ, [RZ] ;  /* 0x00000000fffff984 */ /* 0x000fe20000000800 */
[----:B------:R-:W-:Y:S01]  /*22f00*/  @!PT LDS RZ, [RZ] ;  /* 0x00000000fffff984 */ /* 0x000fe20000000800 */
[----:B------:R-:W-:Y:S01]  /*22f10*/  @!PT LDS RZ, [RZ] ;  /* 0x00000000fffff984 */ /* 0x000fe20000000800 */
[----:B------:R-:W-:Y:S04]  /*22f20*/  @!P1 LDGSTS.E.BYPASS.LTC128B.128 [R35+0xd400], desc[UR56][R2.64], !P3 ;  /* 0x0d40000002239fae */ /* 0x000fe8000d901d78 */
[----:B------:R-:W-:Y:S04]  /*22f30*/  @!P1 LDGSTS.E.BYPASS.LTC128B.128 [R35+0x11400], desc[UR56][R2.64+0x80], !P2 ;  /* 0x1140008002239fae */ /* 0x000fe8000d101d78 */
[----:B------:R0:W-:Y:S01]  /*22f40*/  @!P1 LDGSTS.E.BYPASS.LTC128B.128 [R35+0x15400], desc[UR56][R2.64+0x100], !P0 ;  /* 0x1540010002239fae */ /* 0x0001e2000c101d78 */
[----:B------:R-:W-:Y:S02]  /*22f50*/  ISETP.GE.AND P1, PT, R7, R6, PT ;  /* 0x000000060700720c */ /* 0x000fe40003f26270 */
[----:B0-----:R-:W-:-:S11]  /*22f60*/  MOV R2, R14 ;  /* 0x0000000e00027202 */ /* 0x001fd60000000f00 */
[----:B------:R-:W-:Y:S05]  /*22f70*/  WARPSYNC.COLLECTIVE R15, `(.L_x_868) ;  /* 0x000000000f087348 */ /* 0x000fea0003c00000 */
[----:B------:R0:W1:Y:S02]  /*22f80*/  SHFL.IDX P6, R14, R13, R12, R11 ;  /* 0x0000000c0d0e7389 */ /* 0x00006400000c000b */
[----:B01----:R-:W-:Y:S01]  /*22f90*/  ENDCOLLECTIVE ;  /* 0x000000000000791b */ /* 0x003fe20003800000 */
.L_x_868:
[----:B------:R-:W-:Y:S01]  /*22fa0*/  IMAD.MOV.U32 R13, RZ, RZ, R5 ;  /* 0x000000ffff0d7224 */ /* 0x000fe200078e0005 */
[----:B------:R-:W-:Y:S02]  /*22fb0*/  MOV R12, 0x4 ;  /* 0x00000004000c7802 */ /* 0x000fe40000000f00 */
[----:B------:R-:W-:-:S07]  /*22fc0*/  MOV R3, R14 ;  /* 0x0000000e00037202 */ /* 0x000fce0000000f00 */
[----:B------:R-:W-:Y:S05]  /*22fd0*/  WARPSYNC.COLLECTIVE R15, `(.L_x_869) ;  /* 0x000000000f087348 */ /* 0x000fea0003c00000 */
[----:B------:R0:W1:Y:S02]  /*22fe0*/  SHFL.IDX P6, R14, R13, R12, R11 ;  /* 0x0000000c0d0e7389 */ /* 0x00006400000c000b */
[----:B01----:R-:W-:Y:S01]  /*22ff0*/  ENDCOLLECTIVE ;  /* 0x000000000000791b */ /* 0x003fe20003800000 */
.L_x_869:
        /* <DEDUP_REMOVED lines=17> */
.L_x_870:
[----:B------:R-:W-:Y:S01]  /*23110*/  MOV R13, R5 ;  /* 0x00000005000d7202 */ /* 0x000fe20000000f00 */
[----:B------:R-:W-:Y:S02]  /*23120*/  IMAD.MOV.U32 R12, RZ, RZ, 0x5 ;  /* 0x00000005ff0c7424 */ /* 0x000fe400078e00ff */
[----:B------:R-:W-:-:S07]  /*23130*/  IMAD.MOV.U32 R3, RZ, RZ, R14 ;  /* 0x000000ffff037224 */ /* 0x000fce00078e000e */
[----:B------:R-:W-:Y:S05]  /*23140*/  WARPSYNC.COLLECTIVE R15, `(.L_x_871) ;  /* 0x000000000f087348 */ /* 0x000fea0003c00000 */
[----:B------:R0:W1:Y:S02]  /*23150*/  SHFL.IDX P6, R14, R13, R12, R11 ;  /* 0x0000000c0d0e7389 */ /* 0x00006400000c000b */
[----:B01----:R-:W-:Y:S01]  /*23160*/  ENDCOLLECTIVE ;  /* 0x000000000000791b */ /* 0x003fe20003800000 */
.L_x_871:
        /* <DEDUP_REMOVED lines=17> */
.L_x_872:
[----:B------:R-:W-:Y:S01]  /*23280*/  IMAD.MOV.U32 R13, RZ, RZ, R5 ;  /* 0x000000ffff0d7224 */ /* 0x000fe200078e0005 */
[----:B------:R-:W-:Y:S02]  /*23290*/  MOV R12, 0x6 ;  /* 0x00000006000c7802 */ /* 0x000fe40000000f00 */
[----:B------:R-:W-:-:S07]  /*232a0*/  MOV R3, R14 ;  /* 0x0000000e00037202 */ /* 0x000fce0000000f00 */
[----:B------:R-:W-:Y:S05]  /*232b0*/  WARPSYNC.COLLECTIVE R15, `(.L_x_873) ;  /* 0x000000000f087348 */ /* 0x000fea0003c00000 */
[----:B------:R0:W1:Y:S02]  /*232c0*/  SHFL.IDX P6, R14, R13, R12, R11 ;  /* 0x0000000c0d0e7389 */ /* 0x00006400000c000b */
[----:B01----:R-:W-:Y:S01]  /*232d0*/  ENDCOLLECTIVE ;  /* 0x000000000000791b */ /* 0x003fe20003800000 */
.L_x_873:
        /* <DEDUP_REMOVED lines=17> */
.L_x_874:
[----:B------:R-:W-:Y:S01]  /*233f0*/  IMAD.MOV.U32 R13, RZ, RZ, R5 ;  /* 0x000000ffff0d7224 */ /* 0x000fe200078e0005 */
[----:B------:R-:W-:Y:S01]  /*23400*/  MOV R12, 0x7 ;  /* 0x00000007000c7802 */ /* 0x000fe20000000f00 */
[----:B------:R-:W-:-:S07]  /*23410*/  IMAD.MOV.U32 R3, RZ, RZ, R14 ;  /* 0x000000ffff037224 */ /* 0x000fce00078e000e */
[----:B------:R-:W-:Y:S05]  /*23420*/  WARPSYNC.COLLECTIVE R15, `(.L_x_875) ;  /* 0x000000000f087348 */ /* 0x000fea0003c00000 */
[----:B------:R0:W1:Y:S02]  /*23430*/  SHFL.IDX P6, R14, R13, R12, R11 ;  /* 0x0000000c0d0e7389 */ /* 0x00006400000c000b */
[----:B01----:R-:W-:Y:S01]  /*23440*/  ENDCOLLECTIVE ;  /* 0x000000000000791b */ /* 0x003fe20003800000 */
.L_x_875:
[----:B------:R-:W-:-:S04]  /*23450*/  @!P1 LEA R7, P4, R9, R3, 0x1 ;  /* 0x0000000309079211 */ /* 0x000fc800078808ff */
[----:B------:R-:W-:Y:S01]  /*23460*/  @!P1 IADD3.X R8, RZ, R2, RZ, P4, !PT ;  /* 0x00000002ff089210 */ /* 0x000fe200027fe4ff */
[----:B------:R-:W-:-:S03]  /*23470*/  @!P1 IMAD.MOV.U32 R2, RZ, RZ, R7 ;  /* 0x000000ffff029224 */ /* 0x000fc600078e0007 */
[----:B------:R-:W-:Y:S02]  /*23480*/  @!P1 MOV R3, R8 ;  /* 0x0000000800039202 */ /* 0x000fe40000000f00 */
[----:B------:R-:W-:-:S03]  /*23490*/  MOV R13, R0 ;  /* 0x00000000000d7202 */ /* 0x000fc60000000f00 */
[----:B------:R-:W-:Y:S01]  /*234a0*/  @!PT LDS RZ, [RZ] ;  /* 0x00000000fffff984 */ /* 0x000fe20000000800 */
[----:B------:R-:W-:Y:S01]  /*234b0*/  @!PT LDS RZ, [RZ] ;  /* 0x00000000fffff984 */ /* 0x000fe20000000800 */
[----:B------:R-:W-:Y:S01]  /*234c0*/  @!PT LDS RZ, [RZ] ;  /* 0x00000000fffff984 */ /* 0x000fe20000000800 */
[----:B------:R0:W-:Y:S04]  /*234d0*/  @!P1 LDGSTS.E.BYPASS.LTC128B.128 [R35+0xf400], desc[UR56][R2.64], !P3 ;  /* 0x0f40000002239fae */ /* 0x0001e8000d901d78 */
[----:B------:R0:W-:Y:S01]  /*234e0*/  @!P1 LDGSTS.E.BYPASS.LTC128B.128 [R35+0x13400], desc[UR56][R2.64+0x80], !P2 ;  /* 0x1340008002239fae */ /* 0x0001e2000d101d78 */
[----:B------:R-:W-:-:S03]  /*234f0*/  IMAD.MOV.U32 R5, RZ, RZ, R14 ;  /* 0x000000ffff057224 */ /* 0x000fc600078e000e */
[----:B------:R0:W-:Y:S04]  /*23500*/  @!P1 LDGSTS.E.BYPASS.LTC128B.128 [R35+0x17400], desc[UR56][R2.64+0x100], !P0 ;  /* 0x1740010002239fae */ /* 0x0001e8000c101d78 */
[----:B0-----:R-:W-:Y:S05]  /*23510*/  WARPSYNC.COLLECTIVE R15, `(.L_x_876) ;  /* 0x000000000f087348 */ /* 0x001fea0003c00000 */
[----:B------:R1:W2:Y:S02]  /*23520*/  SHFL.IDX P6, R14, R13, R12, R11 ;  /* 0x0000000c0d0e7389 */ /* 0x0002a400000c000b */
[----:B012---:R-:W-:Y:S01]  /*23530*/  ENDCOLLECTIVE ;  /* 0x000000000000791b */ /* 0x007fe20003800000 */
.L_x_876:
[----:B------:R-:W-:Y:S05]  /*23540*/  BRA `(.L_x_877) ;  /* 0xffffffb0005c7947 */ /* 0x000fea000383ffff */
.L_x_744:
[----:B0-----:R0:W1:Y:S02]  /*23550*/  SYNCS.PHASECHK.TRANS64.TRYWAIT P0, [R22+URZ+0x2a820], R3 ;  /* 0x02a82003160075a7 */ /* 0x001064000800017f */
[----:B-1----:R-:W-:Y:S05]  /*23560*/  @!P0 NANOSLEEP.SYNCS 0x989680 ;  /* 0x009896800000895d */ /* 0x002fea0003900000 */
[----:B------:R-:W1:Y:S02]  /*23570*/  @!P0 SYNCS.PHASECHK.TRANS64 P0, [R22+URZ+0x2a820], R3 ;  /* 0x02a82003160085a7 */ /* 0x000e64000800007f */
[----:B-1----:R-:W-:Y:S05]  /*23580*/  @!P0 BRA `(.L_x_744) ;  /* 0xfffffffc00f08947 */ /* 0x002fea000383ffff */
[----:B------:R-:W-:Y:S05]  /*23590*/  BRA `(.L_x_878) ;  /* 0xffffffb000d47947 */ /* 0x000fea000383ffff */
.L_x_749:
[----:B0-----:R0:W1:Y:S02]  /*235a0*/  SYNCS.PHASECHK.TRANS64.TRYWAIT P0, [R6+URZ+0x2a840], R3 ;  /* 0x02a84003060075a7 */ /* 0x001064000800017f */
[----:B-1----:R-:W-:Y:S05]  /*235b0*/  @!P0 NANOSLEEP.SYNCS 0x989680 ;  /* 0x009896800000895d */ /* 0x002fea0003900000 */
[----:B------:R-:W1:Y:S02]  /*235c0*/  @!P0 SYNCS.PHASECHK.TRANS64 P0, [R6+URZ+0x2a840], R3 ;  /* 0x02a84003060085a7 */ /* 0x000e64000800007f */
[----:B-1----:R-:W-:Y:S05]  /*235d0*/  @!P0 BRA `(.L_x_749) ;  /* 0xfffffffc00f08947 */ /* 0x002fea000383ffff */
[----:B------:R-:W-:Y:S05]  /*235e0*/  BRA `(.L_x_879) ;  /* 0xffffffb400987947 */ /* 0x000fea000383ffff */
.L_x_750:
[----:B------:R-:W-:Y:S01]  /*235f0*/  BSSY B1, `(.L_x_880) ;  /* 0x0000008000017945 */ /* 0x000fe20003800000 */
[----:B------:R-:W-:Y:S01]  /*23600*/  IMAD.MOV.U32 R13, RZ, RZ, R5 ;  /* 0x000000ffff0d7224 */ /* 0x000fe200078e0005 */
[----:B------:R-:W-:Y:S01]  /*23610*/  MOV R12, RZ ;  /* 0x000000ff000c7202 */ /* 0x000fe20000000f00 */
[----:B------:R-:W-:Y:S01]  /*23620*/  IMAD.MOV.U32 R11, RZ, RZ, 0x181f ;  /* 0x0000181fff0b7424 */ /* 0x000fe200078e00ff */
[----:B------:R-:W-:-:S07]  /*23630*/  MOV R15, 0xffffffff ;  /* 0xffffffff000f7802 */ /* 0x000fce0000000f00 */
[----:B------:R-:W-:Y:S05]  /*23640*/  WARPSYNC.COLLECTIVE R15, `(.L_x_881) ;  /* 0x000000000f087348 */ /* 0x000fea0003c00000 */
[----:B------:R0:W1:Y:S02]  /*23650*/  SHFL.IDX P6, R14, R13, R12, R11 ;  /* 0x0000000c0d0e7389 */ /* 0x00006400000c000b */
[----:B01----:R-:W-:Y:S01]  /*23660*/  ENDCOLLECTIVE ;  /* 0x000000000000791b */ /* 0x003fe20003800000 */
.L_x_881:
[----:B------:R-:W-:Y:S05]  /*23670*/  BSYNC B1 ;  /* 0x0000000000017941 */ /* 0x000fea0003800000 */
.L_x_880:
[----:B------:R-:W0:Y:S01]  /*23680*/  S2R R34, SR_TID.X ;  /* 0x0000000000227919 */ /* 0x000e220000002100 */
[----:B------:R-:W-:Y:S01]  /*23690*/  MOV R13, R9 ;  /* 0x00000009000d7202 */ /* 0x000fe20000000f00 */
[----:B------:R-:W-:Y:S01]  /*236a0*/  IMAD.MOV.U32 R12, RZ, RZ, RZ ;  /* 0x000000ffff0c7224 */ /* 0x000fe200078e00ff */
[----:B------:R-:W-:Y:S01]  /*236b0*/  MOV R11, 0x181f ;  /* 0x0000181f000b7802 */ /* 0x000fe20000000f00 */
[----:B------:R-:W-:Y:S01]  /*236c0*/  IMAD.MOV.U32 R3, RZ, RZ, R14 ;  /* 0x000000ffff037224 */ /* 0x000fe200078e000e */
[----:B------:R-:W-:Y:S02]  /*236d0*/  MOV R15, 0xffffffff ;  /* 0xffffffff000f7802 */ /* 0x000fe40000000f00 */
[----:B------:R-:W-:-:S07]  /*236e0*/  LEA R4, R4, R22, 0x1 ;  /* 0x0000001604047211 */ /* 0x000fce00078e08ff */
[----:B0-----:R-:W-:Y:S05]  /*236f0*/  WARPSYNC.COLLECTIVE R15, `(.L_x_882) ;  /* 0x000000000f087348 */ /* 0x001fea0003c00000 */
[----:B------:R1:W2:Y:S02]  /*23700*/  SHFL.IDX P6, R14, R13, R12, R11 ;  /* 0x0000000c0d0e7389 */ /* 0x0002a400000c000b */
[----:B012---:R-:W-:Y:S01]  /*23710*/  ENDCOLLECTIVE ;  /* 0x000000000000791b */ /* 0x007fe20003800000 */
.L_x_882:
[----:B------:R-:W-:Y:S01]  /*23720*/  IMAD.MOV.U32 R13, RZ, RZ, R5 ;  /* 0x000000ffff0d7224 */ /* 0x000fe200078e0005 */
[----:B------:R-:W-:Y:S01]  /*23730*/  MOV R12, 0x1 ;  /* 0x00000001000c7802 */ /* 0x000fe20000000f00 */
[----:B------:R-:W-:Y:S02]  /*23740*/  IMAD.SHL.U32 R34, R34, 0x8, RZ ;  /* 0x0000000822227824 */ /* 0x000fe400078e00ff */
[----:B------:R-:W-:-:S07]  /*23750*/  IMAD.MOV.U32 R2, RZ, RZ, R14 ;  /* 0x000000ffff027224 */ /* 0x000fce00078e000e */
[----:B------:R-:W-:Y:S05]  /*23760*/  WARPSYNC.COLLECTIVE R15, `(.L_x_883) ;  /* 0x000000000f087348 */ /* 0x000fea0003c00000 */
[----:B------:R0:W1:Y:S02]  /*23770*/  SHFL.IDX P6, R14, R13, R12, R11 ;  /* 0x0000000c0d0e7389 */ /* 0x00006400000c000b */
[----:B01----:R-:W-:Y:S01]  /*23780*/  ENDCOLLECTIVE ;  /* 0x000000000000791b */ /* 0x003fe20003800000 */
.L_x_883:
[----:B------:R-:W-:-:S04]  /*23790*/  LOP3.LUT R34, R34, 0x38, RZ, 0xc0, !PT ;  /* 0x0000003822227812 */ /* 0x000fc800078ec0ff */
[----:B------:R-:W-:-:S04]  /*237a0*/  SHF.L.U32 R0, R34, 0x1, RZ ;  /* 0x0000000122007819 */ /* 0x000fc800000006ff */
[----:B------:R-:W-:-:S05]  /*237b0*/  IADD3 R2, P0, R2, R0, RZ ;  /* 0x0000000002027210 */ /* 0x000fca0007f1e0ff */
[----:B------:R-:W-:Y:S01]  /*237c0*/  IMAD.X R3, RZ, RZ, R3, P0 ;  /* 0x000000ffff037224 */ /* 0x000fe200000e0603 */
[----:B------:R-:W-:-:S04]  /*237d0*/  MOV R13, R9 ;  /* 0x00000009000d7202 */ /* 0x000fc80000000f00 */
        /* <DEDUP_REMOVED lines=10> */
.L_x_884:
[----:B------:R-:W-:Y:S01]  /*23880*/  IMAD.MOV.U32 R13, RZ, RZ, R5 ;  /* 0x000000ffff0d7224 */ /* 0x000fe200078e0005 */
[----:B------:R-:W-:Y:S01]  /*23890*/  MOV R12, 0x2 ;  /* 0x00000002000c7802 */ /* 0x000fe20000000f00 */
[----:B------:R-:W-:-:S07]  /*238a0*/  IMAD.MOV.U32 R2, RZ, RZ, R14 ;  /* 0x000000ffff027224 */ /* 0x000fce00078e000e */
[----:B------:R-:W-:Y:S05]  /*238b0*/  WARPSYNC.COLLECTIVE R15, `(.L_x_885) ;  /* 0x000000000f087348 */ /* 0x000fea0003c00000 */
[----:B------:R0:W1:Y:S02]  /*238c0*/  SHFL.IDX P6, R14, R13, R12, R11 ;  /* 0x0000000c0d0e7389 */ /* 0x00006400000c000b */
[----:B01----:R-:W-:Y:S01]  /*238d0*/  ENDCOLLECTIVE ;  /* 0x000000000000791b */ /* 0x003fe20003800000 */
.L_x_885:
[----:B------:R-:W-:-:S04]  /*238e0*/  IADD3 R2, P0, R2, R0, RZ ;  /* 0x0000000002027210 */ /* 0x000fc80007f1e0ff */
[----:B------:R-:W-:-:S05]  /*238f0*/  IADD3.X R3, RZ, R3, RZ, P0, !PT ;  /* 0x00000003ff037210 */ /* 0x000fca00007fe4ff */
[----:B------:R-:W-:Y:S01]  /*23900*/  @!PT LDS RZ, [RZ] ;  /* 0x00000000fffff984 */ /* 0x000fe20000000800 */
[----:B------:R-:W-:Y:S01]  /*23910*/  @!PT LDS RZ, [RZ] ;  /* 0x00000000fffff984 */ /* 0x000fe20000000800 */
[----:B------:R-:W-:Y:S01]  /*23920*/  @!PT LDS RZ, [RZ] ;  /* 0x00000000fffff984 */ /* 0x000fe20000000800 */
[----:B------:R0:W-:Y:S01]  /*23930*/  LDGSTS.E.BYPASS.LTC128B.128 [R4+0x18c00], desc[UR56][R2.64], !P3 ;  /* 0x18c0000002047fae */ /* 0x0001e2000d901d78 */
[----:B------:R-:W-:-:S03]  /*23940*/  MOV R13, R9 ;  /* 0x00000009000d7202 */ /* 0x000fc60000000f00 */
[----:B------:R0:W-:Y:S04]  /*23950*/  LDGSTS.E.BYPASS.LTC128B.128 [R4+0x1bc00], desc[UR56][R2.64+0x80], !P2 ;  /* 0x1bc0008002047fae */ /* 0x0001e8000d101d78 */
[----:B------:R0:W-:Y:S01]  /*23960*/  LDGSTS.E.BYPASS.LTC128B.128 [R4+0x1ec00], desc[UR56][R2.64+0x100], !P1 ;  /* 0x1ec0010002047fae */ /* 0x0001e2000c901d78 */
[----:B------:R-:W-:-:S07]  /*23970*/  IMAD.MOV.U32 R34, RZ, RZ, R14 ;  /* 0x000000ffff227224 */ /* 0x000fce00078e000e */
[----:B0-----:R-:W-:Y:S05]  /*23980*/  WARPSYNC.COLLECTIVE R15, `(.L_x_886) ;  /* 0x000000000f087348 */ /* 0x001fea0003c00000 */
[----:B------:R1:W2:Y:S02]  /*23990*/  SHFL.IDX P6, R14, R13, R12, R11 ;  /* 0x0000000c0d0e7389 */ /* 0x0002a400000c000b */
[----:B012---:R-:W-:Y:S01]  /*239a0*/  ENDCOLLECTIVE ;  /* 0x000000000000791b */ /* 0x007fe20003800000 */
.L_x_886:
[----:B------:R-:W-:Y:S01]  /*239b0*/  IMAD.MOV.U32 R13, RZ, RZ, R5 ;  /* 0x000000ffff0d7224 */ /* 0x000fe200078e0005 */
[----:B------:R-:W-:Y:S01]  /*239c0*/  MOV R12, 0x3 ;  /* 0x00000003000c7802 */ /* 0x000fe20000000f00 */
[----:B------:R-:W-:-:S07]  /*239d0*/  IMAD.MOV.U32 R2, RZ, RZ, R14 ;  /* 0x000000ffff027224 */ /* 0x000fce00078e000e */
[----:B------:R-:W-:Y:S05]  /*239e0*/  WARPSYNC.COLLECTIVE R15, `(.L_x_887) ;  /* 0x000000000f087348 */ /* 0x000fea0003c00000 */
[----:B------:R0:W1:Y:S02]  /*239f0*/  SHFL.IDX P6, R14, R13, R12, R11 ;  /* 0x0000000c0d0e7389 */ /* 0x00006400000c000b */
[----:B01----:R-:W-:Y:S01]  /*23a00*/  ENDCOLLECTIVE ;  /* 0x000000000000791b */ /* 0x003fe20003800000 */
.L_x_887:
        /* <DEDUP_REMOVED lines=13> */
.L_x_888:
[----:B------:R-:W-:Y:S01]  /*23ae0*/  IMAD.MOV.U32 R13, RZ, RZ, R5 ;  /* 0x000000ffff0d7224 */ /* 0x000fe200078e0005 */
[----:B------:R-:W-:Y:S01]  /*23af0*/  MOV R12, 0x4 ;  /* 0x00000004000c7802 */ /* 0x000fe20000000f00 */
[----:B------:R-:W-:-:S07]  /*23b00*/  IMAD.MOV.U32 R2, RZ, RZ, R14 ;  /* 0x000000ffff027224 */ /* 0x000fce00078e000e */
[----:B------:R-:W-:Y:S05]  /*23b10*/  WARPSYNC.COLLECTIVE R15, `(.L_x_889) ;  /* 0x000000000f087348 */ /* 0x000fea0003c00000 */
[----:B------:R0:W1:Y:S02]  /*23b20*/  SHFL.IDX P6, R14, R13, R12, R11 ;  /* 0x0000000c0d0e7389 */ /* 0x00006400000c000b */
[----:B01----:R-:W-:Y:S01]  /*23b30*/  ENDCOLLECTIVE ;  /* 0x000000000000791b */ /* 0x003fe20003800000 */
.L_x_889:
        /* <DEDUP_REMOVED lines=13> */
.L_x_890:
[----:B------:R-:W-:Y:S01]  /*23c10*/  IMAD.MOV.U32 R13, RZ, RZ, R5 ;  /* 0x000000ffff0d7224 */ /* 0x000fe200078e0005 */
[----:B------:R-:W-:Y:S01]  /*23c20*/  MOV R12, 0x5 ;  /* 0x00000005000c7802 */ /* 0x000fe20000000f00 */
[----:B------:R-:W-:-:S07]  /*23c30*/  IMAD.MOV.U32 R2, RZ, RZ, R14 ;  /* 0x000000ffff027224 */ /* 0x000fce00078e000e */
[----:B------:R-:W-:Y:S05]  /*23c40*/  WARPSYNC.COLLECTIVE R15, `(.L_x_891) ;  /* 0x000000000f087348 */ /* 0x000fea0003c00000 */
[----:B------:R0:W1:Y:S02]  /*23c50*/  SHFL.IDX P6, R14, R13, R12, R11 ;  /* 0x0000000c0d0e7389 */ /* 0x00006400000c000b */
[----:B01----:R-:W-:Y:S01]  /*23c60*/  ENDCOLLECTIVE ;  /* 0x000000000000791b */ /* 0x003fe20003800000 */
.L_x_891:
        /* <DEDUP_REMOVED lines=13> */
.L_x_892:
[----:B------:R-:W-:Y:S01]  /*23d40*/  IMAD.MOV.U32 R2, RZ, RZ, R14 ;  /* 0x000000ffff027224 */ /* 0x000fe200078e000e */
[----:B------:R-:W-:Y:S06]  /*23d50*/  BRA `(.L_x_893) ;  /* 0xffffffb000cc7947 */ /* 0x000fec000383ffff */
.L_x_755:
[----:B0-----:R0:W2:Y:S02]  /*23d60*/  SYNCS.PHASECHK.TRANS64.TRYWAIT P0, [R5+URZ+0x2a860], R2 ;  /* 0x02a86002050075a7 */ /* 0x0010a4000800017f */
[----:B--2---:R-:W-:Y:S05]  /*23d70*/  @!P0 NANOSLEEP.SYNCS 0x989680 ;  /* 0x009896800000895d */ /* 0x004fea0003900000 */
[----:B------:R-:W2:Y:S02]  /*23d80*/  @!P0 SYNCS.PHASECHK.TRANS64 P0, [R5+URZ+0x2a860], R2 ;  /* 0x02a86002050085a7 */ /* 0x000ea4000800007f */
[----:B--2---:R-:W-:Y:S05]  /*23d90*/  @!P0 BRA `(.L_x_755) ;  /* 0xfffffffc00f08947 */ /* 0x004fea000383ffff */
[----:B------:R-:W-:Y:S05]  /*23da0*/  BRA `(.L_x_894) ;  /* 0xffffffb4002c7947 */ /* 0x000fea000383ffff */
.L_x_756:
        /* <DEDUP_REMOVED lines=8> */
.L_x_896:
[----:B------:R-:W-:Y:S05]  /*23e30*/  BSYNC B1 ;  /* 0x0000000000017941 */ /* 0x000fea0003800000 */
.L_x_895:
[----:B------:R-:W-:Y:S01]  /*23e40*/  IMAD.MOV.U32 R13, RZ, RZ, R23 ;  /* 0x000000ffff0d7224 */ /* 0x000fe200078e0017 */
[----:B------:R-:W-:Y:S01]  /*23e50*/  MOV R12, RZ ;  /* 0x000000ff000c7202 */ /* 0x000fe20000000f00 */
[----:B------:R-:W-:Y:S01]  /*23e60*/  IMAD.MOV.U32 R11, RZ, RZ, 0x181f ;  /* 0x0000181fff0b7424 */ /* 0x000fe200078e00ff */
[----:B------:R-:W-:Y:S01]  /*23e70*/  MOV R15, 0xffffffff ;  /* 0xffffffff000f7802 */ /* 0x000fe20000000f00 */
[----:B------:R-:W-:Y:S01]  /*23e80*/  IMAD R4, R4, 0x2, R22 ;  /* 0x0000000204047824 */ /* 0x000fe200078e0216 */
[----:B------:R-:W-:-:S07]  /*23e90*/  MOV R3, R14 ;  /* 0x0000000e00037202 */ /* 0x000fce0000000f00 */
[----:B------:R-:W-:Y:S05]  /*23ea0*/  WARPSYNC.COLLECTIVE R15, `(.L_x_897) ;  /* 0x000000000f087348 */ /* 0x000fea0003c00000 */
[----:B------:R0:W1:Y:S02]  /*23eb0*/  SHFL.IDX P6, R14, R13, R12, R11 ;  /* 0x0000000c0d0e7389 */ /* 0x00006400000c000b */
[----:B01----:R-:W-:Y:S01]  /*23ec0*/  ENDCOLLECTIVE ;  /* 0x000000000000791b */ /* 0x003fe20003800000 */
.L_x_897:
[----:B------:R-:W-:Y:S01]  /*23ed0*/  MOV R13, R24 ;  /* 0x00000018000d7202 */ /* 0x000fe20000000f00 */
[----:B------:R-:W-:Y:S02]  /*23ee0*/  IMAD.MOV.U32 R12, RZ, RZ, 0x1 ;  /* 0x00000001ff0c7424 */ /* 0x000fe400078e00ff */
[----:B------:R-:W-:-:S07]  /*23ef0*/  IMAD.MOV.U32 R2, RZ, RZ, R14 ;  /* 0x000000ffff027224 */ /* 0x000fce00078e000e */
[----:B------:R-:W-:Y:S05]  /*23f00*/  WARPSYNC.COLLECTIVE R15, `(.L_x_898) ;  /* 0x000000000f087348 */ /* 0x000fea0003c00000 */
[----:B------:R0:W1:Y:S02]  /*23f10*/  SHFL.IDX P6, R14, R13, R12, R11 ;  /* 0x0000000c0d0e7389 */ /* 0x00006400000c000b */
[----:B01----:R-:W-:Y:S01]  /*23f20*/  ENDCOLLECTIVE ;  /* 0x000000000000791b */ /* 0x003fe20003800000 */
.L_x_898:
[----:B------:R-:W-:-:S04]  /*23f30*/  IADD3 R2, P1, R2, R0, RZ ;  /* 0x0000000002027210 */ /* 0x000fc80007f3e0ff */
[----:B------:R-:W-:Y:S02]  /*23f40*/  IADD3.X R3, RZ, R3, RZ, P1, !PT ;  /* 0x00000003ff037210 */ /* 0x000fe40000ffe4ff */
        /* <DEDUP_REMOVED lines=9> */
[----:B0-----:R-:W-:-:S07]  /*23fe0*/  MOV R3, R14 ;  /* 0x0000000e00037202 */ /* 0x001fce0000000f00 */
[----:B------:R-:W-:Y:S05]  /*23ff0*/  WARPSYNC.COLLECTIVE R15, `(.L_x_899) ;  /* 0x000000000f087348 */ /* 0x000fea0003c00000 */
[----:B------:R0:W1:Y:S02]  /*24000*/  SHFL.IDX P6, R14, R13, R12, R11 ;  /* 0x0000000c0d0e7389 */ /* 0x00006400000c000b */
[----:B01----:R-:W-:Y:S01]  /*24010*/  ENDCOLLECTIVE ;  /* 0x000000000000791b */ /* 0x003fe20003800000 */
.L_x_899:
[----:B------:R-:W-:Y:S01]  /*24020*/  MOV R13, R24 ;  /* 0x00000018000d7202 */ /* 0x000fe20000000f00 */
[----:B------:R-:W-:Y:S01]  /*24030*/  IMAD.MOV.U32 R12, RZ, RZ, 0x2 ;  /* 0x00000002ff0c7424 */ /* 0x000fe200078e00ff */
[----:B------:R-:W-:-:S07]  /*24040*/  MOV R2, R14 ;  /* 0x0000000e00027202 */ /* 0x000fce0000000f00 */
[----:B------:R-:W-:Y:S05]  /*24050*/  WARPSYNC.COLLECTIVE R15, `(.L_x_900) ;  /* 0x000000000f087348 */ /* 0x000fea0003c00000 */
[----:B------:R0:W1:Y:S02]  /*24060*/  SHFL.IDX P6, R14, R13, R12, R11 ;  /* 0x0000000c0d0e7389 */ /* 0x00006400000c000b */
[----:B01----:R-:W-:Y:S01]  /*24070*/  ENDCOLLECTIVE ;  /* 0x000000000000791b */ /* 0x003fe20003800000 */
.L_x_900:
[----:B------:R-:W-:-:S05]  /*24080*/  IADD3 R2, P2, R2, R0, RZ ;  /* 0x0000000002027210 */ /* 0x000fca0007f5e0ff */
[----:B------:R-:W-:Y:S01]  /*24090*/  IMAD.X R3, RZ, RZ, R3, P2 ;  /* 0x000000ffff037224 */ /* 0x000fe200010e0603 */
        /* <DEDUP_REMOVED lines=12> */
.L_x_901:
[----:B------:R-:W-:Y:S01]  /*24160*/  MOV R13, R24 ;  /* 0x00000018000d7202 */ /* 0x000fe20000000f00 */
[----:B------:R-:W-:Y:S01]  /*24170*/  IMAD.MOV.U32 R12, RZ, RZ, 0x3 ;  /* 0x00000003ff0c7424 */ /* 0x000fe200078e00ff */
[----:B------:R-:W-:-:S07]  /*24180*/  MOV R2, R14 ;  /* 0x0000000e00027202 */ /* 0x000fce0000000f00 */
[----:B------:R-:W-:Y:S05]  /*24190*/  WARPSYNC.COLLECTIVE R15, `(.L_x_902) ;  /* 0x000000000f087348 */ /* 0x000fea0003c00000 */
[----:B------:R0:W1:Y:S02]  /*241a0*/  SHFL.IDX P6, R14, R13, R12, R11 ;  /* 0x0000000c0d0e7389 */ /* 0x00006400000c000b */
[----:B01----:R-:W-:Y:S01]  /*241b0*/  ENDCOLLECTIVE ;  /* 0x000000000000791b */ /* 0x003fe20003800000 */
.L_x_902:
        /* <DEDUP_REMOVED lines=14> */
.L_x_903:
[----:B------:R-:W-:Y:S01]  /*242a0*/  MOV R13, R24 ;  /* 0x00000018000d7202 */ /* 0x000fe20000000f00 */
[----:B------:R-:W-:Y:S01]  /*242b0*/  IMAD.MOV.U32 R12, RZ, RZ, 0x4 ;  /* 0x00000004ff0c7424 */ /* 0x000fe200078e00ff */
[----:B------:R-:W-:-:S07]  /*242c0*/  MOV R2, R14 ;  /* 0x0000000e00027202 */ /* 0x000fce0000000f00 */
[----:B------:R-:W-:Y:S05]  /*242d0*/  WARPSYNC.COLLECTIVE R15, `(.L_x_904) ;  /* 0x000000000f087348 */ /* 0x000fea0003c00000 */
[----:B------:R0:W1:Y:S02]  /*242e0*/  SHFL.IDX P6, R14, R13, R12, R11 ;  /* 0x0000000c0d0e7389 */ /* 0x00006400000c000b */
[----:B01----:R-:W-:Y:S01]  /*242f0*/  ENDCOLLECTIVE ;  /* 0x000000000000791b */ /* 0x003fe20003800000 */
.L_x_904:
        /* <DEDUP_REMOVED lines=14> */
.L_x_905:
[----:B------:R-:W-:Y:S01]  /*243e0*/  MOV R13, R24 ;  /* 0x00000018000d7202 */ /* 0x000fe20000000f00 */
[----:B------:R-:W-:Y:S01]  /*243f0*/  IMAD.MOV.U32 R12, RZ, RZ, 0x5 ;  /* 0x00000005ff0c7424 */ /* 0x000fe200078e00ff */
[----:B------:R-:W-:-:S07]  /*24400*/  MOV R2, R14 ;  /* 0x0000000e00027202 */ /* 0x000fce0000000f00 */
[----:B------:R-:W-:Y:S05]  /*24410*/  WARPSYNC.COLLECTIVE R15, `(.L_x_906) ;  /* 0x000000000f087348 */ /* 0x000fea0003c00000 */
[----:B------:R0:W1:Y:S02]  /*24420*/  SHFL.IDX P6, R14, R13, R12, R11 ;  /* 0x0000000c0d0e7389 */ /* 0x00006400000c000b */
[----:B01----:R-:W-:Y:S01]  /*24430*/  ENDCOLLECTIVE ;  /* 0x000000000000791b */ /* 0x003fe20003800000 */
.L_x_906:
[----:B------:R-:W-:-:S05]  /*24440*/  IADD3 R2, P2, R2, R0, RZ ;  /* 0x0000000002027210 */ /* 0x000fca0007f5e0ff */
        /* <DEDUP_REMOVED lines=12> */
.L_x_907:
[----:B------:R-:W-:Y:S01]  /*24510*/  @!PT LDS RZ, [RZ] ;  /* 0x00000000fffff984 */ /* 0x000fe20000000800 */
[----:B------:R-:W-:Y:S01]  /*24520*/  @!PT LDS RZ, [RZ] ;  /* 0x00000000fffff984 */ /* 0x000fe20000000800 */
[----:B------:R-:W-:Y:S01]  /*24530*/  @!PT LDS RZ, [RZ] ;  /* 0x00000000fffff984 */ /* 0x000fe20000000800 */
[----:B------:R0:W-:Y:S02]  /*24540*/  LDGSTS.E.BYPASS.LTC128B.128 [R4+0x5400], desc[UR56][R2.64+0x80], !P2 ;  /* 0x0540008002047fae */ /* 0x0001e4000d101d78 */
[----:B0-----:R-:W-:Y:S01]  /*24550*/  MOV R2, R14 ;  /* 0x0000000e00027202 */ /* 0x001fe20000000f00 */
[----:B------:R-:W-:Y:S06]  /*24560*/  BRA `(.L_x_908) ;  /* 0xffffffb000187947 */ /* 0x000fec000383ffff */
.L_x_764:
[----:B0-----:R0:W1:Y:S02]  /*24570*/  SYNCS.PHASECHK.TRANS64.TRYWAIT P0, [R0+URZ+0x2a860], R3 ;  /* 0x02a86003000075a7 */ /* 0x001064000800017f */
[----:B-1----:R-:W-:Y:S05]  /*24580*/  @!P0 NANOSLEEP.SYNCS 0x989680 ;  /* 0x009896800000895d */ /* 0x002fea0003900000 */
[----:B------:R-:W1:Y:S02]  /*24590*/  @!P0 SYNCS.PHASECHK.TRANS64 P0, [R0+URZ+0x2a860], R3 ;  /* 0x02a86003000085a7 */ /* 0x000e64000800007f */
[----:B-1----:R-:W-:Y:S05]  /*245a0*/  @!P0 BRA `(.L_x_764) ;  /* 0xfffffffc00f08947 */ /* 0x002fea000383ffff */
[----:B------:R-:W-:Y:S05]  /*245b0*/  BRA `(.L_x_909) ;  /* 0xffffffb400307947 */ /* 0x000fea000383ffff */
.L_x_765:
        /* <DEDUP_REMOVED lines=8> */
.L_x_911:
[----:B------:R-:W-:Y:S05]  /*24640*/  BSYNC B0 ;  /* 0x0000000000007941 */ /* 0x000fea0003800000 */
.L_x_910:
[----:B------:R-:W0:Y:S01]  /*24650*/  S2R R5, SR_TID.X ;  /* 0x0000000000057919 */ /* 0x000e220000002100 */
[----:B------:R-:W-:Y:S01]  /*24660*/  MOV R13, R23 ;  /* 0x00000017000d7202 */ /* 0x000fe20000000f00 */
[----:B------:R-:W-:Y:S01]  /*24670*/  IMAD.MOV.U32 R12, RZ, RZ, RZ ;  /* 0x000000ffff0c7224 */ /* 0x000fe200078e00ff */
[----:B------:R-:W-:Y:S01]  /*24680*/  MOV R11, 0x181f ;  /* 0x0000181f000b7802 */ /* 0x000fe20000000f00 */
[----:B------:R-:W-:Y:S01]  /*24690*/  IMAD.MOV.U32 R15, RZ, RZ, -0x1 ;  /* 0xffffffffff0f7424 */ /* 0x000fe200078e00ff */
[C---:B------:R-:W-:Y:S01]  /*246a0*/  LOP3.LUT R2, R29.reuse, 0x1, RZ, 0xc0, !PT ;  /* 0x000000011d027812 */ /* 0x040fe200078ec0ff */
[----:B------:R-:W-:Y:S01]  /*246b0*/  IMAD.MOV.U32 R3, RZ, RZ, R14 ;  /* 0x000000ffff037224 */ /* 0x000fe200078e000e */
[----:B------:R-:W-:Y:S01]  /*246c0*/  LOP3.LUT P0, RZ, R29, 0x2, RZ, 0xc0, !PT ;  /* 0x000000021dff7812 */ /* 0x000fe2000780c0ff */
[----:B------:R-:W-:-:S12]  /*246d0*/  IMAD R4, R4, 0x2, R22 ;  /* 0x0000000204047824 */ /* 0x000fd800078e0216 */
[----:B0-----:R-:W-:Y:S05]  /*246e0*/  WARPSYNC.COLLECTIVE R15, `(.L_x_912) ;  /* 0x000000000f087348 */ /* 0x001fea0003c00000 */
[----:B------:R1:W2:Y:S02]  /*246f0*/  SHFL.IDX P6, R14, R13, R12, R11 ;  /* 0x0000000c0d0e7389 */ /* 0x0002a400000c000b */
[----:B012---:R-:W-:Y:S01]  /*24700*/  ENDCOLLECTIVE ;  /* 0x000000000000791b */ /* 0x007fe20003800000 */
.L_x_912:
[----:B------:R-:W-:Y:S02]  /*24710*/  ISETP.NE.U32.AND P1, PT, R2, 0x1, PT ;  /* 0x000000010200780c */ /* 0x000fe40003f25070 */
[C---:B------:R-:W-:Y:S02]  /*24720*/  ISETP.LT.OR P4, PT, R6.reuse, 0x1, !P0 ;  /* 0x000000010600780c */ /* 0x040fe40004781670 */
[----:B------:R-:W-:Y:S02]  /*24730*/  ISETP.LT.OR P3, PT, R6, 0x1, P1 ;  /* 0x000000010600780c */ /* 0x000fe40000f61670 */
[----:B------:R-:W-:Y:S01]  /*24740*/  MOV R13, R24 ;  /* 0x00000018000d7202 */ /* 0x000fe20000000f00 */
[----:B------:R-:W-:Y:S01]  /*24750*/  IMAD.MOV.U32 R12, RZ, RZ, 0x1 ;  /* 0x00000001ff0c7424 */ /* 0x000fe200078e00ff */
[----:B------:R-:W-:-:S04]  /*24760*/  SHF.L.U32 R5, R5, 0x3, RZ ;  /* 0x0000000305057819 */ /* 0x000fc800000006ff */
[----:B------:R-:W-:-:S05]  /*24770*/  LOP3.LUT R5, R5, 0x38, RZ, 0xc0, !PT ;  /* 0x0000003805057812 */ /* 0x000fca00078ec0ff */
[----:B------:R-:W-:-:S05]  /*24780*/  IMAD.SHL.U32 R5, R5, 0x2, RZ ;  /* 0x0000000205057824 */ /* 0x000fca00078e00ff */
[----:B------:R-:W-:-:S13]  /*24790*/  IADD3 R2, P2, R14, R5, RZ ;  /* 0x000000050e027210 */ /* 0x000fda0007f5e0ff */
[----:B------:R-:W-:Y:S05]  /*247a0*/  WARPSYNC.COLLECTIVE R15, `(.L_x_913) ;  /* 0x000000000f087348 */ /* 0x000fea0003c00000 */
[----:B------:R0:W1:Y:S02]  /*247b0*/  SHFL.IDX P6, R14, R13, R12, R11 ;  /* 0x0000000c0d0e7389 */ /* 0x00006400000c000b */
[----:B01----:R-:W-:Y:S01]  /*247c0*/  ENDCOLLECTIVE ;  /* 0x000000000000791b */ /* 0x003fe20003800000 */
.L_x_913:
[----:B------:R-:W-:-:S05]  /*247d0*/  IADD3.X R3, RZ, R3, RZ, P2, !PT ;  /* 0x00000003ff037210 */ /* 0x000fca00017fe4ff */
        /* <DEDUP_REMOVED lines=12> */
.L_x_914:
[----:B------:R-:W-:Y:S01]  /*248a0*/  IMAD.MOV.U32 R13, RZ, RZ, R24 ;  /* 0x000000ffff0d7224 */ /* 0x000fe200078e0018 */
[----:B------:R-:W-:Y:S02]  /*248b0*/  MOV R12, 0x2 ;  /* 0x00000002000c7802 */ /* 0x000fe40000000f00 */
[----:B------:R-:W-:-:S13]  /*248c0*/  IADD3 R2, P2, R14, R5, RZ ;  /* 0x000000050e027210 */ /* 0x000fda0007f5e0ff */
[----:B------:R-:W-:Y:S05]  /*248d0*/  WARPSYNC.COLLECTIVE R15, `(.L_x_915) ;  /* 0x000000000f087348 */ /* 0x000fea0003c00000 */
[----:B------:R0:W1:Y:S02]  /*248e0*/  SHFL.IDX P6, R14, R13, R12, R11 ;  /* 0x0000000c0d0e7389 */ /* 0x00006400000c000b */
[----:B01----:R-:W-:Y:S01]  /*248f0*/  ENDCOLLECTIVE ;  /* 0x000000000000791b */ /* 0x003fe20003800000 */
.L_x_915:
[----:B------:R-:W-:-:S05]  /*24900*/  IADD3.X R3, RZ, R8, RZ, P2, !PT ;  /* 0x00000008ff037210 */ /* 0x000fca00017fe4ff */
[----:B------:R-:W-:Y:S01]  /*24910*/  @!PT LDS RZ, [RZ] ;  /* 0x00000000fffff984 */ /* 0x000fe20000000800 */
[----:B------:R-:W-:Y:S01]  /*24920*/  @!PT LDS RZ, [RZ] ;  /* 0x00000000fffff984 */ /* 0x000fe20000000800 */
[----:B------:R-:W-:Y:S01]  /*24930*/  @!PT LDS RZ, [RZ] ;  /* 0x00000000fffff984 */ /* 0x000fe20000000800 */
[----:B------:R0:W-:Y:S01]  /*24940*/  LDGSTS.E.BYPASS.LTC128B.128 [R4+0xc00], desc[UR56][R2.64], !P3 ;  /* 0x00c0000002047fae */ /* 0x0001e2000d901d78 */
[----:B------:R-:W-:-:S03]  /*24950*/  ISETP.LT.OR P3, PT, R6, 0x21, P1 ;  /* 0x000000210600780c */ /* 0x000fc60000f61670 */
[----:B------:R0:W-:Y:S01]  /*24960*/  LDGSTS.E.BYPASS.LTC128B.128 [R4+0x3c00], desc[UR56][R2.64+0x80], !P4 ;  /* 0x03c0008002047fae */ /* 0x0001e2000e101d78 */
[----:B------:R-:W-:Y:S02]  /*24970*/  ISETP.LT.OR P4, PT, R6, 0x21, !P0 ;  /* 0x000000210600780c */ /* 0x000fe40004781670 */
[----:B------:R-:W-:Y:S01]  /*24980*/  MOV R13, R23 ;  /* 0x00000017000d7202 */ /* 0x000fe20000000f00 */
[----:B------:R-:W-:-:S10]  /*24990*/  IMAD.MOV.U32 R7, RZ, RZ, R14 ;  /* 0x000000ffff077224 */ /* 0x000fd400078e000e */
[----:B0-----:R-:W-:Y:S05]  /*249a0*/  WARPSYNC.COLLECTIVE R15, `(.L_x_916) ;  /* 0x000000000f087348 */ /* 0x001fea0003c00000 */
[----:B------:R1:W2:Y:S02]  /*249b0*/  SHFL.IDX P6, R14, R13, R12, R11 ;  /* 0x0000000c0d0e7389 */ /* 0x0002a400000c000b */
[----:B012---:R-:W-:Y:S01]  /*249c0*/  ENDCOLLECTIVE ;  /* 0x000000000000791b */ /* 0x007fe20003800000 */
.L_x_916:
[----:B------:R-:W-:Y:S01]  /*249d0*/  IMAD.MOV.U32 R13, RZ, RZ, R24 ;  /* 0x000000ffff0d7224 */ /* 0x000fe200078e0018 */
[----:B------:R-:W-:Y:S01]  /*249e0*/  MOV R12, 0x3 ;  /* 0x00000003000c7802 */ /* 0x000fe20000000f00 */
[----:B------:R-:W-:-:S07]  /*249f0*/  IMAD.MOV.U32 R10, RZ, RZ, R14 ;  /* 0x000000ffff0a7224 */ /* 0x000fce00078e000e */
[----:B------:R-:W-:Y:S05]  /*24a00*/  WARPSYNC.COLLECTIVE R15, `(.L_x_917) ;  /* 0x000000000f087348 */ /* 0x000fea0003c00000 */
[----:B------:R0:W1:Y:S02]  /*24a10*/  SHFL.IDX P6, R14, R13, R12, R11 ;  /* 0x0000000c0d0e7389 */ /* 0x00006400000c000b */
[----:B01----:R-:W-:Y:S01]  /*24a20*/  ENDCOLLECTIVE ;  /* 0x000000000000791b */ /* 0x003fe20003800000 */
.L_x_917:
[----:B------:R-:W-:-:S04]  /*24a30*/  IADD3 R2, P2, R10, R5, RZ ;  /* 0x000000050a027210 */ /* 0x000fc80007f5e0ff */
[----:B------:R-:W-:-:S05]  /*24a40*/  IADD3.X R3, RZ, R7, RZ, P2, !PT ;  /* 0x00000007ff037210 */ /* 0x000fca00017fe4ff */
        /* <DEDUP_REMOVED lines=12> */
.L_x_918:
[----:B------:R-:W-:Y:S01]  /*24b10*/  MOV R13, R24 ;  /* 0x00000018000d7202 */ /* 0x000fe20000000f00 */
[----:B------:R-:W-:Y:S01]  /*24b20*/  IMAD.MOV.U32 R12, RZ, RZ, 0x4 ;  /* 0x00000004ff0c7424 */ /* 0x000fe200078e00ff */
[----:B------:R-:W-:-:S13]  /*24b30*/  IADD3 R2, P2, R14, R5, RZ ;  /* 0x000000050e027210 */ /* 0x000fda0007f5e0ff */
[----:B------:R-:W-:Y:S05]  /*24b40*/  WARPSYNC.COLLECTIVE R15, `(.L_x_919) ;  /* 0x000000000f087348 */ /* 0x000fea0003c00000 */
[----:B------:R0:W1:Y:S02]  /*24b50*/  SHFL.IDX P6, R14, R13, R12, R11 ;  /* 0x0000000c0d0e7389 */ /* 0x00006400000c000b */
[----:B01----:R-:W-:Y:S01]  /*24b60*/  ENDCOLLECTIVE ;  /* 0x000000000000791b */ /* 0x003fe20003800000 */
.L_x_919:
        /* <DEDUP_REMOVED lines=13> */
.L_x_920:
[----:B------:R-:W-:Y:S01]  /*24c40*/  MOV R13, R24 ;  /* 0x00000018000d7202 */ /* 0x000fe20000000f00 */
[----:B------:R-:W-:Y:S01]  /*24c50*/  IMAD.MOV.U32 R12, RZ, RZ, 0x5 ;  /* 0x00000005ff0c7424 */ /* 0x000fe200078e00ff */
[----:B------:R-:W-:-:S07]  /*24c60*/  MOV R10, R14 ;  /* 0x0000000e000a7202 */ /* 0x000fce0000000f00 */
[----:B------:R-:W-:Y:S05]  /*24c70*/  WARPSYNC.COLLECTIVE R15, `(.L_x_921) ;  /* 0x000000000f087348 */ /* 0x000fea0003c00000 */
[----:B------:R0:W1:Y:S02]  /*24c80*/  SHFL.IDX P6, R14, R13, R12, R11 ;  /* 0x0000000c0d0e7389 */ /* 0x00006400000c000b */
[----:B01----:R-:W-:Y:S01]  /*24c90*/  ENDCOLLECTIVE ;  /* 0x000000000000791b */ /* 0x003fe20003800000 */
.L_x_921:
        /* <DEDUP_REMOVED lines=12> */
.L_x_922:
[----:B------:R-:W-:Y:S05]  /*24d60*/  BRA `(.L_x_923) ;  /* 0xffffffb0002c7947 */ /* 0x000fea000383ffff */
.L_x_770:
        /* <DEDUP_REMOVED lines=8> */
.L_x_925:
[----:B------:R-:W-:Y:S05]  /*24df0*/  BSYNC B0 ;  /* 0x0000000000007941 */ /* 0x000fea0003800000 */
.L_x_924:
[----:B------:R-:W-:Y:S01]  /*24e00*/  IMAD.MOV.U32 R13, RZ, RZ, R16 ;  /* 0x000000ffff0d7224 */ /* 0x000fe200078e0010 */
[----:B------:R-:W-:Y:S01]  /*24e10*/  MOV R12, 0x1 ;  /* 0x00000001000c7802 */ /* 0x000fe20000000f00 */
[----:B------:R-:W-:Y:S01]  /*24e20*/  IMAD.MOV.U32 R11, RZ, RZ, 0x1f ;  /* 0x0000001fff0b7424 */ /* 0x000fe200078e00ff */
[----:B------:R-:W-:Y:S02]  /*24e30*/  MOV R15, 0xffffffff ;  /* 0xffffffff000f7802 */ /* 0x000fe40000000f00 */
[----:B------:R-:W-:Y:S02]  /*24e40*/  MOV R0, R14 ;  /* 0x0000000e00007202 */ /* 0x000fe40000000f00 */
[----:B------:R-:W-:-:S07]  /*24e50*/  IADD3 R7, R19, R9, RZ ;  /* 0x0000000913077210 */ /* 0x000fce0007ffe0ff */
[----:B------:R-:W-:Y:S05]  /*24e60*/  WARPSYNC.COLLECTIVE R15, `(.L_x_926) ;  /* 0x000000000f087348 */ /* 0x000fea0003c00000 */
[----:B------:R0:W1:Y:S02]  /*24e70*/  SHFL.IDX P6, R14, R13, R12, R11 ;  /* 0x0000000c0d0e7389 */ /* 0x00006400000c000b */
[----:B01----:R-:W-:Y:S01]  /*24e80*/  ENDCOLLECTIVE ;  /* 0x000000000000791b */ /* 0x003fe20003800000 */
.L_x_926:
[----:B------:R-:W-:Y:S02]  /*24e90*/  ULDC UR4, c[0x0][0xc3c] ;  /* 0x00030f0000047ab9 */ /* 0x000fe40000000800 */
[----:B------:R-:W-:-:S13]  /*24ea0*/  ISETP.GE.OR P1, PT, R7, UR4, !P0 ;  /* 0x0000000407007c0c */ /* 0x000fda000c726670 */
[----:B------:R-:W0:Y:S08]  /*24eb0*/  @!P1 LDC.64 R2, c[0x0][0xc80] ;  /* 0x00032000ff029b82 */ /* 0x000e300000000a00 */
[----:B------:R-:W1:Y:S01]  /*24ec0*/  @!P1 LDC.64 R4, c[0x0][0xc78] ;  /* 0x00031e00ff049b82 */ /* 0x000e620000000a00 */
[----:B------:R-:W-:Y:S02]  /*24ed0*/  IMAD.MOV.U32 R11, RZ, RZ, RZ ;  /* 0x000000ffff0b7224 */ /* 0x000fe400078e00ff */
[----:B------:R-:W-:-:S02]  /*24ee0*/  IMAD.MOV.U32 R8, RZ, RZ, R14 ;  /* 0x000000ffff087224 */ /* 0x000fc400078e000e */
[----:B0-----:R-:W-:-:S05]  /*24ef0*/  @!P1 IMAD.WIDE R2, R7, 0x4, R2 ;  /* 0x0000000407029825 */ /* 0x001fca00078e0202 */
[----:B------:R1:W2:Y:S02]  /*24f00*/  @!P1 LDG.E R6, desc[UR56][R2.64] ;  /* 0x0000003802069981 */ /* 0x0002a4000c1e1900 */
[----:B-1----:R-:W-:-:S05]  /*24f10*/  @!P1 IMAD.WIDE R2, R7, 0x4, R4 ;  /* 0x0000000407029825 */ /* 0x002fca00078e0204 */
[----:B------:R-:W3:Y:S01]  /*24f20*/  @!P1 LDG.E R5, desc[UR56][R2.64] ;  /* 0x0000003802059981 */ /* 0x000ee2000c1e1900 */
[----:B------:R-:W-:Y:S01]  /*24f30*/  IMAD.MOV.U32 R7, RZ, RZ, RZ ;  /* 0x000000ffff077224 */ /* 0x000fe200078e00ff */
[C---:B------:R-:W-:Y:S01]  /*24f40*/  ISETP.GE.U32.AND P2, PT, R9.reuse, 0x2, PT ;  /* 0x000000020900780c */ /* 0x040fe20003f46070 */
[----:B------:R-:W-:Y:S01]  /*24f50*/  IMAD.MOV.U32 R4, RZ, RZ, RZ ;  /* 0x000000ffff047224 */ /* 0x000fe200078e00ff */
[C---:B------:R-:W-:Y:S02]  /*24f60*/  ISETP.GE.U32.AND P3, PT, R9.reuse, 0x4, PT ;  /* 0x000000040900780c */ /* 0x040fe40003f66070 */
[C---:B------:R-:W-:Y:S02]  /*24f70*/  ISETP.GE.U32.AND P4, PT, R9.reuse, 0x8, PT ;  /* 0x000000080900780c */ /* 0x040fe40003f86070 */
[----:B------:R-:W-:Y:S02]  /*24f80*/  ISETP.GE.U32.AND P5, PT, R9, 0x10, PT ;  /* 0x000000100900780c */ /* 0x000fe40003fa6070 */
[----:B--2---:R-:W-:-:S02]  /*24f90*/  @!P1 MOV R7, R6 ;  /* 0x0000000600079202 */ /* 0x004fc40000000f00 */
[----:B------:R-:W-:Y:S02]  /*24fa0*/  MOV R6, RZ ;  /* 0x000000ff00067202 */ /* 0x000fe40000000f00 */
[----:B---3--:R-:W-:Y:S02]  /*24fb0*/  @!P1 MOV R4, R5 ;  /* 0x0000000500049202 */ /* 0x008fe40000000f00 */
[----:B------:R-:W-:-:S03]  /*24fc0*/  ISETP.NE.AND P1, PT, R9, RZ, PT ;  /* 0x000000ff0900720c */ /* 0x000fc60003f25270 */
[----:B------:R-:W-:-:S10]  /*24fd0*/  IMAD R13, R4, R7, RZ ;  /* 0x00000007040d7224 */ /* 0x000fd400078e02ff */
[----:B------:R-:W-:Y:S05]  /*24fe0*/  WARPSYNC.COLLECTIVE R15, `(.L_x_927) ;  /* 0x000000000f087348 */ /* 0x000fea0003c00000 */
[----:B------:R0:W1:Y:S02]  /*24ff0*/  SHFL.UP P6, R14, R13, R12, R11 ;  /* 0x0400000c0d0e7389 */ /* 0x00006400000c000b */
[----:B01----:R-:W-:Y:S01]  /*25000*/  ENDCOLLECTIVE ;  /* 0x000000000000791b */ /* 0x003fe20003800000 */
.L_x_927:
[----:B------:R-:W-:Y:S02]  /*25010*/  MOV R12, 0x2 ;  /* 0x00000002000c7802 */ /* 0x000fe40000000f00 */
[----:B------:R-:W-:-:S04]  /*25020*/  SEL R14, R14, RZ, P1 ;  /* 0x000000ff0e0e7207 */ /* 0x000fc80000800000 */
[----:B------:R-:W-:-:S05]  /*25030*/  IADD3 R5, R13, R14, RZ ;  /* 0x0000000e0d057210 */ /* 0x000fca0007ffe0ff */
[----:B------:R-:W-:-:S07]  /*25040*/  IMAD.MOV.U32 R13, RZ, RZ, R5 ;  /* 0x000000ffff0d7224 */ /* 0x000fce00078e0005 */
[----:B------:R-:W-:Y:S05]  /*25050*/  WARPSYNC.COLLECTIVE R15, `(.L_x_928) ;  /* 0x000000000f087348 */ /* 0x000fea0003c00000 */
[----:B------:R0:W1:Y:S02]  /*25060*/  SHFL.UP P6, R14, R13, R12, R11 ;  /* 0x0400000c0d0e7389 */ /* 0x00006400000c000b */
[----:B01----:R-:W-:Y:S01]  /*25070*/  ENDCOLLECTIVE ;  /* 0x000000000000791b */ /* 0x003fe20003800000 */
.L_x_928:
[----:B------:R-:W-:Y:S01]  /*25080*/  IMAD.MOV.U32 R12, RZ, RZ, 0x4 ;  /* 0x00000004ff0c7424 */ /* 0x000fe200078e00ff */
[----:B------:R-:W-:-:S05]  /*25090*/  SEL R2, R14, RZ, P2 ;  /* 0x000000ff0e027207 */ /* 0x000fca0001000000 */
[----:B------:R-:W-:-:S05]  /*250a0*/  IMAD.IADD R2, R5, 0x1, R2 ;  /* 0x0000000105027824 */ /* 0x000fca00078e0202 */
[----:B------:R-:W-:-:S07]  /*250b0*/  MOV R13, R2 ;  /* 0x00000002000d7202 */ /* 0x000fce0000000f00 */
[----:B------:R-:W-:Y:S05]  /*250c0*/  WARPSYNC.COLLECTIVE R15, `(.L_x_929) ;  /* 0x000000000f087348 */ /* 0x000fea0003c00000 */
[----:B------:R0:W1:Y:S02]  /*250d0*/  SHFL.UP P6, R14, R13, R12, R11 ;  /* 0x0400000c0d0e7389 */ /* 0x00006400000c000b */
[----:B01----:R-:W-:Y:S01]  /*250e0*/  ENDCOLLECTIVE ;  /* 0x000000000000791b */ /* 0x003fe20003800000 */
.L_x_929:
[----:B------:R-:W-:Y:S02]  /*250f0*/  MOV R12, 0x8 ;  /* 0x00000008000c7802 */ /* 0x000fe40000000f00 */
[----:B------:R-:W-:-:S04]  /*25100*/  SEL R3, R14, RZ, P3 ;  /* 0x000000ff0e037207 */ /* 0x000fc80001800000 */
[----:B------:R-:W-:-:S05]  /*25110*/  IADD3 R3, R2, R3, RZ ;  /* 0x0000000302037210 */ /* 0x000fca0007ffe0ff */
[----:B------:R-:W-:-:S07]  /*25120*/  IMAD.MOV.U32 R13, RZ, RZ, R3 ;  /* 0x000000ffff0d7224 */ /* 0x000fce00078e0003 */
[----:B------:R-:W-:Y:S05]  /*25130*/  WARPSYNC.COLLECTIVE R15, `(.L_x_930) ;  /* 0x000000000f087348 */ /* 0x000fea0003c00000 */
[----:B------:R0:W1:Y:S02]  /*25140*/  SHFL.UP P6, R14, R13, R12, R11 ;  /* 0x0400000c0d0e7389 */ /* 0x00006400000c000b */
[----:B01----:R-:W-:Y:S01]  /*25150*/  ENDCOLLECTIVE ;  /* 0x000000000000791b */ /* 0x003fe20003800000 */
.L_x_930:
[----:B------:R-:W-:Y:S01]  /*25160*/  IMAD.MOV.U32 R12, RZ, RZ, 0x10 ;  /* 0x00000010ff0c7424 */ /* 0x000fe200078e00ff */
[----:B------:R-:W-:-:S05]  /*25170*/  SEL R14, R14, RZ, P4 ;  /* 0x000000ff0e0e7207 */ /* 0x000fca0002000000 */
[----:B------:R-:W-:-:S05]  /*25180*/  IMAD.IADD R5, R3, 0x1, R14 ;  /* 0x0000000103057824 */ /* 0x000fca00078e020e */
[----:B------:R-:W-:-:S07]  /*25190*/  MOV R13, R5 ;  /* 0x00000005000d7202 */ /* 0x000fce0000000f00 */
[----:B------:R-:W-:Y:S05]  /*251a0*/  WARPSYNC.COLLECTIVE R15, `(.L_x_931) ;  /* 0x000000000f087348 */ /* 0x000fea0003c00000 */
[----:B------:R0:W1:Y:S02]  /*251b0*/  SHFL.UP P6, R14, R13, R12, R11 ;  /* 0x0400000c0d0e7389 */ /* 0x00006400000c000b */
[----:B01----:R-:W-:Y:S01]  /*251c0*/  ENDCOLLECTIVE ;  /* 0x000000000000791b */ /* 0x003fe20003800000 */
.L_x_931:
[----:B------:R-:W-:Y:S01]  /*251d0*/  MOV R12, 0x1f ;  /* 0x0000001f000c7802 */ /* 0x000fe20000000f00 */
[----:B------:R-:W-:Y:S01]  /*251e0*/  IMAD.MOV.U32 R11, RZ, RZ, 0x1f ;  /* 0x0000001fff0b7424 */ /* 0x000fe200078e00ff */
[----:B------:R-:W-:-:S04]  /*251f0*/  SEL R2, R14, RZ, P5 ;  /* 0x000000ff0e027207 */ /* 0x000fc80002800000 */
[----:B------:R-:W-:-:S05]  /*25200*/  IADD3 R2, R5, R2, RZ ;  /* 0x0000000205027210 */ /* 0x000fca0007ffe0ff */
[----:B------:R-:W-:-:S07]  /*25210*/  IMAD.MOV.U32 R13, RZ, RZ, R2 ;  /* 0x000000ffff0d7224 */ /* 0x000fce00078e0002 */
[----:B------:R-:W-:Y:S05]  /*25220*/  WARPSYNC.COLLECTIVE R15, `(.L_x_932) ;  /* 0x000000000f087348 */ /* 0x000fea0003c00000 */
[----:B------:R0:W1:Y:S02]  /*25230*/  SHFL.IDX P6, R14, R13, R12, R11 ;  /* 0x0000000c0d0e7389 */ /* 0x00006400000c000b */
[----:B01----:R-:W-:Y:S01]  /*25240*/  ENDCOLLECTIVE ;  /* 0x000000000000791b */ /* 0x003fe20003800000 */
.L_x_932:
[----:B------:R-:W-:Y:S05]  /*25250*/  BRA `(.L_x_933) ;  /* 0xffffffb000407947 */ /* 0x000fea000383ffff */
.L_x_773:
[----:B------:R-:W-:Y:S01]  /*25260*/  BSSY B0, `(.L_x_934) ;  /* 0x0000007000007945 */ /* 0x000fe20003800000 */
[----:B------:R-:W-:Y:S01]  /*25270*/  IMAD.MOV.U32 R12, RZ, RZ, 0x1 ;  /* 0x00000001ff0c7424 */ /* 0x000fe200078e00ff */
[----:B------:R-:W-:Y:S01]  /*25280*/  MOV R11, RZ ;  /* 0x000000ff000b7202 */ /* 0x000fe20000000f00 */
[----:B------:R-:W-:-:S07]  /*25290*/  IMAD.MOV.U32 R15, RZ, RZ, -0x1 ;  /* 0xffffffffff0f7424 */ /* 0x000fce00078e00ff */
[----:B------:R-:W-:Y:S05]  /*252a0*/  WARPSYNC.COLLECTIVE R15, `(.L_x_935) ;  /* 0x000000000f087348 */ /* 0x000fea0003c00000 */
[----:B------:R0:W1:Y:S02]  /*252b0*/  SHFL.UP P6, R14, R13, R12, R11 ;  /* 0x0400000c0d0e7389 */ /* 0x00006400000c000b */
[----:B01----:R-:W-:Y:S01]  /*252c0*/  ENDCOLLECTIVE ;  /* 0x000000000000791b */ /* 0x003fe20003800000 */
.L_x_935:
[----:B------:R-:W-:Y:S05]  /*252d0*/  BSYNC B0 ;  /* 0x0000000000007941 */ /* 0x000fea0003800000 */
.L_x_934:
[----:B------:R-:W-:Y:S01]  /*252e0*/  SEL R14, R14, RZ, P1 ;  /* 0x000000ff0e0e7207 */ /* 0x000fe20000800000 */
[----:B------:R-:W-:Y:S01]  /*252f0*/  IMAD.MOV.U32 R12, RZ, RZ, 0x2 ;  /* 0x00000002ff0c7424 */ /* 0x000fe200078e00ff */
[----:B------:R-:W-:Y:S01]  /*25300*/  MOV R11, RZ ;  /* 0x000000ff000b7202 */ /* 0x000fe20000000f00 */
[----:B------:R-:W-:Y:S01]  /*25310*/  IMAD.MOV.U32 R15, RZ, RZ, -0x1 ;  /* 0xffffffffff0f7424 */ /* 0x000fe200078e00ff */
[----:B------:R-:W-:-:S07]  /*25320*/  IADD3 R13, R13, R14, RZ ;  /* 0x0000000e0d0d7210 */ /* 0x000fce0007ffe0ff */
[----:B------:R-:W-:Y:S05]  /*25330*/  WARPSYNC.COLLECTIVE R15, `(.L_x_936) ;  /* 0x000000000f087348 */ /* 0x000fea0003c00000 */
[----:B------:R0:W1:Y:S02]  /*25340*/  SHFL.UP P6, R14, R13, R12, R11 ;  /* 0x0400000c0d0e7389 */ /* 0x00006400000c000b */
[----:B01----:R-:W-:Y:S01]  /*25350*/  ENDCOLLECTIVE ;  /* 0x000000000000791b */ /* 0x003fe20003800000 */
.L_x_936:
[----:B------:R-:W-:Y:S02]  /*25360*/  MOV R12, 0x4 ;  /* 0x00000004000c7802 */ /* 0x000fe40000000f00 */
[----:B------:R-:W-:-:S04]  /*25370*/  SEL R2, R14, RZ, P2 ;  /* 0x000000ff0e027207 */ /* 0x000fc80001000000 */
[----:B------:R-:W-:-:S05]  /*25380*/  IADD3 R2, R13, R2, RZ ;  /* 0x000000020d027210 */ /* 0x000fca0007ffe0ff */
[----:B------:R-:W-:-:S07]  /*25390*/  IMAD.MOV.U32 R13, RZ, RZ, R2 ;  /* 0x000000ffff0d7224 */ /* 0x000fce00078e0002 */
[----:B------:R-:W-:Y:S05]  /*253a0*/  WARPSYNC.COLLECTIVE R15, `(.L_x_937) ;  /* 0x000000000f087348 */ /* 0x000fea0003c00000 */
[----:B------:R0:W1:Y:S02]  /*253b0*/  SHFL.UP P6, R14, R13, R12, R11 ;  /* 0x0400000c0d0e7389 */ /* 0x00006400000c000b */
[----:B01----:R-:W-:Y:S01]  /*253c0*/  ENDCOLLECTIVE ;  /* 0x000000000000791b */ /* 0x003fe20003800000 */
.L_x_937:
[----:B------:R-:W-:Y:S01]  /*253d0*/  IMAD.MOV.U32 R12, RZ, RZ, 0x8 ;  /* 0x00000008ff0c7424 */ /* 0x000fe200078e00ff */
[----:B------:R-:W-:-:S05]  /*253e0*/  SEL R3, R14, RZ, P3 ;  /* 0x000000ff0e037207 */ /* 0x000fca0001800000 */
[----:B------:R-:W-:-:S05]  /*253f0*/  IMAD.IADD R3, R2, 0x1, R3 ;  /* 0x0000000102037824 */ /* 0x000fca00078e0203 */
[----:B------:R-:W-:-:S07]  /*25400*/  MOV R13, R3 ;  /* 0x00000003000d7202 */ /* 0x000fce0000000f00 */
[----:B------:R-:W-:Y:S05]  /*25410*/  WARPSYNC.COLLECTIVE R15, `(.L_x_938) ;  /* 0x000000000f087348 */ /* 0x000fea0003c00000 */
[----:B------:R0:W1:Y:S02]  /*25420*/  SHFL.UP P6, R14, R13, R12, R11 ;  /* 0x0400000c0d0e7389 */ /* 0x00006400000c000b */
[----:B01----:R-:W-:Y:S01]  /*25430*/  ENDCOLLECTIVE ;  /* 0x000000000000791b */ /* 0x003fe20003800000 */
.L_x_938:
[----:B------:R-:W-:Y:S02]  /*25440*/  MOV R12, 0x10 ;  /* 0x00000010000c7802 */ /* 0x000fe40000000f00 */
[----:B------:R-:W-:-:S04]  /*25450*/  SEL R14, R14, RZ, P4 ;  /* 0x000000ff0e0e7207 */ /* 0x000fc80002000000 */
[----:B------:R-:W-:-:S05]  /*25460*/  IADD3 R5, R3, R14, RZ ;  /* 0x0000000e03057210 */ /* 0x000fca0007ffe0ff */
[----:B------:R-:W-:-:S07]  /*25470*/  IMAD.MOV.U32 R13, RZ, RZ, R5 ;  /* 0x000000ffff0d7224 */ /* 0x000fce00078e0005 */
[----:B------:R-:W-:Y:S05]  /*25480*/  WARPSYNC.COLLECTIVE R15, `(.L_x_939) ;  /* 0x000000000f087348 */ /* 0x000fea0003c00000 */
[----:B------:R0:W1:Y:S02]  /*25490*/  SHFL.UP P6, R14, R13, R12, R11 ;  /* 0x0400000c0d0e7389 */ /* 0x00006400000c000b */
[----:B01----:R-:W-:Y:S01]  /*254a0*/  ENDCOLLECTIVE ;  /* 0x000000000000791b */ /* 0x003fe20003800000 */
.L_x_939:
[----:B------:R-:W-:Y:S01]  /*254b0*/  IMAD.MOV.U32 R12, RZ, RZ, 0x1f ;  /* 0x0000001fff0c7424 */ /* 0x000fe200078e00ff */
[----:B------:R-:W-:Y:S02]  /*254c0*/  MOV R11, 0x1f ;  /* 0x0000001f000b7802 */ /* 0x000fe40000000f00 */
[----:B------:R-:W-:-:S05]  /*254d0*/  SEL R2, R14, RZ, P5 ;  /* 0x000000ff0e027207 */ /* 0x000fca0002800000 */
[----:B------:R-:W-:-:S05]  /*254e0*/  IMAD.IADD R2, R5, 0x1, R2 ;  /* 0x0000000105027824 */ /* 0x000fca00078e0202 */
[----:B------:R-:W-:-:S07]  /*254f0*/  MOV R13, R2 ;  /* 0x00000002000d7202 */ /* 0x000fce0000000f00 */
[----:B------:R-:W-:Y:S05]  /*25500*/  WARPSYNC.COLLECTIVE R15, `(.L_x_940) ;  /* 0x000000000f087348 */ /* 0x000fea0003c00000 */
[----:B------:R0:W1:Y:S02]  /*25510*/  SHFL.IDX P6, R14, R13, R12, R11 ;  /* 0x0000000c0d0e7389 */ /* 0x00006400000c000b */
[----:B01----:R-:W-:Y:S01]  /*25520*/  ENDCOLLECTIVE ;  /* 0x000000000000791b */ /* 0x003fe20003800000 */
.L_x_940:
[----:B------:R-:W-:Y:S05]  /*25530*/  BRA `(.L_x_941) ;  /* 0xffffffb0002c7947 */ /* 0x000fea000383ffff */
.L_x_775:
[----:B------:R-:W-:Y:S01]  /*25540*/  BSSY B0, `(.L_x_942) ;  /* 0x0000006000007945 */ /* 0x000fe20003800000 */
[----:B------:R-:W-:Y:S01]  /*25550*/  PLOP3.LUT P6, PT, P6, PT, PT, 0x8, 0x0 ;  /* 0x000000000000781c */ /* 0x000fe200037ce170 */
[----:B------:R-:W-:-:S12]  /*25560*/  IMAD.MOV.U32 R15, RZ, RZ, -0x1 ;  /* 0xffffffffff0f7424 */ /* 0x000fd800078e00ff */
[----:B0-----:R-:W-:Y:S05]  /*25570*/  WARPSYNC.COLLECTIVE R15, `(.L_x_943) ;  /* 0x000000000f087348 */ /* 0x001fea0003c00000 */
[----:B------:R-:W-:Y:S01]  /*25580*/  VOTE.ANY R14, PT, P6 ;  /* 0x00000000000e7806 */ /* 0x000fe200030e0100 */
[----:B0-----:R-:W-:Y:S06]  /*25590*/  ENDCOLLECTIVE ;  /* 0x000000000000791b */ /* 0x001fec0003800000 */
.L_x_943:
[----:B------:R-:W-:Y:S05]  /*255a0*/  BSYNC B0 ;  /* 0x0000000000007941 */ /* 0x000fea0003800000 */
.L_x_942:
[----:B------:R-:W-:Y:S01]  /*255b0*/  MOV R3, R14 ;  /* 0x0000000e00037202 */ /* 0x000fe20000000f00 */
[----:B------:R-:W-:Y:S01]  /*255c0*/  IMAD.MOV.U32 R13, RZ, RZ, R7 ;  /* 0x000000ffff0d7224 */ /* 0x000fe200078e0007 */
[----:B------:R-:W-:Y:S01]  /*255d0*/  MOV R15, 0xffffffff ;  /* 0xffffffff000f7802 */ /* 0x000fe20000000f00 */
[----:B------:R-:W-:Y:S01]  /*255e0*/  IMAD.MOV.U32 R11, RZ, RZ, 0x1f ;  /* 0x0000001fff0b7424 */ /* 0x000fe200078e00ff */
[----:B------:R-:W0:Y:S02]  /*255f0*/  POPC R8, R3 ;  /* 0x0000000300087309 */ /* 0x000e240000000000 */
[----:B0-----:R-:W-:-:S07]  /*25600*/  MOV R12, R8 ;  /* 0x00000008000c7202 */ /* 0x001fce0000000f00 */
[----:B------:R-:W-:Y:S05]  /*25610*/  WARPSYNC.COLLECTIVE R15, `(.L_x_944) ;  /* 0x000000000f087348 */ /* 0x000fea0003c00000 */
[----:B------:R0:W1:Y:S02]  /*25620*/  SHFL.IDX P6, R14, R13, R12, R11 ;  /* 0x0000000c0d0e7389 */ /* 0x00006400000c000b */
[----:B01----:R-:W-:Y:S01]  /*25630*/  ENDCOLLECTIVE ;  /* 0x000000000000791b */ /* 0x003fe20003800000 */
.L_x_944:
[----:B------:R-:W-:Y:S01]  /*25640*/  MOV R13, R4 ;  /* 0x00000004000d7202 */ /* 0x000fe20000000f00 */
[----:B------:R-:W-:-:S07]  /*25650*/  IMAD.MOV.U32 R7, RZ, RZ, R14 ;  /* 0x000000ffff077224 */ /* 0x000fce00078e000e */
[----:B------:R-:W-:Y:S05]  /*25660*/  WARPSYNC.COLLECTIVE R15, `(.L_x_945) ;  /* 0x000000000f087348 */ /* 0x000fea0003c00000 */
[----:B------:R0:W1:Y:S02]  /*25670*/  SHFL.IDX P6, R14, R13, R12, R11 ;  /* 0x0000000c0d0e7389 */ /* 0x00006400000c000b */
[----:B01----:R-:W-:Y:S01]  /*25680*/  ENDCOLLECTIVE ;  /* 0x000000000000791b */ /* 0x003fe20003800000 */
.L_x_945:
[----:B------:R-:W-:Y:S01]  /*25690*/  IMAD.MOV.U32 R4, RZ, RZ, R14 ;  /* 0x000000ffff047224 */ /* 0x000fe200078e000e */
[----:B------:R-:W-:Y:S06]  /*256a0*/  BRA `(.L_x_946) ;  /* 0xffffffb0000c7947 */ /* 0x000fec000383ffff */
.L_x_777:
[----:B------:R-:W-:Y:S01]  /*256b0*/  BSSY B0, `(.L_x_947) ;  /* 0x0000007000007945 */ /* 0x000fe20003800000 */
[----:B------:R-:W-:Y:S01]  /*256c0*/  MOV R13, R2 ;  /* 0x00000002000d7202 */ /* 0x000fe20000000f00 */
[----:B------:R-:W-:Y:S01]  /*256d0*/  IMAD.MOV.U32 R11, RZ, RZ, 0x1f ;  /* 0x0000001fff0b7424 */ /* 0x000fe200078e00ff */
[----:B------:R-:W-:-:S07]  /*256e0*/  MOV R15, 0xffffffff ;  /* 0xffffffff000f7802 */ /* 0x000fce0000000f00 */
[----:B0123--:R-:W-:Y:S05]  /*256f0*/  WARPSYNC.COLLECTIVE R15, `(.L_x_948) ;  /* 0x000000000f087348 */ /* 0x00ffea0003c00000 */
[----:B------:R4:W0:Y:S02]  /*25700*/  SHFL.IDX P6, R14, R13, R12, R11 ;  /* 0x0000000c0d0e7389 */ /* 0x00082400000c000b */
[----:B01234-:R-:W-:Y:S01]  /*25710*/  ENDCOLLECTIVE ;  /* 0x000000000000791b */ /* 0x01ffe20003800000 */
.L_x_948:
[----:B------:R-:W-:Y:S05]  /*25720*/  BSYNC B0 ;  /* 0x0000000000007941 */ /* 0x000fea0003800000 */
.L_x_947:
[----:B------:R-:W-:Y:S01]  /*25730*/  IMAD.MOV.U32 R6, RZ, RZ, R14 ;  /* 0x000000ffff067224 */ /* 0x000fe200078e000e */
[----:B------:R-:W-:Y:S06]  /*25740*/  BRA `(.L_x_776) ;  /* 0xffffffac00fc7947 */ /* 0x000fec000383ffff */
.L_x_781:
[----:B0-----:R0:W3:Y:S02]  /*25750*/  SYNCS.PHASECHK.TRANS64.TRYWAIT P0, [R4+URZ+0x2a820], R0 ;  /* 0x02a82000040075a7 */ /* 0x0010e4000800017f */
[----:B---3--:R-:W-:Y:S05]  /*25760*/  @!P0 NANOSLEEP.SYNCS 0x989680 ;  /* 0x009896800000895d */ /* 0x008fea0003900000 */
[----:B------:R-:W3:Y:S02]  /*25770*/  @!P0 SYNCS.PHASECHK.TRANS64 P0, [R4+URZ+0x2a820], R0 ;  /* 0x02a82000040085a7 */ /* 0x000ee4000800007f */
[----:B---3--:R-:W-:Y:S05]  /*25780*/  @!P0 BRA `(.L_x_781) ;  /* 0xfffffffc00f08947 */ /* 0x008fea000383ffff */
[----:B------:R-:W-:Y:S05]  /*25790*/  BRA `(.L_x_949) ;  /* 0xffffffb400547947 */ /* 0x000fea000383ffff */
.L_x_782:
[----:B------:R-:W3:Y:S01]  /*257a0*/  S2R R2, SR_TID.X ;  /* 0x0000000000027919 */ /* 0x000ee20000002100 */
[----:B------:R-:W-:Y:S01]  /*257b0*/  BSSY B0, `(.L_x_950) ;  /* 0x000000a000007945 */ /* 0x000fe20003800000 */
[----:B------:R-:W-:Y:S01]  /*257c0*/  IMAD.MOV.U32 R12, RZ, RZ, RZ ;  /* 0x000000ffff0c7224 */ /* 0x000fe200078e00ff */
[----:B------:R-:W-:Y:S01]  /*257d0*/  MOV R11, 0x1f ;  /* 0x0000001f000b7802 */ /* 0x000fe20000000f00 */
[----:B------:R-:W-:Y:S01]  /*257e0*/  IMAD.MOV.U32 R15, RZ, RZ, -0x1 ;  /* 0xffffffffff0f7424 */ /* 0x000fe200078e00ff */
[----:B---3--:R-:W-:-:S04]  /*257f0*/  SHF.R.U32.HI R2, RZ, 0x5, R2 ;  /* 0x00000005ff027819 */ /* 0x008fc80000011602 */
[----:B------:R-:W-:-:S04]  /*25800*/  LOP3.LUT R2, R2, 0x3, RZ, 0xc0, !PT ;  /* 0x0000000302027812 */ /* 0x000fc800078ec0ff */
[----:B------:R-:W-:-:S07]  /*25810*/  MOV R13, R2 ;  /* 0x00000002000d7202 */ /* 0x000fce0000000f00 */
[----:B012---:R-:W-:Y:S05]  /*25820*/  WARPSYNC.COLLECTIVE R15, `(.L_x_951) ;  /* 0x000000000f087348 */ /* 0x007fea0003c00000 */
[----:B------:R3:W4:Y:S02]  /*25830*/  SHFL.IDX P6, R14, R13, R12, R11 ;  /* 0x0000000c0d0e7389 */ /* 0x00072400000c000b */
[----:B01234-:R-:W-:Y:S01]  /*25840*/  ENDCOLLECTIVE ;  /* 0x000000000000791b */ /* 0x01ffe20003800000 */
.L_x_951:
[----:B------:R-:W-:Y:S05]  /*25850*/  BSYNC B0 ;  /* 0x0000000000007941 */ /* 0x000fea0003800000 */
.L_x_950:
[----:B------:R-:W-:Y:S05]  /*25860*/  BRA `(.L_x_952) ;  /* 0xffffffb4003c7947 */ /* 0x000fea000383ffff */
.L_x_783:
[----:B------:R-:W-:Y:S01]  /*25870*/  BSSY B0, `(.L_x_953) ;  /* 0x0000006000007945 */ /* 0x000fe20003800000 */
[----:B------:R-:W-:-:S07]  /*25880*/  MOV R15, 0xffffffff ;  /* 0xffffffff000f7802 */ /* 0x000fce0000000f00 */
[----:B012---:R-:W-:Y:S05]  /*25890*/  WARPSYNC.COLLECTIVE R15, `(.L_x_954) ;  /* 0x000000000f0c7348 */ /* 0x007fea0003c00000 */
[----:B------:R-:W-:Y:S02]  /*258a0*/  ELECT P6, UR62, PT ;  /* 0x00000000003e782f */ /* 0x000fe400038c0000 */
[----:B------:R-:W-:Y:S01]  /*258b0*/  MOV R14, UR62 ;  /* 0x0000003e000e7c02 */ /* 0x000fe20008000f00 */
[----:B012---:R-:W-:Y:S10]  /*258c0*/  ENDCOLLECTIVE ;  /* 0x000000000000791b */ /* 0x007ff40003800000 */
.L_x_954:
[----:B------:R-:W-:Y:S05]  /*258d0*/  BSYNC B0 ;  /* 0x0000000000007941 */ /* 0x000fea0003800000 */
.L_x_953:
[----:B------:R-:W-:Y:S05]  /*258e0*/  BRA `(.L_x_955) ;  /* 0xffffffb400307947 */ /* 0x000fea000383ffff */
.L_x_785:
[----:B0-----:R0:W3:Y:S02]  /*258f0*/  SYNCS.PHASECHK.TRANS64.TRYWAIT P1, [R5+URZ+0x2a840], R0 ;  /* 0x02a84000050075a7 */ /* 0x0010e4000802017f */
[----:B---3--:R-:W-:Y:S05]  /*25900*/  @!P1 NANOSLEEP.SYNCS 0x989680 ;  /* 0x009896800000995d */ /* 0x008fea0003900000 */
[----:B------:R-:W3:Y:S02]  /*25910*/  @!P1 SYNCS.PHASECHK.TRANS64 P1, [R5+URZ+0x2a840], R0 ;  /* 0x02a84000050095a7 */ /* 0x000ee4000802007f */
[----:B---3--:R-:W-:Y:S05]  /*25920*/  @!P1 BRA `(.L_x_785) ;  /* 0xfffffffc00f09947 */ /* 0x008fea000383ffff */
[----:B------:R-:W-:Y:S05]  /*25930*/  BRA `(.L_x_956) ;  /* 0xffffffb400507947 */ /* 0x000fea000383ffff */
.L_x_787:
[----:B---3--:R3:W4:Y:S02]  /*25940*/  SYNCS.PHASECHK.TRANS64.TRYWAIT P1, [R27+URZ+0x2a840], R2 ;  /* 0x02a840021b0075a7 */ /* 0x008724000802017f */
[----:B----4-:R-:W-:Y:S05]  /*25950*/  @!P1 NANOSLEEP.SYNCS 0x989680 ;  /* 0x009896800000995d */ /* 0x010fea0003900000 */
[----:B------:R-:W4:Y:S02]  /*25960*/  @!P1 SYNCS.PHASECHK.TRANS64 P1, [R27+URZ+0x2a840], R2 ;  /* 0x02a840021b0095a7 */ /* 0x000f24000802007f */
[----:B----4-:R-:W-:Y:S05]  /*25970*/  @!P1 BRA `(.L_x_787) ;  /* 0xfffffffc00f09947 */ /* 0x010fea000383ffff */
[----:B------:R-:W-:Y:S05]  /*25980*/  BRA `(.L_x_957) ;  /* 0xffffffb4005c7947 */ /* 0x000fea000383ffff */
.L_x_789:
[----:B----4-:R4:W0:Y:S02]  /*25990*/  SYNCS.PHASECHK.TRANS64.TRYWAIT P1, [R5+URZ+0x2a860], R0 ;  /* 0x02a86000050075a7 */ /* 0x010824000802017f */
[----:B0-----:R-:W-:Y:S05]  /*259a0*/  @!P1 NANOSLEEP.SYNCS 0x989680 ;  /* 0x009896800000995d */ /* 0x001fea0003900000 */
[----:B------:R-:W0:Y:S02]  /*259b0*/  @!P1 SYNCS.PHASECHK.TRANS64 P1, [R5+URZ+0x2a860], R0 ;  /* 0x02a86000050095a7 */ /* 0x000e24000802007f */
[----:B0-----:R-:W-:Y:S05]  /*259c0*/  @!P1 BRA `(.L_x_789) ;  /* 0xfffffffc00f09947 */ /* 0x001fea000383ffff */
[----:B------:R-:W-:Y:S05]  /*259d0*/  BRA `(.L_x_958) ;  /* 0xffffffb400587947 */ /* 0x000fea000383ffff */
.L_x_959:
        /* <DEDUP_REMOVED lines=10> */
.L_x_3206:


//--------------------- .text._ZN7cutlass13device_kernelIN5flash11enable_sm90INS1_16FlashAttnFwdSm90INS1_25CollectiveMainloopFwdSm90ILi2EN4cute5tupleIJNS5_1CILi1EEES8_S8_EEENS6_IJNS7_ILi128EEENS7_ILi96EEENS7_ILi192EEEEEELi128ENS_6half_tEfNS_4arch4Sm90ELb0ELb1ELb1ELb0ELb1ELb0ELb0ELb1ELb1ELb1ELb1ELb0EEENS1_21CollectiveEpilogueFwdINS6_IJSA_SA_SB_EEES9_SE_SG_Li256ELb0ELb1ELb1ELb0EEENS1_19SingleTileSchedulerILb0ELb1ELb1ELi128EEEEEEEEEvNT_6ParamsE --------------------------
	.section	.text._ZN7cutlass13device_kernelIN5flash11enable_sm90INS1_16FlashAttnFwdSm90INS1_25CollectiveMainloopFwdSm90ILi2EN4cute5tupleIJNS5_1CILi1EEES8_S8_EEENS6_IJNS7_ILi128EEENS7_ILi96EEENS7_ILi192EEEEEELi128ENS_6half_tEfNS_4arch4Sm90ELb0ELb1ELb1ELb0ELb1ELb0ELb0ELb1ELb1ELb1ELb1ELb0EEENS1_21CollectiveEpilogueFwdINS6_IJSA_SA_SB_EEES9_SE_SG_Li256ELb0ELb1ELb1ELb0EEENS1_19SingleTileSchedulerILb0ELb1ELb1ELi128EEEEEEEEEvNT_6ParamsE,"ax",@progbits
	.align	128
.text._ZN7cutlass13device_kernelIN5flash11enable_sm90INS1_16FlashAttnFwdSm90INS1_25CollectiveMainloopFwdSm90ILi2EN4cute5tupleIJNS5_1CILi1EEES8_S8_EEENS6_IJNS7_ILi128EEENS7_ILi96EEENS7_ILi192EEEEEELi128ENS_6half_tEfNS_4arch4Sm90ELb0ELb1ELb1ELb0ELb1ELb0ELb0ELb1ELb1ELb1ELb1ELb0EEENS1_21CollectiveEpilogueFwdINS6_IJSA_SA_SB_EEES9_SE_SG_Li256ELb0ELb1ELb1ELb0EEENS1_19SingleTileSchedulerILb0ELb1ELb1ELi128EEEEEEEEEvNT_6ParamsE:
        .type           _ZN7cutlass13device_kernelIN5flash11enable_sm90INS1_16FlashAttnFwdSm90INS1_25CollectiveMainloopFwdSm90ILi2EN4cute5tupleIJNS5_1CILi1EEES8_S8_EEENS6_IJNS7_ILi128EEENS7_ILi96EEENS7_ILi192EEEEEELi128ENS_6half_tEfNS_4arch4Sm90ELb0ELb1ELb1ELb0ELb1ELb0ELb0ELb1ELb1ELb1ELb1ELb0EEENS1_21CollectiveEpilogueFwdINS6_IJSA_SA_SB_EEES9_SE_SG_Li256ELb0ELb1ELb1ELb0EEENS1_19SingleTileSchedulerILb0ELb1ELb1ELi128EEEEEEEEEvNT_6ParamsE,@function
        .size           _ZN7cutlass13device_kernelIN5flash11enable_sm90INS1_16FlashAttnFwdSm90INS1_25CollectiveMainloopFwdSm90ILi2EN4cute5tupleIJNS5_1CILi1EEES8_S8_EEENS6_IJNS7_ILi128EEENS7_ILi96EEENS7_ILi192EEEEEELi128ENS_6half_tEfNS_4arch4Sm90ELb0ELb1ELb1ELb0ELb1ELb0ELb0ELb1ELb1ELb1ELb1ELb0EEENS1_21CollectiveEpilogueFwdINS6_IJSA_SA_SB_EEES9_SE_SG_Li256ELb0ELb1ELb1ELb0EEENS1_19SingleTileSchedulerILb0ELb1ELb1ELi128EEEEEEEEEvNT_6ParamsE,(.L_x_3207 - _ZN7cutlass13device_kernelIN5flash11enable_sm90INS1_16FlashAttnFwdSm90INS1_25CollectiveMainloopFwdSm90ILi2EN4cute5tupleIJNS5_1CILi1EEES8_S8_EEENS6_IJNS7_ILi128EEENS7_ILi96EEENS7_ILi192EEEEEELi128ENS_6half_tEfNS_4arch4Sm90ELb0ELb1ELb1ELb0ELb1ELb0ELb0ELb1ELb1ELb1ELb1ELb0EEENS1_21CollectiveEpilogueFwdINS6_IJSA_SA_SB_EEES9_SE_SG_Li256ELb0ELb1ELb1ELb0EEENS1_19SingleTileSchedulerILb0ELb1ELb1ELi128EEEEEEEEEvNT_6ParamsE)
        .other          _ZN7cutlass13device_kernelIN5flash11enable_sm90INS1_16FlashAttnFwdSm90INS1_25CollectiveMainloopFwdSm90ILi2EN4cute5tupleIJNS5_1CILi1EEES8_S8_EEENS6_IJNS7_ILi128EEENS7_ILi96EEENS7_ILi192EEEEEELi128ENS_6half_tEfNS_4arch4Sm90ELb0ELb1ELb1ELb0ELb1ELb0ELb0ELb1ELb1ELb1ELb1ELb0EEENS1_21CollectiveEpilogueFwdINS6_IJSA_SA_SB_EEES9_SE_SG_Li256ELb0ELb1ELb1ELb0EEENS1_19SingleTileSchedulerILb0ELb1ELb1ELi128EEEEEEEEEvNT_6ParamsE,@"STO_CUDA_ENTRY STV_DEFAULT"
_ZN7cutlass13device_kernelIN5flash11enable_sm90INS1_16FlashAttnFwdSm90INS1_25CollectiveMainloopFwdSm90ILi2EN4cute5tupleIJNS5_1CILi1EEES8_S8_EEENS6_IJNS7_ILi128EEENS7_ILi96EEENS7_ILi192EEEEEELi128ENS_6half_tEfNS_4arch4Sm90ELb0ELb1ELb1ELb0ELb1ELb0ELb0ELb1ELb1ELb1ELb1ELb0EEENS1_21CollectiveEpilogueFwdINS6_IJSA_SA_SB_EEES9_SE_SG_Li256ELb0ELb1ELb1ELb0EEENS1_19SingleTileSchedulerILb0ELb1ELb1ELi128EEEEEEEEEvNT_6ParamsE:
        /* <DEDUP_REMOVED lines=45> */
.L_x_960:
        /* <DEDUP_REMOVED lines=22> */
.L_x_961:
        /* <DEDUP_REMOVED lines=18> */
.L_x_962:
        /* <DEDUP_REMOVED lines=22> */
.L_x_963:
        /* <DEDUP_REMOVED lines=23> */
.L_x_964:
[----:B------:R-:W-:Y:S01]  /*0820*/  UISETP.NE.AND UP0, UPT, UR9, URZ, UPT ;  /* 0x0000003f0900728c */ /* 0x000fe2000bf05270 */
[----:B------:R-:W-:Y:S01]  /*0830*/  NOP ;  /* 0x0000000000007918 */ /* 0x000fe20000000000 */
[----:B0-----:R-:W-:Y:S01]  /*0840*/  UMOV UR4, 0x1 ;  /* 0x0000000100047882 */ /* 0x001fe20000000000 */
[----:B------:R-:W-:Y:S01]  /*0850*/  ULDC.64 UR56, c[0x0][0x208] ;  /* 0x0000820000387ab9 */ /* 0x000fe20000000a00 */
[----:B------:R-:W-:Y:S01]  /*0860*/  USEL UR4, UR4, 0x2, !UP0 ;  /* 0x0000000204047887 */ /* 0x000fe2000c000000 */
[----:B------:R-:W-:Y:S01]  /*0870*/  BSSY B6, `(.L_x_965) ;  /* 0x00012fc000067945 */ /* 0x000fe20003800000 */
[----:B-1234-:R-:W-:Y:S01]  /*0880*/  BAR.SYNC.DEFER_BLOCKING 0x0 ;  /* 0x0000000000007b1d */ /* 0x01efe20000010000 */
[----:B------:R-:W-:-:S03]  /*0890*/  PLOP3.LUT P0, PT, PT, PT, UP0, 0x80, 0x0 ;  /* 0x000000000000781c */ /* 0x000fc60003f0f008 */
[----:B------:R-:W-:-:S05]  /*08a0*/  IMAD.U32 R2, RZ, RZ, UR4 ;  /* 0x00000004ff027e24 */ /* 0x000fca000f8e00ff */
[----:B------:R0:W-:Y:S05]  /*08b0*/  STL [R1], R2 ;  /* 0x0000000201007387 */ /* 0x0001ea0000100800 */
[----:B------:R-:W-:Y:S05]  /*08c0*/  @!P0 BRA `(.L_x_966) ;  /* 0x000000f0005c8947 */ /* 0x000fea0003800000 */
.L_x_967:
[----:B------:R-:W-:-:S08]  /*08d0*/  NOP ;  /* 0x0000000000007918 */ /* 0x000fd00000000000 */
[----:B------:R-:W1:Y:S02]  /*08e0*/  USETMAXREG.TRY_ALLOC.CTAPOOL UP0, 0xe8 ;  /* 0x000000e8000079c8 */ /* 0x000e640008000600 */
[----:B-1----:R-:W-:-:S13]  /*08f0*/  PLOP3.LUT P0, PT, PT, PT, UP0, 0x80, 0x0 ;  /* 0x000000000000781c */ /* 0x002fda0003f0f008 */
[----:B------:R-:W-:Y:S05]  /*0900*/  @!P0 BRA `(.L_x_967) ;  /* 0xfffffffc00f08947 */ /* 0x000fea000383ffff */
[----:B0-----:R-:W0:Y:S08]  /*0910*/  LDC R2, c[0x0][0xc50] ;  /* 0x00031400ff027b82 */ /* 0x001e300000000800 */
        /* <DEDUP_REMOVED lines=13> */
[----:B------:R-:W0:Y:S01]  /*09f0*/  LDC R23, c[0x0][0x448] ;  /* 0x00011200ff177b82 */ /* 0x000e220000000800 */
[----:B------:R-:W1:Y:S01]  /*0a00*/  S2R R72, SR_CTAID.X ;  /* 0x0000000000487919 */ /* 0x000e620000002500 */
[----:B------:R-:W-:Y:S01]  /*0a10*/  LOP3.LUT R18, R18, 0xffefffff, RZ, 0xc0, !PT ;  /* 0xffefffff12127812 */ /* 0x000fe200078ec0ff */
[----:B------:R-:W-:-:S05]  /*0a20*/  VIADD R74, R25, 0xffffff80 ;  /* 0xffffff80194a7836 */ /* 0x000fca0000000000 */
[----:B------:R-:W2:Y:S08]  /*0a30*/  LDC.64 R2, c[0x0][0x418] ;  /* 0x00010600ff027b82 */ /* 0x000eb00000000a00 */
[----:B------:R-:W3:Y:S01]  /*0a40*/  LDC.64 R10, c[0x0][0x9e0] ;  /* 0x00027800ff0a7b82 */ /* 0x000ee20000000a00 */
[----:B0-----:R-:W-:-:S07]  /*0a50*/  ISETP.NE.AND P2, PT, R23, 0x1, PT ;  /* 0x000000011700780c */ /* 0x001fce0003f45270 */
[----:B------:R-:W0:Y:S01]  /*0a60*/  LDC R8, c[0x0][0x288] ;  /* 0x0000a200ff087b82 */ /* 0x000e220000000800 */
[----:B--2---:R-:W-:-:S07]  /*0a70*/  ISETP.NE.U32.AND P0, PT, R2, RZ, PT ;  /* 0x000000ff0200720c */ /* 0x004fce0003f05070 */
[----:B------:R-:W2:Y:S01]  /*0a80*/  LDC R16, c[0x0][0x424] ;  /* 0x00010900ff107b82 */ /* 0x000ea20000000800 */
[----:B-1----:R-:W-:Y:S01]  /*0a90*/  IMAD.SHL.U32 R72, R72, 0x80, RZ ;  /* 0x0000008048487824 */ /* 0x002fe200078e00ff */
[----:B------:R-:W-:-:S03]  /*0aa0*/  ISETP.NE.AND.EX P0, PT, R3, RZ, PT, P0 ;  /* 0x000000ff0300720c */ /* 0x000fc60003f05300 */
[----:B------:R-:W-:Y:S01]  /*0ab0*/  @P2 VIADD R0, R72, 0x7f ;  /* 0x0000007f48002836 */ /* 0x000fe20000000000 */
[----:B------:R-:W-:Y:S02]  /*0ac0*/  @P2 LOP3.LUT R18, R18, 0x100000, RZ, 0xfc, !PT ;  /* 0x0010000012122812 */ /* 0x000fe400078efcff */
[----:B------:R-:W1:Y:S01]  /*0ad0*/  @P2 LDC R5, c[0x0][0x44c] ;  /* 0x00011300ff052b82 */ /* 0x000e620000000800 */
[----:B---3--:R-:W-:Y:S02]  /*0ae0*/  ISETP.GE.AND P1, PT, R11, 0x1, PT ;  /* 0x000000010b00780c */ /* 0x008fe40003f26270 */
[----:B------:R-:W-:-:S05]  /*0af0*/  LOP3.LUT R18, R18, 0xfff7ffff, RZ, 0xc0, !PT ;  /* 0xfff7ffff12127812 */ /* 0x000fca00078ec0ff */
[----:B------:R-:W3:Y:S01]  /*0b00*/  @P2 LDC R7, c[0x0][0x450] ;  /* 0x00011400ff072b82 */ /* 0x000ee20000000800 */
[----:B0-----:R-:W-:-:S05]  /*0b10*/  IADD3 R3, -R8, 0x1, RZ ;  /* 0x0000000108037810 */ /* 0x001fca0007ffe1ff */
[----:B------:R-:W-:Y:S02]  /*0b20*/  @P1 LOP3.LUT R18, R18, 0x80000, RZ, 0xfc, !PT ;  /* 0x0008000012121812 */ /* 0x000fe400078efcff */
[----:B------:R-:W0:Y:S01]  /*0b30*/  LDC R73, c[0x0][0x2f0] ;  /* 0x0000bc00ff497b82 */ /* 0x000e220000000800 */
[----:B--2---:R-:W-:Y:S01]  /*0b40*/  SEL R16, R16, 0x1, P0 ;  /* 0x0000000110107807 */ /* 0x004fe20000000000 */
[----:B-1----:R-:W-:-:S04]  /*0b50*/  @P2 IMAD.HI.U32 R2, R0, R5, RZ ;  /* 0x0000000500022227 */ /* 0x002fc800078e00ff */
[----:B------:R-:W-:Y:S01]  /*0b60*/  VIADD R0, R72, 0x7f ;  /* 0x0000007f48007836 */ /* 0x000fe20000000000 */
[----:B---3--:R-:W-:Y:S01]  /*0b70*/  @P2 SHF.R.U32.HI R0, RZ, R7, R2 ;  /* 0x00000007ff002219 */ /* 0x008fe20000011602 */
[CC--:B0-----:R-:W-:Y:S02]  /*0b80*/  IMAD R3, R16.reuse, R73.reuse, R3 ;  /* 0x0000004910037224 */ /* 0x0c1fe400078e0203 */
[----:B------:R-:W-:Y:S02]  /*0b90*/  IMAD R22, R16, R73, RZ ;  /* 0x0000004910167224 */ /* 0x000fe400078e02ff */
[----:B------:R-:W-:-:S04]  /*0ba0*/  IMAD.IADD R3, R3, 0x1, R0 ;  /* 0x0000000103037824 */ /* 0x000fc800078e0200 */
[----:B------:R-:W-:Y:S01]  /*0bb0*/  IMAD.IADD R0, R3, 0x1, R10 ;  /* 0x0000000103007824 */ /* 0x000fe200078e020a */
[----:B------:R-:W-:Y:S06]  /*0bc0*/  @!P1 BRA `(.L_x_969) ;  /* 0x0000000000409947 */ /* 0x000fec0003800000 */
[C---:B------:R-:W-:Y:S01]  /*0bd0*/  ISETP.GT.AND P0, PT, R3.reuse, RZ, PT ;  /* 0x000000ff0300720c */ /* 0x040fe20003f04270 */
[----:B------:R-:W-:-:S12]  /*0be0*/  VIADD R2, R3, 0xffffffff ;  /* 0xffffffff03027836 */ /* 0x000fd80000000000 */
[----:B------:R-:W-:Y:S05]  /*0bf0*/  @P0 BRA `(.L_x_970) ;  /* 0x00000000001c0947 */ /* 0x000fea0003800000 */
[----:B------:R-:W-:Y:S01]  /*0c00*/  ISETP.NE.AND P0, PT, R11, 0x1, PT ;  /* 0x000000010b00780c */ /* 0x000fe20003f05270 */
[----:B------:R-:W-:-:S12]  /*0c10*/  IMAD.MOV R3, RZ, RZ, -R3 ;  /* 0x000000ffff037224 */ /* 0x000fd800078e0a03 */
[----:B------:R-:W0:Y:S02]  /*0c20*/  @P0 LDC.64 R4, c[0x0][0x9e8] ;  /* 0x00027a00ff040b82 */ /* 0x000e240000000a00 */
[----:B0-----:R-:W-:-:S05]  /*0c30*/  @P0 IMAD.HI.U32 R2, R3, R4, RZ ;  /* 0x0000000403020227 */ /* 0x001fca00078e00ff */
[----:B------:R-:W-:-:S04]  /*0c40*/  @P0 SHF.R.U32.HI R3, RZ, R5, R2 ;  /* 0x00000005ff030219 */ /* 0x000fc80000011602 */
[----:B------:R-:W-:Y:S01]  /*0c50*/  LOP3.LUT R2, RZ, R3, RZ, 0x33, !PT ;  /* 0x00000003ff027212 */ /* 0x000fe200078e33ff */
[----:B------:R-:W-:Y:S06]  /*0c60*/  BRA `(.L_x_971) ;  /* 0x0000000000107947 */ /* 0x000fec0003800000 */
.L_x_970:
[----:B------:R-:W-:-:S13]  /*0c70*/  ISETP.NE.AND P0, PT, R11, 0x1, PT ;  /* 0x000000010b00780c */ /* 0x000fda0003f05270 */
[----:B------:R-:W0:Y:S02]  /*0c80*/  @P0 LDC.64 R4, c[0x0][0x9e8] ;  /* 0x00027a00ff040b82 */ /* 0x000e240000000a00 */
[----:B0-----:R-:W-:-:S05]  /*0c90*/  @P0 IMAD.HI.U32 R4, R2, R4, RZ ;  /* 0x0000000402040227 */ /* 0x001fca00078e00ff */
[----:B------:R-:W-:-:S07]  /*0ca0*/  @P0 SHF.R.U32.HI R2, RZ, R5, R4 ;  /* 0x00000005ff020219 */ /* 0x000fce0000011604 */
.L_x_971:
[----:B------:R-:W-:-:S05]  /*0cb0*/  IMAD R3, R2, R11, R11 ;  /* 0x0000000b02037224 */ /* 0x000fca00078e020b */
[----:B------:R-:W-:-:S07]  /*0cc0*/  VIMNMX R0, R0, R3, PT ;  /* 0x0000000300007248 */ /* 0x000fce0003fe0100 */
.L_x_969:
[----:B------:R-:W0:Y:S01]  /*0cd0*/  @P2 LDC R3, c[0x0][0x44c] ;  /* 0x00011300ff032b82 */ /* 0x000e220000000800 */
[----:B------:R-:W-:Y:S01]  /*0ce0*/  VIADD R2, R0, 0x5f ;  /* 0x0000005f00027836 */ /* 0x000fe20000000000 */
[----:B------:R-:W-:Y:S01]  /*0cf0*/  ULDC UR4, c[0x0][0x9dc] ;  /* 0x0002770000047ab9 */ /* 0x000fe20000000800 */
[----:B------:R-:W-:Y:S02]  /*0d00*/  IMAD R0, R16, R73, 0x5f ;  /* 0x0000005f10007424 */ /* 0x000fe400078e0249 */
[----:B------:R-:W-:-:S03]  /*0d10*/  IMAD.HI R2, R2, 0x2aaaaaab, RZ ;  /* 0x2aaaaaab02027827 */ /* 0x000fc600078e02ff */
[----:B------:R-:W1:Y:S01]  /*0d20*/  @P2 LDC R7, c[0x0][0x450] ;  /* 0x00011400ff072b82 */ /* 0x000e620000000800 */
[----:B------:R-:W-:Y:S01]  /*0d30*/  IMAD.HI R0, R0, 0x2aaaaaab, RZ ;  /* 0x2aaaaaab00007827 */ /* 0x000fe200078e02ff */
[----:B------:R-:W-:-:S03]  /*0d40*/  SHF.R.U32.HI R5, RZ, 0x1f, R2 ;  /* 0x0000001fff057819 */ /* 0x000fc60000011602 */
[----:B------:R-:W-:Y:S01]  /*0d50*/  IMAD.MOV.U32 R4, RZ, RZ, R72 ;  /* 0x000000ffff047224 */ /* 0x000fe200078e0048 */
[----:B------:R-:W-:Y:S01]  /*0d60*/  LEA.HI.SX32 R2, R2, R5, 0x1c ;  /* 0x0000000502027211 */ /* 0x000fe200078fe2ff */
[----:B------:R-:W-:Y:S02]  /*0d70*/  IMAD R73, R16, R73, -R8 ;  /* 0x0000004910497224 */ /* 0x000fe400078e0a08 */
[----:B0-----:R-:W-:Y:S01]  /*0d80*/  @P2 IMAD.HI.U32 R6, R72, R3, RZ ;  /* 0x0000000348062227 */ /* 0x001fe200078e00ff */
[----:B------:R-:W-:-:S04]  /*0d90*/  SHF.R.U32.HI R3, RZ, 0x1f, R0 ;  /* 0x0000001fff037819 */ /* 0x000fc80000011600 */
[----:B------:R-:W-:Y:S02]  /*0da0*/  LEA.HI.SX32 R3, R0, R3, 0x1c ;  /* 0x0000000300037211 */ /* 0x000fe400078fe2ff */
[----:B-1----:R-:W-:Y:S02]  /*0db0*/  @P2 SHF.R.U32.HI R4, RZ, R7, R6 ;  /* 0x00000007ff042219 */ /* 0x002fe40000011606 */
[----:B------:R-:W-:-:S03]  /*0dc0*/  VIMNMX R75, R3, R2, PT ;  /* 0x00000002034b7248 */ /* 0x000fc60003fe0100 */
[----:B------:R-:W-:-:S04]  /*0dd0*/  IMAD.IADD R0, R73, 0x1, R4 ;  /* 0x0000000149007824 */ /* 0x000fc800078e0204 */
[----:B------:R-:W-:Y:S01]  /*0de0*/  VIADD R2, R0, -UR4 ;  /* 0x8000000400027c36 */ /* 0x000fe20008000000 */
[----:B------:R-:W-:Y:S06]  /*0df0*/  @!P1 BRA `(.L_x_972) ;  /* 0x00000000003c9947 */ /* 0x000fec0003800000 */
[----:B------:R-:W-:-:S13]  /*0e00*/  ISETP.GT.AND P0, PT, R0, -0x1, PT ;  /* 0xffffffff0000780c */ /* 0x000fda0003f04270 */
[----:B------:R-:W-:Y:S05]  /*0e10*/  @P0 BRA `(.L_x_973) ;  /* 0x00000000001c0947 */ /* 0x000fea0003800000 */
[----:B------:R-:W-:Y:S02]  /*0e20*/  ISETP.NE.AND P0, PT, R11, 0x1, PT ;  /* 0x000000010b00780c */ /* 0x000fe40003f05270 */
[----:B------:R-:W-:-:S11]  /*0e30*/  LOP3.LUT R3, RZ, R0, RZ, 0x33, !PT ;  /* 0x00000000ff037212 */ /* 0x000fd600078e33ff */
[----:B------:R-:W0:Y:S02]  /*0e40*/  @P0 LDC.64 R4, c[0x0][0x9e8] ;  /* 0x00027a00ff040b82 */ /* 0x000e240000000a00 */
[----:B0-----:R-:W-:-:S05]  /*0e50*/  @P0 IMAD.HI.U32 R0, R3, R4, RZ ;  /* 0x0000000403000227 */ /* 0x001fca00078e00ff */
[----:B------:R-:W-:-:S04]  /*0e60*/  @P0 SHF.R.U32.HI R3, RZ, R5, R0 ;  /* 0x00000005ff030219 */ /* 0x000fc80000011600 */
[----:B------:R-:W-:Y:S01]  /*0e70*/  LOP3.LUT R0, RZ, R3, RZ, 0x33, !PT ;  /* 0x00000003ff007212 */ /* 0x000fe200078e33ff */
[----:B------:R-:W-:Y:S06]  /*0e80*/  BRA `(.L_x_974) ;  /* 0x0000000000107947 */ /* 0x000fec0003800000 */
.L_x_973:
[----:B------:R-:W-:-:S13]  /*0e90*/  ISETP.NE.AND P0, PT, R11, 0x1, PT ;  /* 0x000000010b00780c */ /* 0x000fda0003f05270 */
[----:B------:R-:W0:Y:S02]  /*0ea0*/  @P0 LDC.64 R4, c[0x0][0x9e8] ;  /* 0x00027a00ff040b82 */ /* 0x000e240000000a00 */
[----:B0-----:R-:W-:-:S05]  /*0eb0*/  @P0 IMAD.HI.U32 R4, R0, R4, RZ ;  /* 0x0000000400040227 */ /* 0x001fca00078e00ff */
[----:B------:R-:W-:-:S07]  /*0ec0*/  @P0 SHF.R.U32.HI R0, RZ, R5, R4 ;  /* 0x00000005ff000219 */ /* 0x000fce0000011604 */
.L_x_974:
[----:B------:R-:W-:-:S05]  /*0ed0*/  IMAD R3, R0, R11, RZ ;  /* 0x0000000b00037224 */ /* 0x000fca00078e02ff */
[----:B------:R-:W-:-:S07]  /*0ee0*/  VIMNMX R2, R2, R3, !PT ;  /* 0x0000000302027248 */ /* 0x000fce0007fe0100 */
.L_x_972:
[----:B------:R-:W-:Y:S01]  /*0ef0*/  SHF.R.U32.HI R0, RZ, 0x10, R17 ;  /* 0x00000010ff007819 */ /* 0x000fe20000011611 */
[----:B------:R-:W-:Y:S01]  /*0f00*/  IMAD.HI R2, R2, 0x2aaaaaab, RZ ;  /* 0x2aaaaaab02027827 */ /* 0x000fe200078e02ff */
[----:B------:R-:W-:Y:S02]  /*0f10*/  LOP3.LUT R17, R17, 0xffff, RZ, 0xc0, !PT ;  /* 0x0000ffff11117812 */ /* 0x000fe400078ec0ff */
[----:B------:R-:W-:Y:S02]  /*0f20*/  ISETP.NE.AND P0, PT, R0, RZ, PT ;  /* 0x000000ff0000720c */ /* 0x000fe40003f05270 */
[----:B------:R-:W-:-:S04]  /*0f30*/  SHF.R.U32.HI R3, RZ, 0x1f, R2 ;  /* 0x0000001fff037819 */ /* 0x000fc80000011602 */
[----:B------:R-:W-:Y:S02]  /*0f40*/  LEA.HI.SX32 R3, R2, R3, 0x1c ;  /* 0x0000000302037211 */ /* 0x000fe400078fe2ff */
[----:B------:R-:W-:Y:S02]  /*0f50*/  MOV R2, RZ ;  /* 0x000000ff00027202 */ /* 0x000fe40000000f00 */
[----:B------:R-:W-:-:S03]  /*0f60*/  VIMNMX R8, RZ, R3, !PT ;  /* 0x00000003ff087248 */ /* 0x000fc60007fe0100 */
[----:B------:R-:W0:Y:S01]  /*0f70*/  @!P0 LDC R0, c[0x0][0x9f0] ;  /* 0x00027c00ff008b82 */ /* 0x000e220000000800 */
[----:B------:R-:W-:-:S13]  /*0f80*/  ISETP.GT.AND P1, PT, R75, R8, PT ;  /* 0x000000084b00720c */ /* 0x000fda0003f24270 */
[----:B------:R-:W-:Y:S05]  /*0f90*/  @!P1 BRA `(.L_x_975) ;  /* 0x00000000006c9947 */ /* 0x000fea0003800000 */
[-C--:B0-----:R-:W-:Y:S02]  /*0fa0*/  IABS R6, R0.reuse ;  /* 0x0000000000067213 */ /* 0x081fe40000000000 */
[----:B------:R-:W-:Y:S02]  /*0fb0*/  IADD3 R2, R0, -0x1, R75 ;  /* 0xffffffff00027810 */ /* 0x000fe40007ffe04b */
[----:B------:R-:W0:Y:S03]  /*0fc0*/  I2F.RP R4, R6 ;  /* 0x0000000600047306 */ /* 0x000e260000209400 */
[----:B------:R-:W-:Y:S01]  /*0fd0*/  IMAD.IADD R5, R2, 0x1, -R8 ;  /* 0x0000000102057824 */ /* 0x000fe200078e0a08 */
[----:B------:R-:W-:-:S04]  /*0fe0*/  IABS R2, R0 ;  /* 0x0000000000027213 */ /* 0x000fc80000000000 */
[----:B------:R-:W-:Y:S02]  /*0ff0*/  IABS R9, R5 ;  /* 0x0000000500097213 */ /* 0x000fe40000000000 */
[----:B------:R-:W-:-:S04]  /*1000*/  LOP3.LUT R5, R5, R0, RZ, 0x3c, !PT ;  /* 0x0000000005057212 */ /* 0x000fc800078e3cff */
[----:B------:R-:W-:Y:S01]  /*1010*/  ISETP.GE.AND P2, PT, R5, RZ, PT ;  /* 0x000000ff0500720c */ /* 0x000fe20003f46270 */
[----:B0-----:R-:W0:Y:S02]  /*1020*/  MUFU.RCP R4, R4 ;  /* 0x0000000400047308 */ /* 0x001e240000001000 */
[----:B0-----:R-:W-:Y:S02]  /*1030*/  VIADD R3, R4, 0xffffffe ;  /* 0x0ffffffe04037836 */ /* 0x001fe40000000000 */
[----:B------:R-:W-:Y:S02]  /*1040*/  IMAD.MOV R4, RZ, RZ, -R2 ;  /* 0x000000ffff047224 */ /* 0x000fe400078e0a02 */
[----:B------:R-:W-:Y:S02]  /*1050*/  IMAD.MOV.U32 R2, RZ, RZ, RZ ;  /* 0x000000ffff027224 */ /* 0x000fe400078e00ff */
[----:B------:R-:W0:Y:S02]  /*1060*/  F2I.FTZ.U32.TRUNC.NTZ R3, R3 ;  /* 0x0000000300037305 */ /* 0x000e24000021f000 */
[----:B0-----:R-:W-:-:S04]  /*1070*/  IMAD.MOV R7, RZ, RZ, -R3 ;  /* 0x000000ffff077224 */ /* 0x001fc800078e0a03 */
[----:B------:R-:W-:-:S04]  /*1080*/  IMAD R7, R7, R6, RZ ;  /* 0x0000000607077224 */ /* 0x000fc800078e02ff */
[----:B------:R-:W-:-:S04]  /*1090*/  IMAD.HI.U32 R2, R3, R7, R2 ;  /* 0x0000000703027227 */ /* 0x000fc800078e0002 */
[----:B------:R-:W-:-:S04]  /*10a0*/  IMAD.MOV.U32 R3, RZ, RZ, R9 ;  /* 0x000000ffff037224 */ /* 0x000fc800078e0009 */
[----:B------:R-:W-:-:S04]  /*10b0*/  IMAD.HI.U32 R2, R2, R3, RZ ;  /* 0x0000000302027227 */ /* 0x000fc800078e00ff */
[----:B------:R-:W-:-:S05]  /*10c0*/  IMAD R3, R2, R4, R3 ;  /* 0x0000000402037224 */ /* 0x000fca00078e0203 */
[----:B------:R-:W-:-:S13]  /*10d0*/  ISETP.GT.U32.AND P1, PT, R6, R3, PT ;  /* 0x000000030600720c */ /* 0x000fda0003f24070 */
[----:B------:R-:W-:Y:S02]  /*10e0*/  @!P1 IMAD.IADD R3, R3, 0x1, -R6 ;  /* 0x0000000103039824 */ /* 0x000fe400078e0a06 */
[----:B------:R-:W-:Y:S01]  /*10f0*/  @!P1 VIADD R2, R2, 0x1 ;  /* 0x0000000102029836 */ /* 0x000fe20000000000 */
[----:B------:R-:W-:Y:S02]  /*1100*/  ISETP.NE.AND P1, PT, R0, RZ, PT ;  /* 0x000000ff0000720c */ /* 0x000fe40003f25270 */
[----:B------:R-:W-:-:S13]  /*1110*/  ISETP.GE.U32.AND P0, PT, R3, R6, PT ;  /* 0x000000060300720c */ /* 0x000fda0003f06070 */
[----:B------:R-:W-:-:S04]  /*1120*/  @P0 VIADD R2, R2, 0x1 ;  /* 0x0000000102020836 */ /* 0x000fc80000000000 */
[----:B------:R-:W-:Y:S01]  /*1130*/  @!P2 IMAD.MOV R2, RZ, RZ, -R2 ;  /* 0x000000ffff02a224 */ /* 0x000fe200078e0a02 */
[----:B------:R-:W-:-:S07]  /*1140*/  @!P1 LOP3.LUT R2, RZ, R0, RZ, 0x33, !PT ;  /* 0x00000000ff029212 */ /* 0x000fce00078e33ff */
.L_x_975:
[-C--:B------:R-:W-:Y:S01]  /*1150*/  IMAD R17, R17, R2.reuse, R8 ;  /* 0x0000000211117224 */ /* 0x080fe200078e0208 */
[----:B------:R-:W-:Y:S01]  /*1160*/  PLOP3.LUT P0, PT, PT, PT, PT, 0x80, 0x0 ;  /* 0x000000000000781c */ /* 0x000fe20003f0f070 */
[----:B0-----:R-:W-:Y:S01]  /*1170*/  IMAD.MOV.U32 R0, RZ, RZ, RZ ;  /* 0x000000ffff007224 */ /* 0x001fe200078e00ff */
[----:B------:R-:W-:Y:S01]  /*1180*/  CS2R R86, SRZ ;  /* 0x0000000000567805 */ /* 0x000fe2000001ff00 */
[----:B------:R-:W-:Y:S01]  /*1190*/  IMAD.MOV.U32 R6, RZ, RZ, RZ ;  /* 0x000000ffff067224 */ /* 0x000fe200078e00ff */
[----:B------:R-:W-:Y:S02]  /*11a0*/  VIADDMNMX R75, R17, R2, R75, PT ;  /* 0x00000002114b7246 */ /* 0x000fe4000380014b */
[----:B------:R-:W-:Y:S02]  /*11b0*/  CS2R R84, SRZ ;  /* 0x0000000000547805 */ /* 0x000fe4000001ff00 */
        /* <DEDUP_REMOVED lines=36> */
[----:B------:R-:W-:-:S05]  /*1400*/  SHF.R.S32.HI R78, RZ, 0x7, R76 ;  /* 0x00000007ff4e7819 */ /* 0x000fca000001144c */
        /* <DEDUP_REMOVED lines=20> */
[----:B------:R-:W-:Y:S01]  /*1550*/  MOV R10, UR6 ;  /* 0x00000006000a7c02 */ /* 0x000fe20008000f00 */
        /* <DEDUP_REMOVED lines=8> */
.L_x_977:
[----:B------:R-:W-:-:S04]  /*15e0*/  SHF.L.U32 R0, RZ, 0x1f, RZ ;  /* 0x0000001fff007819 */ /* 0x000fc800000006ff */
[----:B------:R-:W0:Y:S02]  /*15f0*/  SYNCS.PHASECHK.TRANS64.TRYWAIT P0, [UR58+0x2a800], R0 ;  /* 0x02a80000ff0075a7 */ /* 0x000e24000800017a */
[----:B0-----:R-:W-:Y:S05]  /*1600*/  @!P0 BRA `(.L_x_978) ;  /* 0x0000012000908947 */ /* 0x001fea0003800000 */
.L_x_1111:
[----:B------:R-:W2:Y:S02]  /*1610*/  LDL R2, [R1] ;  /* 0x0000000001027983 */ /* 0x000ea40000100800 */
[----:B--2---:R-:W-:-:S13]  /*1620*/  R2UR UR4, R2 ;  /* 0x00000000020472ca */ /* 0x004fda00000e0000 */
[----:B------:R-:W-:-:S06]  /*1630*/  ULOP3.LUT UR4, UR4, 0x1, URZ, 0xfc, !UPT ;  /* 0x0000000104047892 */ /* 0x000fcc000f8efc3f */
[----:B------:R-:W-:-:S05]  /*1640*/  IMAD.U32 R2, RZ, RZ, UR4 ;  /* 0x00000004ff027e24 */ /* 0x000fca000f8e00ff */
[----:B------:R-:W-:-:S13]  /*1650*/  ISETP.NE.AND P0, PT, R2, 0x3, PT ;  /* 0x000000030200780c */ /* 0x000fda0003f05270 */
[----:B------:R-:W-:Y:S05]  /*1660*/  @!P0 BRA `(.L_x_979) ;  /* 0x0000000000048947 */ /* 0x000fea0003800000 */
[----:B------:R-:W-:Y:S01]  /*1670*/  BPT.TRAP 0x1 ;  /* 0x000000040000795c */ /* 0x000fe20000300000 */
.L_x_979:
[----:B------:R1:W2:Y:S01]  /*1680*/  SYNCS.PHASECHK.TRANS64.TRYWAIT P1, [UR58+0x2a830], R0 ;  /* 0x02a83000ff0075a7 */ /* 0x0002a2000802017a */
[----:B------:R-:W-:Y:S05]  /*1690*/  @!P0 BRA `(.L_x_980) ;  /* 0x0000000000048947 */ /* 0x000fea0003800000 */
[----:B------:R-:W-:Y:S01]  /*16a0*/  BPT.TRAP 0x1 ;  /* 0x000000040000795c */ /* 0x000fe20000300000 */
.L_x_980:
[----:B------:R-:W-:-:S05]  /*16b0*/  IMAD.U32 R4, RZ, RZ, UR36 ;  /* 0x00000024ff047e24 */ /* 0x000fca000f8e00ff */
[----:B------:R-:W-:Y:S01]  /*16c0*/  LOP3.LUT R4, R4, 0x10000, RZ, 0xfc, !PT ;  /* 0x0001000004047812 */ /* 0x000fe200078efcff */
[----:B--2---:R-:W-:Y:S06]  /*16d0*/  @P1 BRA `(.L_x_981) ;  /* 0x0000000000081947 */ /* 0x004fec0003800000 */
[----:B------:R-:W2:Y:S02]  /*16e0*/  SYNCS.PHASECHK.TRANS64.TRYWAIT P1, [UR58+0x2a830], R0 ;  /* 0x02a83000ff0075a7 */ /* 0x000ea4000802017a */
[----:B--2---:R-:W-:Y:S05]  /*16f0*/  @!P1 BRA `(.L_x_982) ;  /* 0x00000120006c9947 */ /* 0x004fea0003800000 */
.L_x_981:
[----:B------:R-:W-:Y:S05]  /*1700*/  WARPSYNC.ALL ;  /* 0x0000000000007948 */ /* 0x000fea0003800000 */
[----:B------:R-:W-:Y:S01]  /*1710*/  IMAD.MOV.U32 R5, RZ, RZ, 0x40000040 ;  /* 0x40000040ff057424 */ /* 0x000fe200078e00ff */
[----:B------:R-:W-:Y:S01]  /*1720*/  UIADD3 UR4, UR58, 0x18400, URZ ;  /* 0x000184003a047890 */ /* 0x000fe2000fffe03f */
[----:B------:R-:W-:Y:S01]  /*1730*/  R2UR UR8, R4 ;  /* 0x00000000040872ca */ /* 0x000fe200000e0000 */
[----:B------:R-:W-:Y:S02]  /*1740*/  WARPGROUP.ARRIVE ;  /* 0x00000000000079c5 */ /* 0x000fe40000000000 */
        /* <DEDUP_REMOVED lines=12> */
[----:B------:R-:W-:Y:S01]  /*1810*/  UMOV UR10, UR60 ;  /* 0x0000003c000a7c82 */ /* 0x000fe20008000000 */
[----:B------:R-:W-:Y:S01]  /*1820*/  UIADD3 UR22, UR60, 0x300, URZ ;  /* 0x000003003c167890 */ /* 0x000fe2000fffe03f */
[----:B------:R-:W-:Y:S01]  /*1830*/  HGMMA.64x96x16.F32 R24, gdesc[UR8], RZ, !UPT, gsb0 ;  /* 0x01600000081879f0 */ /* 0x000fe2000c0008ff */
[----:B------:R-:W-:Y:S01]  /*1840*/  UIADD3 UR10, UR60, 0x2, URZ ;  /* 0x000000023c0a7890 */ /* 0x000fe2000fffe03f */
[----:B------:R-:W-:Y:S01]  /*1850*/  UMOV UR9, 0x40000040 ;  /* 0x4000004000097882 */ /* 0x000fe20000000000 */
[----:B------:R-:W-:Y:S01]  /*1860*/  UMOV UR11, 0x40000040 ;  /* 0x40000040000b7882 */ /* 0x000fe20000000000 */
[----:B------:R-:W-:Y:S02]  /*1870*/  UMOV UR21, 0x40000040 ;  /* 0x4000004000157882 */ /* 0x000fe40000000000 */
[----:B------:R-:W-:Y:S02]  /*1880*/  UIADD3 UR8, UR4, 0x2, URZ ;  /* 0x0000000204087890 */ /* 0x000fe4000fffe03f */
[----:B------:R-:W-:-:S02]  /*1890*/  UIADD3 UR12, UR4, 0x4, URZ ;  /* 0x00000004040c7890 */ /* 0x000fc4000fffe03f */
[----:B------:R-:W-:Y:S02]  /*18a0*/  UIADD3 UR16, UR4, 0x6, URZ ;  /* 0x0000000604107890 */ /* 0x000fe4000fffe03f */
[----:B------:R-:W-:Y:S01]  /*18b0*/  UIADD3 UR20, UR4, 0x400, URZ ;  /* 0x0000040004147890 */ /* 0x000fe2000fffe03f */
        /* <DEDUP_REMOVED lines=29> */
[----:B------:R-:W-:Y:S02]  /*1a90*/  UMOV UR5, UR49 ;  /* 0x0000003100057c82 */ /* 0x000fe40008000000 */
[----:B------:R-:W-:Y:S01]  /*1aa0*/  UMOV UR4, UR48 ;  /* 0x0000003000047c82 */ /* 0x000fe20008000000 */
        /* <DEDUP_REMOVED lines=36> */
.L_x_983:
[----:B------:R-:W-:Y:S01]  /*1cf0*/  LOP3.LUT R9, R76, 0xffffff80, RZ, 0xc0, !PT ;  /* 0xffffff804c097812 */ /* 0x000fe200078ec0ff */
[----:B------:R-:W-:Y:S01]  /*1d00*/  ULDC UR5, c[0x0][0x9d8] ;  /* 0x0002760000057ab9 */ /* 0x000fe20000000800 */
[----:B------:R-:W-:Y:S01]  /*1d10*/  ISETP.NE.AND P2, PT, R23, 0x1, PT ;  /* 0x000000011700780c */ /* 0x000fe20003f45270 */
[----:B------:R-:W-:Y:S01]  /*1d20*/  FMUL.FTZ R33, R33, UR5 ;  /* 0x0000000521217c20 */ /* 0x000fe20008410000 */
[----:B------:R-:W-:Y:S01]  /*1d30*/  LEA.HI R77, R77, R74, RZ, 0x2 ;  /* 0x0000004a4d4d7211 */ /* 0x000fe200078f10ff */
[----:B------:R-:W-:Y:S02]  /*1d40*/  IMAD.IADD R9, R74, 0x1, -R9 ;  /* 0x000000014a097824 */ /* 0x000fe400078e0a09 */
[----:B------:R-:W-:Y:S01]  /*1d50*/  FMUL.FTZ R25, R25, UR5 ;  /* 0x0000000519197c20 */ /* 0x000fe20008410000 */
[----:B------:R-:W-:Y:S01]  /*1d60*/  FMUL.FTZ R2, R27, UR5 ;  /* 0x000000051b027c20 */ /* 0x000fe20008410000 */
[----:B------:R-:W-:Y:S01]  /*1d70*/  LOP3.LUT R77, R77, 0xfffffffc, RZ, 0xc0, !PT ;  /* 0xfffffffc4d4d7812 */ /* 0x000fe200078ec0ff */
[----:B------:R-:W-:Y:S01]  /*1d80*/  FMUL.FTZ R32, R32, UR5 ;  /* 0x0000000520207c20 */ /* 0x000fe20008410000 */
[----:B------:R-:W-:Y:S01]  /*1d90*/  SHF.R.S32.HI R8, RZ, 0x1f, R9 ;  /* 0x0000001fff087819 */ /* 0x000fe20000011409 */
[----:B------:R2:W3:Y:S01]  /*1da0*/  MUFU.TANH R83, R33 ;  /* 0x0000002100537308 */ /* 0x0004e20000002400 */
[----:B------:R-:W-:Y:S01]  /*1db0*/  FMUL.FTZ R6, R30, UR5 ;  /* 0x000000051e067c20 */ /* 0x000fe20008410000 */
[----:B------:R-:W-:Y:S01]  /*1dc0*/  IMAD.IADD R77, R74, 0x1, -R77 ;  /* 0x000000014a4d7824 */ /* 0x000fe200078e0a4d */
[CC--:B------:R-:W-:Y:S01]  /*1dd0*/  LEA.HI R10, R8.reuse, R9.reuse, RZ, 0x2 ;  /* 0x00000009080a7211 */ /* 0x0c0fe200078f10ff */
[----:B------:R-:W-:Y:S01]  /*1de0*/  FMUL.FTZ R7, R31, UR5 ;  /* 0x000000051f077c20 */ /* 0x000fe20008410000 */
[----:B------:R-:W-:Y:S01]  /*1df0*/  LEA.HI R14, R8, R9, RZ, 0x5 ;  /* 0x00000009080e7211 */ /* 0x000fe200078f28ff */
[----:B------:R-:W4:Y:S01]  /*1e00*/  S2UR UR6, SR_CgaCtaId ;  /* 0x00000000000679c3 */ /* 0x000f220000008800 */
[--C-:B------:R-:W-:Y:S01]  /*1e10*/  SHF.R.S32.HI R8, RZ, 0x2, R10.reuse ;  /* 0x00000002ff087819 */ /* 0x100fe2000001140a */
[----:B------:R5:W0:Y:S01]  /*1e20*/  MUFU.TANH R79, R25 ;  /* 0x00000019004f7308 */ /* 0x000a220000002400 */
[----:B------:R-:W-:Y:S01]  /*1e30*/  SHF.R.S32.HI R27, RZ, 0x1f, R10 ;  /* 0x0000001fff1b7819 */ /* 0x000fe2000001140a */
[----:B------:R-:W-:Y:S01]  /*1e40*/  UIADD3 UR4, UR58, 0x2a840, URZ ;  /* 0x0002a8403a047890 */ /* 0x000fe2000fffe03f */
[----:B------:R-:W-:Y:S01]  /*1e50*/  LEA.HI R30, R78, R78, RZ, 0x1 ;  /* 0x0000004e4e1e7211 */ /* 0x000fe200078f08ff */
[----:B------:R-:W-:Y:S01]  /*1e60*/  FMUL.FTZ R12, R35, UR5 ;  /* 0x00000005230c7c20 */ /* 0x000fe20008410000 */
[-C--:B------:R-:W-:Y:S01]  /*1e70*/  LEA.HI R27, R27, R8.reuse, RZ, 0x3 ;  /* 0x000000081b1b7211 */ /* 0x080fe200078f18ff */
[----:B--2---:R-:W2:Y:S01]  /*1e80*/  @P2 LDC R33, c[0x0][0x44c] ;  /* 0x00011300ff212b82 */ /* 0x004ea20000000800 */
[----:B------:R-:W-:Y:S01]  /*1e90*/  LOP3.LUT R31, R30, 0x3fffffe, RZ, 0xc0, !PT ;  /* 0x03fffffe1e1f7812 */ /* 0x000fe200078ec0ff */
[----:B------:R1:W2:Y:S01]  /*1ea0*/  MUFU.TANH R82, R32 ;  /* 0x0000002000527308 */ /* 0x0002a20000002400 */
[----:B-----5:R-:W-:Y:S01]  /*1eb0*/  SHF.R.S32.HI R25, RZ, 0x5, R14 ;  /* 0x00000005ff197819 */ /* 0x020fe2000001140e */
[----:B------:R-:W-:Y:S01]  /*1ec0*/  FMUL.FTZ R28, R28, UR5 ;  /* 0x000000051c1c7c20 */ /* 0x000fe20008410000 */
[----:B------:R-:W-:Y:S01]  /*1ed0*/  LEA.HI R14, R77, R77, RZ, 0x1 ;  /* 0x0000004d4d0e7211 */ /* 0x000fe200078f08ff */
[----:B------:R-:W-:Y:S01]  /*1ee0*/  IMAD.IADD R31, R78, 0x1, -R31 ;  /* 0x000000014e1f7824 */ /* 0x000fe200078e0a1f */
[----:B------:R-:W-:Y:S01]  /*1ef0*/  LOP3.LUT R27, R27, 0xfffffff8, RZ, 0xc0, !PT ;  /* 0xfffffff81b1b7812 */ /* 0x000fe200078ec0ff */
[----:B------:R-:W-:Y:S01]  /*1f00*/  IMAD R25, R25, 0x10, R72 ;  /* 0x0000001019197824 */ /* 0x000fe200078e0248 */
[----:B------:R-:W-:Y:S01]  /*1f10*/  LOP3.LUT R14, R14, 0x1ffffffe, RZ, 0xc0, !PT ;  /* 0x1ffffffe0e0e7812 */ /* 0x000fe200078ec0ff */
[----:B------:R-:W-:Y:S01]  /*1f20*/  FMUL.FTZ R29, R29, UR5 ;  /* 0x000000051d1d7c20 */ /* 0x000fe20008410000 */
[----:B-1----:R-:W1:Y:S01]  /*1f30*/  @P2 LDC R32, c[0x0][0x450] ;  /* 0x00011400ff202b82 */ /* 0x002e620000000800 */
[----:B------:R-:W-:Y:S01]  /*1f40*/  LOP3.LUT R10, R10, 0x7ffffffc, RZ, 0xc0, !PT ;  /* 0x7ffffffc0a0a7812 */ /* 0x000fe200078ec0ff */
[----:B0-----:R-:W-:Y:S01]  /*1f50*/  FMUL.FTZ R3, R24, UR5 ;  /* 0x0000000518037c20 */ /* 0x001fe20008410000 */
[----:B------:R-:W-:Y:S01]  /*1f60*/  IADD3 R30, R25, R8, -R27 ;  /* 0x00000008191e7210 */ /* 0x000fe20007ffe81b */
[----:B------:R-:W-:Y:S01]  /*1f70*/  IMAD.IADD R8, R77, 0x1, -R14 ;  /* 0x000000014d087824 */ /* 0x000fe200078e0a0e */
[----:B----4-:R-:W-:Y:S01]  /*1f80*/  UPRMT UR4, UR6, 0x654, UR4 ;  /* 0x0000065406047896 */ /* 0x010fe20008000004 */
[----:B------:R-:W-:Y:S01]  /*1f90*/  FMUL.FTZ R0, R26, UR5 ;  /* 0x000000051a007c20 */ /* 0x000fe20008410000 */
[----:B------:R0:W4:Y:S01]  /*1fa0*/  MUFU.TANH R80, R28 ;  /* 0x0000001c00507308 */ /* 0x0001220000002400 */
[----:B------:R-:W-:-:S02]  /*1fb0*/  IMAD R31, R31, 0x40, R30 ;  /* 0x000000401f1f7824 */ /* 0x000fc400078e021e */
[----:B------:R-:W-:Y:S01]  /*1fc0*/  FMUL.FTZ R11, R34, UR5 ;  /* 0x00000005220b7c20 */ /* 0x000fe20008410000 */
[----:B------:R-:W-:Y:S02]  /*1fd0*/  IMAD.IADD R9, R9, 0x1, -R10 ;  /* 0x0000000109097824 */ /* 0x000fe400078e0a0a */
[----:B------:R-:W-:Y:S01]  /*1fe0*/  FMUL.FTZ R36, R36, UR5 ;  /* 0x0000000524247c20 */ /* 0x000fe20008410000 */
[----:B------:R-:W-:Y:S02]  /*1ff0*/  IMAD R8, R8, 0x8, R31 ;  /* 0x0000000808087824 */ /* 0x000fe400078e021f */
[----:B------:R-:W-:Y:S01]  /*2000*/  FMUL.FTZ R37, R37, UR5 ;  /* 0x0000000525257c20 */ /* 0x000fe20008410000 */
[----:B------:R-:W-:Y:S01]  /*2010*/  FMUL.FTZ R15, R38, UR5 ;  /* 0x00000005260f7c20 */ /* 0x000fe20008410000 */
[----:B------:R5:W0:Y:S01]  /*2020*/  MUFU.TANH R81, R29 ;  /* 0x0000001d00517308 */ /* 0x000a220000002400 */
[----:B--2---:R-:W-:-:S04]  /*2030*/  @P2 IMAD.HI.U32 R25, R8, R33, RZ ;  /* 0x0000002108192227 */ /* 0x004fc800078e00ff */
[----:B------:R-:W-:Y:S01]  /*2040*/  FMUL.FTZ R20, R39, UR5 ;  /* 0x0000000527147c20 */ /* 0x000fe20008410000 */
[----:B------:R-:W-:Y:S01]  /*2050*/  FMUL.FTZ R40, R40, UR5 ;  /* 0x0000000528287c20 */ /* 0x000fe20008410000 */
[----:B------:R-:W-:Y:S01]  /*2060*/  FMUL.FTZ R41, R41, UR5 ;  /* 0x0000000529297c20 */ /* 0x000fe20008410000 */
[----:B------:R-:W-:Y:S02]  /*2070*/  IMAD.MOV.U32 R31, RZ, RZ, R8 ;  /* 0x000000ffff1f7224 */ /* 0x000fe400078e0008 */
[----:B------:R-:W-:Y:S01]  /*2080*/  FMUL.FTZ R21, R42, UR5 ;  /* 0x000000052a157c20 */ /* 0x000fe20008410000 */
[----:B------:R-:W-:Y:S01]  /*2090*/  FMUL.FTZ R24, R43, UR5 ;  /* 0x000000052b187c20 */ /* 0x000fe20008410000 */
[----:B------:R-:W-:Y:S01]  /*20a0*/  FMUL.FTZ R44, R44, UR5 ;  /* 0x000000052c2c7c20 */ /* 0x000fe20008410000 */
[----:B-1----:R-:W-:Y:S01]  /*20b0*/  @P2 SHF.R.U32.HI R31, RZ, R32, R25 ;  /* 0x00000020ff1f2219 */ /* 0x002fe20000011619 */
[----:B------:R-:W-:Y:S01]  /*20c0*/  FMUL.FTZ R45, R45, UR5 ;  /* 0x000000052d2d7c20 */ /* 0x000fe20008410000 */
[----:B------:R-:W-:Y:S01]  /*20d0*/  MOV R32, 0xffffffa0 ;  /* 0xffffffa000207802 */ /* 0x000fe20000000f00 */
[----:B0-----:R-:W-:Y:S01]  /*20e0*/  FMUL.FTZ R28, R46, UR5 ;  /* 0x000000052e1c7c20 */ /* 0x001fe20008410000 */
[----:B-----5:R-:W-:Y:S01]  /*20f0*/  FMUL.FTZ R29, R47, UR5 ;  /* 0x000000052f1d7c20 */ /* 0x020fe20008410000 */
[----:B------:R-:W0:Y:S01]  /*2100*/  SHFL.IDX PT, R35, R31, RZ, 0x1c1f ;  /* 0x001c1fff1f237589 */ /* 0x000e2200000e0000 */
[----:B------:R-:W-:Y:S01]  /*2110*/  FMUL.FTZ R48, R48, UR5 ;  /* 0x0000000530307c20 */ /* 0x000fe20008410000 */
[----:B------:R-:W-:-:S02]  /*2120*/  IMAD R32, R75, R32, 0x61 ;  /* 0x000000614b207424 */ /* 0x000fc400078e0220 */
[----:B------:R-:W-:Y:S01]  /*2130*/  FMUL.FTZ R49, R49, UR5 ;  /* 0x0000000531317c20 */ /* 0x000fe20008410000 */
        /* <DEDUP_REMOVED lines=22> */
[----:B------:R-:W-:Y:S01]  /*22a0*/  LOP3.LUT P1, RZ, R18, 0x80000, RZ, 0xc0, !PT ;  /* 0x0008000012ff7812 */ /* 0x000fe2000782c0ff */
[----:B------:R-:W-:Y:S01]  /*22b0*/  IMAD R33, R9, -0x2, R32 ;  /* 0xfffffffe09217824 */ /* 0x000fe200078e0220 */
[----:B------:R-:W-:Y:S01]  /*22c0*/  SYNCS.ARRIVE.TRANS64.RED.A1T0 RZ, [UR4], RZ ;  /* 0x000000ffffff79a7 */ /* 0x000fe20008100404 */
[--C-:B------:R-:W-:Y:S01]  /*22d0*/  IMAD R10, R75, -0x60, R22.reuse ;  /* 0xffffffa04b0a7824 */ /* 0x100fe200078e0216 */
[----:B------:R-:W1:Y:S01]  /*22e0*/  MUFU.TANH R3, R3 ;  /* 0x0000000300037308 */ /* 0x000e620000002400 */
[----:B------:R-:W-:Y:S01]  /*22f0*/  ULDC UR10, c[0x0][0x288] ;  /* 0x0000a200000a7ab9 */ /* 0x000fe20000000800 */
[----:B------:R-:W-:Y:S01]  /*2300*/  ULDC UR4, c[0x0][0x9dc] ;  /* 0x0002770000047ab9 */ /* 0x000fe20000000800 */
[----:B------:R-:W-:Y:S01]  /*2310*/  IADD3 R34, R33, -UR10, R22 ;  /* 0x8000000a21227c10 */ /* 0x000fe2000fffe016 */
[----:B------:R-:W-:Y:S01]  /*2320*/  ULOP3.LUT UR6, URZ, UR4, URZ, 0x33, !UPT ;  /* 0x000000043f067292 */ /* 0x000fe2000f8e333f */
[----:B------:R-:W-:-:S02]  /*2330*/  VIADD R30, R10, 0x60 ;  /* 0x000000600a1e7836 */ /* 0x000fc40000000000 */
[----:B------:R-:W-:Y:S01]  /*2340*/  ULDC UR4, c[0x0][0x9e0] ;  /* 0x0002780000047ab9 */ /* 0x000fe20000000800 */
[----:B------:R-:W2:Y:S01]  /*2350*/  MUFU.TANH R0, R0 ;  /* 0x0000000000007308 */ /* 0x000ea20000002400 */
[----:B------:R-:W-:Y:S02]  /*2360*/  IMAD R38, R9, -0x2, R30 ;  /* 0xfffffffe09267824 */ /* 0x000fe400078e021e */
[C---:B------:R-:W-:Y:S02]  /*2370*/  VIADD R39, R34.reuse, UR4 ;  /* 0x0000000422277c36 */ /* 0x040fe40008000000 */
[----:B------:R-:W-:Y:S02]  /*2380*/  VIADD R34, R34, UR6 ;  /* 0x0000000622227c36 */ /* 0x000fe40008000000 */
[----:B------:R-:W-:Y:S01]  /*2390*/  IMAD.U32 R10, RZ, RZ, UR6 ;  /* 0x00000006ff0a7e24 */ /* 0x000fe2000f8e00ff */
[----:B------:R-:W1:Y:S01]  /*23a0*/  MUFU.TANH R2, R2 ;  /* 0x0000000200027308 */ /* 0x000e620000002400 */
[----:B------:R-:W-:Y:S01]  /*23b0*/  VIADD R42, R32, 0xffffffff ;  /* 0xffffffff202a7836 */ /* 0x000fe20000000000 */
[----:B0-----:R-:W-:Y:S01]  /*23c0*/  VIADDMNMX R32, R35, R39, R38, PT ;  /* 0x0000002723207246 */ /* 0x001fe20003800126 */
[----:B------:R-:W-:-:S02]  /*23d0*/  VIADD R46, R33, 0xffffffff ;  /* 0xffffffff212e7836 */ /* 0x000fc40000000000 */
[----:B------:R-:W-:-:S03]  /*23e0*/  IMAD.IADD R33, R34, 0x1, R35 ;  /* 0x0000000122217824 */ /* 0x000fc600078e0223 */
[----:B------:R-:W0:Y:S08]  /*23f0*/  MUFU.TANH R6, R6 ;  /* 0x0000000600067308 */ /* 0x000e300000002400 */
        /* <DEDUP_REMOVED lines=38> */
[----:B------:R-:W0:Y:S01]  /*2660*/  MUFU.TANH R25, R25 ;  /* 0x0000001900197308 */ /* 0x000e220000002400 */
[----:B-1234-:R-:W-:Y:S05]  /*2670*/  @!P1 BRA `(.L_x_984) ;  /* 0x00000000005c9947 */ /* 0x01efea0003800000 */
[----:B------:R-:W-:Y:S01]  /*2680*/  IADD3 R35, R22, -UR10, R35 ;  /* 0x8000000a16237c10 */ /* 0x000fe2000fffe023 */
[----:B------:R-:W-:Y:S03]  /*2690*/  BSSY B0, `(.L_x_985) ;  /* 0x0000012000007945 */ /* 0x000fe60003800000 */
[----:B------:R-:W-:-:S13]  /*26a0*/  ISETP.GT.AND P1, PT, R35, -0x1, PT ;  /* 0xffffffff2300780c */ /* 0x000fda0003f24270 */
[----:B------:R-:W-:Y:S05]  /*26b0*/  @P1 BRA `(.L_x_986) ;  /* 0x0000000000241947 */ /* 0x000fea0003800000 */
[----:B------:R-:W-:Y:S01]  /*26c0*/  ULDC UR5, c[0x0][0x9e4] ;  /* 0x0002790000057ab9 */ /* 0x000fe20000000800 */
[----:B------:R-:W-:Y:S01]  /*26d0*/  LOP3.LUT R35, RZ, R35, RZ, 0x33, !PT ;  /* 0x00000023ff237212 */ /* 0x000fe200078e33ff */
[----:B------:R-:W-:-:S05]  /*26e0*/  IMAD.U32 R43, RZ, RZ, UR5 ;  /* 0x00000005ff2b7e24 */ /* 0x000fca000f8e00ff */
[----:B------:R-:W-:-:S13]  /*26f0*/  ISETP.NE.AND P1, PT, R43, 0x1, PT ;  /* 0x000000012b00780c */ /* 0x000fda0003f25270 */
[----:B------:R-:W1:Y:S02]  /*2700*/  @P1 LDC.64 R66, c[0x0][0x9e8] ;  /* 0x00027a00ff421b82 */ /* 0x000e640000000a00 */
[----:B-1----:R-:W-:-:S05]  /*2710*/  @P1 IMAD.HI.U32 R30, R35, R66, RZ ;  /* 0x00000042231e1227 */ /* 0x002fca00078e00ff */
[----:B------:R-:W-:-:S04]  /*2720*/  @P1 SHF.R.U32.HI R35, RZ, R67, R30 ;  /* 0x00000043ff231219 */ /* 0x000fc8000001161e */
[----:B------:R-:W-:Y:S01]  /*2730*/  LOP3.LUT R35, RZ, R35, RZ, 0x33, !PT ;  /* 0x00000023ff237212 */ /* 0x000fe200078e33ff */
[----:B------:R-:W-:Y:S06]  /*2740*/  BRA `(.L_x_987) ;  /* 0x0000000000187947 */ /* 0x000fec0003800000 */
.L_x_986:
[----:B------:R-:W-:Y:S02]  /*2750*/  ULDC UR5, c[0x0][0x9e4] ;  /* 0x0002790000057ab9 */ /* 0x000fe40000000800 */
[----:B------:R-:W-:-:S05]  /*2760*/  IMAD.U32 R43, RZ, RZ, UR5 ;  /* 0x00000005ff2b7e24 */ /* 0x000fca000f8e00ff */
[----:B------:R-:W-:-:S13]  /*2770*/  ISETP.NE.AND P1, PT, R43, 0x1, PT ;  /* 0x000000012b00780c */ /* 0x000fda0003f25270 */
[----:B------:R-:W1:Y:S02]  /*2780*/  @P1 LDC.64 R66, c[0x0][0x9e8] ;  /* 0x00027a00ff421b82 */ /* 0x000e640000000a00 */
[----:B-1----:R-:W-:-:S05]  /*2790*/  @P1 IMAD.HI.U32 R30, R35, R66, RZ ;  /* 0x00000042231e1227 */ /* 0x002fca00078e00ff */
[----:B------:R-:W-:-:S07]  /*27a0*/  @P1 SHF.R.U32.HI R35, RZ, R67, R30 ;  /* 0x00000043ff231219 */ /* 0x000fce000001161e */
.L_x_987:
[----:B------:R-:W-:Y:S05]  /*27b0*/  BSYNC B0 ;  /* 0x0000000000007941 */ /* 0x000fea0003800000 */
.L_x_985:
[----:B------:R-:W-:-:S05]  /*27c0*/  IMAD R35, R35, R43, R46 ;  /* 0x0000002b23237224 */ /* 0x000fca00078e022e */
[----:B------:R-:W-:Y:S02]  /*27d0*/  VIADDMNMX R32, R35, R43, R32, PT ;  /* 0x0000002b23207246 */ /* 0x000fe40003800120 */
[----:B------:R-:W-:-:S07]  /*27e0*/  VIMNMX R33, R33, R35, !PT ;  /* 0x0000002321217248 */ /* 0x000fce0007fe0100 */
.L_x_984:
[C---:B------:R-:W-:Y:S01]  /*27f0*/  ISETP.GE.AND P6, PT, R42.reuse, 0x9, PT ;  /* 0x000000092a00780c */ /* 0x040fe20003fc6270 */
[----:B------:R-:W1:Y:S01]  /*2800*/  SHFL.IDX PT, R31, R31, 0x1, 0x1c1f ;  /* 0x003c1f001f1f7f89 */ /* 0x000e6200000e0000 */
[----:B------:R-:W-:Y:S02]  /*2810*/  ISETP.GE.AND P1, PT, R42, 0x2, PT ;  /* 0x000000022a00780c */ /* 0x000fe40003f26270 */
[C---:B------:R-:W-:Y:S02]  /*2820*/  ISETP.GT.AND P2, PT, R33.reuse, 0x8, !P6 ;  /* 0x000000082100780c */ /* 0x040fe40007744270 */
[----:B------:R-:W-:Y:S02]  /*2830*/  ISETP.GT.AND P3, PT, R33, 0x1, !P1 ;  /* 0x000000012100780c */ /* 0x000fe40004f64270 */
[----:B------:R-:W-:Y:S02]  /*2840*/  ISETP.LT.OR P2, PT, R32, 0x9, P2 ;  /* 0x000000092000780c */ /* 0x000fe40001741670 */
[----:B------:R-:W-:-:S02]  /*2850*/  ISETP.GE.AND P4, PT, R42, 0xa, PT ;  /* 0x0000000a2a00780c */ /* 0x000fc40003f86270 */
[----:B------:R-:W-:Y:S02]  /*2860*/  FSEL R43, R80, -INF , !P2 ;  /* 0xff800000502b7808 */ /* 0x000fe40005000000 */
[C---:B------:R-:W-:Y:S02]  /*2870*/  ISETP.LT.OR P3, PT, R32.reuse, 0x2, P3 ;  /* 0x000000022000780c */ /* 0x040fe40001f61670 */
[----:B------:R-:W-:Y:S02]  /*2880*/  ISETP.GT.AND P2, PT, R33, 0x9, !P4 ;  /* 0x000000092100780c */ /* 0x000fe40006744270 */
[----:B------:R-:W-:Y:S02]  /*2890*/  FSEL R79, R79, -INF , !P3 ;  /* 0xff8000004f4f7808 */ /* 0x000fe40005800000 */
[----:B------:R-:W-:Y:S02]  /*28a0*/  ISETP.LT.OR P2, PT, R32, 0xa, P2 ;  /* 0x0000000a2000780c */ /* 0x000fe40001741670 */
[----:B------:R-:W-:-:S02]  /*28b0*/  ISETP.GE.AND P3, PT, R42, 0x11, PT ;  /* 0x000000112a00780c */ /* 0x000fc40003f66270 */
[----:B------:R-:W-:Y:S02]  /*28c0*/  FSEL R81, R81, -INF , !P2 ;  /* 0xff80000051517808 */ /* 0x000fe40005000000 */
[----:B------:R-:W-:Y:S02]  /*28d0*/  ISETP.GT.AND P2, PT, R33, 0x10, !P3 ;  /* 0x000000102100780c */ /* 0x000fe40005f44270 */
[----:B------:R-:W-:Y:S02]  /*28e0*/  P2R R70, PR, RZ, 0x8 ;  /* 0x00000008ff467803 */ /* 0x000fe40000000000 */
[----:B------:R-:W-:Y:S02]  /*28f0*/  ISETP.LT.OR P2, PT, R32, 0x11, P2 ;  /* 0x000000112000780c */ /* 0x000fe40001741670 */
[----:B------:R-:W-:Y:S02]  /*2900*/  ISETP.GE.AND P3, PT, R42, 0x12, PT ;  /* 0x000000122a00780c */ /* 0x000fe40003f66270 */
[----:B------:R-:W-:-:S02]  /*2910*/  FSEL R47, R82, -INF , !P2 ;  /* 0xff800000522f7808 */ /* 0x000fc40005000000 */
[----:B------:R-:W-:Y:S02]  /*2920*/  ISETP.GT.AND P2, PT, R33, 0x11, !P3 ;  /* 0x000000112100780c */ /* 0x000fe40005f44270 */
[----:B------:R-:W-:Y:S02]  /*2930*/  P2R R74, PR, RZ, 0x8 ;  /* 0x00000008ff4a7803 */ /* 0x000fe40000000000 */
[----:B------:R-:W-:Y:S02]  /*2940*/  ISETP.LT.OR P2, PT, R32, 0x12, P2 ;  /* 0x000000122000780c */ /* 0x000fe40001741670 */
[----:B------:R-:W-:Y:S02]  /*2950*/  ISETP.GE.AND P3, PT, R42, 0x19, PT ;  /* 0x000000192a00780c */ /* 0x000fe40003f66270 */
[----:B------:R-:W-:Y:S02]  /*2960*/  FSEL R83, R83, -INF , !P2 ;  /* 0xff80000053537808 */ /* 0x000fe40005000000 */
[----:B------:R-:W-:-:S02]  /*2970*/  ISETP.GT.AND P2, PT, R33, 0x18, !P3 ;  /* 0x000000182100780c */ /* 0x000fc40005f44270 */
[----:B------:R-:W-:Y:S02]  /*2980*/  P2R R76, PR, RZ, 0x8 ;  /* 0x00000008ff4c7803 */ /* 0x000fe40000000000 */
[----:B------:R-:W-:Y:S02]  /*2990*/  ISETP.LT.OR P2, PT, R32, 0x19, P2 ;  /* 0x000000192000780c */ /* 0x000fe40001741670 */
[----:B------:R-:W-:Y:S02]  /*29a0*/  ISETP.GE.AND P3, PT, R42, 0x1a, PT ;  /* 0x0000001a2a00780c */ /* 0x000fe40003f66270 */
[----:B0-----:R-:W-:Y:S02]  /*29b0*/  FSEL R63, R36, -INF , !P2 ;  /* 0xff800000243f7808 */ /* 0x001fe40005000000 */
[----:B------:R-:W-:Y:S02]  /*29c0*/  ISETP.GT.AND P2, PT, R33, 0x19, !P3 ;  /* 0x000000192100780c */ /* 0x000fe40005f44270 */
[----:B------:R-:W-:-:S02]  /*29d0*/  P2R R78, PR, RZ, 0x8 ;  /* 0x00000008ff4e7803 */ /* 0x000fc40000000000 */
[----:B------:R-:W-:Y:S02]  /*29e0*/  ISETP.LT.OR P2, PT, R32, 0x1a, P2 ;  /* 0x0000001a2000780c */ /* 0x000fe40001741670 */
[----:B------:R-:W-:Y:S02]  /*29f0*/  ISETP.GE.AND P3, PT, R42, 0x21, PT ;  /* 0x000000212a00780c */ /* 0x000fe40003f66270 */
[----:B------:R-:W-:Y:S02]  /*2a00*/  FSEL R67, R37, -INF , !P2 ;  /* 0xff80000025437808 */ /* 0x000fe40005000000 */
[----:B------:R-:W-:Y:S02]  /*2a10*/  ISETP.GT.AND P2, PT, R33, 0x20, !P3 ;  /* 0x000000202100780c */ /* 0x000fe40005f44270 */
[----:B------:R-:W-:Y:S02]  /*2a20*/  P2R R37, PR, RZ, 0x8 ;  /* 0x00000008ff257803 */ /* 0x000fe40000000000 */
[----:B------:R-:W-:-:S02]  /*2a30*/  ISETP.LT.OR P2, PT, R32, 0x21, P2 ;  /* 0x000000212000780c */ /* 0x000fc40001741670 */
[----:B------:R-:W-:Y:S02]  /*2a40*/  ISETP.GE.AND P3, PT, R42, 0x22, PT ;  /* 0x000000222a00780c */ /* 0x000fe40003f66270 */
[----:B------:R-:W-:Y:S02]  /*2a50*/  FSEL R71, R40, -INF , !P2 ;  /* 0xff80000028477808 */ /* 0x000fe40005000000 */
[----:B------:R-:W-:Y:S02]  /*2a60*/  ISETP.GT.AND P2, PT, R33, 0x21, !P3 ;  /* 0x000000212100780c */ /* 0x000fe40005f44270 */
[----:B------:R-:W-:Y:S02]  /*2a70*/  P2R R80, PR, RZ, 0x8 ;  /* 0x00000008ff507803 */ /* 0x000fe40000000000 */
        /* <DEDUP_REMOVED lines=17> */
[----:B------:R-:W-:Y:S02]  /*2b90*/  FSEL R85, R48, -INF , !P2 ;  /* 0xff80000030557808 */ /* 0x000fe40005000000 */
        /* <DEDUP_REMOVED lines=38> */
[----:B------:R-:W-:Y:S02]  /*2e00*/  P2R R66, PR, RZ, 0x10 ;  /* 0x00000010ff427803 */ /* 0x000fe40000000000 */
[----:B------:R-:W-:Y:S02]  /*2e10*/  FSEL R93, R64, -INF , !P2 ;  /* 0xff800000405d7808 */ /* 0x000fe40005000000 */
[----:B------:R-:W-:-:S04]  /*2e20*/  ISETP.GE.AND P2, PT, R42, 0x52, PT ;  /* 0x000000522a00780c */ /* 0x000fc80003f46270 */
[----:B------:R-:W-:-:S04]  /*2e30*/  ISETP.GT.AND P3, PT, R33, 0x51, !P2 ;  /* 0x000000512100780c */ /* 0x000fc80005764270 */
[----:B------:R-:W-:-:S04]  /*2e40*/  ISETP.LT.OR P3, PT, R32, 0x52, P3 ;  /* 0x000000522000780c */ /* 0x000fc80001f61670 */
[----:B------:R-:W-:Y:S02]  /*2e50*/  FSEL R65, R65, -INF , !P3 ;  /* 0xff80000041417808 */ /* 0x000fe40005800000 */
[----:B------:R-:W-:-:S04]  /*2e60*/  ISETP.GE.AND P3, PT, R42, 0x59, PT ;  /* 0x000000592a00780c */ /* 0x000fc80003f66270 */
[----:B------:R-:W-:-:S04]  /*2e70*/  ISETP.GT.AND P4, PT, R33, 0x58, !P3 ;  /* 0x000000582100780c */ /* 0x000fc80005f84270 */
[----:B------:R-:W-:-:S04]  /*2e80*/  ISETP.LT.OR P4, PT, R32, 0x59, P4 ;  /* 0x000000592000780c */ /* 0x000fc80002781670 */
[----:B------:R-:W-:Y:S02]  /*2e90*/  FSEL R30, R68, -INF , !P4 ;  /* 0xff800000441e7808 */ /* 0x000fe40006000000 */
[----:B------:R-:W-:-:S04]  /*2ea0*/  ISETP.GE.AND P4, PT, R42, 0x1, PT ;  /* 0x000000012a00780c */ /* 0x000fc80003f86270 */
[----:B------:R-:W-:-:S04]  /*2eb0*/  ISETP.GT.AND P5, PT, R33, RZ, !P4 ;  /* 0x000000ff2100720c */ /* 0x000fc800067a4270 */
[----:B------:R-:W-:-:S04]  /*2ec0*/  ISETP.LT.OR P5, PT, R32, 0x1, P5 ;  /* 0x000000012000780c */ /* 0x000fc80002fa1670 */
[----:B------:R-:W-:Y:S02]  /*2ed0*/  FSEL R35, R3, -INF , !P5 ;  /* 0xff80000003237808 */ /* 0x000fe40006800000 */
[----:B------:R-:W-:Y:S02]  /*2ee0*/  ISETP.GE.AND P5, PT, R42, 0x5a, PT ;  /* 0x0000005a2a00780c */ /* 0x000fe40003fa6270 */
[----:B-1----:R-:W-:Y:S02]  /*2ef0*/  VIADDMNMX R3, R31, R39, R38, PT ;  /* 0x000000271f037246 */ /* 0x002fe40003800126 */
[----:B------:R-:W-:Y:S02]  /*2f00*/  P2R R68, PR, RZ, 0x20 ;  /* 0x00000020ff447803 */ /* 0x000fe40000000000 */
[----:B------:R-:W-:-:S04]  /*2f10*/  ISETP.GT.AND P5, PT, R33, 0x59, !P5 ;  /* 0x000000592100780c */ /* 0x000fc80006fa4270 */
[----:B------:R-:W-:Y:S01]  /*2f20*/  ISETP.LT.OR P5, PT, R32, 0x5a, P5 ;  /* 0x0000005a2000780c */ /* 0x000fe20002fa1670 */
[----:B------:R-:W-:-:S03]  /*2f30*/  IMAD.IADD R32, R34, 0x1, R31 ;  /* 0x0000000122207824 */ /* 0x000fc600078e021f */
[----:B------:R-:W-:Y:S02]  /*2f40*/  FSEL R69, R69, -INF , !P5 ;  /* 0xff80000045457808 */ /* 0x000fe40006800000 */
[----:B------:R-:W-:-:S13]  /*2f50*/  LOP3.LUT P5, RZ, R18, 0x80000, RZ, 0xc0, !PT ;  /* 0x0008000012ff7812 */ /* 0x000fda00078ac0ff */
[----:B------:R-:W-:Y:S05]  /*2f60*/  @!P5 BRA `(.L_x_988) ;  /* 0x00000000005cd947 */ /* 0x000fea0003800000 */
        /* <DEDUP_REMOVED lines=8> */
[----:B------:R-:W0:Y:S02]  /*2ff0*/  @P5 LDC.64 R38, c[0x0][0x9e8] ;  /* 0x00027a00ff265b82 */ /* 0x000e240000000a00 */
[----:B0-----:R-:W-:-:S05]  /*3000*/  @P5 IMAD.HI.U32 R34, R31, R38, RZ ;  /* 0x000000261f225227 */ /* 0x001fca00078e00ff */
[----:B------:R-:W-:-:S04]  /*3010*/  @P5 SHF.R.U32.HI R31, RZ, R39, R34 ;  /* 0x00000027ff1f5219 */ /* 0x000fc80000011622 */
[----:B------:R-:W-:Y:S01]  /*3020*/  LOP3.LUT R31, RZ, R31, RZ, 0x33, !PT ;  /* 0x0000001fff1f7212 */ /* 0x000fe200078e33ff */
[----:B------:R-:W-:Y:S06]  /*3030*/  BRA `(.L_x_991) ;  /* 0x0000000000187947 */ /* 0x000fec0003800000 */
.L_x_990:
[----:B------:R-:W-:Y:S02]  /*3040*/  ULDC UR5, c[0x0][0x9e4] ;  /* 0x0002790000057ab9 */ /* 0x000fe40000000800 */
[----:B------:R-:W-:-:S05]  /*3050*/  IMAD.U32 R36, RZ, RZ, UR5 ;  /* 0x00000005ff247e24 */ /* 0x000fca000f8e00ff */
[----:B------:R-:W-:-:S13]  /*3060*/  ISETP.NE.AND P5, PT, R36, 0x1, PT ;  /* 0x000000012400780c */ /* 0x000fda0003fa5270 */
[----:B------:R-:W0:Y:S02]  /*3070*/  @P5 LDC.64 R38, c[0x0][0x9e8] ;  /* 0x00027a00ff265b82 */ /* 0x000e240000000a00 */
[----:B0-----:R-:W-:-:S05]  /*3080*/  @P5 IMAD.HI.U32 R34, R31, R38, RZ ;  /* 0x000000261f225227 */ /* 0x001fca00078e00ff */
[----:B------:R-:W-:-:S07]  /*3090*/  @P5 SHF.R.U32.HI R31, RZ, R39, R34 ;  /* 0x00000027ff1f5219 */ /* 0x000fce0000011622 */
.L_x_991:
[----:B------:R-:W-:Y:S05]  /*30a0*/  BSYNC B0 ;  /* 0x0000000000007941 */ /* 0x000fea0003800000 */
.L_x_989:
[----:B------:R-:W-:-:S05]  /*30b0*/  IMAD R31, R31, R36, R46 ;  /* 0x000000241f1f7224 */ /* 0x000fca00078e022e */
[----:B------:R-:W-:Y:S02]  /*30c0*/  VIADDMNMX R3, R31, R36, R3, PT ;  /* 0x000000241f037246 */ /* 0x000fe40003800103 */
[----:B------:R-:W-:-:S07]  /*30d0*/  VIMNMX R32, R32, R31, !PT ;  /* 0x0000001f20207248 */ /* 0x000fce0007fe0100 */
.L_x_988:
[C---:B------:R-:W-:Y:S01]  /*30e0*/  ISETP.GT.AND P1, PT, R32.reuse, 0x1, !P1 ;  /* 0x000000012000780c */ /* 0x040fe20004f24270 */
[----:B------:R-:W-:Y:S01]  /*30f0*/  ULDC UR5, c[0x0][0x988] ;  /* 0x0002620000057ab9 */ /* 0x000fe20000000800 */
[----:B------:R-:W-:Y:S02]  /*3100*/  ISETP.GT.AND P6, PT, R32, 0x8, !P6 ;  /* 0x000000082000780c */ /* 0x000fe400077c4270 */
[C---:B------:R-:W-:Y:S02]  /*3110*/  ISETP.LT.OR P1, PT, R3.reuse, 0x2, P1 ;  /* 0x000000020300780c */ /* 0x040fe40000f21670 */
[----:B------:R-:W-:Y:S02]  /*3120*/  ISETP.LT.OR P6, PT, R3, 0x9, P6 ;  /* 0x000000090300780c */ /* 0x000fe400037c1670 */
[----:B------:R-:W-:Y:S02]  /*3130*/  FSEL R31, R2, -INF , !P1 ;  /* 0xff800000021f7808 */ /* 0x000fe40004800000 */
[----:B------:R-:W-:-:S02]  /*3140*/  ISETP.NE.AND P1, PT, R66, RZ, PT ;  /* 0x000000ff4200720c */ /* 0x000fc40003f25270 */
[----:B------:R-:W-:Y:S02]  /*3150*/  FSEL R34, R6, -INF , !P6 ;  /* 0xff80000006227808 */ /* 0x000fe40007000000 */
[----:B------:R-:W-:Y:S02]  /*3160*/  ISETP.GT.AND P1, PT, R32, 0x9, !P1 ;  /* 0x000000092000780c */ /* 0x000fe40004f24270 */
[----:B------:R-:W-:Y:S02]  /*3170*/  ISETP.NE.AND P6, PT, R76, RZ, PT ;  /* 0x000000ff4c00720c */ /* 0x000fe40003fc5270 */
[----:B------:R-:W-:Y:S02]  /*3180*/  ISETP.LT.OR P1, PT, R3, 0xa, P1 ;  /* 0x0000000a0300780c */ /* 0x000fe40000f21670 */
[----:B------:R-:W-:Y:S02]  /*3190*/  ISETP.NE.AND P5, PT, R78, RZ, PT ;  /* 0x000000ff4e00720c */ /* 0x000fe40003fa5270 */
[----:B------:R-:W-:-:S02]  /*31a0*/  FSEL R36, R7, -INF , !P1 ;  /* 0xff80000007247808 */ /* 0x000fc40004800000 */
[----:B------:R-:W-:Y:S02]  /*31b0*/  ISETP.NE.AND P1, PT, R70, RZ, PT ;  /* 0x000000ff4600720c */ /* 0x000fe40003f25270 */
[----:B------:R-:W-:Y:S02]  /*31c0*/  FMNMX.FTZ R7, R35, R79, !PT ;  /* 0x0000004f23077209 */ /* 0x000fe40007810000 */
[----:B------:R-:W-:Y:S02]  /*31d0*/  ISETP.GT.AND P1, PT, R32, 0x10, !P1 ;  /* 0x000000102000780c */ /* 0x000fe40004f24270 */
[----:B------:R-:W-:Y:S02]  /*31e0*/  FMNMX.FTZ R7, R43, R7, !PT ;  /* 0x000000072b077209 */ /* 0x000fe40007810000 */
[----:B------:R-:W-:Y:S02]  /*31f0*/  ISETP.LT.OR P1, PT, R3, 0x11, P1 ;  /* 0x000000110300780c */ /* 0x000fe40000f21670 */
[----:B------:R-:W-:-:S02]  /*3200*/  FMNMX.FTZ R7, R81, R7, !PT ;  /* 0x0000000751077209 */ /* 0x000fc40007810000 */
[----:B------:R-:W-:Y:S01]  /*3210*/  FSEL R38, R11, -INF , !P1 ;  /* 0xff8000000b267808 */ /* 0x000fe20004800000 */
[----:B------:R-:W-:Y:S01]  /*3220*/  IMAD.U32 R11, RZ, RZ, UR5 ;  /* 0x00000005ff0b7e24 */ /* 0x000fe2000f8e00ff */
[----:B------:R-:W-:Y:S02]  /*3230*/  ISETP.NE.AND P1, PT, R74, RZ, PT ;  /* 0x000000ff4a00720c */ /* 0x000fe40003f25270 */
[----:B------:R-:W-:Y:S02]  /*3240*/  FMNMX.FTZ R7, R47, R7, !PT ;  /* 0x000000072f077209 */ /* 0x000fe40007810000 */
[----:B------:R-:W-:Y:S02]  /*3250*/  ISETP.GT.AND P1, PT, R32, 0x11, !P1 ;  /* 0x000000112000780c */ /* 0x000fe40004f24270 */
[----:B------:R-:W-:Y:S02]  /*3260*/  FMNMX.FTZ R7, R83, R7, !PT ;  /* 0x0000000753077209 */ /* 0x000fe40007810000 */
[----:B------:R-:W-:-:S02]  /*3270*/  ISETP.LT.OR P1, PT, R3, 0x12, P1 ;  /* 0x000000120300780c */ /* 0x000fc40000f21670 */
[----:B------:R-:W-:Y:S02]  /*3280*/  FMNMX.FTZ R7, R63, R7, !PT ;  /* 0x000000073f077209 */ /* 0x000fe40007810000 */
[----:B------:R-:W-:Y:S02]  /*3290*/  FSEL R40, R12, -INF , !P1 ;  /* 0xff8000000c287808 */ /* 0x000fe40004800000 */
[----:B------:R-:W-:Y:S02]  /*32a0*/  ISETP.GT.AND P1, PT, R32, 0x18, !P6 ;  /* 0x000000182000780c */ /* 0x000fe40007724270 */
[----:B------:R-:W-:Y:S02]  /*32b0*/  FMNMX.FTZ R7, R67, R7, !PT ;  /* 0x0000000743077209 */ /* 0x000fe40007810000 */
[----:B------:R-:W-:Y:S02]  /*32c0*/  ISETP.LT.OR P1, PT, R3, 0x19, P1 ;  /* 0x000000190300780c */ /* 0x000fe40000f21670 */
[----:B------:R-:W-:-:S02]  /*32d0*/  FMNMX.FTZ R7, R71, R7, !PT ;  /* 0x0000000747077209 */ /* 0x000fc40007810000 */
[----:B------:R-:W-:Y:S02]  /*32e0*/  FSEL R42, R15, -INF , !P1 ;  /* 0xff8000000f2a7808 */ /* 0x000fe40004800000 */
[----:B------:R-:W-:Y:S02]  /*32f0*/  ISETP.GT.AND P1, PT, R32, 0x19, !P5 ;  /* 0x000000192000780c */ /* 0x000fe40006f24270 */
[----:B------:R-:W-:Y:S02]  /*3300*/  FMNMX.FTZ R7, R41, R7, !PT ;  /* 0x0000000729077209 */ /* 0x000fe40007810000 */
[----:B------:R-:W-:Y:S02]  /*3310*/  ISETP.LT.OR P1, PT, R3, 0x1a, P1 ;  /* 0x0000001a0300780c */ /* 0x000fe40000f21670 */
[----:B------:R-:W-:Y:S02]  /*3320*/  FMNMX.FTZ R7, R77, R7, !PT ;  /* 0x000000074d077209 */ /* 0x000fe40007810000 */
[----:B------:R-:W-:-:S02]  /*3330*/  FSEL R20, R20, -INF , !P1 ;  /* 0xff80000014147808 */ /* 0x000fc40004800000 */
[----:B------:R-:W-:Y:S02]  /*3340*/  ISETP.NE.AND P1, PT, R37, RZ, PT ;  /* 0x000000ff2500720c */ /* 0x000fe40003f25270 */
[----:B------:R-:W-:Y:S02]  /*3350*/  FMNMX.FTZ R7, R45, R7, !PT ;  /* 0x000000072d077209 */ /* 0x000fe40007810000 */
[----:B------:R-:W-:Y:S02]  /*3360*/  ISETP.GT.AND P1, PT, R32, 0x20, !P1 ;  /* 0x000000202000780c */ /* 0x000fe40004f24270 */
[----:B------:R-:W-:Y:S02]  /*3370*/  ISETP.NE.AND P6, PT, R44, RZ, PT ;  /* 0x000000ff2c00720c */ /* 0x000fe40003fc5270 */
[----:B------:R-:W-:Y:S02]  /*3380*/  ISETP.LT.OR P1, PT, R3, 0x21, P1 ;  /* 0x000000210300780c */ /* 0x000fe40000f21670 */
[----:B------:R-:W-:-:S02]  /*3390*/  FMNMX.FTZ R7, R85, R7, !PT ;  /* 0x0000000755077209 */ /* 0x000fc40007810000 */
[----:B------:R-:W-:Y:S02]  /*33a0*/  FSEL R44, R21, -INF , !P1 ;  /* 0xff800000152c7808 */ /* 0x000fe40004800000 */
[----:B------:R-:W-:Y:S02]  /*33b0*/  ISETP.NE.AND P1, PT, R80, RZ, PT ;  /* 0x000000ff5000720c */ /* 0x000fe40003f25270 */
[----:B------:R-:W-:Y:S02]  /*33c0*/  FMNMX.FTZ R7, R49, R7, !PT ;  /* 0x0000000731077209 */ /* 0x000fe40007810000 */
[----:B------:R-:W-:Y:S02]  /*33d0*/  ISETP.GT.AND P1, PT, R32, 0x21, !P1 ;  /* 0x000000212000780c */ /* 0x000fe40004f24270 */
[----:B------:R-:W-:Y:S02]  /*33e0*/  FMNMX.FTZ R7, R87, R7, !PT ;  /* 0x0000000757077209 */ /* 0x000fe40007810000 */
[----:B------:R-:W-:-:S02]  /*33f0*/  ISETP.LT.OR P1, PT, R3, 0x22, P1 ;  /* 0x000000220300780c */ /* 0x000fc40000f21670 */
[----:B------:R-:W-:Y:S02]  /*3400*/  FMNMX.FTZ R7, R53, R7, !PT ;  /* 0x0000000735077209 */ /* 0x000fe40007810000 */
[----:B------:R-:W-:Y:S02]  /*3410*/  FSEL R24, R24, -INF , !P1 ;  /* 0xff80000018187808 */ /* 0x000fe40004800000 */
[----:B------:R-:W-:Y:S02]  /*3420*/  ISETP.NE.AND P1, PT, R82, RZ, PT ;  /* 0x000000ff5200720c */ /* 0x000fe40003f25270 */
[----:B------:R-:W-:Y:S02]  /*3430*/  FMNMX.FTZ R7, R89, R7, !PT ;  /* 0x0000000759077209 */ /* 0x000fe40007810000 */
[----:B------:R-:W-:Y:S02]  /*3440*/  ISETP.GT.AND P1, PT, R32, 0x28, !P1 ;  /* 0x000000282000780c */ /* 0x000fe40004f24270 */
[----:B------:R-:W-:-:S02]  /*3450*/  FMNMX.FTZ R7, R57, R7, !PT ;  /* 0x0000000739077209 */ /* 0x000fc40007810000 */
[----:B------:R-:W-:Y:S02]  /*3460*/  ISETP.LT.OR P1, PT, R3, 0x29, P1 ;  /* 0x000000290300780c */ /* 0x000fe40000f21670 */
[----:B------:R-:W-:Y:S02]  /*3470*/  FMNMX.FTZ R7, R91, R7, !PT ;  /* 0x000000075b077209 */ /* 0x000fe40007810000 */
[----:B------:R-:W-:Y:S02]  /*3480*/  FSEL R28, R28, -INF , !P1 ;  /* 0xff8000001c1c7808 */ /* 0x000fe40004800000 */
[----:B------:R-:W-:Y:S02]  /*3490*/  ISETP.NE.AND P1, PT, R84, RZ, PT ;  /* 0x000000ff5400720c */ /* 0x000fe40003f25270 */
[----:B------:R-:W-:Y:S02]  /*34a0*/  FMNMX.FTZ R7, R61, R7, !PT ;  /* 0x000000073d077209 */ /* 0x000fe40007810000 */
[----:B------:R-:W-:-:S02]  /*34b0*/  ISETP.GT.AND P1, PT, R32, 0x29, !P1 ;  /* 0x000000292000780c */ /* 0x000fc40004f24270 */
[----:B------:R-:W-:Y:S02]  /*34c0*/  FMNMX.FTZ R7, R93, R7, !PT ;  /* 0x000000075d077209 */ /* 0x000fe40007810000 */
[----:B------:R-:W-:Y:S02]  /*34d0*/  ISETP.LT.OR P1, PT, R3, 0x2a, P1 ;  /* 0x0000002a0300780c */ /* 0x000fe40000f21670 */
[----:B------:R-:W-:Y:S02]  /*34e0*/  FMNMX.FTZ R7, R65, R7, !PT ;  /* 0x0000000741077209 */ /* 0x000fe40007810000 */
[----:B------:R-:W-:Y:S02]  /*34f0*/  FSEL R46, R29, -INF , !P1 ;  /* 0xff8000001d2e7808 */ /* 0x000fe40004800000 */
[----:B------:R-:W-:Y:S02]  /*3500*/  FMNMX.FTZ R7, R30, R7, !PT ;  /* 0x000000071e077209 */ /* 0x000fe40007810000 */
[----:B------:R-:W-:-:S02]  /*3510*/  ISETP.NE.AND P1, PT, R86, RZ, PT ;  /* 0x000000ff5600720c */ /* 0x000fc40003f25270 */
[----:B------:R-:W-:Y:S02]  /*3520*/  FMNMX.FTZ R7, R69, R7, !PT ;  /* 0x0000000745077209 */ /* 0x000fe40007810000 */
[----:B------:R-:W-:Y:S02]  /*3530*/  ISETP.GT.AND P1, PT, R32, 0x30, !P1 ;  /* 0x000000302000780c */ /* 0x000fe40004f24270 */
[----:B------:R-:W-:Y:S01]  /*3540*/  ISETP.NE.AND P5, PT, R48, RZ, PT ;  /* 0x000000ff3000720c */ /* 0x000fe20003fa5270 */
[----:B------:R-:W0:Y:S01]  /*3550*/  SHFL.BFLY PT, R12, R7, 0x2, 0x1f ;  /* 0x0c401f00070c7f89 */ /* 0x000e2200000e0000 */
[----:B------:R-:W-:Y:S02]  /*3560*/  ISETP.LT.OR P1, PT, R3, 0x31, P1 ;  /* 0x000000310300780c */ /* 0x000fe40000f21670 */
[----:B------:R-:W-:Y:S02]  /*3570*/  ISETP.GT.AND P4, PT, R32, RZ, !P4 ;  /* 0x000000ff2000720c */ /* 0x000fe40006784270 */
[----:B------:R-:W-:-:S02]  /*3580*/  FSEL R48, R50, -INF , !P1 ;  /* 0xff80000032307808 */ /* 0x000fc40004800000 */
[----:B------:R-:W-:Y:S02]  /*3590*/  ISETP.NE.AND P1, PT, R88, RZ, PT ;  /* 0x000000ff5800720c */ /* 0x000fe40003f25270 */
[C---:B------:R-:W-:Y:S02]  /*35a0*/  ISETP.LT.OR P4, PT, R3.reuse, 0x1, P4 ;  /* 0x000000010300780c */ /* 0x040fe40002781670 */
[----:B------:R-:W-:Y:S02]  /*35b0*/  ISETP.GT.AND P1, PT, R32, 0x31, !P1 ;  /* 0x000000312000780c */ /* 0x000fe40004f24270 */
[----:B------:R-:W-:Y:S02]  /*35c0*/  FSEL R0, R0, -INF , !P4 ;  /* 0xff80000000007808 */ /* 0x000fe40006000000 */
[----:B------:R-:W-:Y:S02]  /*35d0*/  ISETP.LT.OR P1, PT, R3, 0x32, P1 ;  /* 0x000000320300780c */ /* 0x000fe40000f21670 */
[----:B------:R-:W-:-:S02]  /*35e0*/  ISETP.GT.AND P2, PT, R32, 0x51, !P2 ;  /* 0x000000512000780c */ /* 0x000fc40005744270 */
[----:B------:R-:W-:Y:S02]  /*35f0*/  FSEL R50, R51, -INF , !P1 ;  /* 0xff80000033327808 */ /* 0x000fe40004800000 */
[----:B------:R-:W-:Y:S02]  /*3600*/  ISETP.NE.AND P1, PT, R90, RZ, PT ;  /* 0x000000ff5a00720c */ /* 0x000fe40003f25270 */
[C---:B------:R-:W-:Y:S02]  /*3610*/  ISETP.GT.AND P3, PT, R32.reuse, 0x58, !P3 ;  /* 0x000000582000780c */ /* 0x040fe40005f64270 */
[----:B------:R-:W-:Y:S02]  /*3620*/  ISETP.GT.AND P1, PT, R32, 0x38, !P1 ;  /* 0x000000382000780c */ /* 0x000fe40004f24270 */
[----:B0-----:R-:W-:Y:S02]  /*3630*/  FMNMX.FTZ R15, R7, R12, !PT ;  /* 0x0000000c070f7209 */ /* 0x001fe40007810000 */
[----:B------:R-:W-:-:S02]  /*3640*/  FMNMX.FTZ R7, R0, R31, !PT ;  /* 0x0000001f00077209 */ /* 0x000fc40007810000 */
[----:B------:R-:W-:Y:S01]  /*3650*/  ISETP.LT.OR P1, PT, R3, 0x39, P1 ;  /* 0x000000390300780c */ /* 0x000fe20000f21670 */
[----:B------:R-:W0:Y:S01]  /*3660*/  SHFL.BFLY PT, R12, R15, 0x1, 0x1f ;  /* 0x0c201f000f0c7f89 */ /* 0x000e2200000e0000 */
        /* <DEDUP_REMOVED lines=9> */
[----:B------:R-:W-:Y:S02]  /*3700*/  ISETP.NE.AND P1, PT, R94, RZ, PT ;  /* 0x000000ff5e00720c */ /* 0x000fe40003f25270 */
[----:B------:R-:W-:-:S02]  /*3710*/  FMNMX.FTZ R7, R42, R7, !PT ;  /* 0x000000072a077209 */ /* 0x000fc40007810000 */
[----:B------:R-:W-:Y:S02]  /*3720*/  ISETP.GT.AND P1, PT, R32, 0x40, !P1 ;  /* 0x000000402000780c */ /* 0x000fe40004f24270 */
[----:B------:R-:W-:Y:S02]  /*3730*/  FMNMX.FTZ R7, R20, R7, !PT ;  /* 0x0000000714077209 */ /* 0x000fe40007810000 */
[----:B------:R-:W-:Y:S02]  /*3740*/  ISETP.LT.OR P1, PT, R3, 0x41, P1 ;  /* 0x000000410300780c */ /* 0x000fe40000f21670 */
[----:B------:R-:W-:Y:S02]  /*3750*/  FMNMX.FTZ R7, R44, R7, !PT ;  /* 0x000000072c077209 */ /* 0x000fe40007810000 */
[----:B------:R-:W-:Y:S02]  /*3760*/  FSEL R56, R58, -INF , !P1 ;  /* 0xff8000003a387808 */ /* 0x000fe40004800000 */
[----:B------:R-:W-:-:S02]  /*3770*/  ISETP.GT.AND P1, PT, R32, 0x41, !P6 ;  /* 0x000000412000780c */ /* 0x000fc40007724270 */
[----:B------:R-:W-:Y:S02]  /*3780*/  FMNMX.FTZ R7, R24, R7, !PT ;  /* 0x0000000718077209 */ /* 0x000fe40007810000 */
[----:B------:R-:W-:Y:S02]  /*3790*/  ISETP.LT.OR P1, PT, R3, 0x42, P1 ;  /* 0x000000420300780c */ /* 0x000fe40000f21670 */
[----:B------:R-:W-:Y:S02]  /*37a0*/  FMNMX.FTZ R7, R28, R7, !PT ;  /* 0x000000071c077209 */ /* 0x000fe40007810000 */
[----:B------:R-:W-:Y:S02]  /*37b0*/  FSEL R6, R59, -INF , !P1 ;  /* 0xff8000003b067808 */ /* 0x000fe40004800000 */
[----:B------:R-:W-:Y:S02]  /*37c0*/  FMNMX.FTZ R7, R46, R7, !PT ;  /* 0x000000072e077209 */ /* 0x000fe40007810000 */
[----:B------:R-:W-:-:S02]  /*37d0*/  ISETP.GT.AND P1, PT, R32, 0x48, !P5 ;  /* 0x000000482000780c */ /* 0x000fc40006f24270 */
[----:B0-----:R-:W-:Y:S02]  /*37e0*/  FMNMX.FTZ R12, R15, R12, !PT ;  /* 0x0000000c0f0c7209 */ /* 0x001fe40007810000 */
[----:B------:R-:W-:Y:S02]  /*37f0*/  FMNMX.FTZ R7, R48, R7, !PT ;  /* 0x0000000730077209 */ /* 0x000fe40007810000 */
[----:B------:R-:W-:Y:S01]  /*3800*/  ISETP.LT.OR P1, PT, R3, 0x49, P1 ;  /* 0x000000490300780c */ /* 0x000fe20000f21670 */
[----:B------:R-:W-:Y:S01]  /*3810*/  FMUL.FTZ R21, R12, R11 ;  /* 0x0000000b0c157220 */ /* 0x000fe20000410000 */
[----:B------:R-:W-:Y:S02]  /*3820*/  FMNMX.FTZ R7, R50, R7, !PT ;  /* 0x0000000732077209 */ /* 0x000fe40007810000 */
[----:B------:R-:W-:Y:S02]  /*3830*/  FSEL R2, R62, -INF , !P1 ;  /* 0xff8000003e027808 */ /* 0x000fe40004800000 */
[----:B------:R-:W-:-:S02]  /*3840*/  FSETP.NEU.FTZ.AND P1, PT, R12, -INF , PT ;  /* 0xff8000000c00780b */ /* 0x000fc40003f3d000 */
[----:B------:R-:W-:Y:S02]  /*3850*/  ISETP.NE.AND P5, PT, R60, RZ, PT ;  /* 0x000000ff3c00720c */ /* 0x000fe40003fa5270 */
[----:B------:R-:W-:Y:S02]  /*3860*/  FMNMX.FTZ R7, R52, R7, !PT ;  /* 0x0000000734077209 */ /* 0x000fe40007810000 */
[----:B------:R-:W-:Y:S02]  /*3870*/  FSEL R64, R21, RZ, P1 ;  /* 0x000000ff15407208 */ /* 0x000fe40000800000 */
[----:B------:R-:W-:Y:S02]  /*3880*/  ISETP.GT.AND P1, PT, R32, 0x49, !P5 ;  /* 0x000000492000780c */ /* 0x000fe40006f24270 */
[----:B------:R-:W-:Y:S01]  /*3890*/  FMNMX.FTZ R7, R54, R7, !PT ;  /* 0x0000000736077209 */ /* 0x000fe20007810000 */
[-CC-:B------:R-:W-:Y:S01]  /*38a0*/  FFMA.FTZ R15, R35, R11.reuse, -R64.reuse ;  /* 0x0000000b230f7223 */ /* 0x180fe20000010840 */
[----:B------:R-:W-:Y:S01]  /*38b0*/  ISETP.LT.OR P1, PT, R3, 0x4a, P1 ;  /* 0x0000004a0300780c */ /* 0x000fe20000f21670 */
[-CC-:B------:R-:W-:Y:S01]  /*38c0*/  FFMA.FTZ R21, R79, R11.reuse, -R64.reuse ;  /* 0x0000000b4f157223 */ /* 0x180fe20000010840 */
[----:B------:R-:W-:Y:S01]  /*38d0*/  ISETP.NE.AND P6, PT, R95, RZ, PT ;  /* 0x000000ff5f00720c */ /* 0x000fe20003fc5270 */
[--C-:B------:R-:W-:Y:S01]  /*38e0*/  FFMA.FTZ R29, R43, R11, -R64.reuse ;  /* 0x0000000b2b1d7223 */ /* 0x100fe20000010840 */
[----:B------:R-:W-:Y:S01]  /*38f0*/  FMNMX.FTZ R7, R56, R7, !PT ;  /* 0x0000000738077209 */ /* 0x000fe20007810000 */
[----:B------:R-:W-:Y:S01]  /*3900*/  MUFU.EX2 R15, R15 ;  /* 0x0000000f000f7308 */ /* 0x000fe20000000800 */
[----:B------:R-:W-:Y:S01]  /*3910*/  FSEL R26, R26, -INF , !P1 ;  /* 0xff8000001a1a7808 */ /* 0x000fe20004800000 */
[-CC-:B------:R-:W-:Y:S01]  /*3920*/  FFMA.FTZ R33, R81, R11.reuse, -R64.reuse ;  /* 0x0000000b51217223 */ /* 0x180fe20000010840 */
[----:B------:R-:W-:Y:S01]  /*3930*/  ISETP.GT.AND P1, PT, R32, 0x50, !P6 ;  /* 0x000000502000780c */ /* 0x000fe20007724270 */
[--C-:B------:R-:W-:Y:S01]  /*3940*/  FFMA.FTZ R35, R47, R11, -R64.reuse ;  /* 0x0000000b2f237223 */ /* 0x100fe20000010840 */
[----:B------:R-:W-:Y:S01]  /*3950*/  FMNMX.FTZ R7, R6, R7, !PT ;  /* 0x0000000706077209 */ /* 0x000fe20007810000 */
[-CC-:B------:R-:W-:Y:S01]  /*3960*/  FFMA.FTZ R37, R63, R11.reuse, -R64.reuse ;  /* 0x0000000b3f257223 */ /* 0x180fe20000010840 */
[----:B------:R-:W-:Y:S01]  /*3970*/  ISETP.NE.AND P5, PT, R68, RZ, PT ;  /* 0x000000ff4400720c */ /* 0x000fe20003fa5270 */
[----:B------:R0:W-:Y:S01]  /*3980*/  MUFU.EX2 R156, R21 ;  /* 0x00000015009c7308 */ /* 0x0001e20000000800 */
[----:B------:R-:W-:Y:S01]  /*3990*/  ISETP.LT.OR P1, PT, R3, 0x51, P1 ;  /* 0x000000510300780c */ /* 0x000fe20000f21670 */
[--C-:B------:R-:W-:Y:S01]  /*39a0*/  FFMA.FTZ R43, R61, R11, -R64.reuse ;  /* 0x0000000b3d2b7223 */ /* 0x100fe20000010840 */
[----:B------:R-:W-:Y:S01]  /*39b0*/  FMNMX.FTZ R7, R2, R7, !PT ;  /* 0x0000000702077209 */ /* 0x000fe20007810000 */
[-CC-:B------:R-:W-:Y:S01]  /*39c0*/  FFMA.FTZ R39, R53, R11.reuse, -R64.reuse ;  /* 0x0000000b35277223 */ /* 0x180fe20000010840 */
[----:B------:R-:W-:Y:S01]  /*39d0*/  ISETP.GT.AND P4, PT, R32, 0x59, !P5 ;  /* 0x000000592000780c */ /* 0x000fe20006f84270 */
[-CC-:B------:R-:W-:Y:S01]  /*39e0*/  FFMA.FTZ R30, R30, R11.reuse, -R64.reuse ;  /* 0x0000000b1e1e7223 */ /* 0x180fe20000010840 */
[----:B------:R-:W-:Y:S01]  /*39f0*/  ISETP.LT.OR P2, PT, R3, 0x52, P2 ;  /* 0x000000520300780c */ /* 0x000fe20001741670 */
[----:B------:R-:W-:Y:S01]  /*3a00*/  MUFU.EX2 R29, R29 ;  /* 0x0000001d001d7308 */ /* 0x000fe20000000800 */
[----:B------:R-:W-:Y:S01]  /*3a10*/  FSEL R32, R13, -INF , !P1 ;  /* 0xff8000000d207808 */ /* 0x000fe20004800000 */
[--C-:B0-----:R-:W-:Y:S01]  /*3a20*/  FFMA.FTZ R21, R83, R11, -R64.reuse ;  /* 0x0000000b53157223 */ /* 0x101fe20000010840 */
[----:B------:R-:W-:Y:S01]  /*3a30*/  FMNMX.FTZ R7, R26, R7, !PT ;  /* 0x000000071a077209 */ /* 0x000fe20007810000 */
[-CC-:B------:R-:W-:Y:S01]  /*3a40*/  FFMA.FTZ R13, R41, R11.reuse, -R64.reuse ;  /* 0x0000000b290d7223 */ /* 0x180fe20000010840 */
[----:B------:R-:W-:Y:S01]  /*3a50*/  ISETP.LT.OR P3, PT, R3, 0x59, P3 ;  /* 0x000000590300780c */ /* 0x000fe20001f61670 */
[----:B------:R-:W-:Y:S01]  /*3a60*/  FFMA.FTZ R41, R89, R11, -R64 ;  /* 0x0000000b59297223 */ /* 0x000fe20000010840 */
[----:B------:R-:W-:Y:S01]  /*3a70*/  FSEL R14, R14, -INF , !P2 ;  /* 0xff8000000e0e7808 */ /* 0x000fe20005000000 */
[----:B------:R0:W-:Y:S01]  /*3a80*/  MUFU.EX2 R158, R33 ;  /* 0x00000021009e7308 */ /* 0x0001e20000000800 */
[----:B------:R-:W-:-:S02]  /*3a90*/  FMNMX.FTZ R7, R32, R7, !PT ;  /* 0x0000000720077209 */ /* 0x000fc40007810000 */
[----:B------:R-:W-:Y:S01]  /*3aa0*/  ISETP.LT.OR P4, PT, R3, 0x5a, P4 ;  /* 0x0000005a0300780c */ /* 0x000fe20002781670 */
[-CC-:B------:R-:W-:Y:S01]  /*3ab0*/  FFMA.FTZ R3, R77, R11.reuse, -R64.reuse ;  /* 0x0000000b4d037223 */ /* 0x180fe20000010840 */
[----:B------:R-:W-:Y:S01]  /*3ac0*/  FSEL R58, R27, -INF , !P3 ;  /* 0xff8000001b3a7808 */ /* 0x000fe20005800000 */
[--C-:B------:R-:W-:Y:S01]  /*3ad0*/  FFMA.FTZ R27, R85, R11, -R64.reuse ;  /* 0x0000000b551b7223 */ /* 0x100fe20000010840 */
[----:B------:R-:W-:Y:S01]  /*3ae0*/  FMNMX.FTZ R7, R14, R7, !PT ;  /* 0x000000070e077209 */ /* 0x000fe20007810000 */
[----:B------:R-:W-:Y:S01]  /*3af0*/  MUFU.EX2 R150, R3 ;  /* 0x0000000300967308 */ /* 0x000fe20000000800 */
[----:B------:R-:W-:Y:S01]  /*3b00*/  FSEL R60, R25, -INF , !P4 ;  /* 0xff800000193c7808 */ /* 0x000fe20006000000 */
[--C-:B0-----:R-:W-:Y:S01]  /*3b10*/  FFMA.FTZ R33, R67, R11, -R64.reuse ;  /* 0x0000000b43217223 */ /* 0x101fe20000010840 */
[----:B------:R-:W-:Y:S01]  /*3b20*/  FMNMX.FTZ R7, R58, R7, !PT ;  /* 0x000000073a077209 */ /* 0x000fe20007810000 */
[-CC-:B------:R-:W-:Y:S01]  /*3b30*/  FFMA.FTZ R25, R45, R11.reuse, -R64.reuse ;  /* 0x0000000b2d197223 */ /* 0x180fe20000010840 */
[----:B------:R-:W-:Y:S01]  /*3b40*/  FFMA.FTZ R45, R65, R11, -R64 ;  /* 0x0000000b412d7223 */ /* 0x000fe20000010840 */
[----:B------:R-:W-:-:S02]  /*3b50*/  ISETP.NE.AND P5, PT, R23, 0x1, PT ;  /* 0x000000011700780c */ /* 0x000fc40003fa5270 */
[----:B------:R-:W-:Y:S01]  /*3b60*/  FMNMX.FTZ R7, R60, R7, !PT ;  /* 0x000000073c077209 */ /* 0x000fe20007810000 */
[----:B------:R-:W-:Y:S04]  /*3b70*/  MUFU.EX2 R35, R35 ;  /* 0x0000002300237308 */ /* 0x000fe80000000800 */
[----:B------:R-:W0:Y:S04]  /*3b80*/  SHFL.BFLY PT, R62, R7, 0x2, 0x1f ;  /* 0x0c401f00073e7f89 */ /* 0x000e2800000e0000 */
[----:B------:R1:W-:Y:S02]  /*3b90*/  MUFU.EX2 R152, R21 ;  /* 0x0000001500987308 */ /* 0x0003e40000000800 */
[----:B------:R-:W2:Y:S06]  /*3ba0*/  @P5 LDC R47, c[0x0][0x44c] ;  /* 0x00011300ff2f5b82 */ /* 0x000eac0000000800 */
[----:B------:R-:W-:Y:S01]  /*3bb0*/  MUFU.EX2 R37, R37 ;  /* 0x0000002500257308 */ /* 0x000fe20000000800 */
[----:B-1----:R-:W-:-:S07]  /*3bc0*/  FFMA.FTZ R21, R71, R11, -R64 ;  /* 0x0000000b47157223 */ /* 0x002fce0000010840 */
[----:B------:R-:W-:Y:S01]  /*3bd0*/  MUFU.EX2 R142, R43 ;  /* 0x0000002b008e7308 */ /* 0x000fe20000000800 */
[----:B0-----:R-:W-:Y:S01]  /*3be0*/  FMNMX.FTZ R62, R7, R62, !PT ;  /* 0x0000003e073e7209 */ /* 0x001fe20007810000 */
[----:B------:R-:W-:-:S06]  /*3bf0*/  FFMA.FTZ R7, R57, R11, -R64 ;  /* 0x0000000b39077223 */ /* 0x000fcc0000010840 */
[----:B------:R0:W-:Y:S01]  /*3c00*/  MUFU.EX2 R154, R33 ;  /* 0x00000021009a7308 */ /* 0x0001e20000000800 */
[----:B------:R-:W1:Y:S01]  /*3c10*/  SHFL.BFLY PT, R3, R62, 0x1, 0x1f ;  /* 0x0c201f003e037f89 */ /* 0x000e6200000e0000 */
[----:B--2---:R-:W-:-:S06]  /*3c20*/  @P5 IMAD.HI.U32 R47, R72, R47, RZ ;  /* 0x0000002f482f5227 */ /* 0x004fcc00078e00ff */
[----:B------:R2:W-:Y:S01]  /*3c30*/  MUFU.EX2 R140, R7 ;  /* 0x00000007008c7308 */ /* 0x0005e20000000800 */
[----:B0-----:R-:W-:-:S07]  /*3c40*/  FFMA.FTZ R33, R87, R11, -R64 ;  /* 0x0000000b57217223 */ /* 0x001fce0000010840 */
[----:B------:R-:W-:Y:S08]  /*3c50*/  MUFU.EX2 R21, R21 ;  /* 0x0000001500157308 */ /* 0x000ff00000000800 */
[----:B------:R-:W-:Y:S01]  /*3c60*/  MUFU.EX2 R136, R45 ;  /* 0x0000002d00887308 */ /* 0x000fe20000000800 */
[----:B-1----:R-:W-:-:S04]  /*3c70*/  FMNMX.FTZ R88, R62, R3, !PT ;  /* 0x000000033e587209 */ /* 0x002fc80007810000 */
[C---:B------:R-:W-:Y:S01]  /*3c80*/  FSETP.NEU.FTZ.AND P1, PT, R88.reuse, -INF , PT ;  /* 0xff8000005800780b */ /* 0x040fe20003f3d000 */
[----:B------:R-:W-:Y:S02]  /*3c90*/  FMUL.FTZ R3, R88, R11 ;  /* 0x0000000b58037220 */ /* 0x000fe40000410000 */
[----:B------:R0:W-:Y:S03]  /*3ca0*/  MUFU.EX2 R148, R13 ;  /* 0x0000000d00947308 */ /* 0x0001e60000000800 */
[----:B--2---:R-:W-:-:S05]  /*3cb0*/  FSEL R7, R3, RZ, P1 ;  /* 0x000000ff03077208 */ /* 0x004fca0000800000 */
        /* <DEDUP_REMOVED lines=12> */
[-C--:B0-----:R-:W-:Y:S01]  /*3d80*/  FFMA.FTZ R13, R49, R11.reuse, -R64 ;  /* 0x0000000b310d7223 */ /* 0x081fe20000010840 */
        /* <DEDUP_REMOVED lines=15> */
[----:B------:R2:W-:Y:S01]  /*3e80*/  MUFU.EX2 R155, R20 ;  /* 0x00000014009b7308 */ /* 0x0005e20000000800 */
[----:B0-----:R-:W-:-:S07]  /*3e90*/  F2FP.F16.F32.PACK_AB R157, R31, R0 ;  /* 0x000000001f9d723e */ /* 0x001fce00000000ff */
[----:B------:R0:W3:Y:S01]  /*3ea0*/  MUFU.EX2 R159, R36 ;  /* 0x00000024009f7308 */ /* 0x0000e20000000800 */
[----:B--2---:R-:W-:Y:S01]  /*3eb0*/  FADD.FTZ R20, R15, R156 ;  /* 0x0000009c0f147221 */ /* 0x004fe20000010000 */
[----:B------:R-:W-:-:S03]  /*3ec0*/  F2FP.F16.F32.PACK_AB R156, R156, R15 ;  /* 0x0000000f9c9c723e */ /* 0x000fc600000000ff */
[----:B------:R-:W-:-:S03]  /*3ed0*/  FADD.FTZ R43, R29, R20 ;  /* 0x000000141d2b7221 */ /* 0x000fc60000010000 */
[----:B------:R-:W2:Y:S01]  /*3ee0*/  MUFU.EX2 R38, R38 ;  /* 0x0000002600267308 */ /* 0x000ea20000000800 */
[----:B------:R-:W-:Y:S01]  /*3ef0*/  FADD.FTZ R20, R158, R43 ;  /* 0x0000002b9e147221 */ /* 0x000fe20000010000 */
[----:B------:R-:W-:Y:S01]  /*3f00*/  FADD.FTZ R43, R0, R31 ;  /* 0x0000001f002b7221 */ /* 0x000fe20000010000 */
[----:B0-----:R-:W0:Y:S01]  /*3f10*/  @P5 LDC R36, c[0x0][0x450] ;  /* 0x00011400ff245b82 */ /* 0x001e220000000800 */
[----:B------:R-:W-:Y:S01]  /*3f20*/  F2FP.F16.F32.PACK_AB R158, R158, R29 ;  /* 0x0000001d9e9e723e */ /* 0x000fe200000000ff */
[----:B------:R-:W-:Y:S01]  /*3f30*/  FADD.FTZ R45, R35, R20 ;  /* 0x00000014232d7221 */ /* 0x000fe20000010000 */
[----:B-1----:R-:W-:Y:S02]  /*3f40*/  FADD.FTZ R20, R34, R43 ;  /* 0x0000002b22147221 */ /* 0x002fe40000010000 */
[----:B------:R-:W1:Y:S02]  /*3f50*/  MUFU.EX2 R153, R40 ;  /* 0x0000002800997308 */ /* 0x000e640000000800 */
[C---:B---3--:R-:W-:Y:S01]  /*3f60*/  FADD.FTZ R43, R159.reuse, R20 ;  /* 0x000000149f2b7221 */ /* 0x048fe20000010000 */
[----:B------:R-:W-:-:S05]  /*3f70*/  F2FP.F16.F32.PACK_AB R159, R159, R34 ;  /* 0x000000229f9f723e */ /* 0x000fca00000000ff */
[----:B------:R-:W3:Y:S01]  /*3f80*/  MUFU.EX2 R42, R42 ;  /* 0x0000002a002a7308 */ /* 0x000ee20000000800 */
[----:B--2---:R-:W-:-:S07]  /*3f90*/  FADD.FTZ R20, R38, R43 ;  /* 0x0000002b26147221 */ /* 0x004fce0000010000 */
[----:B------:R2:W-:Y:S01]  /*3fa0*/  MUFU.EX2 R149, R24 ;  /* 0x0000001800957308 */ /* 0x0005e20000000800 */
[C---:B-1----:R-:W-:Y:S01]  /*3fb0*/  FADD.FTZ R43, R153.reuse, R20 ;  /* 0x00000014992b7221 */ /* 0x042fe20000010000 */
[----:B------:R-:W-:Y:S02]  /*3fc0*/  F2FP.F16.F32.PACK_AB R153, R153, R38 ;  /* 0x000000269999723e */ /* 0x000fe400000000ff */
[----:B0-----:R-:W-:Y:S02]  /*3fd0*/  @P5 SHF.R.U32.HI R72, RZ, R36, R47 ;  /* 0x00000024ff485219 */ /* 0x001fe4000001162f */
[----:B------:R-:W-:Y:S02]  /*3fe0*/  LOP3.LUT P5, RZ, R18, 0x80000, RZ, 0xc0, !PT ;  /* 0x0008000012ff7812 */ /* 0x000fe400078ac0ff */
[----:B------:R-:W0:Y:S01]  /*3ff0*/  MUFU.EX2 R44, R44 ;  /* 0x0000002c002c7308 */ /* 0x000e220000000800 */
[----:B--2---:R-:W-:Y:S01]  /*4000*/  FADD.FTZ R24, R152, R45 ;  /* 0x0000002d98187221 */ /* 0x004fe20000010000 */
[----:B---3--:R-:W-:Y:S01]  /*4010*/  FADD.FTZ R20, R42, R43 ;  /* 0x0000002b2a147221 */ /* 0x008fe20000010000 */
[----:B------:R-:W-:Y:S01]  /*4020*/  IMAD.IADD R72, R73, 0x1, R72 ;  /* 0x0000000149487824 */ /* 0x000fe200078e0248 */
[----:B------:R-:W-:Y:S01]  /*4030*/  F2FP.F16.F32.PACK_AB R152, R152, R35 ;  /* 0x000000239898723e */ /* 0x000fe200000000ff */
[----:B------:R-:W-:Y:S01]  /*4040*/  FADD.FTZ R45, R37, R24 ;  /* 0x00000018252d7221 */ /* 0x000fe20000010000 */
[C---:B------:R-:W-:Y:S01]  /*4050*/  FADD.FTZ R43, R155.reuse, R20 ;  /* 0x000000149b2b7221 */ /* 0x040fe20000010000 */
[----:B------:R-:W-:Y:S01]  /*4060*/  F2FP.F16.F32.PACK_AB R155, R155, R42 ;  /* 0x0000002a9b9b723e */ /* 0x000fe200000000ff */
[----:B------:R-:W1:Y:S01]  /*4070*/  MUFU.EX2 R25, R25 ;  /* 0x0000001900197308 */ /* 0x000e620000000800 */
[C---:B------:R-:W-:Y:S01]  /*4080*/  FADD.FTZ R24, R154.reuse, R45 ;  /* 0x0000002d9a187221 */ /* 0x040fe20000010000 */
[----:B------:R-:W-:-:S03]  /*4090*/  F2FP.F16.F32.PACK_AB R154, R154, R37 ;  /* 0x000000259a9a723e */ /* 0x000fc600000000ff */
[----:B------:R-:W-:-:S03]  /*40a0*/  FADD.FTZ R45, R21, R24 ;  /* 0x00000018152d7221 */ /* 0x000fc60000010000 */
[----:B------:R-:W2:Y:S01]  /*40b0*/  MUFU.EX2 R27, R27 ;  /* 0x0000001b001b7308 */ /* 0x000ea20000000800 */
[----:B------:R-:W-:Y:S01]  /*40c0*/  FADD.FTZ R45, R148, R45 ;  /* 0x0000002d942d7221 */ /* 0x000fe20000010000 */
[----:B0-----:R-:W-:Y:S01]  /*40d0*/  FADD.FTZ R20, R44, R43 ;  /* 0x0000002b2c147221 */ /* 0x001fe20000010000 */
[----:B------:R-:W-:Y:S02]  /*40e0*/  F2FP.F16.F32.PACK_AB R148, R148, R21 ;  /* 0x000000159494723e */ /* 0x000fe400000000ff */
[----:B------:R-:W-:Y:S01]  /*40f0*/  FADD.FTZ R24, R150, R45 ;  /* 0x0000002d96187221 */ /* 0x000fe20000010000 */
[C---:B------:R-:W-:Y:S01]  /*4100*/  FADD.FTZ R43, R149.reuse, R20 ;  /* 0x00000014952b7221 */ /* 0x040fe20000010000 */
[----:B------:R-:W-:Y:S01]  /*4110*/  F2FP.F16.F32.PACK_AB R149, R149, R44 ;  /* 0x0000002c9595723e */ /* 0x000fe200000000ff */
[----:B------:R-:W-:Y:S01]  /*4120*/  MUFU.EX2 R28, R28 ;  /* 0x0000001c001c7308 */ /* 0x000fe20000000800 */
[C---:B-1----:R-:W-:Y:S01]  /*4130*/  FADD.FTZ R24, R25.reuse, R24 ;  /* 0x0000001819187221 */ /* 0x042fe20000010000 */
[----:B------:R-:W-:-:S06]  /*4140*/  F2FP.F16.F32.PACK_AB R150, R25, R150 ;  /* 0x000000961996723e */ /* 0x000fcc00000000ff */
[----:B------:R0:W1:Y:S01]  /*4150*/  MUFU.EX2 R144, R13 ;  /* 0x0000000d00907308 */ /* 0x0000620000000800 */
[----:B--2---:R-:W-:-:S07]  /*4160*/  FADD.FTZ R45, R27, R24 ;  /* 0x000000181b2d7221 */ /* 0x004fce0000010000 */
[----:B------:R-:W-:Y:S01]  /*4170*/  MUFU.EX2 R151, R46 ;  /* 0x0000002e00977308 */ /* 0x000fe20000000800 */
[----:B0-----:R-:W-:-:S07]  /*4180*/  FFMA.FTZ R13, R91, R11, -R64 ;  /* 0x0000000b5b0d7223 */ /* 0x001fce0000010840 */
[----:B------:R-:W0:Y:S01]  /*4190*/  MUFU.EX2 R33, R33 ;  /* 0x0000002100217308 */ /* 0x000e220000000800 */
[C---:B-1----:R-:W-:Y:S01]  /*41a0*/  FADD.FTZ R20, R144.reuse, R45 ;  /* 0x0000002d90147221 */ /* 0x042fe20000010000 */
[----:B------:R-:W-:-:S06]  /*41b0*/  F2FP.F16.F32.PACK_AB R144, R144, R27 ;  /* 0x0000001b9090723e */ /* 0x000fcc00000000ff */
[----:B------:R-:W-:Y:S08]  /*41c0*/  MUFU.EX2 R48, R48 ;  /* 0x0000003000307308 */ /* 0x000ff00000000800 */
[----:B------:R1:W2:Y:S08]  /*41d0*/  MUFU.EX2 R146, R39 ;  /* 0x0000002700927308 */ /* 0x0002b00000000800 */
[----:B------:R-:W-:Y:S01]  /*41e0*/  MUFU.EX2 R145, R50 ;  /* 0x0000003200917308 */ /* 0x000fe20000000800 */
[-CC-:B-1----:R-:W-:Y:S01]  /*41f0*/  FFMA.FTZ R39, R93, R11.reuse, -R64.reuse ;  /* 0x0000000b5d277223 */ /* 0x182fe20000010840 */
[----:B------:R-:W-:-:S06]  /*4200*/  FFMA.FTZ R64, R69, R11, -R64 ;  /* 0x0000000b45407223 */ /* 0x000fcc0000010840 */
[----:B------:R-:W1:Y:S08]  /*4210*/  MUFU.EX2 R41, R41 ;  /* 0x0000002900297308 */ /* 0x000e700000000800 */
[----:B------:R-:W3:Y:S08]  /*4220*/  MUFU.EX2 R52, R52 ;  /* 0x0000003400347308 */ /* 0x000ef00000000800 */
[----:B------:R4:W-:Y:S08]  /*4230*/  MUFU.EX2 R141, R6 ;  /* 0x00000006008d7308 */ /* 0x0009f00000000800 */
[----:B------:R-:W5:Y:S01]  /*4240*/  MUFU.EX2 R147, R54 ;  /* 0x0000003600937308 */ /* 0x000f620000000800 */
[----:B----4-:R-:W-:Y:S01]  /*4250*/  FADD.FTZ R6, R28, R43 ;  /* 0x0000002b1c067221 */ /* 0x010fe20000010000 */
[----:B0-----:R-:W-:-:S03]  /*4260*/  FADD.FTZ R43, R33, R20 ;  /* 0x00000014212b7221 */ /* 0x001fc60000010000 */
[----:B------:R-:W-:Y:S01]  /*4270*/  FADD.FTZ R7, R151, R6 ;  /* 0x0000000697077221 */ /* 0x000fe20000010000 */
[C---:B--2---:R-:W-:Y:S01]  /*4280*/  FADD.FTZ R20, R146.reuse, R43 ;  /* 0x0000002b92147221 */ /* 0x044fe20000010000 */
[----:B------:R-:W-:Y:S01]  /*4290*/  F2FP.F16.F32.PACK_AB R146, R146, R33 ;  /* 0x000000219292723e */ /* 0x000fe200000000ff */
[----:B------:R-:W0:Y:S01]  /*42a0*/  MUFU.EX2 R13, R13 ;  /* 0x0000000d000d7308 */ /* 0x000e220000000800 */
[----:B------:R-:W-:Y:S01]  /*42b0*/  FADD.FTZ R6, R48, R7 ;  /* 0x0000000730067221 */ /* 0x000fe20000010000 */
[----:B-1----:R-:W-:Y:S01]  /*42c0*/  FADD.FTZ R15, R41, R20 ;  /* 0x00000014290f7221 */ /* 0x002fe20000010000 */
[----:B------:R-:W-:Y:S02]  /*42d0*/  F2FP.F16.F32.PACK_AB R151, R151, R28 ;  /* 0x0000001c9797723e */ /* 0x000fe400000000ff */
[C---:B------:R-:W-:Y:S01]  /*42e0*/  FADD.FTZ R7, R145.reuse, R6 ;  /* 0x0000000691077221 */ /* 0x040fe20000010000 */
[C---:B------:R-:W-:Y:S01]  /*42f0*/  FADD.FTZ R20, R140.reuse, R15 ;  /* 0x0000000f8c147221 */ /* 0x040fe20000010000 */
[----:B------:R-:W-:Y:S01]  /*4300*/  F2FP.F16.F32.PACK_AB R140, R140, R41 ;  /* 0x000000298c8c723e */ /* 0x000fe200000000ff */
[----:B------:R-:W1:Y:S01]  /*4310*/  MUFU.EX2 R56, R56 ;  /* 0x0000003800387308 */ /* 0x000e620000000800 */
[----:B---3--:R-:W-:Y:S01]  /*4320*/  FADD.FTZ R6, R52, R7 ;  /* 0x0000000734067221 */ /* 0x008fe20000010000 */
[----:B------:R-:W-:-:S03]  /*4330*/  F2FP.F16.F32.PACK_AB R145, R145, R48 ;  /* 0x000000309191723e */ /* 0x000fc600000000ff */
[C---:B-----5:R-:W-:Y:S01]  /*4340*/  FADD.FTZ R7, R147.reuse, R6 ;  /* 0x0000000693077221 */ /* 0x060fe20000010000 */
[----:B------:R-:W-:Y:S02]  /*4350*/  F2FP.F16.F32.PACK_AB R147, R147, R52 ;  /* 0x000000349393723e */ /* 0x000fe400000000ff */
[----:B------:R-:W2:Y:S01]  /*4360*/  MUFU.EX2 R39, R39 ;  /* 0x0000002700277308 */ /* 0x000ea20000000800 */
[----:B0-----:R-:W-:-:S04]  /*4370*/  FADD.FTZ R15, R13, R20 ;  /* 0x000000140d0f7221 */ /* 0x001fc80000010000 */
[C---:B------:R-:W-:Y:S01]  /*4380*/  FADD.FTZ R20, R142.reuse, R15 ;  /* 0x0000000f8e147221 */ /* 0x040fe20000010000 */
[----:B------:R-:W-:Y:S02]  /*4390*/  F2FP.F16.F32.PACK_AB R142, R142, R13 ;  /* 0x0000000d8e8e723e */ /* 0x000fe400000000ff */
[----:B------:R-:W0:Y:S01]  /*43a0*/  MUFU.EX2 R2, R2 ;  /* 0x0000000200027308 */ /* 0x000e220000000800 */
[----:B-1----:R-:W-:-:S04]  /*43b0*/  FADD.FTZ R6, R56, R7 ;  /* 0x0000000738067221 */ /* 0x002fc80000010000 */
[C---:B------:R-:W-:Y:S01]  /*43c0*/  FADD.FTZ R7, R141.reuse, R6 ;  /* 0x000000068d077221 */ /* 0x040fe20000010000 */
[----:B------:R-:W-:Y:S02]  /*43d0*/  F2FP.F16.F32.PACK_AB R141, R141, R56 ;  /* 0x000000388d8d723e */ /* 0x000fe400000000ff */
[----:B------:R-:W1:Y:S01]  /*43e0*/  MUFU.EX2 R143, R26 ;  /* 0x0000001a008f7308 */ /* 0x000e620000000800 */
[----:B--2---:R-:W-:Y:S01]  /*43f0*/  FADD.FTZ R15, R39, R20 ;  /* 0x00000014270f7221 */ /* 0x004fe20000010000 */
[----:B------:R-:W-:-:S03]  /*4400*/  IADD3 R20, R75, -0x2, RZ ;  /* 0xfffffffe4b147810 */ /* 0x000fc60007ffe0ff */
[C---:B------:R-:W-:Y:S01]  /*4410*/  FADD.FTZ R15, R136.reuse, R15 ;  /* 0x0000000f880f7221 */ /* 0x040fe20000010000 */
[----:B------:R-:W-:Y:S02]  /*4420*/  F2FP.F16.F32.PACK_AB R136, R136, R39 ;  /* 0x000000278888723e */ /* 0x000fe400000000ff */
[----:B------:R-:W-:Y:S01]  /*4430*/  MUFU.EX2 R30, R30 ;  /* 0x0000001e001e7308 */ /* 0x000fe20000000800 */
[----:B0-----:R-:W-:-:S07]  /*4440*/  FADD.FTZ R6, R2, R7 ;  /* 0x0000000702067221 */ /* 0x001fce0000010000 */
[----:B------:R-:W0:Y:S01]  /*4450*/  MUFU.EX2 R32, R32 ;  /* 0x0000002000207308 */ /* 0x000e220000000800 */
[C---:B-1----:R-:W-:Y:S01]  /*4460*/  FADD.FTZ R13, R143.reuse, R6 ;  /* 0x000000068f0d7221 */ /* 0x042fe20000010000 */
[----:B------:R-:W-:-:S06]  /*4470*/  F2FP.F16.F32.PACK_AB R143, R143, R2 ;  /* 0x000000028f8f723e */ /* 0x000fcc00000000ff */
[----:B------:R-:W1:Y:S08]  /*4480*/  MUFU.EX2 R3, R64 ;  /* 0x0000004000037308 */ /* 0x000e700000000800 */
[----:B------:R2:W3:Y:S01]  /*4490*/  MUFU.EX2 R137, R14 ;  /* 0x0000000e00897308 */ /* 0x0004e20000000800 */
[----:B0-----:R-:W-:-:S07]  /*44a0*/  FADD.FTZ R0, R32, R13 ;  /* 0x0000000d20007221 */ /* 0x001fce0000010000 */
[----:B------:R-:W0:Y:S01]  /*44b0*/  MUFU.EX2 R58, R58 ;  /* 0x0000003a003a7308 */ /* 0x000e220000000800 */
[----:B--2---:R-:W-:Y:S01]  /*44c0*/  FADD.FTZ R14, R30, R15 ;  /* 0x0000000f1e0e7221 */ /* 0x004fe20000010000 */
[----:B-1----:R-:W-:-:S03]  /*44d0*/  F2FP.F16.F32.PACK_AB R138, R3, R30 ;  /* 0x0000001e038a723e */ /* 0x002fc600000000ff */
[----:B------:R-:W-:-:S03]  /*44e0*/  FADD.FTZ R7, R3, R14 ;  /* 0x0000000e03077221 */ /* 0x000fc60000010000 */
[----:B------:R-:W1:Y:S01]  /*44f0*/  MUFU.EX2 R139, R60 ;  /* 0x0000003c008b7308 */ /* 0x000e620000000800 */
[C---:B---3--:R-:W-:Y:S01]  /*4500*/  FADD.FTZ R3, R137.reuse, R0 ;  /* 0x0000000089037221 */ /* 0x048fe20000010000 */
[----:B------:R-:W-:Y:S01]  /*4510*/  F2FP.F16.F32.PACK_AB R137, R137, R32 ;  /* 0x000000208989723e */ /* 0x000fe200000000ff */
[----:B------:R-:W-:Y:S02]  /*4520*/  VIADD R0, R72, UR4 ;  /* 0x0000000448007c36 */ /* 0x000fe40008000000 */
[----:B0-----:R-:W-:-:S04]  /*4530*/  FADD.FTZ R6, R58, R3 ;  /* 0x000000033a067221 */ /* 0x001fc80000010000 */
[C---:B-1----:R-:W-:Y:S01]  /*4540*/  FADD.FTZ R6, R139.reuse, R6 ;  /* 0x000000068b067221 */ /* 0x042fe20000010000 */
[----:B------:R-:W-:Y:S01]  /*4550*/  F2FP.F16.F32.PACK_AB R139, R139, R58 ;  /* 0x0000003a8b8b723e */ /* 0x000fe200000000ff */
[----:B------:R-:W-:Y:S06]  /*4560*/  @!P5 BRA `(.L_x_992) ;  /* 0x000000000048d947 */ /* 0x000fec0003800000 */
[C---:B------:R-:W-:Y:S01]  /*4570*/  ISETP.GT.AND P1, PT, R72.reuse, RZ, PT ;  /* 0x000000ff4800720c */ /* 0x040fe20003f24270 */
[----:B------:R-:W-:-:S12]  /*4580*/  VIADD R3, R72, 0xffffffff ;  /* 0xffffffff48037836 */ /* 0x000fd80000000000 */
[----:B------:R-:W-:Y:S05]  /*4590*/  @P1 BRA `(.L_x_993) ;  /* 0x0000000000201947 */ /* 0x000fea0003800000 */
[----:B------:R-:W0:Y:S01]  /*45a0*/  LDC R14, c[0x0][0x9e4] ;  /* 0x00027900ff0e7b82 */ /* 0x000e220000000800 */
[----:B------:R-:W-:Y:S01]  /*45b0*/  IMAD.MOV R3, RZ, RZ, -R72 ;  /* 0x000000ffff037224 */ /* 0x000fe200078e0a48 */
[----:B0-----:R-:W-:-:S13]  /*45c0*/  ISETP.NE.AND P1, PT, R14, 0x1, PT ;  /* 0x000000010e00780c */ /* 0x001fda0003f25270 */
[----:B------:R-:W0:Y:S02]  /*45d0*/  @P1 LDC.64 R24, c[0x0][0x9e8] ;  /* 0x00027a00ff181b82 */ /* 0x000e240000000a00 */
[----:B0-----:R-:W-:-:S05]  /*45e0*/  @P1 IMAD.HI.U32 R2, R3, R24, RZ ;  /* 0x0000001803021227 */ /* 0x001fca00078e00ff */
[----:B------:R-:W-:-:S04]  /*45f0*/  @P1 SHF.R.U32.HI R3, RZ, R25, R2 ;  /* 0x00000019ff031219 */ /* 0x000fc80000011602 */
[----:B------:R-:W-:Y:S01]  /*4600*/  LOP3.LUT R3, RZ, R3, RZ, 0x33, !PT ;  /* 0x00000003ff037212 */ /* 0x000fe200078e33ff */
[----:B------:R-:W-:Y:S06]  /*4610*/  BRA `(.L_x_994) ;  /* 0x0000000000147947 */ /* 0x000fec0003800000 */
.L_x_993:
[----:B------:R-:W0:Y:S02]  /*4620*/  LDC R14, c[0x0][0x9e4] ;  /* 0x00027900ff0e7b82 */ /* 0x000e240000000800 */
[----:B0-----:R-:W-:-:S13]  /*4630*/  ISETP.NE.AND P1, PT, R14, 0x1, PT ;  /* 0x000000010e00780c */ /* 0x001fda0003f25270 */
[----:B------:R-:W0:Y:S02]  /*4640*/  @P1 LDC.64 R24, c[0x0][0x9e8] ;  /* 0x00027a00ff181b82 */ /* 0x000e240000000a00 */
[----:B0-----:R-:W-:-:S05]  /*4650*/  @P1 IMAD.HI.U32 R2, R3, R24, RZ ;  /* 0x0000001803021227 */ /* 0x001fca00078e00ff */
[----:B------:R-:W-:-:S07]  /*4660*/  @P1 SHF.R.U32.HI R3, RZ, R25, R2 ;  /* 0x00000019ff031219 */ /* 0x000fce0000011602 */
.L_x_994:
[----:B------:R-:W-:-:S05]  /*4670*/  IMAD R3, R3, R14, R14 ;  /* 0x0000000e03037224 */ /* 0x000fca00078e020e */
[----:B------:R-:W-:-:S07]  /*4680*/  VIMNMX R0, R0, R3, PT ;  /* 0x0000000300007248 */ /* 0x000fce0003fe0100 */
.L_x_992:
[----:B------:R-:W-:Y:S01]  /*4690*/  IMAD.HI R3, R0, 0x2aaaaaab, RZ ;  /* 0x2aaaaaab00037827 */ /* 0x000fe200078e02ff */
[----:B------:R-:W-:Y:S01]  /*46a0*/  UMOV UR4, URZ ;  /* 0x0000003f00047c82 */ /* 0x000fe20008000000 */
[----:B------:R-:W-:Y:S02]  /*46b0*/  CS2R R86, SRZ ;  /* 0x0000000000567805 */ /* 0x000fe4000001ff00 */
[----:B------:R-:W-:Y:S01]  /*46c0*/  CS2R R84, SRZ ;  /* 0x0000000000547805 */ /* 0x000fe2000001ff00 */
[----:B------:R-:W-:Y:S01]  /*46d0*/  IMAD.MOV.U32 R2, RZ, RZ, 0x3f800000 ;  /* 0x3f800000ff027424 */ /* 0x000fe200078e00ff */
[----:B------:R-:W-:Y:S01]  /*46e0*/  SHF.R.U32.HI R14, RZ, 0x1f, R3 ;  /* 0x0000001fff0e7819 */ /* 0x000fe20000011603 */
[----:B------:R-:W-:Y:S01]  /*46f0*/  IMAD.MOV.U32 R0, RZ, RZ, 0x3f800000 ;  /* 0x3f800000ff007424 */ /* 0x000fe200078e00ff */
[----:B------:R-:W-:Y:S02]  /*4700*/  CS2R R82, SRZ ;  /* 0x0000000000527805 */ /* 0x000fe4000001ff00 */
[----:B------:R-:W-:-:S02]  /*4710*/  CS2R R80, SRZ ;  /* 0x0000000000507805 */ /* 0x000fc4000001ff00 */
[----:B------:R-:W-:Y:S01]  /*4720*/  LEA.HI.SX32 R14, R3, R14, 0x1c ;  /* 0x0000000e030e7211 */ /* 0x000fe200078fe2ff */
[----:B------:R-:W-:Y:S01]  /*4730*/  IMAD.MOV.U32 R3, RZ, RZ, RZ ;  /* 0x000000ffff037224 */ /* 0x000fe200078e00ff */
[----:B------:R-:W-:Y:S02]  /*4740*/  CS2R R78, SRZ ;  /* 0x00000000004e7805 */ /* 0x000fe4000001ff00 */
[----:B------:R-:W-:Y:S02]  /*4750*/  CS2R R76, SRZ ;  /* 0x00000000004c7805 */ /* 0x000fe4000001ff00 */
[----:B------:R-:W-:Y:S02]  /*4760*/  VIMNMX R15, R17, R14, !PT ;  /* 0x0000000e110f7248 */ /* 0x000fe40007fe0100 */
[----:B------:R-:W-:Y:S02]  /*4770*/  CS2R R74, SRZ ;  /* 0x00000000004a7805 */ /* 0x000fe4000001ff00 */
[----:B------:R-:W-:-:S02]  /*4780*/  CS2R R72, SRZ ;  /* 0x0000000000487805 */ /* 0x000fc4000001ff00 */
[----:B------:R-:W-:Y:S02]  /*4790*/  CS2R R70, SRZ ;  /* 0x0000000000467805 */ /* 0x000fe4000001ff00 */
[----:B------:R-:W-:Y:S02]  /*47a0*/  ISETP.GE.AND P1, PT, R20, R15, PT ;  /* 0x0000000f1400720c */ /* 0x000fe40003f26270 */
        /* <DEDUP_REMOVED lines=23> */
[----:B------:R-:W-:Y:S06]  /*4920*/  @!P1 BRA `(.L_x_995) ;  /* 0x0000003000f09947 */ /* 0x000fec0003800000 */
[----:B------:R-:W-:Y:S01]  /*4930*/  IMAD.MOV.U32 R14, RZ, RZ, R88 ;  /* 0x000000ffff0e7224 */ /* 0x000fe200078e0058 */
[----:B------:R-:W-:Y:S01]  /*4940*/  UMOV UR5, URZ ;  /* 0x0000003f00057c82 */ /* 0x000fe20008000000 */
[----:B------:R-:W-:Y:S01]  /*4950*/  IMAD.MOV.U32 R13, RZ, RZ, R12 ;  /* 0x000000ffff0d7224 */ /* 0x000fe200078e000c */
[----:B------:R-:W-:Y:S01]  /*4960*/  ULDC UR6, c[0x0][0x9e4] ;  /* 0x0002790000067ab9 */ /* 0x000fe20000000800 */
[----:B------:R-:W-:Y:S01]  /*4970*/  IMAD.MOV.U32 R21, RZ, RZ, RZ ;  /* 0x000000ffff157224 */ /* 0x000fe200078e00ff */
[----:B------:R-:W-:Y:S01]  /*4980*/  ULDC UR7, c[0x0][0x2f0] ;  /* 0x0000bc0000077ab9 */ /* 0x000fe20000000800 */
[----:B------:R-:W-:Y:S01]  /*4990*/  IMAD.MOV.U32 R2, RZ, RZ, 0x3f800000 ;  /* 0x3f800000ff027424 */ /* 0x000fe200078e00ff */
[----:B------:R-:W-:Y:S01]  /*49a0*/  ULDC UR59, c[0x0][0x9d8] ;  /* 0x00027600003b7ab9 */ /* 0x000fe20000000800 */
[----:B------:R-:W-:-:S07]  /*49b0*/  IMAD.MOV.U32 R87, RZ, RZ, RZ ;  /* 0x000000ffff577224 */ /* 0x000fce00078e00ff */
.L_x_1014:
[----:B------:R-:W-:-:S04]  /*49c0*/  UISETP.NE.AND UP0, UPT, UR5, 0x1, UPT ;  /* 0x000000010500788c */ /* 0x000fc8000bf05270 */
[----:B------:R-:W-:-:S06]  /*49d0*/  USEL UR4, URZ, 0x1, UP0 ;  /* 0x000000013f047887 */ /* 0x000fcc0008000000 */
[----:B------:R-:W-:Y:S01]  /*49e0*/  LOP3.LUT R3, R21, UR4, RZ, 0x3c, !PT ;  /* 0x0000000415037c12 */ /* 0x000fe2000f8e3cff */
[----:B------:R-:W-:Y:S06]  /*49f0*/  @!P0 BRA `(.L_x_996) ;  /* 0x0000000000048947 */ /* 0x000fec0003800000 */
[----:B------:R-:W-:Y:S01]  /*4a00*/  BPT.TRAP 0x1 ;  /* 0x000000040000795c */ /* 0x000fe20000300000 */
.L_x_996:
[----:B------:R-:W-:Y:S01]  /*4a10*/  UIADD3 UR4, UR5, 0x1, URZ ;  /* 0x0000000105047890 */ /* 0x000fe2000fffe03f */
[----:B------:R-:W-:-:S03]  /*4a20*/  SHF.L.U32 R11, R3, 0x1f, RZ ;  /* 0x0000001f030b7819 */ /* 0x000fc600000006ff */
[----:B------:R-:W-:-:S04]  /*4a30*/  UISETP.NE.AND UP0, UPT, UR4, 0x2, UPT ;  /* 0x000000020400788c */ /* 0x000fc8000bf05270 */
[----:B------:R-:W-:-:S04]  /*4a40*/  USEL UR4, UR4, URZ, UP0 ;  /* 0x0000003f04047287 */ /* 0x000fc80008000000 */
[----:B------:R-:W-:-:S09]  /*4a50*/  ULEA UR61, UR4, UR58, 0x3 ;  /* 0x0000003a043d7291 */ /* 0x000fd2000f8e183f */
[----:B------:R0:W1:Y:S01]  /*4a60*/  SYNCS.PHASECHK.TRANS64.TRYWAIT P1, [UR61+0x2a830], R11 ;  /* 0x02a8300bff0075a7 */ /* 0x000062000802017d */
[----:B------:R-:W-:Y:S05]  /*4a70*/  @!P0 BRA `(.L_x_997) ;  /* 0x0000000000048947 */ /* 0x000fea0003800000 */
[----:B------:R-:W-:Y:S01]  /*4a80*/  BPT.TRAP 0x1 ;  /* 0x000000040000795c */ /* 0x000fe20000300000 */
.L_x_997:
[----:B-1----:R-:W-:Y:S05]  /*4a90*/  @P1 BRA `(.L_x_998) ;  /* 0x0000000000081947 */ /* 0x002fea0003800000 */
[----:B------:R-:W1:Y:S02]  /*4aa0*/  SYNCS.PHASECHK.TRANS64.TRYWAIT P1, [UR61+0x2a830], R11 ;  /* 0x02a8300bff0075a7 */ /* 0x000e64000802017d */
[----:B-1----:R-:W-:Y:S05]  /*4ab0*/  @!P1 BRA `(.L_x_999) ;  /* 0x000000ec00949947 */ /* 0x002fea0003800000 */
.L_x_998:
        /* <DEDUP_REMOVED lines=16> */
[----:B------:R-:W-:Y:S01]  /*4bc0*/  UIADD3 UR22, UR50, 0x300, URZ ;  /* 0x0000030032167890 */ /* 0x000fe2000fffe03f */
[-C--:B------:R-:W-:Y:S01]  /*4bd0*/  FMUL.FTZ R29, R29, R0.reuse ;  /* 0x000000001d1d7220 */ /* 0x080fe20000410000 */
[----:B------:R-:W-:Y:S01]  /*4be0*/  UMOV UR23, 0x40000040 ;  /* 0x4000004000177882 */ /* 0x000fe20000000000 */
        /* <DEDUP_REMOVED lines=110> */
.L_x_1000:
[----:B------:R-:W-:Y:S01]  /*52d0*/  ULEA UR14, UR5, UR58, 0x3 ;  /* 0x0000003a050e7291 */ /* 0x000fe2000f8e183f */
[----:B------:R-:W-:-:S08]  /*52e0*/  SHF.L.U32 R0, R21, 0x1f, RZ ;  /* 0x0000001f15007819 */ /* 0x000fd000000006ff */
[----:B------:R2:W3:Y:S01]  /*52f0*/  SYNCS.PHASECHK.TRANS64.TRYWAIT P1, [UR14+0x2a850], R0 ;  /* 0x02a85000ff0075a7 */ /* 0x0004e2000802014e */
[----:B------:R-:W-:Y:S05]  /*5300*/  @!P0 BRA `(.L_x_1001) ;  /* 0x0000000000048947 */ /* 0x000fea0003800000 */
[----:B------:R-:W-:Y:S01]  /*5310*/  BPT.TRAP 0x1 ;  /* 0x000000040000795c */ /* 0x000fe20000300000 */
.L_x_1001:
[----:B---3--:R-:W-:Y:S05]  /*5320*/  @P1 BRA `(.L_x_1002) ;  /* 0x0000000000081947 */ /* 0x008fea0003800000 */
[----:B------:R-:W3:Y:S02]  /*5330*/  SYNCS.PHASECHK.TRANS64.TRYWAIT P1, [UR14+0x2a850], R0 ;  /* 0x02a85000ff0075a7 */ /* 0x000ee4000802014e */
[----:B---3--:R-:W-:Y:S05]  /*5340*/  @!P1 BRA `(.L_x_1003) ;  /* 0x000000e400889947 */ /* 0x008fea0003800000 */
.L_x_1002:
        /* <DEDUP_REMOVED lines=37> */
.L_x_1004:
[----:B------:R-:W-:Y:S01]  /*55a0*/  ISETP.NE.AND P2, PT, R23, 0x1, PT ;  /* 0x000000011700780c */ /* 0x000fe20003f45270 */
[----:B------:R-:W-:Y:S01]  /*55b0*/  FMUL.FTZ R21, R95, UR59 ;  /* 0x0000003b5f157c20 */ /* 0x000fe20008410000 */
[----:B-1----:R-:W-:Y:S01]  /*55c0*/  FMUL.FTZ R12, R94, UR59 ;  /* 0x0000003b5e0c7c20 */ /* 0x002fe20008410000 */
[----:B------:R-:W1:Y:S01]  /*55d0*/  S2UR UR10, SR_CgaCtaId ;  /* 0x00000000000a79c3 */ /* 0x000e620000008800 */
[----:B------:R-:W-:Y:S01]  /*55e0*/  FMUL.FTZ R158, R105, UR59 ;  /* 0x0000003b699e7c20 */ /* 0x000fe20008410000 */
[----:B------:R-:W-:Y:S01]  /*55f0*/  FMUL.FTZ R116, R116, UR59 ;  /* 0x0000003b74747c20 */ /* 0x000fe20008410000 */
[----:B------:R-:W-:Y:S02]  /*5600*/  IMAD.MOV.U32 R105, RZ, RZ, R8 ;  /* 0x000000ffff697224 */ /* 0x000fe400078e0008 */
[----:B------:R-:W-:Y:S01]  /*5610*/  FMUL.FTZ R2, R91, UR59 ;  /* 0x0000003b5b027c20 */ /* 0x000fe20008410000 */
[----:B------:R-:W-:Y:S01]  /*5620*/  FMUL.FTZ R91, R103, UR59 ;  /* 0x0000003b675b7c20 */ /* 0x000fe20008410000 */
[----:B------:R-:W-:Y:S01]  /*5630*/  FMUL.FTZ R103, R111, UR59 ;  /* 0x0000003b6f677c20 */ /* 0x000fe20008410000 */
[----:B------:R-:W-:Y:S01]  /*5640*/  FMUL.FTZ R138, R114, UR59 ;  /* 0x0000003b728a7c20 */ /* 0x000fe20008410000 */
[----:B------:R-:W-:Y:S01]  /*5650*/  IMAD R111, R20, -0x60, RZ ;  /* 0xffffffa0146f7824 */ /* 0x000fe200078e02ff */
[----:B------:R3:W4:Y:S01]  /*5660*/  MUFU.TANH R114, R116 ;  /* 0x0000007400727308 */ /* 0x0007220000002400 */
[----:B------:R-:W5:Y:S01]  /*5670*/  @P2 LDC R95, c[0x0][0x44c] ;  /* 0x00011300ff5f2b82 */ /* 0x000f620000000800 */
[----:B------:R-:W-:Y:S01]  /*5680*/  FMUL.FTZ R172, R96, UR59 ;  /* 0x0000003b60ac7c20 */ /* 0x000fe20008410000 */
[----:B------:R-:W-:-:S02]  /*5690*/  VIADD R96, R111, 0x1 ;  /* 0x000000016f607836 */ /* 0x000fc40000000000 */
[----:B0-----:R-:W-:Y:S01]  /*56a0*/  FMUL.FTZ R11, R88, UR59 ;  /* 0x0000003b580b7c20 */ /* 0x001fe20008410000 */
[----:B------:R-:W-:Y:S01]  /*56b0*/  FMUL.FTZ R137, R89, UR59 ;  /* 0x0000003b59897c20 */ /* 0x000fe20008410000 */
[----:B--2---:R-:W-:Y:S01]  /*56c0*/  FMUL.FTZ R0, R90, UR59 ;  /* 0x0000003b5a007c20 */ /* 0x004fe20008410000 */
[----:B------:R-:W-:Y:S01]  /*56d0*/  FMUL.FTZ R139, R92, UR59 ;  /* 0x0000003b5c8b7c20 */ /* 0x000fe20008410000 */
[----:B------:R-:W-:Y:S01]  /*56e0*/  FMUL.FTZ R164, R93, UR59 ;  /* 0x0000003b5da47c20 */ /* 0x000fe20008410000 */
[----:B------:R-:W0:Y:S01]  /*56f0*/  @P2 LDC R94, c[0x0][0x450] ;  /* 0x00011400ff5e2b82 */ /* 0x000e220000000800 */
[----:B------:R-:W-:Y:S01]  /*5700*/  FMUL.FTZ R166, R97, UR59 ;  /* 0x0000003b61a67c20 */ /* 0x000fe20008410000 */
[----:B------:R-:W-:Y:S01]  /*5710*/  FMUL.FTZ R168, R101, UR59 ;  /* 0x0000003b65a87c20 */ /* 0x000fe20008410000 */
[----:B------:R-:W-:Y:S01]  /*5720*/  R2UR UR5, R10 ;  /* 0x000000000a0572ca */ /* 0x000fe200000e0000 */
        /* <DEDUP_REMOVED lines=12> */
[----:B-----5:R-:W-:-:S04]  /*57f0*/  @P2 IMAD.HI.U32 R95, R8, R95, RZ ;  /* 0x0000005f085f2227 */ /* 0x020fc800078e00ff */
[----:B------:R-:W-:Y:S01]  /*5800*/  FMUL.FTZ R140, R115, UR59 ;  /* 0x0000003b738c7c20 */ /* 0x000fe20008410000 */
[----:B------:R-:W-:Y:S01]  /*5810*/  FMUL.FTZ R117, R117, UR59 ;  /* 0x0000003b75757c20 */ /* 0x000fe20008410000 */
[----:B------:R-:W-:Y:S01]  /*5820*/  FMUL.FTZ R142, R118, UR59 ;  /* 0x0000003b768e7c20 */ /* 0x000fe20008410000 */
[----:B------:R-:W-:Y:S01]  /*5830*/  FMUL.FTZ R144, R119, UR59 ;  /* 0x0000003b77907c20 */ /* 0x000fe20008410000 */
[----:B------:R-:W-:Y:S01]  /*5840*/  FMUL.FTZ R121, R121, UR59 ;  /* 0x0000003b79797c20 */ /* 0x000fe20008410000 */
[----:B------:R-:W-:Y:S01]  /*5850*/  FMUL.FTZ R146, R122, UR59 ;  /* 0x0000003b7a927c20 */ /* 0x000fe20008410000 */
[----:B------:R-:W-:Y:S01]  /*5860*/  FMUL.FTZ R148, R123, UR59 ;  /* 0x0000003b7b947c20 */ /* 0x000fe20008410000 */
[----:B0-----:R-:W-:Y:S01]  /*5870*/  @P2 SHF.R.U32.HI R105, RZ, R94, R95 ;  /* 0x0000005eff692219 */ /* 0x001fe2000001165f */
[----:B------:R-:W-:Y:S01]  /*5880*/  FMUL.FTZ R150, R126, UR59 ;  /* 0x0000003b7e967c20 */ /* 0x000fe20008410000 */
[----:B------:R-:W-:Y:S01]  /*5890*/  FMUL.FTZ R152, R127, UR59 ;  /* 0x0000003b7f987c20 */ /* 0x000fe20008410000 */
[----:B------:R-:W-:Y:S01]  /*58a0*/  FMUL.FTZ R156, R130, UR59 ;  /* 0x0000003b829c7c20 */ /* 0x000fe20008410000 */
[----:B------:R-:W-:Y:S01]  /*58b0*/  FMUL.FTZ R93, R131, UR59 ;  /* 0x0000003b835d7c20 */ /* 0x000fe20008410000 */
[----:B---3--:R-:W0:Y:S01]  /*58c0*/  SHFL.IDX PT, R116, R105, RZ, 0x1c1f ;  /* 0x001c1fff69747589 */ /* 0x008e2200000e0000 */
[----:B------:R-:W-:Y:S01]  /*58d0*/  FMUL.FTZ R132, R132, UR59 ;  /* 0x0000003b84847c20 */ /* 0x000fe20008410000 */
[----:B------:R-:W-:Y:S01]  /*58e0*/  FMUL.FTZ R94, R134, UR59 ;  /* 0x0000003b865e7c20 */ /* 0x000fe20008410000 */
[----:B------:R-:W-:-:S02]  /*58f0*/  IMAD R97, R9, -0x2, R96 ;  /* 0xfffffffe09617824 */ /* 0x000fc400078e0260 */
[----:B------:R-:W-:Y:S01]  /*5900*/  FMUL.FTZ R95, R135, UR59 ;  /* 0x0000003b875f7c20 */ /* 0x000fe20008410000 */
[----:B------:R-:W-:Y:S01]  /*5910*/  UIADD3 UR61, UR61, 0x2a840, URZ ;  /* 0x0002a8403d3d7890 */ /* 0x000fe2000fffe03f */
[----:B------:R-:W-:Y:S01]  /*5920*/  FMUL.FTZ R120, R120, UR59 ;  /* 0x0000003b78787c20 */ /* 0x000fe20008410000 */
[----:B------:R-:W-:Y:S01]  /*5930*/  FMUL.FTZ R124, R124, UR59 ;  /* 0x0000003b7c7c7c20 */ /* 0x000fe20008410000 */
[----:B------:R-:W-:Y:S01]  /*5940*/  FMUL.FTZ R125, R125, UR59 ;  /* 0x0000003b7d7d7c20 */ /* 0x000fe20008410000 */
[----:B------:R-:W-:Y:S01]  /*5950*/  FMUL.FTZ R128, R128, UR59 ;  /* 0x0000003b80807c20 */ /* 0x000fe20008410000 */
[----:B------:R-:W-:Y:S01]  /*5960*/  FMUL.FTZ R129, R129, UR59 ;  /* 0x0000003b81817c20 */ /* 0x000fe20008410000 */
[----:B------:R-:W-:Y:S01]  /*5970*/  FMUL.FTZ R133, R133, UR59 ;  /* 0x0000003b85857c20 */ /* 0x000fe20008410000 */
[----:B------:R-:W-:Y:S01]  /*5980*/  LOP3.LUT P1, RZ, R18, 0x80000, RZ, 0xc0, !PT ;  /* 0x0008000012ff7812 */ /* 0x000fe2000782c0ff */
[----:B------:R-:W-:Y:S01]  /*5990*/  IMAD R96, R16, UR7, R97 ;  /* 0x0000000710607c24 */ /* 0x000fe2000f8e0261 */
[----:B-1----:R-:W-:Y:S01]  /*59a0*/  UPRMT UR61, UR10, 0x654, UR61 ;  /* 0x000006540a3d7896 */ /* 0x002fe2000800003d */
[----:B------:R-:W1:Y:S01]  /*59b0*/  MUFU.TANH R11, R11 ;  /* 0x0000000b000b7308 */ /* 0x000e620000002400 */
[----:B------:R-:W-:Y:S01]  /*59c0*/  ULDC UR11, c[0x0][0x9e0] ;  /* 0x00027800000b7ab9 */ /* 0x000fe20000000800 */
[----:B------:R-:W-:Y:S01]  /*59d0*/  ULDC UR10, c[0x0][0x288] ;  /* 0x0000a200000a7ab9 */ /* 0x000fe20000000800 */
[----:B------:R-:W-:-:S02]  /*59e0*/  VIADD R122, R97, 0xffffffff ;  /* 0xffffffff617a7836 */ /* 0x000fc40000000000 */
[----:B------:R-:W-:-:S03]  /*59f0*/  VIADD R96, R96, -UR10 ;  /* 0x8000000a60607c36 */ /* 0x000fc60008000000 */
[----:B------:R-:W2:Y:S01]  /*5a00*/  MUFU.TANH R137, R137 ;  /* 0x0000008900897308 */ /* 0x000ea20000002400 */
[C---:B------:R-:W-:Y:S01]  /*5a10*/  VIADD R115, R96.reuse, UR11 ;  /* 0x0000000b60737c36 */ /* 0x040fe20008000000 */
[----:B------:R-:W-:Y:S01]  /*5a20*/  IADD3 R119, R96, UR5, RZ ;  /* 0x0000000560777c10 */ /* 0x000fe2000fffe0ff */
[----:B------:R-:W-:Y:S02]  /*5a30*/  SYNCS.ARRIVE.TRANS64.RED.A1T0 RZ, [UR61], RZ ;  /* 0x000000ffffff79a7 */ /* 0x000fe4000810043d */
[--C-:B0-----:R-:W-:Y:S02]  /*5a40*/  IMAD.IADD R97, R115, 0x1, R116.reuse ;  /* 0x0000000173617824 */ /* 0x101fe400078e0274 */
[----:B------:R-:W-:Y:S01]  /*5a50*/  IMAD.IADD R99, R119, 0x1, R116 ;  /* 0x0000000177637824 */ /* 0x000fe200078e0274 */
[----:B------:R-:W0:Y:S08]  /*5a60*/  MUFU.TANH R0, R0 ;  /* 0x0000000000007308 */ /* 0x000e300000002400 */
[----:B------:R-:W3:Y:S08]  /*5a70*/  MUFU.TANH R2, R2 ;  /* 0x0000000200027308 */ /* 0x000ef00000002400 */
        /* <DEDUP_REMOVED lines=27> */
[----:B------:R0:W0:Y:S08]  /*5c30*/  MUFU.TANH R110, R120 ;  /* 0x00000078006e7308 */ /* 0x0000300000002400 */
[----:B------:R-:W0:Y:S08]  /*5c40*/  MUFU.TANH R121, R121 ;  /* 0x0000007900797308 */ /* 0x000e300000002400 */
[----:B------:R-:W0:Y:S08]  /*5c50*/  MUFU.TANH R146, R146 ;  /* 0x0000009200927308 */ /* 0x000e300000002400 */
[----:B------:R-:W0:Y:S08]  /*5c60*/  MUFU.TANH R148, R148 ;  /* 0x0000009400947308 */ /* 0x000e300000002400 */
[----:B------:R0:W0:Y:S08]  /*5c70*/  MUFU.TANH R106, R124 ;  /* 0x0000007c006a7308 */ /* 0x0000300000002400 */
[----:B------:R0:W0:Y:S08]  /*5c80*/  MUFU.TANH R104, R125 ;  /* 0x0000007d00687308 */ /* 0x0000300000002400 */
[----:B------:R-:W0:Y:S08]  /*5c90*/  MUFU.TANH R150, R150 ;  /* 0x0000009600967308 */ /* 0x000e300000002400 */
[----:B------:R-:W0:Y:S08]  /*5ca0*/  MUFU.TANH R152, R152 ;  /* 0x0000009800987308 */ /* 0x000e300000002400 */
[----:B------:R0:W0:Y:S08]  /*5cb0*/  MUFU.TANH R102, R128 ;  /* 0x0000008000667308 */ /* 0x0000300000002400 */
[----:B------:R0:W0:Y:S08]  /*5cc0*/  MUFU.TANH R98, R129 ;  /* 0x0000008100627308 */ /* 0x0000300000002400 */
[----:B------:R-:W0:Y:S08]  /*5cd0*/  MUFU.TANH R156, R156 ;  /* 0x0000009c009c7308 */ /* 0x000e300000002400 */
[----:B------:R-:W0:Y:S08]  /*5ce0*/  MUFU.TANH R93, R93 ;  /* 0x0000005d005d7308 */ /* 0x000e300000002400 */
[----:B------:R-:W0:Y:S08]  /*5cf0*/  MUFU.TANH R132, R132 ;  /* 0x0000008400847308 */ /* 0x000e300000002400 */
[----:B------:R0:W0:Y:S08]  /*5d00*/  MUFU.TANH R100, R133 ;  /* 0x0000008500647308 */ /* 0x0000300000002400 */
[----:B------:R-:W0:Y:S08]  /*5d10*/  MUFU.TANH R94, R94 ;  /* 0x0000005e005e7308 */ /* 0x000e300000002400 */
[----:B------:R-:W0:Y:S01]  /*5d20*/  MUFU.TANH R95, R95 ;  /* 0x0000005f005f7308 */ /* 0x000e220000002400 */
[----:B-1234-:R-:W-:Y:S05]  /*5d30*/  @!P1 BRA `(.L_x_1005) ;  /* 0x0000000000589947 */ /* 0x01efea0003800000 */
[----:B------:R-:W-:Y:S01]  /*5d40*/  IMAD R96, R16, UR7, R116 ;  /* 0x0000000710607c24 */ /* 0x000fe2000f8e0274 */
[----:B------:R-:W-:Y:S03]  /*5d50*/  BSSY B0, `(.L_x_1006) ;  /* 0x0000011000007945 */ /* 0x000fe60003800000 */
[----:B------:R-:W-:-:S05]  /*5d60*/  VIADD R107, R96, -UR10 ;  /* 0x8000000a606b7c36 */ /* 0x000fca0008000000 */
[----:B------:R-:W-:-:S13]  /*5d70*/  ISETP.GT.AND P1, PT, R107, -0x1, PT ;  /* 0xffffffff6b00780c */ /* 0x000fda0003f24270 */
[----:B------:R-:W-:Y:S05]  /*5d80*/  @P1 BRA `(.L_x_1007) ;  /* 0x0000000000201947 */ /* 0x000fea0003800000 */
[----:B------:R-:W-:Y:S01]  /*5d90*/  IMAD.U32 R116, RZ, RZ, UR6 ;  /* 0x00000006ff747e24 */ /* 0x000fe2000f8e00ff */
[----:B------:R-:W-:-:S04]  /*5da0*/  LOP3.LUT R107, RZ, R107, RZ, 0x33, !PT ;  /* 0x0000006bff6b7212 */ /* 0x000fc800078e33ff */
[----:B------:R-:W-:-:S13]  /*5db0*/  ISETP.NE.AND P1, PT, R116, 0x1, PT ;  /* 0x000000017400780c */ /* 0x000fda0003f25270 */
[----:B0-----:R-:W0:Y:S02]  /*5dc0*/  @P1 LDC.64 R124, c[0x0][0x9e8] ;  /* 0x00027a00ff7c1b82 */ /* 0x001e240000000a00 */
[----:B0-----:R-:W-:-:S05]  /*5dd0*/  @P1 IMAD.HI.U32 R96, R107, R124, RZ ;  /* 0x0000007c6b601227 */ /* 0x001fca00078e00ff */
[----:B------:R-:W-:-:S04]  /*5de0*/  @P1 SHF.R.U32.HI R107, RZ, R125, R96 ;  /* 0x0000007dff6b1219 */ /* 0x000fc80000011660 */
[----:B------:R-:W-:Y:S01]  /*5df0*/  LOP3.LUT R107, RZ, R107, RZ, 0x33, !PT ;  /* 0x0000006bff6b7212 */ /* 0x000fe200078e33ff */
[----:B------:R-:W-:Y:S06]  /*5e00*/  BRA `(.L_x_1008) ;  /* 0x0000000000147947 */ /* 0x000fec0003800000 */
.L_x_1007:
[----:B------:R-:W-:-:S05]  /*5e10*/  IMAD.U32 R116, RZ, RZ, UR6 ;  /* 0x00000006ff747e24 */ /* 0x000fca000f8e00ff */
[----:B------:R-:W-:-:S13]  /*5e20*/  ISETP.NE.AND P1, PT, R116, 0x1, PT ;  /* 0x000000017400780c */ /* 0x000fda0003f25270 */
[----:B0-----:R-:W0:Y:S02]  /*5e30*/  @P1 LDC.64 R124, c[0x0][0x9e8] ;  /* 0x00027a00ff7c1b82 */ /* 0x001e240000000a00 */
[----:B0-----:R-:W-:-:S05]  /*5e40*/  @P1 IMAD.HI.U32 R96, R107, R124, RZ ;  /* 0x0000007c6b601227 */ /* 0x001fca00078e00ff */
[----:B------:R-:W-:-:S07]  /*5e50*/  @P1 SHF.R.U32.HI R107, RZ, R125, R96 ;  /* 0x0000007dff6b1219 */ /* 0x000fce0000011660 */
.L_x_1008:
[----:B------:R-:W-:Y:S05]  /*5e60*/  BSYNC B0 ;  /* 0x0000000000007941 */ /* 0x000fea0003800000 */
.L_x_1006:
[----:B------:R-:W-:-:S05]  /*5e70*/  IMAD R96, R107, R116, R122 ;  /* 0x000000746b607224 */ /* 0x000fca00078e027a */
[----:B------:R-:W-:Y:S02]  /*5e80*/  VIADDMNMX R97, R96, R116, R97, PT ;  /* 0x0000007460617246 */ /* 0x000fe40003800161 */
[----:B------:R-:W-:-:S07]  /*5e90*/  VIMNMX R99, R99, R96, !PT ;  /* 0x0000006063637248 */ /* 0x000fce0007fe0100 */
.L_x_1005:
[C---:B------:R-:W-:Y:S01]  /*5ea0*/  ISETP.GE.AND P2, PT, R111.reuse, 0x9, PT ;  /* 0x000000096f00780c */ /* 0x040fe20003f46270 */
[----:B0-----:R-:W0:Y:S01]  /*5eb0*/  SHFL.IDX PT, R120, R105, 0x1, 0x1c1f ;  /* 0x003c1f0069787f89 */ /* 0x001e2200000e0000 */
[----:B------:R-:W-:Y:S02]  /*5ec0*/  ISETP.GE.AND P1, PT, R111, 0x2, PT ;  /* 0x000000026f00780c */ /* 0x000fe40003f26270 */
[C---:B------:R-:W-:Y:S02]  /*5ed0*/  ISETP.GT.AND P3, PT, R99.reuse, 0x8, !P2 ;  /* 0x000000086300780c */ /* 0x040fe40005764270 */
[----:B------:R-:W-:Y:S02]  /*5ee0*/  ISETP.GT.AND P4, PT, R99, 0x1, !P1 ;  /* 0x000000016300780c */ /* 0x000fe40004f84270 */
[----:B------:R-:W-:Y:S02]  /*5ef0*/  ISETP.LT.OR P3, PT, R97, 0x9, P3 ;  /* 0x000000096100780c */ /* 0x000fe40001f61670 */
[----:B------:R-:W-:-:S02]  /*5f00*/  ISETP.GE.AND P5, PT, R111, 0xa, PT ;  /* 0x0000000a6f00780c */ /* 0x000fc40003fa6270 */
[----:B------:R-:W-:Y:S02]  /*5f10*/  FSEL R174, R139, -INF , !P3 ;  /* 0xff8000008bae7808 */ /* 0x000fe40005800000 */
[----:B------:R-:W-:Y:S02]  /*5f20*/  ISETP.LT.OR P4, PT, R97, 0x2, P4 ;  /* 0x000000026100780c */ /* 0x000fe40002781670 */
        /* <DEDUP_REMOVED lines=98> */
[----:B------:R-:W-:Y:S02]  /*6550*/  P2R R107, PR, RZ, 0x40 ;  /* 0x00000040ff6b7803 */ /* 0x000fe40000000000 */
[----:B------:R-:W-:-:S04]  /*6560*/  ISETP.GT.AND P6, PT, R99, RZ, !P6 ;  /* 0x000000ff6300720c */ /* 0x000fc800077c4270 */
[----:B------:R-:W-:-:S04]  /*6570*/  ISETP.LT.OR P6, PT, R97, 0x1, P6 ;  /* 0x000000016100780c */ /* 0x000fc800037c1670 */
[----:B------:R-:W-:Y:S02]  /*6580*/  FSEL R176, R11, -INF , !P6 ;  /* 0xff8000000bb07808 */ /* 0x000fe40007000000 */
[----:B------:R-:W-:-:S04]  /*6590*/  ISETP.GE.AND P6, PT, R111, 0x5a, PT ;  /* 0x0000005a6f00780c */ /* 0x000fc80003fc6270 */
[----:B------:R-:W-:Y:S02]  /*65a0*/  P2R R111, PR, RZ, 0x40 ;  /* 0x00000040ff6f7803 */ /* 0x000fe40000000000 */
[----:B------:R-:W-:Y:S01]  /*65b0*/  ISETP.GT.AND P6, PT, R99, 0x59, !P6 ;  /* 0x000000596300780c */ /* 0x000fe200077c4270 */
[----:B0-----:R-:W-:-:S03]  /*65c0*/  IMAD.IADD R99, R119, 0x1, R120 ;  /* 0x0000000177637824 */ /* 0x001fc600078e0278 */
[----:B------:R-:W-:Y:S01]  /*65d0*/  ISETP.LT.OR P6, PT, R97, 0x5a, P6 ;  /* 0x0000005a6100780c */ /* 0x000fe200037c1670 */
[----:B------:R-:W-:-:S03]  /*65e0*/  IMAD.IADD R97, R115, 0x1, R120 ;  /* 0x0000000173617824 */ /* 0x000fc600078e0278 */
[----:B------:R-:W-:Y:S02]  /*65f0*/  FSEL R100, R100, -INF , !P6 ;  /* 0xff80000064647808 */ /* 0x000fe40007000000 */
[----:B------:R-:W-:-:S13]  /*6600*/  LOP3.LUT P6, RZ, R18, 0x80000, RZ, 0xc0, !PT ;  /* 0x0008000012ff7812 */ /* 0x000fda00078cc0ff */
[----:B------:R-:W-:Y:S05]  /*6610*/  @!P6 BRA `(.L_x_1009) ;  /* 0x000000000058e947 */ /* 0x000fea0003800000 */
        /* <DEDUP_REMOVED lines=8> */
[----:B------:R-:W0:Y:S02]  /*66a0*/  @P6 LDC.64 R120, c[0x0][0x9e8] ;  /* 0x00027a00ff786b82 */ /* 0x000e240000000a00 */
[----:B0-----:R-:W-:-:S05]  /*66b0*/  @P6 IMAD.HI.U32 R120, R11, R120, RZ ;  /* 0x000000780b786227 */ /* 0x001fca00078e00ff */
[----:B------:R-:W-:-:S04]  /*66c0*/  @P6 SHF.R.U32.HI R11, RZ, R121, R120 ;  /* 0x00000079ff0b6219 */ /* 0x000fc80000011678 */
[----:B------:R-:W-:Y:S01]  /*66d0*/  LOP3.LUT R11, RZ, R11, RZ, 0x33, !PT ;  /* 0x0000000bff0b7212 */ /* 0x000fe200078e33ff */
[----:B------:R-:W-:Y:S06]  /*66e0*/  BRA `(.L_x_1012) ;  /* 0x0000000000147947 */ /* 0x000fec0003800000 */
.L_x_1011:
[----:B------:R-:W-:-:S05]  /*66f0*/  IMAD.U32 R105, RZ, RZ, UR6 ;  /* 0x00000006ff697e24 */ /* 0x000fca000f8e00ff */
[----:B------:R-:W-:-:S13]  /*6700*/  ISETP.NE.AND P6, PT, R105, 0x1, PT ;  /* 0x000000016900780c */ /* 0x000fda0003fc5270 */
[----:B------:R-:W0:Y:S02]  /*6710*/  @P6 LDC.64 R120, c[0x0][0x9e8] ;  /* 0x00027a00ff786b82 */ /* 0x000e240000000a00 */
[----:B0-----:R-:W-:-:S05]  /*6720*/  @P6 IMAD.HI.U32 R120, R11, R120, RZ ;  /* 0x000000780b786227 */ /* 0x001fca00078e00ff */
[----:B------:R-:W-:-:S07]  /*6730*/  @P6 SHF.R.U32.HI R11, RZ, R121, R120 ;  /* 0x00000079ff0b6219 */ /* 0x000fce0000011678 */
.L_x_1012:
[----:B------:R-:W-:Y:S05]  /*6740*/  BSYNC B0 ;  /* 0x0000000000007941 */ /* 0x000fea0003800000 */
.L_x_1010:
[----:B------:R-:W-:-:S05]  /*6750*/  IMAD R120, R11, R105, R122 ;  /* 0x000000690b787224 */ /* 0x000fca00078e027a */
[----:B------:R-:W-:Y:S02]  /*6760*/  VIADDMNMX R97, R120, R105, R97, PT ;  /* 0x0000006978617246 */ /* 0x000fe40003800161 */
[----:B------:R-:W-:-:S07]  /*6770*/  VIMNMX R99, R99, R120, !PT ;  /* 0x0000007863637248 */ /* 0x000fce0007fe0100 */
.L_x_1009:
[C---:B------:R-:W-:Y:S02]  /*6780*/  ISETP.GT.AND P1, PT, R99.reuse, 0x1, !P1 ;  /* 0x000000016300780c */ /* 0x040fe40004f24270 */
        /* <DEDUP_REMOVED lines=67> */
[----:B------:R-:W-:Y:S01]  /*6bc0*/  ISETP.LT.OR P1, PT, R97, 0x31, P1 ;  /* 0x000000316100780c */ /* 0x000fe20000f21670 */
[----:B------:R-:W0:Y:S01]  /*6bd0*/  LDC R11, c[0x0][0x988] ;  /* 0x00026200ff0b7b82 */ /* 0x000e220000000800 */
[----:B------:R-:W-:Y:S01]  /*6be0*/  ISETP.NE.AND P2, PT, R141, RZ, PT ;  /* 0x000000ff8d00720c */ /* 0x000fe20003f45270 */
[----:B------:R-:W1:Y:S01]  /*6bf0*/  SHFL.BFLY PT, R12, R21, 0x2, 0x1f ;  /* 0x0c401f00150c7f89 */ /* 0x000e6200000e0000 */
[----:B------:R-:W-:Y:S02]  /*6c00*/  FSEL R138, R138, -INF , !P1 ;  /* 0xff8000008a8a7808 */ /* 0x000fe40004800000 */
[----:B------:R-:W-:-:S02]  /*6c10*/  ISETP.NE.AND P1, PT, R135, RZ, PT ;  /* 0x000000ff8700720c */ /* 0x000fc40003f25270 */
[----:B------:R-:W-:Y:S02]  /*6c20*/  ISETP.NE.AND P6, PT, R143, RZ, PT ;  /* 0x000000ff8f00720c */ /* 0x000fe40003fc5270 */
[C---:B------:R-:W-:Y:S02]  /*6c30*/  ISETP.GT.AND P1, PT, R99.reuse, 0x31, !P1 ;  /* 0x000000316300780c */ /* 0x040fe40004f24270 */
[----:B------:R-:W-:Y:S02]  /*6c40*/  ISETP.GT.AND P3, PT, R99, 0x50, !P3 ;  /* 0x000000506300780c */ /* 0x000fe40005f64270 */
[C---:B------:R-:W-:Y:S02]  /*6c50*/  ISETP.LT.OR P1, PT, R97.reuse, 0x32, P1 ;  /* 0x000000326100780c */ /* 0x040fe40000f21670 */
[----:B------:R-:W-:Y:S02]  /*6c60*/  ISETP.LT.OR P3, PT, R97, 0x51, P3 ;  /* 0x000000516100780c */ /* 0x000fe40001f61670 */
[----:B------:R-:W-:-:S02]  /*6c70*/  FSEL R140, R140, -INF , !P1 ;  /* 0xff8000008c8c7808 */ /* 0x000fc40004800000 */
[----:B------:R-:W-:Y:S02]  /*6c80*/  ISETP.NE.AND P1, PT, R113, RZ, PT ;  /* 0x000000ff7100720c */ /* 0x000fe40003f25270 */
[C---:B------:R-:W-:Y:S02]  /*6c90*/  ISETP.GT.AND P4, PT, R99.reuse, 0x51, !P4 ;  /* 0x000000516300780c */ /* 0x040fe40006784270 */
[----:B------:R-:W-:Y:S02]  /*6ca0*/  ISETP.GT.AND P1, PT, R99, 0x38, !P1 ;  /* 0x000000386300780c */ /* 0x000fe40004f24270 */
[----:B------:R-:W-:Y:S02]  /*6cb0*/  FSEL R156, R156, -INF , !P3 ;  /* 0xff8000009c9c7808 */ /* 0x000fe40005800000 */
[----:B------:R-:W-:Y:S02]  /*6cc0*/  ISETP.LT.OR P1, PT, R97, 0x39, P1 ;  /* 0x000000396100780c */ /* 0x000fe40000f21670 */
[----:B-1----:R-:W-:-:S02]  /*6cd0*/  FMNMX.FTZ R88, R21, R12, !PT ;  /* 0x0000000c15587209 */ /* 0x002fc40007810000 */
[----:B------:R-:W-:Y:S02]  /*6ce0*/  FSEL R142, R142, -INF , !P1 ;  /* 0xff8000008e8e7808 */ /* 0x000fe40004800000 */
[----:B------:R-:W-:Y:S01]  /*6cf0*/  ISETP.NE.AND P1, PT, R137, RZ, PT ;  /* 0x000000ff8900720c */ /* 0x000fe20003f25270 */
[----:B------:R-:W1:Y:S01]  /*6d00*/  SHFL.BFLY PT, R89, R88, 0x1, 0x1f ;  /* 0x0c201f0058597f89 */ /* 0x000e6200000e0000 */
[C---:B------:R-:W-:Y:S02]  /*6d10*/  ISETP.GT.AND P5, PT, R99.reuse, 0x58, !P5 ;  /* 0x000000586300780c */ /* 0x040fe40006fa4270 */
[----:B------:R-:W-:Y:S02]  /*6d20*/  ISETP.GT.AND P1, PT, R99, 0x39, !P1 ;  /* 0x000000396300780c */ /* 0x000fe40004f24270 */
[C---:B------:R-:W-:Y:S02]  /*6d30*/  ISETP.LT.OR P4, PT, R97.reuse, 0x52, P4 ;  /* 0x000000526100780c */ /* 0x040fe40002781670 */
[----:B------:R-:W-:-:S02]  /*6d40*/  ISETP.LT.OR P1, PT, R97, 0x3a, P1 ;  /* 0x0000003a6100780c */ /* 0x000fc40000f21670 */
[----:B------:R-:W-:Y:S02]  /*6d50*/  ISETP.LT.OR P5, PT, R97, 0x59, P5 ;  /* 0x000000596100780c */ /* 0x000fe40002fa1670 */
[----:B------:R-:W-:Y:S02]  /*6d60*/  FSEL R144, R144, -INF , !P1 ;  /* 0xff80000090907808 */ /* 0x000fe40004800000 */
[----:B------:R-:W-:-:S04]  /*6d70*/  ISETP.NE.AND P1, PT, R117, RZ, PT ;  /* 0x000000ff7500720c */ /* 0x000fc80003f25270 */
[----:B------:R-:W-:-:S04]  /*6d80*/  ISETP.GT.AND P1, PT, R99, 0x40, !P1 ;  /* 0x000000406300780c */ /* 0x000fc80004f24270 */
[----:B------:R-:W-:Y:S02]  /*6d90*/  ISETP.LT.OR P1, PT, R97, 0x41, P1 ;  /* 0x000000416100780c */ /* 0x000fe40000f21670 */
[----:B-1----:R-:W-:Y:S02]  /*6da0*/  FMNMX.FTZ R12, R88, R89, !PT ;  /* 0x00000059580c7209 */ /* 0x002fe40007810000 */
[----:B------:R-:W-:Y:S02]  /*6db0*/  FSEL R146, R146, -INF , !P1 ;  /* 0xff80000092927808 */ /* 0x000fe40004800000 */
[----:B------:R-:W-:-:S04]  /*6dc0*/  ISETP.NE.AND P1, PT, R139, RZ, PT ;  /* 0x000000ff8b00720c */ /* 0x000fc80003f25270 */
[----:B------:R-:W-:-:S04]  /*6dd0*/  ISETP.GT.AND P1, PT, R99, 0x41, !P1 ;  /* 0x000000416300780c */ /* 0x000fc80004f24270 */
[----:B------:R-:W-:-:S04]  /*6de0*/  ISETP.LT.OR P1, PT, R97, 0x42, P1 ;  /* 0x000000426100780c */ /* 0x000fc80000f21670 */
[----:B------:R-:W-:Y:S02]  /*6df0*/  FSEL R148, R148, -INF , !P1 ;  /* 0xff80000094947808 */ /* 0x000fe40004800000 */
[----:B------:R-:W-:-:S04]  /*6e00*/  ISETP.GT.AND P1, PT, R99, 0x48, !P2 ;  /* 0x000000486300780c */ /* 0x000fc80005724270 */
[----:B------:R-:W-:-:S04]  /*6e10*/  ISETP.LT.OR P1, PT, R97, 0x49, P1 ;  /* 0x000000496100780c */ /* 0x000fc80000f21670 */
[----:B------:R-:W-:Y:S02]  /*6e20*/  FSEL R150, R150, -INF , !P1 ;  /* 0xff80000096967808 */ /* 0x000fe40004800000 */
[----:B------:R-:W-:Y:S02]  /*6e30*/  ISETP.GT.AND P1, PT, R99, 0x49, !P6 ;  /* 0x000000496300780c */ /* 0x000fe40007724270 */
[----:B------:R-:W-:Y:S02]  /*6e40*/  ISETP.NE.AND P6, PT, R107, RZ, PT ;  /* 0x000000ff6b00720c */ /* 0x000fe40003fc5270 */
[----:B------:R-:W-:-:S04]  /*6e50*/  ISETP.LT.OR P1, PT, R97, 0x4a, P1 ;  /* 0x0000004a6100780c */ /* 0x000fc80000f21670 */
[----:B------:R-:W-:Y:S02]  /*6e60*/  FSEL R152, R152, -INF , !P1 ;  /* 0xff80000098987808 */ /* 0x000fe40004800000 */
[----:B------:R-:W-:Y:S02]  /*6e70*/  ISETP.GT.AND P1, PT, R99, RZ, !P6 ;  /* 0x000000ff6300720c */ /* 0x000fe40007724270 */
[----:B------:R-:W-:Y:S02]  /*6e80*/  ISETP.NE.AND P6, PT, R111, RZ, PT ;  /* 0x000000ff6f00720c */ /* 0x000fe40003fc5270 */
[----:B------:R-:W-:Y:S02]  /*6e90*/  ISETP.LT.OR P1, PT, R97, 0x1, P1 ;  /* 0x000000016100780c */ /* 0x000fe40000f21670 */
[----:B------:R-:W-:Y:S02]  /*6ea0*/  ISETP.GT.AND P2, PT, R99, 0x59, !P6 ;  /* 0x000000596300780c */ /* 0x000fe40007744270 */
[----:B------:R-:W-:Y:S01]  /*6eb0*/  FSEL R109, R0, -INF , !P1 ;  /* 0xff800000006d7808 */ /* 0x000fe20004800000 */
[C---:B0-----:R-:W-:Y:S01]  /*6ec0*/  FMUL.FTZ R0, R12.reuse, R11 ;  /* 0x0000000b0c007220 */ /* 0x041fe20000410000 */
[----:B------:R-:W-:-:S02]  /*6ed0*/  FSETP.NEU.FTZ.AND P1, PT, R12, -INF , PT ;  /* 0xff8000000c00780b */ /* 0x000fc40003f3d000 */
[----:B------:R-:W-:Y:S02]  /*6ee0*/  FMNMX.FTZ R21, R109, R14, !PT ;  /* 0x0000000e6d157209 */ /* 0x000fe40007810000 */
[----:B------:R-:W-:Y:S02]  /*6ef0*/  FSEL R113, R0, RZ, P1 ;  /* 0x000000ff00717208 */ /* 0x000fe40000800000 */
[----:B------:R-:W-:Y:S02]  /*6f00*/  FMNMX.FTZ R89, R2, R21, !PT ;  /* 0x0000001502597209 */ /* 0x000fe40007810000 */
[----:B------:R-:W-:Y:S01]  /*6f10*/  ISETP.LT.OR P2, PT, R97, 0x5a, P2 ;  /* 0x0000005a6100780c */ /* 0x000fe20001741670 */
[--C-:B------:R-:W-:Y:S01]  /*6f20*/  FFMA.FTZ R0, R176, R11, -R113.reuse ;  /* 0x0000000bb0007223 */ /* 0x100fe20000010871 */
[----:B------:R-:W-:Y:S01]  /*6f30*/  FMNMX.FTZ R89, R120, R89, !PT ;  /* 0x0000005978597209 */ /* 0x000fe20007810000 */
[-CC-:B------:R-:W-:Y:S01]  /*6f40*/  FFMA.FTZ R170, R170, R11.reuse, -R113.reuse ;  /* 0x0000000baaaa7223 */ /* 0x180fe20000010871 */
[--C-:B------:R-:W-:Y:S01]  /*6f50*/  FFMA.FTZ R107, R98, R11, -R113.reuse ;  /* 0x0000000b626b7223 */ /* 0x100fe20000010871 */
[----:B------:R0:W-:Y:S01]  /*6f60*/  MUFU.EX2 R21, R0 ;  /* 0x0000000000157308 */ /* 0x0001e20000000800 */
[----:B------:R-:W-:Y:S01]  /*6f70*/  FMNMX.FTZ R89, R122, R89, !PT ;  /* 0x000000597a597209 */ /* 0x000fe20007810000 */
[-CC-:B------:R-:W-:Y:S01]  /*6f80*/  FFMA.FTZ R162, R162, R11.reuse, -R113.reuse ;  /* 0x0000000ba2a27223 */ /* 0x180fe20000010871 */
[----:B------:R-:W-:Y:S01]  /*6f90*/  FSEL R98, R12, RZ, P1 ;  /* 0x000000ff0c627208 */ /* 0x000fe20000800000 */
[--C-:B------:R-:W-:Y:S01]  /*6fa0*/  FFMA.FTZ R174, R174, R11, -R113.reuse ;  /* 0x0000000baeae7223 */ /* 0x100fe20000010871 */
[----:B------:R-:W-:Y:S01]  /*6fb0*/  FMNMX.FTZ R89, R126, R89, !PT ;  /* 0x000000597e597209 */ /* 0x000fe20007810000 */
[-CC-:B------:R-:W-:Y:S01]  /*6fc0*/  FFMA.FTZ R164, R164, R11.reuse, -R113.reuse ;  /* 0x0000000ba4a47223 */ /* 0x180fe20000010871 */
[----:B------:R-:W-:Y:S01]  /*6fd0*/  FFMA.FTZ R172, R172, R11, -R113 ;  /* 0x0000000bacac7223 */ /* 0x000fe20000010871 */
[----:B------:R-:W-:Y:S01]  /*6fe0*/  FADD.FTZ R98, -R98, R13 ;  /* 0x0000000d62627221 */ /* 0x000fe20000010100 */
[----:B------:R-:W-:Y:S01]  /*6ff0*/  FMNMX.FTZ R91, R128, R89, !PT ;  /* 0x00000059805b7209 */ /* 0x000fe20007810000 */
[-CC-:B0-----:R-:W-:Y:S01]  /*7000*/  FFMA.FTZ R0, R160, R11.reuse, -R113.reuse ;  /* 0x0000000ba0007223 */ /* 0x181fe20000010871 */
[-CC-:B------:R-:W-:Y:S01]  /*7010*/  FFMA.FTZ R160, R158, R11.reuse, -R113.reuse ;  /* 0x0000000b9ea07223 */ /* 0x180fe20000010871 */
[----:B------:R-:W-:Y:S01]  /*7020*/  FSEL R158, R93, -INF , !P4 ;  /* 0xff8000005d9e7808 */ /* 0x000fe20006000000 */
[--C-:B------:R-:W-:Y:S01]  /*7030*/  FFMA.FTZ R93, R154, R11, -R113.reuse ;  /* 0x0000000b9a5d7223 */ /* 0x100fe20000010871 */
[----:B------:R-:W-:Y:S01]  /*7040*/  FMNMX.FTZ R91, R90, R91, !PT ;  /* 0x0000005b5a5b7209 */ /* 0x000fe20007810000 */
[--C-:B------:R-:W-:Y:S01]  /*7050*/  FFMA.FTZ R13, R100, R11, -R113.reuse ;  /* 0x0000000b640d7223 */ /* 0x100fe20000010871 */
[----:B------:R-:W-:Y:S01]  /*7060*/  FSEL R154, R95, -INF , !P2 ;  /* 0xff8000005f9a7808 */ /* 0x000fe20005000000 */
        /* <DEDUP_REMOVED lines=18> */
[----:B------:R-:W-:-:S03]  /*7190*/  FFMA.FTZ R96, R96, R11, -R113 ;  /* 0x0000000b60607223 */ /* 0x000fc60000010871 */
[----:B------:R-:W-:-:S03]  /*71a0*/  FMNMX.FTZ R101, R138, R101, !PT ;  /* 0x000000658a657209 */ /* 0x000fc60007810000 */
[----:B------:R-:W-:Y:S01]  /*71b0*/  MUFU.EX2 R91, R172 ;  /* 0x000000ac005b7308 */ /* 0x000fe20000000800 */
[----:B------:R-:W-:-:S04]  /*71c0*/  FMNMX.FTZ R103, R140, R101, !PT ;  /* 0x000000658c677209 */ /* 0x000fc80007810000 */
[----:B------:R-:W-:-:S03]  /*71d0*/  FMNMX.FTZ R103, R142, R103, !PT ;  /* 0x000000678e677209 */ /* 0x000fc60007810000 */
[----:B------:R0:W-:Y:S01]  /*71e0*/  MUFU.EX2 R101, R170 ;  /* 0x000000aa00657308 */ /* 0x0001e20000000800 */
[----:B------:R-:W-:-:S04]  /*71f0*/  FMNMX.FTZ R103, R144, R103, !PT ;  /* 0x0000006790677209 */ /* 0x000fc80007810000 */
[----:B------:R-:W-:-:S03]  /*7200*/  FMNMX.FTZ R103, R146, R103, !PT ;  /* 0x0000006792677209 */ /* 0x000fc60007810000 */
[----:B------:R-:W-:Y:S01]  /*7210*/  MUFU.EX2 R166, R166 ;  /* 0x000000a600a67308 */ /* 0x000fe20000000800 */
[----:B------:R-:W-:Y:S02]  /*7220*/  FMNMX.FTZ R105, R148, R103, !PT ;  /* 0x0000006794697209 */ /* 0x000fe40007810000 */
[----:B0-----:R-:W-:Y:S01]  /*7230*/  FSEL R170, R94, -INF , !P5 ;  /* 0xff8000005eaa7808 */ /* 0x001fe20006800000 */
[----:B------:R-:W-:Y:S01]  /*7240*/  FFMA.FTZ R94, R124, R11, -R113 ;  /* 0x0000000b7c5e7223 */ /* 0x000fe20000010871 */
[----:B------:R-:W-:-:S03]  /*7250*/  FMNMX.FTZ R105, R150, R105, !PT ;  /* 0x0000006996697209 */ /* 0x000fc60007810000 */
[----:B------:R0:W-:Y:S01]  /*7260*/  MUFU.EX2 R103, R0 ;  /* 0x0000000000677308 */ /* 0x0001e20000000800 */
[----:B------:R-:W-:-:S04]  /*7270*/  FMNMX.FTZ R105, R152, R105, !PT ;  /* 0x0000006998697209 */ /* 0x000fc80007810000 */
[----:B------:R-:W-:-:S03]  /*7280*/  FMNMX.FTZ R105, R156, R105, !PT ;  /* 0x000000699c697209 */ /* 0x000fc60007810000 */
[----:B------:R-:W-:Y:S01]  /*7290*/  MUFU.EX2 R168, R168 ;  /* 0x000000a800a87308 */ /* 0x000fe20000000800 */
[----:B------:R-:W-:-:S04]  /*72a0*/  FMNMX.FTZ R105, R158, R105, !PT ;  /* 0x000000699e697209 */ /* 0x000fc80007810000 */
[----:B------:R-:W-:-:S03]  /*72b0*/  FMNMX.FTZ R105, R170, R105, !PT ;  /* 0x00000069aa697209 */ /* 0x000fc60007810000 */
[----:B------:R-:W-:Y:S01]  /*72c0*/  MUFU.EX2 R160, R160 ;  /* 0x000000a000a07308 */ /* 0x000fe20000000800 */
[----:B------:R-:W-:-:S05]  /*72d0*/  FMNMX.FTZ R105, R154, R105, !PT ;  /* 0x000000699a697209 */ /* 0x000fca0007810000 */
[----:B0-----:R-:W0:Y:S02]  /*72e0*/  SHFL.BFLY PT, R0, R105, 0x2, 0x1f ;  /* 0x0c401f0069007f89 */ /* 0x001e2400000e0000 */
[----:B------:R-:W-:Y:S08]  /*72f0*/  MUFU.EX2 R93, R93 ;  /* 0x0000005d005d7308 */ /* 0x000ff00000000800 */
[----:B------:R-:W-:Y:S08]  /*7300*/  MUFU.EX2 R94, R94 ;  /* 0x0000005e005e7308 */ /* 0x000ff00000000800 */
[----:B------:R-:W-:Y:S01]  /*7310*/  MUFU.EX2 R95, R95 ;  /* 0x0000005f005f7308 */ /* 0x000fe20000000800 */
[----:B0-----:R-:W-:Y:S01]  /*7320*/  FMNMX.FTZ R0, R105, R0, !PT ;  /* 0x0000000069007209 */ /* 0x001fe20007810000 */
[----:B------:R-:W-:-:S06]  /*7330*/  FFMA.FTZ R105, R106, R11, -R113 ;  /* 0x0000000b6a697223 */ /* 0x000fcc0000010871 */
[----:B------:R-:W-:Y:S01]  /*7340*/  MUFU.EX2 R116, R116 ;  /* 0x0000007400747308 */ /* 0x000fe20000000800 */
[----:B------:R-:W0:Y:S07]  /*7350*/  SHFL.BFLY PT, R111, R0, 0x1, 0x1f ;  /* 0x0c201f00006f7f89 */ /* 0x000e2e00000e0000 */
[----:B------:R-:W-:Y:S08]  /*7360*/  MUFU.EX2 R97, R97 ;  /* 0x0000006100617308 */ /* 0x000ff00000000800 */
[----:B------:R-:W-:Y:S08]  /*7370*/  MUFU.EX2 R112, R112 ;  /* 0x0000007000707308 */ /* 0x000ff00000000800 */
[----:B------:R-:W-:Y:S01]  /*7380*/  MUFU.EX2 R99, R99 ;  /* 0x0000006300637308 */ /* 0x000fe20000000800 */
[----:B0-----:R-:W-:Y:S01]  /*7390*/  FMNMX.FTZ R88, R0, R111, !PT ;  /* 0x0000006f00587209 */ /* 0x001fe20007810000 */
[----:B------:R-:W-:-:S03]  /*73a0*/  FMUL.FTZ R0, R98, R11 ;  /* 0x0000000b62007220 */ /* 0x000fc60000410000 */
[C---:B------:R-:W-:Y:S01]  /*73b0*/  FSETP.NEU.FTZ.AND P1, PT, R88.reuse, -INF , PT ;  /* 0xff8000005800780b */ /* 0x040fe20003f3d000 */
[----:B------:R-:W-:Y:S02]  /*73c0*/  FMUL.FTZ R100, R88, R11 ;  /* 0x0000000b58647220 */ /* 0x000fe40000410000 */
[----:B------:R-:W-:Y:S03]  /*73d0*/  MUFU.EX2 R108, R108 ;  /* 0x0000006c006c7308 */ /* 0x000fe60000000800 */
[----:B------:R-:W-:-:S05]  /*73e0*/  FSEL R111, R100, RZ, P1 ;  /* 0x000000ff646f7208 */ /* 0x000fca0000800000 */
[----:B------:R-:W0:Y:S01]  /*73f0*/  MUFU.EX2 R0, R0 ;  /* 0x0000000000007308 */ /* 0x000e220000000800 */
[-CC-:B------:R-:W-:Y:S01]  /*7400*/  FFMA.FTZ R157, R109, R11.reuse, -R111.reuse ;  /* 0x0000000b6d9d7223 */ /* 0x180fe2000001086f */
[----:B------:R-:W-:Y:S01]  /*7410*/  FSEL R109, R88, RZ, P1 ;  /* 0x000000ff586d7208 */ /* 0x000fe20000800000 */
[-CC-:B------:R-:W-:Y:S01]  /*7420*/  FFMA.FTZ R98, R2, R11.reuse, -R111.reuse ;  /* 0x0000000b02627223 */ /* 0x180fe2000001086f */
[-CC-:B------:R-:W-:Y:S01]  /*7430*/  FFMA.FTZ R159, R120, R11.reuse, -R111.reuse ;  /* 0x0000000b789f7223 */ /* 0x180fe2000001086f */
[-CC-:B------:R-:W-:Y:S01]  /*7440*/  FFMA.FTZ R122, R122, R11.reuse, -R111.reuse ;  /* 0x0000000b7a7a7223 */ /* 0x180fe2000001086f */
[-CC-:B------:R-:W-:Y:S01]  /*7450*/  FFMA.FTZ R126, R126, R11.reuse, -R111.reuse ;  /* 0x0000000b7e7e7223 */ /* 0x180fe2000001086f */
[----:B------:R-:W-:Y:S01]  /*7460*/  FADD.FTZ R2, -R109, R14 ;  /* 0x0000000e6d027221 */ /* 0x000fe20000010100 */
[----:B------:R-:W-:Y:S01]  /*7470*/  MUFU.EX2 R157, R157 ;  /* 0x0000009d009d7308 */ /* 0x000fe20000000800 */
[-CC-:B------:R-:W-:Y:S01]  /*7480*/  FFMA.FTZ R128, R128, R11.reuse, -R111.reuse ;  /* 0x0000000b80807223 */ /* 0x180fe2000001086f */
[-CC-:B------:R-:W-:Y:S01]  /*7490*/  FFMA.FTZ R90, R90, R11.reuse, -R111.reuse ;  /* 0x0000000b5a5a7223 */ /* 0x180fe2000001086f */
[-C--:B------:R-:W-:Y:S01]  /*74a0*/  FMUL.FTZ R2, R2, R11.reuse ;  /* 0x0000000b02027220 */ /* 0x080fe20000410000 */
[-CC-:B------:R-:W-:Y:S01]  /*74b0*/  FFMA.FTZ R130, R130, R11.reuse, -R111.reuse ;  /* 0x0000000b82827223 */ /* 0x180fe2000001086f */
[-CC-:B------:R-:W-:Y:S01]  /*74c0*/  FFMA.FTZ R92, R92, R11.reuse, -R111.reuse ;  /* 0x0000000b5c5c7223 */ /* 0x180fe2000001086f */
[-CC-:B------:R-:W-:Y:S01]  /*74d0*/  FFMA.FTZ R132, R132, R11.reuse, -R111.reuse ;  /* 0x0000000b84847223 */ /* 0x180fe2000001086f */
[----:B------:R-:W-:Y:S01]  /*74e0*/  FFMA.FTZ R136, R136, R11, -R111 ;  /* 0x0000000b88887223 */ /* 0x000fe2000001086f */
[----:B------:R-:W-:Y:S01]  /*74f0*/  MUFU.EX2 R98, R98 ;  /* 0x0000006200627308 */ /* 0x000fe20000000800 */
[----:B0-----:R-:W-:Y:S01]  /*7500*/  FFMA.FTZ R7, R0, R7, R21 ;  /* 0x0000000700077223 */ /* 0x001fe20000010015 */
        /* <DEDUP_REMOVED lines=13> */
[----:B------:R-:W-:Y:S01]  /*75e0*/  FFMA.FTZ R111, R154, R11, -R111 ;  /* 0x0000000b9a6f7223 */ /* 0x000fe2000001086f */
[----:B------:R-:W1:Y:S08]  /*75f0*/  MUFU.EX2 R159, R159 ;  /* 0x0000009f009f7308 */ /* 0x000e700000000800 */
[----:B------:R-:W2:Y:S01]  /*7600*/  MUFU.EX2 R122, R122 ;  /* 0x0000007a007a7308 */ /* 0x000ea20000000800 */
[----:B0-----:R-:W-:Y:S01]  /*7610*/  FFMA.FTZ R109, R2, R6, R157 ;  /* 0x00000006026d7223 */ /* 0x001fe2000001009d */
[----:B------:R-:W-:-:S03]  /*7620*/  FADD.FTZ R6, R162, R7 ;  /* 0x00000007a2067221 */ /* 0x000fc60000010000 */
[----:B------:R-:W-:Y:S01]  /*7630*/  FADD.FTZ R14, R98, R109 ;  /* 0x0000006d620e7221 */ /* 0x000fe20000010000 */
[----:B------:R-:W-:Y:S02]  /*7640*/  FADD.FTZ R7, R89, R6 ;  /* 0x0000000659077221 */ /* 0x000fe40000010000 */
[----:B------:R-:W0:Y:S01]  /*7650*/  MUFU.EX2 R153, R126 ;  /* 0x0000007e00997308 */ /* 0x000e220000000800 */
[----:B-1----:R-:W-:Y:S01]  /*7660*/  FADD.FTZ R14, R159, R14 ;  /* 0x0000000e9f0e7221 */ /* 0x002fe20000010000 */
[----:B------:R-:W-:-:S04]  /*7670*/  FADD.FTZ R6, R164, R7 ;  /* 0x00000007a4067221 */ /* 0x000fc80000010000 */
[----:B------:R-:W-:Y:S02]  /*7680*/  FADD.FTZ R7, R91, R6 ;  /* 0x000000065b077221 */ /* 0x000fe40000010000 */
[----:B------:R-:W1:Y:S01]  /*7690*/  MUFU.EX2 R128, R128 ;  /* 0x0000008000807308 */ /* 0x000e620000000800 */
[----:B--2---:R-:W-:Y:S01]  /*76a0*/  FADD.FTZ R14, R122, R14 ;  /* 0x0000000e7a0e7221 */ /* 0x004fe20000010000 */
[----:B------:R-:W-:-:S04]  /*76b0*/  FADD.FTZ R6, R166, R7 ;  /* 0x00000007a6067221 */ /* 0x000fc80000010000 */
[----:B------:R-:W-:Y:S02]  /*76c0*/  FADD.FTZ R7, R101, R6 ;  /* 0x0000000665077221 */ /* 0x000fe40000010000 */
[----:B------:R-:W2:Y:S01]  /*76d0*/  MUFU.EX2 R155, R90 ;  /* 0x0000005a009b7308 */ /* 0x000ea20000000800 */
[----:B0-----:R-:W-:Y:S01]  /*76e0*/  FADD.FTZ R14, R153, R14 ;  /* 0x0000000e990e7221 */ /* 0x001fe20000010000 */
[----:B------:R-:W-:-:S04]  /*76f0*/  FADD.FTZ R6, R168, R7 ;  /* 0x00000007a8067221 */ /* 0x000fc80000010000 */
        /* <DEDUP_REMOVED lines=19> */
[----:B------:R-:W-:-:S06]  /*7830*/  FADD.FTZ R6, R108, R7 ;  /* 0x000000076c067221 */ /* 0x000fcc0000010000 */
        /* <DEDUP_REMOVED lines=40> */
.L_x_1013:
[----:B------:R-:W0:Y:S01]  /*7ac0*/  S2UR UR5, SR_CgaCtaId ;  /* 0x00000000000579c3 */ /* 0x000e220000008800 */
[----:B------:R-:W-:Y:S01]  /*7ad0*/  UIADD3 UR14, UR14, 0x2a860, URZ ;  /* 0x0002a8600e0e7890 */ /* 0x000fe2000fffe03f */
[C---:B------:R-:W-:Y:S01]  /*7ae0*/  ISETP.GT.AND P1, PT, R20.reuse, R15, PT ;  /* 0x0000000f1400720c */ /* 0x040fe20003f24270 */
[----:B------:R-:W-:Y:S01]  /*7af0*/  VIADD R20, R20, 0xffffffff ;  /* 0xffffffff14147836 */ /* 0x000fe20000000000 */
[----:B------:R-:W-:Y:S01]  /*7b00*/  F2FP.F16.F32.PACK_AB R156, R162, R21 ;  /* 0x00000015a29c723e */ /* 0x000fe200000000ff */
[----:B------:R-:W-:Y:S01]  /*7b10*/  IMAD.MOV.U32 R14, RZ, RZ, R88 ;  /* 0x000000ffff0e7224 */ /* 0x000fe200078e0058 */
[----:B------:R-:W-:Y:S01]  /*7b20*/  F2FP.F16.F32.PACK_AB R145, R140, R145 ;  /* 0x000000918c91723e */ /* 0x000fe200000000ff */
[----:B------:R-:W-:Y:S01]  /*7b30*/  IMAD.MOV.U32 R21, RZ, RZ, R3 ;  /* 0x000000ffff157224 */ /* 0x000fe200078e0003 */
        /* <DEDUP_REMOVED lines=8> */
[----:B------:R-:W-:Y:S01]  /*7bc0*/  F2FP.F16.F32.PACK_AB R155, R130, R155 ;  /* 0x0000009b829b723e */ /* 0x000fe200000000ff */
[----:B0-----:R-:W-:Y:S01]  /*7bd0*/  UPRMT UR14, UR5, 0x654, UR14 ;  /* 0x00000654050e7896 */ /* 0x001fe2000800000e */
[----:B------:R-:W-:-:S02]  /*7be0*/  F2FP.F16.F32.PACK_AB R148, R160, R103 ;  /* 0x00000067a094723e */ /* 0x000fc400000000ff */
[----:B------:R-:W-:Y:S01]  /*7bf0*/  UMOV UR5, UR4 ;  /* 0x0000000400057c82 */ /* 0x000fe20008000000 */
[----:B------:R-:W-:Y:S02]  /*7c00*/  F2FP.F16.F32.PACK_AB R149, R132, R149 ;  /* 0x000000958495723e */ /* 0x000fe400000000ff */
[----:B------:R-:W-:Y:S02]  /*7c10*/  F2FP.F16.F32.PACK_AB R150, R94, R93 ;  /* 0x0000005d5e96723e */ /* 0x000fe400000000ff */
[----:B------:R-:W-:Y:S01]  /*7c20*/  F2FP.F16.F32.PACK_AB R151, R134, R151 ;  /* 0x000000978697723e */ /* 0x000fe200000000ff */
[----:B------:R-:W-:Y:S01]  /*7c30*/  SYNCS.ARRIVE.TRANS64.RED.A1T0 RZ, [UR14], RZ ;  /* 0x000000ffffff79a7 */ /* 0x000fe2000810040e */
        /* <DEDUP_REMOVED lines=9> */
[----:B------:R-:W-:Y:S01]  /*7cd0*/  F2FP.F16.F32.PACK_AB R139, R111, R139 ;  /* 0x0000008b6f8b723e */ /* 0x000fe200000000ff */
[----:B------:R-:W-:Y:S06]  /*7ce0*/  @P1 BRA `(.L_x_1014) ;  /* 0xffffffcc00341947 */ /* 0x000fec000383ffff */
.L_x_995:
[----:B------:R-:W-:Y:S01]  /*7cf0*/  ISETP.NE.AND P2, PT, R23, 0x1, PT ;  /* 0x000000011700780c */ /* 0x000fe20003f45270 */
[----:B------:R-:W0:Y:S01]  /*7d00*/  S2R R13, SR_CTAID.X ;  /* 0x00000000000d7919 */ /* 0x000e220000002500 */
[----:B------:R-:W1:Y:S01]  /*7d10*/  LDC R21, c[0x0][0x2f0] ;  /* 0x0000bc00ff157b82 */ /* 0x000e620000000800 */
[----:B------:R-:W-:Y:S01]  /*7d20*/  UIADD3 UR10, -UR10, 0x1, URZ ;  /* 0x000000010a0a7890 */ /* 0x000fe2000fffe13f */
[----:B------:R-:W-:Y:S01]  /*7d30*/  LOP3.LUT P1, RZ, R18, 0x80000, RZ, 0xc0, !PT ;  /* 0x0008000012ff7812 */ /* 0x000fe2000782c0ff */
[----:B------:R-:W-:-:S08]  /*7d40*/  ULDC UR5, c[0x0][0x9dc] ;  /* 0x0002770000057ab9 */ /* 0x000fd00000000800 */
[----:B------:R-:W2:Y:S08]  /*7d50*/  @P2 LDC R14, c[0x0][0x44c] ;  /* 0x00011300ff0e2b82 */ /* 0x000eb00000000800 */
[----:B------:R-:W3:Y:S01]  /*7d60*/  @P2 LDC R15, c[0x0][0x450] ;  /* 0x00011400ff0f2b82 */ /* 0x000ee20000000800 */
[----:B-1----:R-:W-:Y:S01]  /*7d70*/  IMAD R90, R16, R21, UR10 ;  /* 0x0000000a105a7e24 */ /* 0x002fe2000f8e0215 */
[----:B0-----:R-:W-:-:S05]  /*7d80*/  LEA R13, R13, 0x7f, 0x7 ;  /* 0x0000007f0d0d7811 */ /* 0x001fca00078e38ff */
[----:B--2---:R-:W-:-:S05]  /*7d90*/  @P2 IMAD.HI.U32 R14, R13, R14, RZ ;  /* 0x0000000e0d0e2227 */ /* 0x004fca00078e00ff */
[----:B---3--:R-:W-:-:S04]  /*7da0*/  @P2 SHF.R.U32.HI R13, RZ, R15, R14 ;  /* 0x0000000fff0d2219 */ /* 0x008fc8000001160e */
[----:B------:R-:W-:-:S05]  /*7db0*/  IADD3 R13, R90, R13, RZ ;  /* 0x0000000d5a0d7210 */ /* 0x000fca0007ffe0ff */
[----:B------:R-:W-:Y:S01]  /*7dc0*/  VIADD R14, R13, -UR5 ;  /* 0x800000050d0e7c36 */ /* 0x000fe20008000000 */
[----:B------:R-:W-:Y:S06]  /*7dd0*/  @!P1 BRA `(.L_x_1015) ;  /* 0x0000000000449947 */ /* 0x000fec0003800000 */
[----:B------:R-:W-:-:S13]  /*7de0*/  ISETP.GT.AND P1, PT, R13, -0x1, PT ;  /* 0xffffffff0d00780c */ /* 0x000fda0003f24270 */
[----:B------:R-:W-:Y:S05]  /*7df0*/  @P1 BRA `(.L_x_1016) ;  /* 0x0000000000201947 */ /* 0x000fea0003800000 */
[----:B------:R-:W0:Y:S01]  /*7e00*/  LDC R92, c[0x0][0x9e4] ;  /* 0x00027900ff5c7b82 */ /* 0x000e220000000800 */
[----:B------:R-:W-:Y:S02]  /*7e10*/  LOP3.LUT R13, RZ, R13, RZ, 0x33, !PT ;  /* 0x0000000dff0d7212 */ /* 0x000fe400078e33ff */
[----:B0-----:R-:W-:-:S13]  /*7e20*/  ISETP.NE.AND P1, PT, R92, 0x1, PT ;  /* 0x000000015c00780c */ /* 0x001fda0003f25270 */
[----:B------:R-:W0:Y:S02]  /*7e30*/  @P1 LDC.64 R90, c[0x0][0x9e8] ;  /* 0x00027a00ff5a1b82 */ /* 0x000e240000000a00 */
[----:B0-----:R-:W-:-:S05]  /*7e40*/  @P1 IMAD.HI.U32 R90, R13, R90, RZ ;  /* 0x0000005a0d5a1227 */ /* 0x001fca00078e00ff */
[----:B------:R-:W-:-:S04]  /*7e50*/  @P1 SHF.R.U32.HI R13, RZ, R91, R90 ;  /* 0x0000005bff0d1219 */ /* 0x000fc8000001165a */
[----:B------:R-:W-:Y:S01]  /*7e60*/  LOP3.LUT R13, RZ, R13, RZ, 0x33, !PT ;  /* 0x0000000dff0d7212 */ /* 0x000fe200078e33ff */
[----:B------:R-:W-:Y:S06]  /*7e70*/  BRA `(.L_x_1017) ;  /* 0x0000000000147947 */ /* 0x000fec0003800000 */
.L_x_1016:
[----:B------:R-:W0:Y:S02]  /*7e80*/  LDC R92, c[0x0][0x9e4] ;  /* 0x00027900ff5c7b82 */ /* 0x000e240000000800 */
[----:B0-----:R-:W-:-:S13]  /*7e90*/  ISETP.NE.AND P1, PT, R92, 0x1, PT ;  /* 0x000000015c00780c */ /* 0x001fda0003f25270 */
[----:B------:R-:W0:Y:S02]  /*7ea0*/  @P1 LDC.64 R90, c[0x0][0x9e8] ;  /* 0x00027a00ff5a1b82 */ /* 0x000e240000000a00 */
[----:B0-----:R-:W-:-:S05]  /*7eb0*/  @P1 IMAD.HI.U32 R90, R13, R90, RZ ;  /* 0x0000005a0d5a1227 */ /* 0x001fca00078e00ff */
[----:B------:R-:W-:-:S07]  /*7ec0*/  @P1 SHF.R.U32.HI R13, RZ, R91, R90 ;  /* 0x0000005bff0d1219 */ /* 0x000fce000001165a */
.L_x_1017:
[----:B------:R-:W-:-:S05]  /*7ed0*/  IMAD R13, R13, R92, RZ ;  /* 0x0000005c0d0d7224 */ /* 0x000fca00078e02ff */
[----:B------:R-:W-:-:S07]  /*7ee0*/  VIMNMX R14, R14, R13, !PT ;  /* 0x0000000d0e0e7248 */ /* 0x000fce0007fe0100 */
.L_x_1015:
[----:B------:R-:W-:-:S04]  /*7ef0*/  VIADD R14, R14, 0x5f ;  /* 0x0000005f0e0e7836 */ /* 0x000fc80000000000 */
[----:B------:R-:W-:-:S05]  /*7f00*/  IMAD.HI R14, R14, 0x2aaaaaab, RZ ;  /* 0x2aaaaaab0e0e7827 */ /* 0x000fca00078e02ff */
[----:B------:R-:W-:-:S04]  /*7f10*/  SHF.R.U32.HI R13, RZ, 0x1f, R14 ;  /* 0x0000001fff0d7819 */ /* 0x000fc8000001160e */
[----:B------:R-:W-:-:S04]  /*7f20*/  LEA.HI.SX32 R14, R14, R13, 0x1c ;  /* 0x0000000d0e0e7211 */ /* 0x000fc800078fe2ff */
[----:B------:R-:W-:-:S04]  /*7f30*/  VIMNMX R13, R17, R14, !PT ;  /* 0x0000000e110d7248 */ /* 0x000fc80007fe0100 */
[----:B------:R-:W-:-:S13]  /*7f40*/  ISETP.GE.AND P1, PT, R20, R13, PT ;  /* 0x0000000d1400720c */ /* 0x000fda0003f26270 */
[----:B------:R-:W-:Y:S05]  /*7f50*/  @!P1 BRA `(.L_x_1018) ;  /* 0x0000002000709947 */ /* 0x000fea0003800000 */
[----:B------:R-:W-:Y:S01]  /*7f60*/  IMAD.MOV.U32 R21, RZ, RZ, R88 ;  /* 0x000000ffff157224 */ /* 0x000fe200078e0058 */
[----:B------:R-:W-:Y:S01]  /*7f70*/  UMOV UR7, UR4 ;  /* 0x0000000400077c82 */ /* 0x000fe20008000000 */
[----:B------:R-:W-:Y:S01]  /*7f80*/  IMAD.MOV.U32 R15, RZ, RZ, R12 ;  /* 0x000000ffff0f7224 */ /* 0x000fe200078e000c */
[----:B------:R-:W-:Y:S01]  /*7f90*/  ULDC UR5, c[0x0][0x9d8] ;  /* 0x0002760000057ab9 */ /* 0x000fe20000000800 */
[----:B------:R-:W-:-:S07]  /*7fa0*/  IMAD.MOV.U32 R14, RZ, RZ, R3 ;  /* 0x000000ffff0e7224 */ /* 0x000fce00078e0003 */
.L_x_1029:
[----:B------:R-:W-:-:S04]  /*7fb0*/  UIADD3 UR4, UR7, 0x1, URZ ;  /* 0x0000000107047890 */ /* 0x000fc8000fffe03f */
[----:B------:R-:W-:-:S04]  /*7fc0*/  UISETP.NE.AND UP0, UPT, UR4, 0x2, UPT ;  /* 0x000000020400788c */ /* 0x000fc8000bf05270 */
[----:B------:R-:W-:Y:S02]  /*7fd0*/  USEL UR6, URZ, 0x1, UP0 ;  /* 0x000000013f067887 */ /* 0x000fe40008000000 */
[----:B------:R-:W-:-:S04]  /*7fe0*/  USEL UR4, UR4, URZ, UP0 ;  /* 0x0000003f04047287 */ /* 0x000fc80008000000 */
[----:B------:R-:W-:Y:S01]  /*7ff0*/  LOP3.LUT R3, R14, UR6, RZ, 0x3c, !PT ;  /* 0x000000060e037c12 */ /* 0x000fe2000f8e3cff */
[----:B------:R-:W-:Y:S07]  /*8000*/  @!P0 BRA `(.L_x_1019) ;  /* 0x0000000000048947 */ /* 0x000fee0003800000 */
[----:B------:R-:W-:Y:S01]  /*8010*/  BPT.TRAP 0x1 ;  /* 0x000000040000795c */ /* 0x000fe20000300000 */
.L_x_1019:
[----:B------:R-:W-:Y:S01]  /*8020*/  ULEA UR6, UR4, UR58, 0x3 ;  /* 0x0000003a04067291 */ /* 0x000fe2000f8e183f */
[----:B------:R-:W-:-:S08]  /*8030*/  SHF.L.U32 R11, R3, 0x1f, RZ ;  /* 0x0000001f030b7819 */ /* 0x000fd000000006ff */
[----:B------:R0:W1:Y:S01]  /*8040*/  SYNCS.PHASECHK.TRANS64.TRYWAIT P1, [UR6+0x2a830], R11 ;  /* 0x02a8300bff0075a7 */ /* 0x0000620008020146 */
[----:B------:R-:W-:Y:S05]  /*8050*/  @!P0 BRA `(.L_x_1020) ;  /* 0x0000000000048947 */ /* 0x000fea0003800000 */
[----:B------:R-:W-:Y:S01]  /*8060*/  BPT.TRAP 0x1 ;  /* 0x000000040000795c */ /* 0x000fe20000300000 */
.L_x_1020:
[----:B-1----:R-:W-:Y:S05]  /*8070*/  @P1 BRA `(.L_x_1021) ;  /* 0x0000000000081947 */ /* 0x002fea0003800000 */
[----:B------:R-:W1:Y:S02]  /*8080*/  SYNCS.PHASECHK.TRANS64.TRYWAIT P1, [UR6+0x2a830], R11 ;  /* 0x02a8300bff0075a7 */ /* 0x000e640008020146 */
[----:B-1----:R-:W-:Y:S05]  /*8090*/  @!P1 BRA `(.L_x_1022) ;  /* 0x000000b8004c9947 */ /* 0x002fea0003800000 */
.L_x_1021:
        /* <DEDUP_REMOVED lines=129> */
.L_x_1023:
[----:B------:R-:W-:Y:S01]  /*88b0*/  ULEA UR6, UR7, UR58, 0x3 ;  /* 0x0000003a07067291 */ /* 0x000fe2000f8e183f */
[----:B------:R-:W-:-:S08]  /*88c0*/  SHF.L.U32 R0, R14, 0x1f, RZ ;  /* 0x0000001f0e007819 */ /* 0x000fd000000006ff */
[----:B------:R2:W3:Y:S01]  /*88d0*/  SYNCS.PHASECHK.TRANS64.TRYWAIT P1, [UR6+0x2a850], R0 ;  /* 0x02a85000ff0075a7 */ /* 0x0004e20008020146 */
[----:B------:R-:W-:Y:S05]  /*88e0*/  @!P0 BRA `(.L_x_1024) ;  /* 0x0000000000048947 */ /* 0x000fea0003800000 */
[----:B------:R-:W-:Y:S01]  /*88f0*/  BPT.TRAP 0x1 ;  /* 0x000000040000795c */ /* 0x000fe20000300000 */
.L_x_1024:
[----:B---3--:R-:W-:Y:S05]  /*8900*/  @P1 BRA `(.L_x_1025) ;  /* 0x0000000000081947 */ /* 0x008fea0003800000 */
[----:B------:R-:W3:Y:S02]  /*8910*/  SYNCS.PHASECHK.TRANS64.TRYWAIT P1, [UR6+0x2a850], R0 ;  /* 0x02a85000ff0075a7 */ /* 0x000ee40008020146 */
[----:B---3--:R-:W-:Y:S05]  /*8920*/  @!P1 BRA `(.L_x_1026) ;  /* 0x000000b000409947 */ /* 0x008fea0003800000 */
.L_x_1025:
[----:B------:R-:W-:Y:S01]  /*8930*/  UIADD3 UR10, UR58, 0x400, URZ ;  /* 0x000004003a0a7890 */ /* 0x000fe2000fffe03f */
[----:B------:R-:W-:Y:S01]  /*8940*/  WARPGROUP.ARRIVE ;  /* 0x00000000000079c5 */ /* 0x000fe20000000000 */
[----:B------:R-:W-:Y:S01]  /*8950*/  UMOV UR11, 0x40000040 ;  /* 0x40000040000b7882 */ /* 0x000fe20000000000 */
[----:B------:R-:W-:Y:S01]  /*8960*/  UMOV UR15, 0x40000040 ;  /* 0x40000040000f7882 */ /* 0x000fe20000000000 */
[----:B------:R-:W-:-:S04]  /*8970*/  USHF.R.U32.HI UR10, URZ, 0x4, UR10 ;  /* 0x000000043f0a7899 */ /* 0x000fc8000801160a */
[----:B------:R-:W-:-:S04]  /*8980*/  ULOP3.LUT UR10, UR10, 0x3fff, URZ, 0xc0, !UPT ;  /* 0x00003fff0a0a7892 */ /* 0x000fc8000f8ec03f */
[----:B------:R-:W-:-:S04]  /*8990*/  ULOP3.LUT UR10, UR10, 0x3000000, URZ, 0xfc, !UPT ;  /* 0x030000000a0a7892 */ /* 0x000fc8000f8efc3f */
[----:B------:R-:W-:-:S04]  /*89a0*/  UIMAD UR10, UR7, 0x600, UR10 ;  /* 0x00000600070a78a4 */ /* 0x000fc8000f8e020a */
[----:B------:R-:W-:-:S05]  /*89b0*/  UIADD3 UR14, UR10, 0x80, URZ ;  /* 0x000000800a0e7890 */ /* 0x000fca000fffe03f */
[----:B------:R-:W-:Y:S01]  /*89c0*/  HGMMA.64x128x16.F32 R24, R156, gdesc[UR8].tnspB, R24, gsb0 ;  /* 0x41e000089c187df0 */ /* 0x000fe20008000818 */
[----:B------:R-:W-:Y:S02]  /*89d0*/  UMOV UR11, 0x40000040 ;  /* 0x40000040000b7882 */ /* 0x000fe40000000000 */
        /* <DEDUP_REMOVED lines=18> */
[----:B------:R-:W-:Y:S03]  /*8b00*/  HGMMA.64x128x16.F32 R24, R140, gdesc[UR12].tnspB, R24, gsb0 ;  /* 0x41e0000c8c187df0 */ /* 0x000fe60008000818 */
[----:B------:R-:W-:Y:S02]  /*8b10*/  WARPGROUP.DEPBAR.LE gsb0, 0x0 ;  /* 0x00008000000079c5 */ /* 0x000fe40000010000 */
[----:B------:R-:W-:-:S07]  /*8b20*/  WARPGROUP.ARRIVE ;  /* 0x00000000000079c5 */ /* 0x000fce0000000000 */
[----:B------:R-:W-:Y:S03]  /*8b30*/  HGMMA.64x128x16.F32 R24, R136, gdesc[UR8].tnspB, R24, gsb0 ;  /* 0x41e0000888187df0 */ /* 0x000fe60008000818 */
[----:B------:R-:W-:Y:S02]  /*8b40*/  WARPGROUP.DEPBAR.LE gsb0, 0x0 ;  /* 0x00008000000079c5 */ /* 0x000fe40000010000 */
[----:B------:R-:W-:Y:S05]  /*8b50*/  @!P0 BRA `(.L_x_1027) ;  /* 0x0000000000048947 */ /* 0x000fea0003800000 */
[----:B------:R-:W-:Y:S01]  /*8b60*/  BPT.TRAP 0x1 ;  /* 0x000000040000795c */ /* 0x000fe20000300000 */
.L_x_1027:
        /* <DEDUP_REMOVED lines=38> */
[----:B------:R-:W1:Y:S01]  /*8dd0*/  MUFU.TANH R140, R140 ;  /* 0x0000008c008c7308 */ /* 0x000e620000002400 */
        /* <DEDUP_REMOVED lines=19> */
[----:B--2---:R-:W-:Y:S01]  /*8f10*/  FMUL.FTZ R0, R134, UR5 ;  /* 0x0000000586007c20 */ /* 0x004fe20008410000 */
[----:B------:R-:W-:Y:S01]  /*8f20*/  FMUL.FTZ R134, R135, UR5 ;  /* 0x0000000587867c20 */ /* 0x000fe20008410000 */
[----:B------:R-:W1:Y:S01]  /*8f30*/  S2UR UR10, SR_CgaCtaId ;  /* 0x00000000000a79c3 */ /* 0x000e620000008800 */
[----:B------:R-:W-:Y:S01]  /*8f40*/  ULEA UR7, UR4, UR58, 0x3 ;  /* 0x0000003a04077291 */ /* 0x000fe2000f8e183f */
[----:B------:R-:W2:Y:S01]  /*8f50*/  MUFU.TANH R94, R94 ;  /* 0x0000005e005e7308 */ /* 0x000ea20000002400 */
[----:B---3--:R-:W-:-:S02]  /*8f60*/  FMNMX.FTZ R11, R142, R11, !PT ;  /* 0x0000000b8e0b7209 */ /* 0x008fc40007810000 */
[----:B------:R-:W-:-:S05]  /*8f70*/  UIADD3 UR7, UR7, 0x2a840, URZ ;  /* 0x0002a84007077890 */ /* 0x000fca000fffe03f */
[----:B------:R-:W3:Y:S01]  /*8f80*/  MUFU.TANH R144, R144 ;  /* 0x0000009000907308 */ /* 0x000ee20000002400 */
[----:B0-----:R-:W-:-:S07]  /*8f90*/  FMNMX.FTZ R89, R92, R89, !PT ;  /* 0x000000595c597209 */ /* 0x001fce0007810000 */
[----:B------:R-:W0:Y:S01]  /*8fa0*/  MUFU.TANH R146, R146 ;  /* 0x0000009200927308 */ /* 0x000e220000002400 */
[----:B--2---:R-:W-:Y:S01]  /*8fb0*/  FMNMX.FTZ R89, R94, R89, !PT ;  /* 0x000000595e597209 */ /* 0x004fe20007810000 */
[----:B-1----:R-:W-:-:S06]  /*8fc0*/  UPRMT UR7, UR10, 0x654, UR7 ;  /* 0x000006540a077896 */ /* 0x002fcc0008000007 */
[----:B------:R-:W1:Y:S01]  /*8fd0*/  MUFU.TANH R96, R96 ;  /* 0x0000006000607308 */ /* 0x000e620000002400 */
[----:B---3--:R-:W-:Y:S02]  /*8fe0*/  FMNMX.FTZ R11, R144, R11, !PT ;  /* 0x0000000b900b7209 */ /* 0x008fe40007810000 */
[----:B------:R-:W-:Y:S05]  /*8ff0*/  SYNCS.ARRIVE.TRANS64.RED.A1T0 RZ, [UR7], RZ ;  /* 0x000000ffffff79a7 */ /* 0x000fea0008100407 */
        /* <DEDUP_REMOVED lines=70> */
[----:B------:R0:W1:Y:S01]  /*9460*/  MUFU.TANH R132, R0 ;  /* 0x0000000000847308 */ /* 0x0000620000002400 */
[----:B--2---:R-:W-:-:S07]  /*9470*/  FMNMX.FTZ R11, R180, R11, !PT ;  /* 0x0000000bb40b7209 */ /* 0x004fce0007810000 */
[----:B------:R-:W2:Y:S01]  /*9480*/  MUFU.TANH R134, R134 ;  /* 0x0000008600867308 */ /* 0x000ea20000002400 */
[----:B0-----:R-:W-:-:S05]  /*9490*/  FMNMX.FTZ R0, R182, R11, !PT ;  /* 0x0000000bb6007209 */ /* 0x001fca0007810000 */
[----:B------:R-:W0:Y:S01]  /*94a0*/  SHFL.BFLY PT, R11, R0, 0x2, 0x1f ;  /* 0x0c401f00000b7f89 */ /* 0x000e2200000e0000 */
[----:B-1----:R-:W-:-:S04]  /*94b0*/  FMNMX.FTZ R89, R132, R89, !PT ;  /* 0x0000005984597209 */ /* 0x002fc80007810000 */
[----:B--2---:R-:W-:-:S05]  /*94c0*/  FMNMX.FTZ R89, R134, R89, !PT ;  /* 0x0000005986597209 */ /* 0x004fca0007810000 */
[----:B------:R-:W1:Y:S01]  /*94d0*/  SHFL.BFLY PT, R12, R89, 0x2, 0x1f ;  /* 0x0c401f00590c7f89 */ /* 0x000e6200000e0000 */
[----:B0-----:R-:W-:Y:S02]  /*94e0*/  FMNMX.FTZ R2, R0, R11, !PT ;  /* 0x0000000b00027209 */ /* 0x001fe40007810000 */
[----:B------:R-:W0:Y:S03]  /*94f0*/  LDC R11, c[0x0][0x988] ;  /* 0x00026200ff0b7b82 */ /* 0x000e260000000800 */
[----:B------:R-:W2:Y:S01]  /*9500*/  SHFL.BFLY PT, R91, R2, 0x1, 0x1f ;  /* 0x0c201f00025b7f89 */ /* 0x000ea200000e0000 */
[----:B-1----:R-:W-:-:S05]  /*9510*/  FMNMX.FTZ R93, R89, R12, !PT ;  /* 0x0000000c595d7209 */ /* 0x002fca0007810000 */
[----:B------:R-:W1:Y:S01]  /*9520*/  SHFL.BFLY PT, R88, R93, 0x1, 0x1f ;  /* 0x0c201f005d587f89 */ /* 0x000e6200000e0000 */
[----:B--2---:R-:W-:-:S05]  /*9530*/  FMNMX.FTZ R12, R2, R91, !PT ;  /* 0x0000005b020c7209 */ /* 0x004fca0007810000 */
[C---:B0-----:R-:W-:Y:S01]  /*9540*/  FMUL.FTZ R109, R12.reuse, R11 ;  /* 0x0000000b0c6d7220 */ /* 0x041fe20000410000 */
[----:B------:R-:W-:-:S03]  /*9550*/  FADD.FTZ R184, -R12, R15 ;  /* 0x0000000f0cb87221 */ /* 0x000fc60000010100 */
        /* <DEDUP_REMOVED lines=11> */
[-C--:B------:R-:W-:Y:S01]  /*9610*/  FFMA.FTZ R93, R154, R11.reuse, -R109 ;  /* 0x0000000b9a5d7223 */ /* 0x080fe2000001086d */
[----:B------:R-:W-:Y:S01]  /*9620*/  FADD.FTZ R186, -R88, R21 ;  /* 0x0000001558ba7221 */ /* 0x000fe20000010100 */
        /* <DEDUP_REMOVED lines=13> */
[-C--:B------:R-:W-:Y:S01]  /*9700*/  FMUL.FTZ R109, R88, R11.reuse ;  /* 0x0000000b586d7220 */ /* 0x080fe20000410000 */
[-C--:B------:R-:W-:Y:S01]  /*9710*/  FMUL.FTZ R184, R184, R11.reuse ;  /* 0x0000000bb8b87220 */ /* 0x080fe20000410000 */
[-C--:B------:R-:W-:Y:S01]  /*9720*/  FMUL.FTZ R186, R186, R11.reuse ;  /* 0x0000000bbaba7220 */ /* 0x080fe20000410000 */
        /* <DEDUP_REMOVED lines=23> */
[----:B------:R-:W-:Y:S01]  /*98a0*/  FFMA.FTZ R130, R130, R11, -R109 ;  /* 0x0000000b82827223 */ /* 0x000fe2000001086d */
[----:B------:R-:W1:Y:S01]  /*98b0*/  MUFU.EX2 R157, R14 ;  /* 0x0000000e009d7308 */ /* 0x000e620000000800 */
[----:B0-----:R-:W-:Y:S01]  /*98c0*/  FFMA.FTZ R7, R0, R7, R15 ;  /* 0x0000000700077223 */ /* 0x001fe2000001000f */
[-CC-:B------:R-:W-:Y:S01]  /*98d0*/  FFMA.FTZ R178, R178, R11.reuse, -R109.reuse ;  /* 0x0000000bb2b27223 */ /* 0x180fe2000001086d */
[-CC-:B------:R-:W-:Y:S01]  /*98e0*/  FFMA.FTZ R132, R132, R11.reuse, -R109.reuse ;  /* 0x0000000b84847223 */ /* 0x180fe2000001086d */
[----:B------:R-:W-:-:S04]  /*98f0*/  FFMA.FTZ R109, R134, R11, -R109 ;  /* 0x0000000b866d7223 */ /* 0x000fc8000001086d */
[----:B------:R-:W0:Y:S08]  /*9900*/  MUFU.EX2 R136, R136 ;  /* 0x0000008800887308 */ /* 0x000e300000000800 */
[----:B------:R-:W2:Y:S01]  /*9910*/  MUFU.EX2 R90, R90 ;  /* 0x0000005a005a7308 */ /* 0x000ea20000000800 */
[----:B-1----:R-:W-:-:S07]  /*9920*/  FFMA.FTZ R6, R2, R6, R157 ;  /* 0x0000000602067223 */ /* 0x002fce000001009d */
        /* <DEDUP_REMOVED lines=92> */
.L_x_1028:
        /* <DEDUP_REMOVED lines=35> */
.L_x_1018:
[----:B------:R-:W-:-:S13]  /*a120*/  ISETP.GE.AND P1, PT, R20, R17, PT ;  /* 0x000000111400720c */ /* 0x000fda0003f26270 */
[----:B------:R-:W-:Y:S05]  /*a130*/  @!P1 BRA `(.L_x_1030) ;  /* 0x0000003000ec9947 */ /* 0x000fea0003800000 */
[----:B------:R-:W-:Y:S01]  /*a140*/  IMAD.MOV.U32 R14, RZ, RZ, R88 ;  /* 0x000000ffff0e7224 */ /* 0x000fe200078e0058 */
[----:B------:R-:W-:Y:S01]  /*a150*/  UMOV UR7, UR4 ;  /* 0x0000000400077c82 */ /* 0x000fe20008000000 */
[----:B------:R-:W-:Y:S01]  /*a160*/  IMAD.MOV.U32 R13, RZ, RZ, R12 ;  /* 0x000000ffff0d7224 */ /* 0x000fe200078e000c */
[----:B------:R-:W-:Y:S01]  /*a170*/  ULDC UR61, c[0x0][0x9e4] ;  /* 0x00027900003d7ab9 */ /* 0x000fe20000000800 */
[----:B------:R-:W-:Y:S01]  /*a180*/  IMAD.MOV.U32 R15, RZ, RZ, R3 ;  /* 0x000000ffff0f7224 */ /* 0x000fe200078e0003 */
[----:B------:R-:W-:-:S06]  /*a190*/  ULDC UR5, c[0x0][0x9d8] ;  /* 0x0002760000057ab9 */ /* 0x000fcc0000000800 */
.L_x_1049:
[----:B------:R-:W-:-:S04]  /*a1a0*/  UIADD3 UR4, UR7, 0x1, URZ ;  /* 0x0000000107047890 */ /* 0x000fc8000fffe03f */
[----:B------:R-:W-:-:S04]  /*a1b0*/  UISETP.NE.AND UP0, UPT, UR4, 0x2, UPT ;  /* 0x000000020400788c */ /* 0x000fc8000bf05270 */
[----:B------:R-:W-:Y:S02]  /*a1c0*/  USEL UR6, URZ, 0x1, UP0 ;  /* 0x000000013f067887 */ /* 0x000fe40008000000 */
[----:B------:R-:W-:-:S04]  /*a1d0*/  USEL UR4, UR4, URZ, UP0 ;  /* 0x0000003f04047287 */ /* 0x000fc80008000000 */
[----:B------:R-:W-:Y:S01]  /*a1e0*/  LOP3.LUT R3, R15, UR6, RZ, 0x3c, !PT ;  /* 0x000000060f037c12 */ /* 0x000fe2000f8e3cff */
[----:B------:R-:W-:Y:S07]  /*a1f0*/  @!P0 BRA `(.L_x_1031) ;  /* 0x0000000000048947 */ /* 0x000fee0003800000 */
[----:B------:R-:W-:Y:S01]  /*a200*/  BPT.TRAP 0x1 ;  /* 0x000000040000795c */ /* 0x000fe20000300000 */
.L_x_1031:
[----:B------:R-:W-:Y:S01]  /*a210*/  ULEA UR59, UR4, UR58, 0x3 ;  /* 0x0000003a043b7291 */ /* 0x000fe2000f8e183f */
[----:B------:R-:W-:-:S08]  /*a220*/  SHF.L.U32 R11, R3, 0x1f, RZ ;  /* 0x0000001f030b7819 */ /* 0x000fd000000006ff */
[----:B------:R0:W1:Y:S01]  /*a230*/  SYNCS.PHASECHK.TRANS64.TRYWAIT P1, [UR59+0x2a830], R11 ;  /* 0x02a8300bff0075a7 */ /* 0x000062000802017b */
[----:B------:R-:W-:Y:S05]  /*a240*/  @!P0 BRA `(.L_x_1032) ;  /* 0x0000000000048947 */ /* 0x000fea0003800000 */
[----:B------:R-:W-:Y:S01]  /*a250*/  BPT.TRAP 0x1 ;  /* 0x000000040000795c */ /* 0x000fe20000300000 */
.L_x_1032:
[----:B-1----:R-:W-:Y:S05]  /*a260*/  @P1 BRA `(.L_x_1033) ;  /* 0x0000000000081947 */ /* 0x002fea0003800000 */
[----:B------:R-:W1:Y:S02]  /*a270*/  SYNCS.PHASECHK.TRANS64.TRYWAIT P1, [UR59+0x2a830], R11 ;  /* 0x02a8300bff0075a7 */ /* 0x000e64000802017b */
[----:B-1----:R-:W-:Y:S05]  /*a280*/  @!P1 BRA `(.L_x_1034) ;  /* 0x0000009800009947 */ /* 0x002fea0003800000 */
.L_x_1033:
        /* <DEDUP_REMOVED lines=129> */
.L_x_1035:
[----:B------:R-:W-:Y:S01]  /*aaa0*/  ULEA UR10, UR7, UR58, 0x3 ;  /* 0x0000003a070a7291 */ /* 0x000fe2000f8e183f */
[----:B------:R-:W-:-:S08]  /*aab0*/  SHF.L.U32 R0, R15, 0x1f, RZ ;  /* 0x0000001f0f007819 */ /* 0x000fd000000006ff */
[----:B------:R2:W3:Y:S01]  /*aac0*/  SYNCS.PHASECHK.TRANS64.TRYWAIT P1, [UR10+0x2a850], R0 ;  /* 0x02a85000ff0075a7 */ /* 0x0004e2000802014a */
[----:B------:R-:W-:Y:S05]  /*aad0*/  @!P0 BRA `(.L_x_1036) ;  /* 0x0000000000048947 */ /* 0x000fea0003800000 */
[----:B------:R-:W-:Y:S01]  /*aae0*/  BPT.TRAP 0x1 ;  /* 0x000000040000795c */ /* 0x000fe20000300000 */
.L_x_1036:
[----:B---3--:R-:W-:Y:S05]  /*aaf0*/  @P1 BRA `(.L_x_1037) ;  /* 0x0000000000081947 */ /* 0x008fea0003800000 */
[----:B------:R-:W3:Y:S02]  /*ab00*/  SYNCS.PHASECHK.TRANS64.TRYWAIT P1, [UR10+0x2a850], R0 ;  /* 0x02a85000ff0075a7 */ /* 0x000ee4000802014a */
[----:B---3--:R-:W-:Y:S05]  /*ab10*/  @!P1 BRA `(.L_x_1038) ;  /* 0x0000008c00f49947 */ /* 0x008fea0003800000 */
.L_x_1037:
[----:B------:R-:W-:Y:S01]  /*ab20*/  UIADD3 UR6, UR58, 0x400, URZ ;  /* 0x000004003a067890 */ /* 0x000fe2000fffe03f */
[----:B------:R-:W-:-:S03]  /*ab30*/  WARPGROUP.ARRIVE ;  /* 0x00000000000079c5 */ /* 0x000fc60000000000 */
[----:B------:R-:W-:-:S04]  /*ab40*/  USHF.R.U32.HI UR6, URZ, 0x4, UR6 ;  /* 0x000000043f067899 */ /* 0x000fc80008011606 */
[----:B------:R-:W-:-:S04]  /*ab50*/  ULOP3.LUT UR6, UR6, 0x3fff, URZ, 0xc0, !UPT ;  /* 0x00003fff06067892 */ /* 0x000fc8000f8ec03f */
[----:B------:R-:W-:-:S04]  /*ab60*/  ULOP3.LUT UR6, UR6, 0x3000000, URZ, 0xfc, !UPT ;  /* 0x0300000006067892 */ /* 0x000fc8000f8efc3f */
[----:B------:R-:W-:-:S03]  /*ab70*/  UIMAD UR11, UR7, 0x600, UR6 ;  /* 0x00000600070b78a4 */ /* 0x000fc6000f8e0206 */
[----:B------:R-:W-:-:S04]  /*ab80*/  UMOV UR7, 0x40000040 ;  /* 0x4000004000077882 */ /* 0x000fc80000000000 */
        /* <DEDUP_REMOVED lines=30> */
.L_x_1039:
[----:B------:R-:W-:Y:S01]  /*ad70*/  ISETP.NE.AND P2, PT, R23, 0x1, PT ;  /* 0x000000011700780c */ /* 0x000fe20003f45270 */
[----:B------:R-:W-:Y:S01]  /*ad80*/  FMUL.FTZ R164, R93, UR5 ;  /* 0x000000055da47c20 */ /* 0x000fe20008410000 */
[----:B------:R-:W-:Y:S01]  /*ad90*/  FMUL.FTZ R139, R92, UR5 ;  /* 0x000000055c8b7c20 */ /* 0x000fe20008410000 */
[----:B------:R-:W3:Y:S01]  /*ada0*/  S2UR UR7, SR_CgaCtaId ;  /* 0x00000000000779c3 */ /* 0x000ee20000008800 */
[----:B------:R-:W-:Y:S01]  /*adb0*/  FMUL.FTZ R158, R105, UR5 ;  /* 0x00000005699e7c20 */ /* 0x000fe20008410000 */
[----:B------:R-:W-:Y:S02]  /*adc0*/  IMAD.MOV.U32 R105, RZ, RZ, R8 ;  /* 0x000000ffff697224 */ /* 0x000fe400078e0008 */
[----:B0-2---:R-:W-:Y:S01]  /*add0*/  FMUL.FTZ R0, R90, UR5 ;  /* 0x000000055a007c20 */ /* 0x005fe20008410000 */
[----:B------:R-:W-:Y:S01]  /*ade0*/  FMUL.FTZ R138, R114, UR5 ;  /* 0x00000005728a7c20 */ /* 0x000fe20008410000 */
[----:B------:R-:W-:Y:S01]  /*adf0*/  FMUL.FTZ R90, R103, UR5 ;  /* 0x00000005675a7c20 */ /* 0x000fe20008410000 */
[----:B------:R-:W-:Y:S01]  /*ae00*/  FMUL.FTZ R103, R111, UR5 ;  /* 0x000000056f677c20 */ /* 0x000fe20008410000 */
[----:B------:R-:W-:-:S02]  /*ae10*/  IMAD R111, R20, -0x60, RZ ;  /* 0xffffffa0146f7824 */ /* 0x000fc400078e02ff */
[----:B-1----:R-:W-:Y:S01]  /*ae20*/  FMUL.FTZ R11, R88, UR5 ;  /* 0x00000005580b7c20 */ /* 0x002fe20008410000 */
[----:B------:R-:W-:Y:S01]  /*ae30*/  FMUL.FTZ R137, R89, UR5 ;  /* 0x0000000559897c20 */ /* 0x000fe20008410000 */
[----:B------:R-:W0:Y:S01]  /*ae40*/  @P2 LDC R93, c[0x0][0x44c] ;  /* 0x00011300ff5d2b82 */ /* 0x000e220000000800 */
[----:B------:R-:W-:Y:S01]  /*ae50*/  FMUL.FTZ R2, R91, UR5 ;  /* 0x000000055b027c20 */ /* 0x000fe20008410000 */
[----:B------:R-:W-:Y:S01]  /*ae60*/  FMUL.FTZ R12, R94, UR5 ;  /* 0x000000055e0c7c20 */ /* 0x000fe20008410000 */
[----:B------:R-:W-:Y:S01]  /*ae70*/  FMUL.FTZ R88, R99, UR5 ;  /* 0x0000000563587c20 */ /* 0x000fe20008410000 */
[----:B------:R-:W-:Y:S01]  /*ae80*/  FMUL.FTZ R168, R101, UR5 ;  /* 0x0000000565a87c20 */ /* 0x000fe20008410000 */
[----:B------:R-:W-:Y:S01]  /*ae90*/  R2UR UR6, R10 ;  /* 0x000000000a0672ca */ /* 0x000fe200000e0000 */
[----:B------:R-:W-:Y:S01]  /*aea0*/  FMUL.FTZ R15, R95, UR5 ;  /* 0x000000055f0f7c20 */ /* 0x000fe20008410000 */
[----:B------:R-:W-:Y:S01]  /*aeb0*/  FMUL.FTZ R172, R96, UR5 ;  /* 0x0000000560ac7c20 */ /* 0x000fe20008410000 */
[----:B------:R-:W1:Y:S01]  /*aec0*/  @P2 LDC R92, c[0x0][0x450] ;  /* 0x00011400ff5c2b82 */ /* 0x000e620000000800 */
        /* <DEDUP_REMOVED lines=15> */
[----:B0-----:R-:W-:-:S04]  /*afc0*/  @P2 IMAD.HI.U32 R93, R8, R93, RZ ;  /* 0x0000005d085d2227 */ /* 0x001fc800078e00ff */
[----:B------:R-:W-:Y:S01]  /*afd0*/  FMUL.FTZ R146, R122, UR5 ;  /* 0x000000057a927c20 */ /* 0x000fe20008410000 */
[----:B------:R-:W-:Y:S01]  /*afe0*/  FMUL.FTZ R148, R123, UR5 ;  /* 0x000000057b947c20 */ /* 0x000fe20008410000 */
[----:B------:R-:W-:Y:S01]  /*aff0*/  FMUL.FTZ R152, R126, UR5 ;  /* 0x000000057e987c20 */ /* 0x000fe20008410000 */
[----:B------:R-:W-:Y:S01]  /*b000*/  FMUL.FTZ R154, R127, UR5 ;  /* 0x000000057f9a7c20 */ /* 0x000fe20008410000 */
[----:B------:R-:W-:Y:S01]  /*b010*/  FMUL.FTZ R129, R129, UR5 ;  /* 0x0000000581817c20 */ /* 0x000fe20008410000 */
[----:B------:R-:W-:Y:S01]  /*b020*/  FMUL.FTZ R156, R130, UR5 ;  /* 0x00000005829c7c20 */ /* 0x000fe20008410000 */
[----:B------:R-:W-:Y:S01]  /*b030*/  FMUL.FTZ R91, R131, UR5 ;  /* 0x00000005835b7c20 */ /* 0x000fe20008410000 */
[----:B-1----:R-:W-:Y:S01]  /*b040*/  @P2 SHF.R.U32.HI R105, RZ, R92, R93 ;  /* 0x0000005cff692219 */ /* 0x002fe2000001165d */
[----:B------:R-:W-:Y:S01]  /*b050*/  FMUL.FTZ R132, R132, UR5 ;  /* 0x0000000584847c20 */ /* 0x000fe20008410000 */
[----:B------:R-:W-:Y:S01]  /*b060*/  FMUL.FTZ R133, R133, UR5 ;  /* 0x0000000585857c20 */ /* 0x000fe20008410000 */
[----:B------:R-:W-:Y:S01]  /*b070*/  FMUL.FTZ R92, R134, UR5 ;  /* 0x00000005865c7c20 */ /* 0x000fe20008410000 */
[----:B------:R-:W-:Y:S01]  /*b080*/  VIADD R94, R111, 0x1 ;  /* 0x000000016f5e7836 */ /* 0x000fe20000000000 */
[----:B------:R-:W0:Y:S01]  /*b090*/  SHFL.IDX PT, R114, R105, RZ, 0x1c1f ;  /* 0x001c1fff69727589 */ /* 0x000e2200000e0000 */
[----:B------:R-:W-:Y:S01]  /*b0a0*/  FMUL.FTZ R93, R135, UR5 ;  /* 0x00000005875d7c20 */ /* 0x000fe20008410000 */
[----:B------:R-:W-:Y:S01]  /*b0b0*/  FMUL.FTZ R116, R116, UR5 ;  /* 0x0000000574747c20 */ /* 0x000fe20008410000 */
[----:B------:R-:W-:Y:S01]  /*b0c0*/  FMUL.FTZ R120, R120, UR5 ;  /* 0x0000000578787c20 */ /* 0x000fe20008410000 */
[----:B------:R-:W-:Y:S01]  /*b0d0*/  FMUL.FTZ R121, R121, UR5 ;  /* 0x0000000579797c20 */ /* 0x000fe20008410000 */
[----:B------:R-:W-:Y:S01]  /*b0e0*/  FMUL.FTZ R124, R124, UR5 ;  /* 0x000000057c7c7c20 */ /* 0x000fe20008410000 */
[----:B------:R-:W-:Y:S01]  /*b0f0*/  FMUL.FTZ R125, R125, UR5 ;  /* 0x000000057d7d7c20 */ /* 0x000fe20008410000 */
[----:B------:R-:W-:Y:S01]  /*b100*/  FMUL.FTZ R128, R128, UR5 ;  /* 0x0000000580807c20 */ /* 0x000fe20008410000 */
[----:B------:R-:W-:Y:S01]  /*b110*/  UIADD3 UR59, UR59, 0x2a840, URZ ;  /* 0x0002a8403b3b7890 */ /* 0x000fe2000fffe03f */
[----:B------:R-:W-:Y:S01]  /*b120*/  LOP3.LUT P1, RZ, R18, 0x80000, RZ, 0xc0, !PT ;  /* 0x0008000012ff7812 */ /* 0x000fe2000782c0ff */
[----:B------:R-:W-:Y:S01]  /*b130*/  IMAD R95, R9, -0x2, R94 ;  /* 0xfffffffe095f7824 */ /* 0x000fe200078e025e */
[----:B------:R-:W1:Y:S01]  /*b140*/  MUFU.TANH R11, R11 ;  /* 0x0000000b000b7308 */ /* 0x000e620000002400 */
[----:B---3--:R-:W-:Y:S01]  /*b150*/  UPRMT UR59, UR7, 0x654, UR59 ;  /* 0x00000654073b7896 */ /* 0x008fe2000800003b */
[----:B------:R-:W-:Y:S01]  /*b160*/  FMUL.FTZ R117, R117, UR5 ;  /* 0x0000000575757c20 */ /* 0x000fe20008410000 */
[----:B------:R-:W-:Y:S01]  /*b170*/  ULDC UR11, c[0x0][0x288] ;  /* 0x0000a200000b7ab9 */ /* 0x000fe20000000800 */
[----:B------:R-:W-:Y:S01]  /*b180*/  ULDC UR7, c[0x0][0x9e0] ;  /* 0x0002780000077ab9 */ /* 0x000fe20000000800 */
[C---:B------:R-:W-:Y:S01]  /*b190*/  IADD3 R94, R95.reuse, -UR11, R22 ;  /* 0x8000000b5f5e7c10 */ /* 0x040fe2000fffe016 */
[----:B------:R-:W-:-:S02]  /*b1a0*/  VIADD R122, R95, 0xffffffff ;  /* 0xffffffff5f7a7836 */ /* 0x000fc40000000000 */
[----:B------:R-:W2:Y:S02]  /*b1b0*/  MUFU.TANH R137, R137 ;  /* 0x0000008900897308 */ /* 0x000ea40000002400 */
[C---:B------:R-:W-:Y:S01]  /*b1c0*/  VIADD R115, R94.reuse, UR7 ;  /* 0x000000075e737c36 */ /* 0x040fe20008000000 */
[----:B------:R-:W-:Y:S03]  /*b1d0*/  SYNCS.ARRIVE.TRANS64.RED.A1T0 RZ, [UR59], RZ ;  /* 0x000000ffffff79a7 */ /* 0x000fe6000810043b */
[----:B0-----:R-:W-:Y:S02]  /*b1e0*/  IMAD.IADD R95, R115, 0x1, R114 ;  /* 0x00000001735f7824 */ /* 0x001fe400078e0272 */
[----:B------:R-:W0:Y:S08]  /*b1f0*/  MUFU.TANH R0, R0 ;  /* 0x0000000000007308 */ /* 0x000e300000002400 */
[----:B------:R-:W3:Y:S08]  /*b200*/  MUFU.TANH R2, R2 ;  /* 0x0000000200027308 */ /* 0x000ef00000002400 */
[----:B------:R-:W4:Y:S08]  /*b210*/  MUFU.TANH R139, R139 ;  /* 0x0000008b008b7308 */ /* 0x000f300000002400 */
        /* <DEDUP_REMOVED lines=42> */
[----:B------:R5:W0:Y:S02]  /*b4c0*/  MUFU.TANH R110, R117 ;  /* 0x00000075006e7308 */ /* 0x000a240000002400 */
[----:B-----5:R-:W-:-:S05]  /*b4d0*/  IADD3 R117, R94, UR6, RZ ;  /* 0x000000065e757c10 */ /* 0x020fca000fffe0ff */
[----:B------:R-:W-:Y:S01]  /*b4e0*/  IMAD.IADD R97, R117, 0x1, R114 ;  /* 0x0000000175617824 */ /* 0x000fe200078e0272 */
[----:B-1234-:R-:W-:Y:S06]  /*b4f0*/  @!P1 BRA `(.L_x_1040) ;  /* 0x0000000000609947 */ /* 0x01efec0003800000 */
[----:B------:R-:W-:Y:S01]  /*b500*/  ULDC UR7, c[0x0][0x2f0] ;  /* 0x0000bc0000077ab9 */ /* 0x000fe20000000800 */
[----:B------:R-:W-:Y:S01]  /*b510*/  ULDC UR6, c[0x0][0x288] ;  /* 0x0000a20000067ab9 */ /* 0x000fe20000000800 */
        /* <DEDUP_REMOVED lines=8> */
[----:B------:R-:W1:Y:S02]  /*b5a0*/  @P1 LDC.64 R118, c[0x0][0x9e8] ;  /* 0x00027a00ff761b82 */ /* 0x000e640000000a00 */
[----:B-1----:R-:W-:-:S05]  /*b5b0*/  @P1 IMAD.HI.U32 R94, R107, R118, RZ ;  /* 0x000000766b5e1227 */ /* 0x002fca00078e00ff */
[----:B------:R-:W-:-:S04]  /*b5c0*/  @P1 SHF.R.U32.HI R107, RZ, R119, R94 ;  /* 0x00000077ff6b1219 */ /* 0x000fc8000001165e */
[----:B------:R-:W-:Y:S01]  /*b5d0*/  LOP3.LUT R107, RZ, R107, RZ, 0x33, !PT ;  /* 0x0000006bff6b7212 */ /* 0x000fe200078e33ff */
[----:B------:R-:W-:Y:S06]  /*b5e0*/  BRA `(.L_x_1043) ;  /* 0x0000000000147947 */ /* 0x000fec0003800000 */
.L_x_1042:
[----:B------:R-:W-:-:S05]  /*b5f0*/  IMAD.U32 R114, RZ, RZ, UR61 ;  /* 0x0000003dff727e24 */ /* 0x000fca000f8e00ff */
[----:B------:R-:W-:-:S13]  /*b600*/  ISETP.NE.AND P1, PT, R114, 0x1, PT ;  /* 0x000000017200780c */ /* 0x000fda0003f25270 */
[----:B------:R-:W1:Y:S02]  /*b610*/  @P1 LDC.64 R118, c[0x0][0x9e8] ;  /* 0x00027a00ff761b82 */ /* 0x000e640000000a00 */
[----:B-1----:R-:W-:-:S05]  /*b620*/  @P1 IMAD.HI.U32 R94, R107, R118, RZ ;  /* 0x000000766b5e1227 */ /* 0x002fca00078e00ff */
[----:B------:R-:W-:-:S07]  /*b630*/  @P1 SHF.R.U32.HI R107, RZ, R119, R94 ;  /* 0x00000077ff6b1219 */ /* 0x000fce000001165e */
.L_x_1043:
[----:B------:R-:W-:Y:S05]  /*b640*/  BSYNC B0 ;  /* 0x0000000000007941 */ /* 0x000fea0003800000 */
.L_x_1041:
[----:B------:R-:W-:-:S05]  /*b650*/  IMAD R94, R107, R114, R122 ;  /* 0x000000726b5e7224 */ /* 0x000fca00078e027a */
[----:B------:R-:W-:Y:S02]  /*b660*/  VIADDMNMX R95, R94, R114, R95, PT ;  /* 0x000000725e5f7246 */ /* 0x000fe4000380015f */
[----:B------:R-:W-:-:S07]  /*b670*/  VIMNMX R97, R97, R94, !PT ;  /* 0x0000005e61617248 */ /* 0x000fce0007fe0100 */
.L_x_1040:
        /* <DEDUP_REMOVED lines=13> */
[----:B0-----:R-:W-:Y:S02]  /*b750*/  FSEL R164, R164, -INF , !P3 ;  /* 0xff800000a4a47808 */ /* 0x001fe40005800000 */
        /* <DEDUP_REMOVED lines=100> */
[----:B-1----:R-:W-:-:S03]  /*bda0*/  IMAD.IADD R97, R117, 0x1, R118 ;  /* 0x0000000175617824 */ /* 0x002fc600078e0276 */
[----:B------:R-:W-:Y:S01]  /*bdb0*/  ISETP.LT.OR P6, PT, R95, 0x5a, P6 ;  /* 0x0000005a5f00780c */ /* 0x000fe200037c1670 */
[----:B------:R-:W-:-:S03]  /*bdc0*/  IMAD.IADD R95, R115, 0x1, R118 ;  /* 0x00000001735f7824 */ /* 0x000fc600078e0276 */
[----:B------:R-:W-:Y:S02]  /*bdd0*/  FSEL R98, R133, -INF , !P6 ;  /* 0xff80000085627808 */ /* 0x000fe40007000000 */
[----:B------:R-:W-:-:S13]  /*bde0*/  LOP3.LUT P6, RZ, R18, 0x80000, RZ, 0xc0, !PT ;  /* 0x0008000012ff7812 */ /* 0x000fda00078cc0ff */
[----:B------:R-:W-:Y:S05]  /*bdf0*/  @!P6 BRA `(.L_x_1044) ;  /* 0x000000000060e947 */ /* 0x000fea0003800000 */
        /* <DEDUP_REMOVED lines=15> */
.L_x_1046:
[----:B------:R-:W-:-:S05]  /*bef0*/  IMAD.U32 R105, RZ, RZ, UR61 ;  /* 0x0000003dff697e24 */ /* 0x000fca000f8e00ff */
[----:B------:R-:W-:-:S13]  /*bf00*/  ISETP.NE.AND P6, PT, R105, 0x1, PT ;  /* 0x000000016900780c */ /* 0x000fda0003fc5270 */
[----:B------:R-:W0:Y:S02]  /*bf10*/  @P6 LDC.64 R118, c[0x0][0x9e8] ;  /* 0x00027a00ff766b82 */ /* 0x000e240000000a00 */
[----:B0-----:R-:W-:-:S05]  /*bf20*/  @P6 IMAD.HI.U32 R118, R11, R118, RZ ;  /* 0x000000760b766227 */ /* 0x001fca00078e00ff */
[----:B------:R-:W-:-:S07]  /*bf30*/  @P6 SHF.R.U32.HI R11, RZ, R119, R118 ;  /* 0x00000077ff0b6219 */ /* 0x000fce0000011676 */
.L_x_1047:
[----:B------:R-:W-:Y:S05]  /*bf40*/  BSYNC B0 ;  /* 0x0000000000007941 */ /* 0x000fea0003800000 */
.L_x_1045:
[----:B------:R-:W-:-:S05]  /*bf50*/  IMAD R118, R11, R105, R122 ;  /* 0x000000690b767224 */ /* 0x000fca00078e027a */
[----:B------:R-:W-:Y:S02]  /*bf60*/  VIADDMNMX R95, R118, R105, R95, PT ;  /* 0x00000069765f7246 */ /* 0x000fe4000380015f */
[----:B------:R-:W-:-:S07]  /*bf70*/  VIMNMX R97, R97, R118, !PT ;  /* 0x0000007661617248 */ /* 0x000fce0007fe0100 */
.L_x_1044:
        /* <DEDUP_REMOVED lines=34> */
[----:B------:R-:W-:Y:S02]  /*c1a0*/  ISETP.NE.AND P2, PT, R130, RZ, PT ;  /* 0x000000ff8200720c */ /* 0x000fe40003f45270 */
        /* <DEDUP_REMOVED lines=35> */
[----:B------:R-:W-:Y:S01]  /*c3e0*/  FSEL R138, R138, -INF , !P1 ;  /* 0xff8000008a8a7808 */ /* 0x000fe20004800000 */
[----:B------:R-:W0:Y:S01]  /*c3f0*/  LDC R11, c[0x0][0x988] ;  /* 0x00026200ff0b7b82 */ /* 0x000e220000000800 */
[----:B------:R-:W-:Y:S01]  /*c400*/  ISETP.NE.AND P1, PT, R137, RZ, PT ;  /* 0x000000ff8900720c */ /* 0x000fe20003f25270 */
[----:B------:R-:W1:Y:S01]  /*c410*/  SHFL.BFLY PT, R12, R15, 0x2, 0x1f ;  /* 0x0c401f000f0c7f89 */ /* 0x000e6200000e0000 */
[----:B------:R-:W-:-:S02]  /*c420*/  ISETP.NE.AND P6, PT, R145, RZ, PT ;  /* 0x000000ff9100720c */ /* 0x000fc40003fc5270 */
[C---:B------:R-:W-:Y:S02]  /*c430*/  ISETP.GT.AND P1, PT, R97.reuse, 0x31, !P1 ;  /* 0x000000316100780c */ /* 0x040fe40004f24270 */
[----:B------:R-:W-:Y:S02]  /*c440*/  ISETP.GT.AND P3, PT, R97, 0x50, !P3 ;  /* 0x000000506100780c */ /* 0x000fe40005f64270 */
[C---:B------:R-:W-:Y:S02]  /*c450*/  ISETP.LT.OR P1, PT, R95.reuse, 0x32, P1 ;  /* 0x000000325f00780c */ /* 0x040fe40000f21670 */
[----:B------:R-:W-:Y:S02]  /*c460*/  ISETP.LT.OR P3, PT, R95, 0x51, P3 ;  /* 0x000000515f00780c */ /* 0x000fe40001f61670 */
[----:B------:R-:W-:Y:S02]  /*c470*/  FSEL R140, R140, -INF , !P1 ;  /* 0xff8000008c8c7808 */ /* 0x000fe40004800000 */
[----:B------:R-:W-:-:S02]  /*c480*/  ISETP.NE.AND P1, PT, R113, RZ, PT ;  /* 0x000000ff7100720c */ /* 0x000fc40003f25270 */
[C---:B------:R-:W-:Y:S02]  /*c490*/  ISETP.GT.AND P4, PT, R97.reuse, 0x51, !P4 ;  /* 0x000000516100780c */ /* 0x040fe40006784270 */
[----:B------:R-:W-:Y:S02]  /*c4a0*/  ISETP.GT.AND P1, PT, R97, 0x38, !P1 ;  /* 0x000000386100780c */ /* 0x000fe40004f24270 */
[----:B------:R-:W-:Y:S02]  /*c4b0*/  FSEL R156, R156, -INF , !P3 ;  /* 0xff8000009c9c7808 */ /* 0x000fe40005800000 */
[----:B------:R-:W-:Y:S02]  /*c4c0*/  ISETP.LT.OR P1, PT, R95, 0x39, P1 ;  /* 0x000000395f00780c */ /* 0x000fe40000f21670 */
[----:B------:R-:W-:Y:S02]  /*c4d0*/  ISETP.GT.AND P5, PT, R97, 0x58, !P5 ;  /* 0x000000586100780c */ /* 0x000fe40006fa4270 */
[----:B------:R-:W-:-:S02]  /*c4e0*/  FSEL R142, R142, -INF , !P1 ;  /* 0xff8000008e8e7808 */ /* 0x000fc40004800000 */
[----:B------:R-:W-:Y:S02]  /*c4f0*/  ISETP.NE.AND P1, PT, R139, RZ, PT ;  /* 0x000000ff8b00720c */ /* 0x000fe40003f25270 */
[----:B-1----:R-:W-:Y:S02]  /*c500*/  FMNMX.FTZ R21, R15, R12, !PT ;  /* 0x0000000c0f157209 */ /* 0x002fe40007810000 */
[----:B------:R-:W-:Y:S02]  /*c510*/  ISETP.GT.AND P1, PT, R97, 0x39, !P1 ;  /* 0x000000396100780c */ /* 0x000fe40004f24270 */
[C---:B------:R-:W-:Y:S01]  /*c520*/  ISETP.LT.OR P4, PT, R95.reuse, 0x52, P4 ;  /* 0x000000525f00780c */ /* 0x040fe20002781670 */
[----:B------:R-:W1:Y:S01]  /*c530*/  SHFL.BFLY PT, R12, R21, 0x1, 0x1f ;  /* 0x0c201f00150c7f89 */ /* 0x000e6200000e0000 */
[C---:B------:R-:W-:Y:S02]  /*c540*/  ISETP.LT.OR P1, PT, R95.reuse, 0x3a, P1 ;  /* 0x0000003a5f00780c */ /* 0x040fe40000f21670 */
[----:B------:R-:W-:-:S02]  /*c550*/  ISETP.LT.OR P5, PT, R95, 0x59, P5 ;  /* 0x000000595f00780c */ /* 0x000fc40002fa1670 */
[----:B------:R-:W-:Y:S02]  /*c560*/  FSEL R144, R144, -INF , !P1 ;  /* 0xff80000090907808 */ /* 0x000fe40004800000 */
[----:B------:R-:W-:-:S04]  /*c570*/  ISETP.NE.AND P1, PT, R141, RZ, PT ;  /* 0x000000ff8d00720c */ /* 0x000fc80003f25270 */
[----:B------:R-:W-:-:S04]  /*c580*/  ISETP.GT.AND P1, PT, R97, 0x40, !P1 ;  /* 0x000000406100780c */ /* 0x000fc80004f24270 */
[----:B------:R-:W-:-:S04]  /*c590*/  ISETP.LT.OR P1, PT, R95, 0x41, P1 ;  /* 0x000000415f00780c */ /* 0x000fc80000f21670 */
[----:B------:R-:W-:Y:S02]  /*c5a0*/  FSEL R146, R146, -INF , !P1 ;  /* 0xff80000092927808 */ /* 0x000fe40004800000 */
[----:B------:R-:W-:Y:S02]  /*c5b0*/  ISETP.NE.AND P1, PT, R143, RZ, PT ;  /* 0x000000ff8f00720c */ /* 0x000fe40003f25270 */
[----:B-1----:R-:W-:Y:S02]  /*c5c0*/  FMNMX.FTZ R12, R21, R12, !PT ;  /* 0x0000000c150c7209 */ /* 0x002fe40007810000 */
        /* <DEDUP_REMOVED lines=40> */
[-C--:B------:R-:W-:Y:S01]  /*c850*/  FMUL.FTZ R96, R96, R11.reuse ;  /* 0x0000000b60607220 */ /* 0x080fe20000410000 */
[----:B------:R-:W-:Y:S01]  /*c860*/  MUFU.EX2 R162, R162 ;  /* 0x000000a200a27308 */ /* 0x000fe20000000800 */
[--C-:B------:R-:W-:Y:S01]  /*c870*/  FFMA.FTZ R166, R166, R11, -R111.reuse ;  /* 0x0000000ba6a67223 */ /* 0x100fe2000001086f */
[----:B------:R-:W-:Y:S01]  /*c880*/  FMNMX.FTZ R89, R90, R89, !PT ;  /* 0x000000595a597209 */ /* 0x000fe20007810000 */
[-CC-:B------:R-:W-:Y:S01]  /*c890*/  FFMA.FTZ R168, R168, R11.reuse, -R111.reuse ;  /* 0x0000000ba8a87223 */ /* 0x180fe2000001086f */
[-CC-:B------:R-:W-:Y:S01]  /*c8a0*/  FFMA.FTZ R150, R150, R11.reuse, -R111.reuse ;  /* 0x0000000b96967223 */ /* 0x180fe2000001086f */
[--C-:B------:R-:W-:Y:S01]  /*c8b0*/  FFMA.FTZ R91, R120, R11, -R111.reuse ;  /* 0x0000000b785b7223 */ /* 0x100fe2000001086f */
[----:B------:R-:W-:Y:S01]  /*c8c0*/  FMNMX.FTZ R89, R130, R89, !PT ;  /* 0x0000005982597209 */ /* 0x000fe20007810000 */
[-CC-:B------:R-:W-:Y:S01]  /*c8d0*/  FFMA.FTZ R95, R112, R11.reuse, -R111.reuse ;  /* 0x0000000b705f7223 */ /* 0x180fe2000001086f */
        /* <DEDUP_REMOVED lines=8> */
[----:B------:R0:W-:Y:S01]  /*c960*/  MUFU.EX2 R89, R172 ;  /* 0x000000ac00597308 */ /* 0x0001e20000000800 */
[----:B------:R-:W-:Y:S01]  /*c970*/  FFMA.FTZ R94, R94, R11, -R111 ;  /* 0x0000000b5e5e7223 */ /* 0x000fe2000001086f */
[----:B------:R-:W-:-:S04]  /*c980*/  FMNMX.FTZ R99, R134, R99, !PT ;  /* 0x0000006386637209 */ /* 0x000fc80007810000 */
[----:B------:R-:W-:Y:S02]  /*c990*/  FMNMX.FTZ R99, R138, R99, !PT ;  /* 0x000000638a637209 */ /* 0x000fe40007810000 */
[----:B------:R-:W-:Y:S01]  /*c9a0*/  MUFU.EX2 R164, R164 ;  /* 0x000000a400a47308 */ /* 0x000fe20000000800 */
[----:B0-----:R-:W-:Y:S01]  /*c9b0*/  FSEL R172, R93, -INF , !P2 ;  /* 0xff8000005dac7808 */ /* 0x001fe20005000000 */
[----:B------:R-:W-:Y:S01]  /*c9c0*/  FFMA.FTZ R93, R114, R11, -R111 ;  /* 0x0000000b725d7223 */ /* 0x000fe2000001086f */
[----:B------:R-:W-:-:S04]  /*c9d0*/  FMNMX.FTZ R101, R140, R99, !PT ;  /* 0x000000638c657209 */ /* 0x000fc80007810000 */
[----:B------:R-:W-:Y:S01]  /*c9e0*/  FMNMX.FTZ R101, R142, R101, !PT ;  /* 0x000000658e657209 */ /* 0x000fe20007810000 */
[----:B------:R0:W-:Y:S03]  /*c9f0*/  MUFU.EX2 R99, R170 ;  /* 0x000000aa00637308 */ /* 0x0001e60000000800 */
[----:B------:R-:W-:-:S04]  /*ca00*/  FMNMX.FTZ R101, R144, R101, !PT ;  /* 0x0000006590657209 */ /* 0x000fc80007810000 */
[----:B------:R-:W-:Y:S01]  /*ca10*/  FMNMX.FTZ R101, R146, R101, !PT ;  /* 0x0000006592657209 */ /* 0x000fe20007810000 */
        /* <DEDUP_REMOVED lines=8> */
[----:B------:R-:W-:Y:S03]  /*caa0*/  MUFU.EX2 R168, R168 ;  /* 0x000000a800a87308 */ /* 0x000fe60000000800 */
[----:B------:R-:W-:-:S04]  /*cab0*/  FMNMX.FTZ R103, R158, R103, !PT ;  /* 0x000000679e677209 */ /* 0x000fc80007810000 */
[----:B------:R-:W-:Y:S01]  /*cac0*/  FMNMX.FTZ R103, R170, R103, !PT ;  /* 0x00000067aa677209 */ /* 0x000fe20007810000 */
[----:B------:R-:W-:Y:S03]  /*cad0*/  MUFU.EX2 R160, R160 ;  /* 0x000000a000a07308 */ /* 0x000fe60000000800 */
[----:B------:R-:W-:-:S05]  /*cae0*/  FMNMX.FTZ R103, R172, R103, !PT ;  /* 0x00000067ac677209 */ /* 0x000fca0007810000 */
[----:B0-----:R-:W0:Y:S01]  /*caf0*/  SHFL.BFLY PT, R0, R103, 0x2, 0x1f ;  /* 0x0c401f0067007f89 */ /* 0x001e2200000e0000 */
[----:B------:R-:W-:Y:S08]  /*cb00*/  MUFU.EX2 R150, R150 ;  /* 0x0000009600967308 */ /* 0x000ff00000000800 */
[----:B------:R-:W-:Y:S08]  /*cb10*/  MUFU.EX2 R91, R91 ;  /* 0x0000005b005b7308 */ /* 0x000ff00000000800 */
[----:B------:R-:W-:Y:S01]  /*cb20*/  MUFU.EX2 R92, R92 ;  /* 0x0000005c005c7308 */ /* 0x000fe20000000800 */
[----:B0-----:R-:W-:-:S07]  /*cb30*/  FMNMX.FTZ R0, R103, R0, !PT ;  /* 0x0000000067007209 */ /* 0x001fce0007810000 */
[----:B------:R-:W-:Y:S01]  /*cb40*/  MUFU.EX2 R93, R93 ;  /* 0x0000005d005d7308 */ /* 0x000fe20000000800 */
[----:B------:R-:W-:Y:S01]  /*cb50*/  FFMA.FTZ R103, R104, R11, -R111 ;  /* 0x0000000b68677223 */ /* 0x000fe2000001086f */
[----:B------:R-:W0:Y:S06]  /*cb60*/  SHFL.BFLY PT, R109, R0, 0x1, 0x1f ;  /* 0x0c201f00006d7f89 */ /* 0x000e2c00000e0000 */
[----:B------:R-:W-:Y:S08]  /*cb70*/  MUFU.EX2 R95, R95 ;  /* 0x0000005f005f7308 */ /* 0x000ff00000000800 */
[----:B------:R-:W-:Y:S08]  /*cb80*/  MUFU.EX2 R110, R110 ;  /* 0x0000006e006e7308 */ /* 0x000ff00000000800 */
[----:B------:R-:W-:Y:S01]  /*cb90*/  MUFU.EX2 R97, R97 ;  /* 0x0000006100617308 */ /* 0x000fe20000000800 */
[----:B0-----:R-:W-:-:S04]  /*cba0*/  FMNMX.FTZ R88, R0, R109, !PT ;  /* 0x0000006d00587209 */ /* 0x001fc80007810000 */
[C---:B------:R-:W-:Y:S01]  /*cbb0*/  FSETP.NEU.FTZ.AND P1, PT, R88.reuse, -INF , PT ;  /* 0xff8000005800780b */ /* 0x040fe20003f3d000 */
[----:B------:R-:W-:Y:S02]  /*cbc0*/  FMUL.FTZ R0, R88, R11 ;  /* 0x0000000b58007220 */ /* 0x000fe40000410000 */
[----:B------:R-:W-:Y:S03]  /*cbd0*/  MUFU.EX2 R106, R106 ;  /* 0x0000006a006a7308 */ /* 0x000fe60000000800 */
[----:B------:R-:W-:-:S05]  /*cbe0*/  FSEL R109, R0, RZ, P1 ;  /* 0x000000ff006d7208 */ /* 0x000fca0000800000 */
[----:B------:R-:W0:Y:S01]  /*cbf0*/  MUFU.EX2 R0, R96 ;  /* 0x0000006000007308 */ /* 0x000e220000000800 */
[-CC-:B------:R-:W-:Y:S01]  /*cc00*/  FFMA.FTZ R157, R107, R11.reuse, -R109.reuse ;  /* 0x0000000b6b9d7223 */ /* 0x180fe2000001086d */
[-CC-:B------:R-:W-:Y:S01]  /*cc10*/  FFMA.FTZ R2, R2, R11.reuse, -R109.reuse ;  /* 0x0000000b02027223 */ /* 0x180fe2000001086d */
[----:B------:R-:W-:Y:S01]  /*cc20*/  FSEL R107, R88, RZ, P1 ;  /* 0x000000ff586b7208 */ /* 0x000fe20000800000 */
        /* <DEDUP_REMOVED lines=11> */
[----:B------:R-:W-:Y:S01]  /*cce0*/  FFMA.FTZ R138, R138, R11, -R109 ;  /* 0x0000000b8a8a7223 */ /* 0x000fe2000001086d */
[----:B------:R-:W-:Y:S01]  /*ccf0*/  MUFU.EX2 R157, R157 ;  /* 0x0000009d009d7308 */ /* 0x000fe20000000800 */
[----:B-1----:R-:W-:Y:S01]  /*cd00*/  FADD.FTZ R2, -R107, R14 ;  /* 0x0000000e6b027221 */ /* 0x002fe20000010100 */
[----:B0-----:R-:W-:Y:S01]  /*cd10*/  FFMA.FTZ R7, R0, R7, R15 ;  /* 0x0000000700077223 */ /* 0x001fe2000001000f */
[-CC-:B------:R-:W-:Y:S01]  /*cd20*/  FFMA.FTZ R140, R140, R11.reuse, -R109.reuse ;  /* 0x0000000b8c8c7223 */ /* 0x180fe2000001086d */
[-C--:B------:R-:W-:Y:S01]  /*cd30*/  FFMA.FTZ R142, R142, R11.reuse, -R109 ;  /* 0x0000000b8e8e7223 */ /* 0x080fe2000001086d */
[-C--:B------:R-:W-:Y:S01]  /*cd40*/  FMUL.FTZ R2, R2, R11.reuse ;  /* 0x0000000b02027220 */ /* 0x080fe20000410000 */
[----:B------:R-:W-:Y:S01]  /*cd50*/  FADD.FTZ R14, R162, R7 ;  /* 0x00000007a20e7221 */ /* 0x000fe20000010000 */
[-CC-:B------:R-:W-:Y:S01]  /*cd60*/  FFMA.FTZ R144, R144, R11.reuse, -R109.reuse ;  /* 0x0000000b90907223 */ /* 0x180fe2000001086d */
[----:B------:R-:W-:Y:S01]  /*cd70*/  MUFU.EX2 R159, R118 ;  /* 0x00000076009f7308 */ /* 0x000fe20000000800 */
[-CC-:B------:R-:W-:Y:S01]  /*cd80*/  FFMA.FTZ R146, R146, R11.reuse, -R109.reuse ;  /* 0x0000000b92927223 */ /* 0x180fe2000001086d */
[----:B------:R-:W-:Y:S01]  /*cd90*/  FADD.FTZ R7, R21, R14 ;  /* 0x0000000e15077221 */ /* 0x000fe20000010000 */
[-CC-:B------:R-:W-:Y:S01]  /*cda0*/  FFMA.FTZ R148, R148, R11.reuse, -R109.reuse ;  /* 0x0000000b94947223 */ /* 0x180fe2000001086d */
[-CC-:B------:R-:W-:Y:S01]  /*cdb0*/  FFMA.FTZ R152, R152, R11.reuse, -R109.reuse ;  /* 0x0000000b98987223 */ /* 0x180fe2000001086d */
[-C--:B------:R-:W-:Y:S01]  /*cdc0*/  FFMA.FTZ R154, R154, R11.reuse, -R109 ;  /* 0x0000000b9a9a7223 */ /* 0x080fe2000001086d */
[----:B------:R-:W-:Y:S01]  /*cdd0*/  FADD.FTZ R14, R164, R7 ;  /* 0x00000007a40e7221 */ /* 0x000fe20000010000 */
[-CC-:B------:R-:W-:Y:S01]  /*cde0*/  FFMA.FTZ R156, R156, R11.reuse, -R109.reuse ;  /* 0x0000000b9c9c7223 */ /* 0x180fe2000001086d */
[----:B------:R-:W0:Y:S01]  /*cdf0*/  MUFU.EX2 R2, R2 ;  /* 0x0000000200027308 */ /* 0x000e220000000800 */
[-CC-:B------:R-:W-:Y:S01]  /*ce00*/  FFMA.FTZ R158, R158, R11.reuse, -R109.reuse ;  /* 0x0000000b9e9e7223 */ /* 0x180fe2000001086d */
[----:B------:R-:W-:Y:S01]  /*ce10*/  FADD.FTZ R7, R89, R14 ;  /* 0x0000000e59077221 */ /* 0x000fe20000010000 */
[-CC-:B------:R-:W-:Y:S01]  /*ce20*/  FFMA.FTZ R170, R170, R11.reuse, -R109.reuse ;  /* 0x0000000baaaa7223 */ /* 0x180fe2000001086d */
[----:B------:R-:W-:-:S02]  /*ce30*/  FFMA.FTZ R109, R172, R11, -R109 ;  /* 0x0000000bac6d7223 */ /* 0x000fc4000001086d */
[----:B------:R-:W-:Y:S02]  /*ce40*/  FADD.FTZ R14, R166, R7 ;  /* 0x00000007a60e7221 */ /* 0x000fe40000010000 */
[----:B------:R-:W1:Y:S02]  /*ce50*/  MUFU.EX2 R122, R122 ;  /* 0x0000007a007a7308 */ /* 0x000e640000000800 */
[----:B------:R-:W-:-:S04]  /*ce60*/  FADD.FTZ R7, R99, R14 ;  /* 0x0000000e63077221 */ /* 0x000fc80000010000 */
[----:B------:R-:W-:Y:S02]  /*ce70*/  FADD.FTZ R14, R168, R7 ;  /* 0x00000007a80e7221 */ /* 0x000fe40000010000 */
[----:B------:R-:W2:Y:S01]  /*ce80*/  MUFU.EX2 R153, R124 ;  /* 0x0000007c00997308 */ /* 0x000ea20000000800 */
[----:B0-----:R-:W-:Y:S01]  /*ce90*/  FFMA.FTZ R6, R2, R6, R157 ;  /* 0x0000000602067223 */ /* 0x001fe2000001009d */
[----:B------:R-:W-:-:S03]  /*cea0*/  FADD.FTZ R7, R101, R14 ;  /* 0x0000000e65077221 */ /* 0x000fc60000010000 */
[----:B------:R-:W-:Y:S01]  /*ceb0*/  FADD.FTZ R6, R98, R6 ;  /* 0x0000000662067221 */ /* 0x000fe20000010000 */
[----:B------:R-:W-:Y:S02]  /*cec0*/  FADD.FTZ R7, R160, R7 ;  /* 0x00000007a0077221 */ /* 0x000fe40000010000 */
[----:B------:R-:W0:Y:S01]  /*ced0*/  MUFU.EX2 R126, R126 ;  /* 0x0000007e007e7308 */ /* 0x000e220000000800 */
[----:B------:R-:W-:Y:S01]  /*cee0*/  FADD.FTZ R6, R159, R6 ;  /* 0x000000069f067221 */ /* 0x000fe20000010000 */
[----:B------:R-:W-:-:S03]  /*cef0*/  FADD.FTZ R14, R150, R7 ;  /* 0x00000007960e7221 */ /* 0x000fc60000010000 */
[----:B-1----:R-:W-:Y:S01]  /*cf00*/  FADD.FTZ R6, R122, R6 ;  /* 0x000000067a067221 */ /* 0x002fe20000010000 */
        /* <DEDUP_REMOVED lines=54> */
[----:B-1----:R-:W-:Y:S01]  /*d270*/  FADD.FTZ R6, R139, R6 ;  /* 0x000000068b067221 */ /* 0x002fe20000010000 */
[----:B--2---:R-:W-:-:S03]  /*d280*/  FADD.FTZ R7, R13, R14 ;  /* 0x0000000e0d077221 */ /* 0x004fc60000010000 */
[----:B0-----:R-:W-:Y:S01]  /*d290*/  FADD.FTZ R6, R109, R6 ;  /* 0x000000066d067221 */ /* 0x001fe20000010000 */
[----:B------:R-:W-:Y:S06]  /*d2a0*/  @!P0 BRA `(.L_x_1048) ;  /* 0x0000000000048947 */ /* 0x000fec0003800000 */
[----:B------:R-:W-:Y:S01]  /*d2b0*/  BPT.TRAP 0x1 ;  /* 0x000000040000795c */ /* 0x000fe20000300000 */
.L_x_1048:
[----:B------:R-:W0:Y:S01]  /*d2c0*/  S2UR UR6, SR_CgaCtaId ;  /* 0x00000000000679c3 */ /* 0x000e220000008800 */
[----:B------:R-:W-:Y:S01]  /*d2d0*/  UIADD3 UR10, UR10, 0x2a860, URZ ;  /* 0x0002a8600a0a7890 */ /* 0x000fe2000fffe03f */
[----:B------:R-:W-:Y:S01]  /*d2e0*/  ISETP.GT.AND P1, PT, R20, R17, PT ;  /* 0x000000111400720c */ /* 0x000fe20003f24270 */
[----:B------:R-:W-:Y:S01]  /*d2f0*/  UMOV UR7, UR4 ;  /* 0x0000000400077c82 */ /* 0x000fe20008000000 */
[----:B------:R-:W-:Y:S01]  /*d300*/  F2FP.F16.F32.PACK_AB R156, R162, R15 ;  /* 0x0000000fa29c723e */ /* 0x000fe200000000ff */
        /* <DEDUP_REMOVED lines=12> */
[----:B------:R-:W-:Y:S01]  /*d3d0*/  F2FP.F16.F32.PACK_AB R155, R90, R155 ;  /* 0x0000009b5a9b723e */ /* 0x000fe200000000ff */
[----:B0-----:R-:W-:Y:S01]  /*d3e0*/  UPRMT UR10, UR6, 0x654, UR10 ;  /* 0x00000654060a7896 */ /* 0x001fe2000800000a */
[----:B------:R-:W-:-:S02]  /*d3f0*/  F2FP.F16.F32.PACK_AB R148, R160, R101 ;  /* 0x00000065a094723e */ /* 0x000fc400000000ff */
[----:B------:R-:W-:Y:S02]  /*d400*/  F2FP.F16.F32.PACK_AB R149, R132, R149 ;  /* 0x000000958495723e */ /* 0x000fe400000000ff */
[----:B------:R-:W-:Y:S02]  /*d410*/  F2FP.F16.F32.PACK_AB R150, R91, R150 ;  /* 0x000000965b96723e */ /* 0x000fe400000000ff */
[----:B------:R-:W-:Y:S02]  /*d420*/  F2FP.F16.F32.PACK_AB R151, R134, R151 ;  /* 0x000000978697723e */ /* 0x000fe400000000ff */
        /* <DEDUP_REMOVED lines=12> */
.L_x_1030:
        /* <DEDUP_REMOVED lines=67> */
.L_x_1050:
[----:B------:R-:W-:Y:S01]  /*d920*/  ULEA UR5, UR4, UR58, 0x3 ;  /* 0x0000003a04057291 */ /* 0x000fe2000f8e183f */
[----:B------:R-:W-:-:S08]  /*d930*/  SHF.L.U32 R3, R3, 0x1f, RZ ;  /* 0x0000001f03037819 */ /* 0x000fd000000006ff */
[----:B------:R0:W1:Y:S01]  /*d940*/  SYNCS.PHASECHK.TRANS64.TRYWAIT P1, [UR5+0x2a850], R3 ;  /* 0x02a85003ff0075a7 */ /* 0x0000620008020145 */
[----:B------:R-:W-:Y:S05]  /*d950*/  @!P0 BRA `(.L_x_1051) ;  /* 0x0000000000048947 */ /* 0x000fea0003800000 */
[----:B------:R-:W-:Y:S01]  /*d960*/  BPT.TRAP 0x1 ;  /* 0x000000040000795c */ /* 0x000fe20000300000 */
.L_x_1051:
[----:B-1----:R-:W-:Y:S05]  /*d970*/  @P1 BRA `(.L_x_1052) ;  /* 0x0000000000081947 */ /* 0x002fea0003800000 */
[----:B------:R-:W1:Y:S02]  /*d980*/  SYNCS.PHASECHK.TRANS64.TRYWAIT P1, [UR5+0x2a850], R3 ;  /* 0x02a85003ff0075a7 */ /* 0x000e640008020145 */
[----:B-1----:R-:W-:Y:S05]  /*d990*/  @!P1 BRA `(.L_x_1053) ;  /* 0x00000060006c9947 */ /* 0x002fea0003800000 */
.L_x_1052:
[----:B------:R-:W-:Y:S01]  /*d9a0*/  UIADD3 UR58, UR58, 0x400, URZ ;  /* 0x000004003a3a7890 */ /* 0x000fe2000fffe03f */
[----:B------:R-:W-:Y:S01]  /*d9b0*/  WARPGROUP.ARRIVE ;  /* 0x00000000000079c5 */ /* 0x000fe20000000000 */
[----:B------:R-:W-:Y:S01]  /*d9c0*/  UMOV UR7, 0x40000040 ;  /* 0x4000004000077882 */ /* 0x000fe20000000000 */
[----:B-1----:R-:W1:Y:S01]  /*d9d0*/  SHFL.BFLY PT, R0, R7, 0x2, 0x1f ;  /* 0x0c401f0007007f89 */ /* 0x002e6200000e0000 */
[----:B------:R-:W-:Y:S01]  /*d9e0*/  USHF.R.U32.HI UR58, URZ, 0x4, UR58 ;  /* 0x000000043f3a7899 */ /* 0x000fe2000801163a */
[----:B------:R-:W-:Y:S02]  /*d9f0*/  MOV R4, RZ ;  /* 0x000000ff00047202 */ /* 0x000fe40000000f00 */
[----:B0-----:R-:W0:Y:S01]  /*da00*/  SHFL.BFLY PT, R3, R6, 0x2, 0x1f ;  /* 0x0c401f0006037f89 */ /* 0x001e2200000e0000 */
[----:B------:R-:W-:-:S04]  /*da10*/  ULOP3.LUT UR58, UR58, 0x3fff, URZ, 0xc0, !UPT ;  /* 0x00003fff3a3a7892 */ /* 0x000fc8000f8ec03f */
[----:B------:R-:W-:-:S04]  /*da20*/  ULOP3.LUT UR58, UR58, 0x3000000, URZ, 0xfc, !UPT ;  /* 0x030000003a3a7892 */ /* 0x000fc8000f8efc3f */
[----:B------:R-:W-:-:S07]  /*da30*/  UIMAD UR4, UR4, 0x600, UR58 ;  /* 0x00000600040478a4 */ /* 0x000fce000f8e023a */
[----:B------:R-:W-:Y:S02]  /*da40*/  UMOV UR6, UR4 ;  /* 0x0000000400067c82 */ /* 0x000fe40008000000 */
[----:B------:R-:W-:Y:S01]  /*da50*/  HGMMA.64x128x16.F32 R24, R156, gdesc[UR4].tnspB, R24, gsb0 ;  /* 0x41e000049c187df0 */ /* 0x000fe20008000818 */
[----:B------:R-:W-:Y:S01]  /*da60*/  UIADD3 UR6, UR4, 0x80, URZ ;  /* 0x0000008004067890 */ /* 0x000fe2000fffe03f */
[----:B-1----:R-:W-:Y:S01]  /*da70*/  FADD.FTZ R0, R0, R7 ;  /* 0x0000000700007221 */ /* 0x002fe20000010000 */
[----:B------:R-:W-:Y:S01]  /*da80*/  UMOV UR7, 0x40000040 ;  /* 0x4000004000077882 */ /* 0x000fe20000000000 */
[----:B------:R-:W-:Y:S02]  /*da90*/  IMAD.MOV.U32 R7, RZ, RZ, RZ ;  /* 0x000000ffff077224 */ /* 0x000fe400078e00ff */
[----:B0-----:R-:W-:Y:S01]  /*daa0*/  FADD.FTZ R2, R3, R6 ;  /* 0x0000000603027221 */ /* 0x001fe20000010000 */
[----:B------:R-:W-:Y:S01]  /*dab0*/  IMAD.MOV.U32 R6, RZ, RZ, -0x800000 ;  /* 0xff800000ff067424 */ /* 0x000fe200078e00ff */
[----:B------:R-:W0:Y:S04]  /*dac0*/  SHFL.BFLY PT, R3, R0, 0x1, 0x1f ;  /* 0x0c201f0000037f89 */ /* 0x000e2800000e0000 */
[----:B------:R-:W1:Y:S01]  /*dad0*/  SHFL.BFLY PT, R5, R2, 0x1, 0x1f ;  /* 0x0c201f0002057f89 */ /* 0x000e6200000e0000 */
[----:B0-----:R-:W-:Y:S01]  /*dae0*/  FADD.FTZ R9, R0, R3 ;  /* 0x0000000300097221 */ /* 0x001fe20000010000 */
[----:B------:R-:W-:-:S02]  /*daf0*/  IMAD.MOV.U32 R0, RZ, RZ, -0x800000 ;  /* 0xff800000ff007424 */ /* 0x000fc400078e00ff */
        /* <DEDUP_REMOVED lines=40> */
.L_x_1054:
[----:B------:R-:W0:Y:S01]  /*dd80*/  S2UR UR6, SR_CgaCtaId ;  /* 0x00000000000679c3 */ /* 0x000e220000008800 */
[----:B------:R-:W-:Y:S01]  /*dd90*/  UIADD3 UR4, UR5, 0x2a860, URZ ;  /* 0x0002a86005047890 */ /* 0x000fe2000fffe03f */
        /* <DEDUP_REMOVED lines=22> */
[----:B0-----:R-:W-:Y:S01]  /*df00*/  UPRMT UR4, UR6, 0x654, UR4 ;  /* 0x0000065406047896 */ /* 0x001fe20008000004 */
        /* <DEDUP_REMOVED lines=44> */
.L_x_976:
[----:B------:R-:W-:Y:S05]  /*e1d0*/  @P0 BRA `(.L_x_1055) ;  /* 0x0000001400340947 */ /* 0x000fea0003800000 */
[----:B------:R-:W0:Y:S01]  /*e1e0*/  S2R R7, SR_TID.X ;  /* 0x0000000000077919 */ /* 0x000e220000002100 */
[----:B------:R-:W1:Y:S01]  /*e1f0*/  LDC R21, c[0x0][0xbe8] ;  /* 0x0002fa00ff157b82 */ /* 0x000e620000000800 */
[----:B------:R-:W-:Y:S01]  /*e200*/  ULDC.64 UR4, c[0x0][0xbd0] ;  /* 0x0002f40000047ab9 */ /* 0x000fe20000000a00 */
[----:B------:R-:W-:Y:S01]  /*e210*/  ULDC.64 UR6, c[0x0][0xb38] ;  /* 0x0002ce0000067ab9 */ /* 0x000fe20000000a00 */
[----:B------:R-:W2:Y:S01]  /*e220*/  S2R R20, SR_CTAID.X ;  /* 0x0000000000147919 */ /* 0x000ea20000002500 */
[----:B------:R-:W-:Y:S04]  /*e230*/  BSSY B0, `(.L_x_1056) ;  /* 0x00000e3000007945 */ /* 0x000fe80003800000 */
[----:B------:R-:W3:Y:S08]  /*e240*/  S2UR UR9, SR_CTAID.Z ;  /* 0x00000000000979c3 */ /* 0x000ef00000002700 */
[----:B------:R-:W4:Y:S08]  /*e250*/  LDC.64 R72, c[0x0][0xbd8] ;  /* 0x0002f600ff487b82 */ /* 0x000f300000000a00 */
[----:B------:R-:W-:Y:S01]  /*e260*/  BAR.SYNC.DEFER_BLOCKING 0x1, 0x100 ;  /* 0x0044000000007b1d */ /* 0x000fe20000010000 */
[----:B-1----:R-:W-:-:S07]  /*e270*/  ISETP.NE.AND P0, PT, R21, 0x1, PT ;  /* 0x000000011500780c */ /* 0x002fce0003f05270 */
[----:B------:R-:W1:Y:S01]  /*e280*/  S2UR UR8, SR_CTAID.Y ;  /* 0x00000000000879c3 */ /* 0x000e620000002600 */
[----:B0-----:R-:W-:-:S07]  /*e290*/  VIADD R7, R7, 0xffffff80 ;  /* 0xffffff8007077836 */ /* 0x001fce0000000000 */
[----:B------:R-:W1:Y:S01]  /*e2a0*/  LDC R18, c[0x0][0xc50] ;  /* 0x00031400ff127b82 */ /* 0x000e620000000800 */
[----:B------:R-:W-:-:S04]  /*e2b0*/  SHF.R.S32.HI R8, RZ, 0x1f, R7 ;  /* 0x0000001fff087819 */ /* 0x000fc80000011407 */
[----:B------:R-:W-:-:S03]  /*e2c0*/  LEA.HI R9, R8, R7, RZ, 0x7 ;  /* 0x0000000708097211 */ /* 0x000fc600078f38ff */
[----:B------:R-:W0:Y:S01]  /*e2d0*/  @P0 LDC R17, c[0x0][0xbec] ;  /* 0x0002fb00ff110b82 */ /* 0x000e220000000800 */
[----:B------:R-:W-:Y:S02]  /*e2e0*/  LEA.HI R8, R8, R7, RZ, 0x2 ;  /* 0x0000000708087211 */ /* 0x000fe400078f10ff */
[----:B------:R-:W-:Y:S02]  /*e2f0*/  LOP3.LUT R10, R9, 0xffffff80, RZ, 0xc0, !PT ;  /* 0xffffff80090a7812 */ /* 0x000fe400078ec0ff */
[----:B------:R-:W-:-:S03]  /*e300*/  LOP3.LUT R8, R8, 0xfffffffc, RZ, 0xc0, !PT ;  /* 0xfffffffc08087812 */ /* 0x000fc600078ec0ff */
[C---:B------:R-:W-:Y:S01]  /*e310*/  IMAD.IADD R22, R7.reuse, 0x1, -R10 ;  /* 0x0000000107167824 */ /* 0x040fe200078e0a0a */
[----:B------:R-:W-:Y:S01]  /*e320*/  SHF.R.S32.HI R10, RZ, 0x7, R9 ;  /* 0x00000007ff0a7819 */ /* 0x000fe20000011409 */
[----:B------:R-:W-:Y:S01]  /*e330*/  IMAD.IADD R14, R7, 0x1, -R8 ;  /* 0x00000001070e7824 */ /* 0x000fe200078e0a08 */
[----:B------:R-:W5:Y:S02]  /*e340*/  @P0 LDC R23, c[0x0][0xbf0] ;  /* 0x0002fc00ff170b82 */ /* 0x000f640000000800 */
[----:B------:R-:W-:Y:S02]  /*e350*/  SHF.R.S32.HI R11, RZ, 0x1f, R22 ;  /* 0x0000001fff0b7819 */ /* 0x000fe40000011416 */
[----:B------:R-:W-:Y:S02]  /*e360*/  LEA.HI R7, R9, R10, RZ, 0x1 ;  /* 0x0000000a09077211 */ /* 0x000fe400078f08ff */
[CC--:B------:R-:W-:Y:S02]  /*e370*/  LEA.HI R88, R11.reuse, R22.reuse, RZ, 0x2 ;  /* 0x000000160b587211 */ /* 0x0c0fe400078f10ff */
[----:B------:R-:W-:Y:S01]  /*e380*/  LEA.HI R11, R11, R22, RZ, 0x5 ;  /* 0x000000160b0b7211 */ /* 0x000fe200078f28ff */
[----:B------:R-:W1:Y:S01]  /*e390*/  LDC.64 R74, c[0x0][0xb40] ;  /* 0x0002d000ff4a7b82 */ /* 0x000e620000000a00 */
[----:B------:R-:W-:-:S02]  /*e3a0*/  SHF.R.S32.HI R12, RZ, 0x2, R88 ;  /* 0x00000002ff0c7819 */ /* 0x000fc40000011458 */
[----:B------:R-:W-:Y:S02]  /*e3b0*/  SHF.R.S32.HI R13, RZ, 0x1f, R88 ;  /* 0x0000001fff0d7819 */ /* 0x000fe40000011458 */
[----:B------:R-:W-:Y:S02]  /*e3c0*/  LOP3.LUT R7, R7, 0x3fffffe, RZ, 0xc0, !PT ;  /* 0x03fffffe07077812 */ /* 0x000fe400078ec0ff */
[----:B------:R-:W-:Y:S01]  /*e3d0*/  LEA.HI R13, R13, R12, RZ, 0x3 ;  /* 0x0000000c0d0d7211 */ /* 0x000fe200078f18ff */
[----:B------:R-:W1:Y:S01]  /*e3e0*/  @P0 LDC R89, c[0x0][0xbec] ;  /* 0x0002fb00ff590b82 */ /* 0x000e620000000800 */
[----:B------:R-:W-:Y:S01]  /*e3f0*/  LEA.HI R9, R14, R14, RZ, 0x1 ;  /* 0x0000000e0e097211 */ /* 0x000fe200078f08ff */
[----:B------:R-:W-:Y:S01]  /*e400*/  IMAD.IADD R7, R10, 0x1, -R7 ;  /* 0x000000010a077824 */ /* 0x000fe200078e0a07 */
[----:B------:R-:W-:Y:S02]  /*e410*/  LOP3.LUT R13, R13, 0xfffffff8, RZ, 0xc0, !PT ;  /* 0xfffffff80d0d7812 */ /* 0x000fe400078ec0ff */
[----:B------:R-:W-:-:S02]  /*e420*/  SHF.R.S32.HI R11, RZ, 0x5, R11 ;  /* 0x00000005ff0b7819 */ /* 0x000fc4000001140b */
[----:B------:R-:W-:Y:S01]  /*e430*/  LOP3.LUT R9, R9, 0x1ffffffe, RZ, 0xc0, !PT ;  /* 0x1ffffffe09097812 */ /* 0x000fe200078ec0ff */
[----:B------:R-:W-:Y:S01]  /*e440*/  IMAD.IADD R8, R12, 0x1, -R13 ;  /* 0x000000010c087824 */ /* 0x000fe200078e0a0d */
[----:B------:R-:W-:Y:S01]  /*e450*/  SHF.R.S32.HI R12, RZ, 0x1f, R19 ;  /* 0x0000001fff0c7819 */ /* 0x000fe20000011413 */
[----:B------:R-:W1:Y:S02]  /*e460*/  @P0 LDC R90, c[0x0][0xbf0] ;  /* 0x0002fc00ff5a0b82 */ /* 0x000e640000000800 */
[----:B------:R-:W-:Y:S02]  /*e470*/  IMAD R8, R11, 0x10, R8 ;  /* 0x000000100b087824 */ /* 0x000fe400078e0208 */
[----:B------:R-:W-:Y:S02]  /*e480*/  IMAD R10, R12, UR4, RZ ;  /* 0x000000040c0a7c24 */ /* 0x000fe4000f8e02ff */
[----:B------:R-:W-:Y:S02]  /*e490*/  IMAD.IADD R14, R14, 0x1, -R9 ;  /* 0x000000010e0e7824 */ /* 0x000fe400078e0a09 */
[----:B------:R-:W-:-:S02]  /*e4a0*/  IMAD R7, R7, 0x40, R8 ;  /* 0x0000004007077824 */ /* 0x000fc400078e0208 */
[----:B------:R-:W-:Y:S01]  /*e4b0*/  IMAD.WIDE.U32 R8, R19, UR4, RZ ;  /* 0x0000000413087c25 */ /* 0x000fe2000f8e00ff */
[----:B---3--:R-:W-:-:S03]  /*e4c0*/  USHF.R.S32.HI UR4, URZ, 0x1f, UR9 ;  /* 0x0000001f3f047899 */ /* 0x008fc60008011409 */
[----:B------:R-:W-:Y:S02]  /*e4d0*/  IMAD R13, R19, UR5, R10 ;  /* 0x00000005130d7c24 */ /* 0x000fe4000f8e020a */
[----:B------:R-:W-:Y:S02]  /*e4e0*/  IMAD R12, R12, UR6, RZ ;  /* 0x000000060c0c7c24 */ /* 0x000fe4000f8e02ff */
[----:B------:R-:W-:Y:S02]  /*e4f0*/  IMAD.IADD R9, R9, 0x1, R13 ;  /* 0x0000000109097824 */ /* 0x000fe400078e020d */
[----:B------:R-:W-:Y:S02]  /*e500*/  IMAD R13, R19, UR7, R12 ;  /* 0x00000007130d7c24 */ /* 0x000fe4000f8e020c */
[----:B------:R-:W-:Y:S02]  /*e510*/  IMAD R12, R14, 0x8, R7 ;  /* 0x000000080e0c7824 */ /* 0x000fe400078e0207 */
[----:B----4-:R-:W-:-:S02]  /*e520*/  IMAD R14, R72, UR4, RZ ;  /* 0x00000004480e7c24 */ /* 0x010fc4000f8e02ff */
[----:B--2---:R-:W-:Y:S02]  /*e530*/  IMAD R12, R20, 0x80, R12 ;  /* 0x00000080140c7824 */ /* 0x004fe400078e020c */
[C---:B------:R-:W-:Y:S01]  /*e540*/  IMAD.WIDE.U32 R10, R19.reuse, UR6, RZ ;  /* 0x00000006130a7c25 */ /* 0x040fe2000f8e00ff */
[----:B------:R-:W-:Y:S01]  /*e550*/  IADD3 R19, -R19, RZ, RZ ;  /* 0x000000ff13137210 */ /* 0x000fe20007ffe1ff */
[----:B------:R-:W-:Y:S02]  /*e560*/  ULDC.64 UR6, c[0x0][0xb48] ;  /* 0x0002d20000067ab9 */ /* 0x000fe40000000a00 */
[----:B------:R-:W-:Y:S02]  /*e570*/  IMAD R15, R73, UR9, R14 ;  /* 0x00000009490f7c24 */ /* 0x000fe4000f8e020e */
[----:B0-----:R-:W-:-:S04]  /*e580*/  @P0 IMAD.HI.U32 R14, R12, R17, RZ ;  /* 0x000000110c0e0227 */ /* 0x001fc800078e00ff */
[----:B------:R-:W-:Y:S02]  /*e590*/  IMAD.IADD R11, R11, 0x1, R13 ;  /* 0x000000010b0b7824 */ /* 0x000fe400078e020d */
[----:B------:R-:W-:Y:S01]  /*e5a0*/  IMAD.MOV.U32 R13, RZ, RZ, R12 ;  /* 0x000000ffff0d7224 */ /* 0x000fe200078e000c */
[----:B-----5:R-:W-:Y:S01]  /*e5b0*/  @P0 SHF.R.U32.HI R13, RZ, R23, R14 ;  /* 0x00000017ff0d0219 */ /* 0x020fe2000001160e */
[----:B-1----:R-:W-:Y:S01]  /*e5c0*/  IMAD R16, R74, UR4, RZ ;  /* 0x000000044a107c24 */ /* 0x002fe2000f8e02ff */
[----:B------:R-:W-:Y:S01]  /*e5d0*/  ULDC.64 UR4, c[0x0][0xbe0] ;  /* 0x0002f80000047ab9 */ /* 0x000fe20000000a00 */
[----:B------:R-:W-:Y:S02]  /*e5e0*/  IMAD R23, R18, R19, UR8 ;  /* 0x0000000812177e24 */ /* 0x000fe4000f8e0213 */
[----:B------:R-:W-:-:S04]  /*e5f0*/  IMAD.WIDE.U32 R8, R72, UR9, R8 ;  /* 0x0000000948087c25 */ /* 0x000fc8000f8e0008 */
[----:B------:R-:W-:Y:S01]  /*e600*/  IMAD R17, R75, UR9, R16 ;  /* 0x000000094b117c24 */ /* 0x000fe2000f8e0210 */
[----:B------:R-:W-:Y:S01]  /*e610*/  SHF.R.S32.HI R16, RZ, 0x1f, R23 ;  /* 0x0000001fff107819 */ /* 0x000fe20000011417 */
[----:B------:R-:W-:Y:S01]  /*e620*/  IMAD.WIDE.U32 R10, R74, UR9, R10 ;  /* 0x000000094a0a7c25 */ /* 0x000fe2000f8e000a */
[----:B------:R-:W-:-:S03]  /*e630*/  ULDC.64 UR8, c[0x0][0xb28] ;  /* 0x0002ca0000087ab9 */ /* 0x000fc60000000a00 */
[----:B------:R-:W-:Y:S02]  /*e640*/  IMAD.IADD R9, R9, 0x1, R15 ;  /* 0x0000000109097824 */ /* 0x000fe400078e020f */
[----:B------:R-:W-:-:S04]  /*e650*/  @P0 IMAD.HI.U32 R89, R12, R89, RZ ;  /* 0x000000590c590227 */ /* 0x000fc800078e00ff */
[----:B------:R-:W-:Y:S02]  /*e660*/  IMAD.IADD R11, R11, 0x1, R17 ;  /* 0x000000010b0b7824 */ /* 0x000fe400078e0211 */
[----:B------:R-:W-:Y:S02]  /*e670*/  IMAD R17, R16, UR6, RZ ;  /* 0x0000000610117c24 */ /* 0x000fe4000f8e02ff */
[----:B------:R-:W-:-:S04]  /*e680*/  IMAD.WIDE.U32 R8, R23, UR4, R8 ;  /* 0x0000000417087c25 */ /* 0x000fc8000f8e0008 */
[----:B------:R-:W-:Y:S01]  /*e690*/  IMAD.MOV.U32 R15, RZ, RZ, R12 ;  /* 0x000000ffff0f7224 */ /* 0x000fe200078e000c */
[----:B------:R-:W-:Y:S01]  /*e6a0*/  @P0 SHF.R.U32.HI R15, RZ, R90, R89 ;  /* 0x0000005aff0f0219 */ /* 0x000fe20000011659 */
[----:B------:R-:W-:Y:S01]  /*e6b0*/  IMAD R14, R16, UR4, RZ ;  /* 0x00000004100e7c24 */ /* 0x000fe2000f8e02ff */
[----:B------:R-:W-:Y:S01]  /*e6c0*/  IADD3 R8, P0, R13, R8, RZ ;  /* 0x000000080d087210 */ /* 0x000fe20007f1e0ff */
[C---:B------:R-:W-:Y:S01]  /*e6d0*/  IMAD R19, R23.reuse, UR7, R17 ;  /* 0x0000000717137c24 */ /* 0x040fe2000f8e0211 */
[--C-:B------:R-:W-:Y:S01]  /*e6e0*/  SHF.R.S32.HI R17, RZ, 0x1f, R13.reuse ;  /* 0x0000001fff117819 */ /* 0x100fe2000001140d */
[----:B------:R-:W-:Y:S02]  /*e6f0*/  IMAD.MOV R13, RZ, RZ, -R13 ;  /* 0x000000ffff0d7224 */ /* 0x000fe400078e0a0d */
[----:B------:R-:W-:Y:S01]  /*e700*/  IMAD R16, R23, UR5, R14 ;  /* 0x0000000517107c24 */ /* 0x000fe2000f8e020e */
[--C-:B------:R-:W-:Y:S01]  /*e710*/  SHF.R.S32.HI R14, RZ, 0x1f, R15.reuse ;  /* 0x0000001fff0e7819 */ /* 0x100fe2000001140f */
[----:B------:R-:W-:Y:S01]  /*e720*/  IMAD.MOV R18, RZ, RZ, -R15 ;  /* 0x000000ffff127224 */ /* 0x000fe200078e0a0f */
[----:B------:R-:W-:Y:S01]  /*e730*/  ULDC.64 UR4, c[0x0][0xb30] ;  /* 0x0002cc0000047ab9 */ /* 0x000fe20000000a00 */
[----:B------:R-:W-:Y:S01]  /*e740*/  IMAD R13, R21, R13, R12 ;  /* 0x0000000d150d7224 */ /* 0x000fe200078e020c */
[----:B------:R-:W-:Y:S01]  /*e750*/  IADD3.X R9, R17, R9, R16, P0, !PT ;  /* 0x0000000911097210 */ /* 0x000fe200007fe410 */
[----:B------:R-:W-:Y:S01]  /*e760*/  IMAD.WIDE.U32 R10, R23, UR6, R10 ;  /* 0x00000006170a7c25 */ /* 0x000fe2000f8e000a */
[----:B------:R-:W-:-:S03]  /*e770*/  ULDC.64 UR6, c[0x0][0xbc8] ;  /* 0x0002f20000067ab9 */ /* 0x000fc60000000a00 */
[----:B------:R-:W-:Y:S02]  /*e780*/  IMAD R14, R14, UR4, RZ ;  /* 0x000000040e0e7c24 */ /* 0x000fe4000f8e02ff */
[----:B------:R-:W-:Y:S01]  /*e790*/  IMAD R17, R21, R18, R12 ;  /* 0x0000001215117224 */ /* 0x000fe200078e020c */
[----:B------:R-:W-:Y:S01]  /*e7a0*/  SHF.R.S32.HI R12, RZ, 0x1f, R13 ;  /* 0x0000001fff0c7819 */ /* 0x000fe2000001140d */
[----:B------:R-:W-:Y:S02]  /*e7b0*/  IMAD.IADD R11, R11, 0x1, R19 ;  /* 0x000000010b0b7824 */ /* 0x000fe400078e0213 */
[C---:B------:R-:W-:Y:S01]  /*e7c0*/  IMAD R19, R15.reuse, UR5, R14 ;  /* 0x000000050f137c24 */ /* 0x040fe2000f8e020e */
[----:B------:R-:W-:Y:S01]  /*e7d0*/  SHF.R.S32.HI R14, RZ, 0x1f, R17 ;  /* 0x0000001fff0e7819 */ /* 0x000fe20000011411 */
[----:B------:R-:W-:Y:S01]  /*e7e0*/  IMAD.WIDE.U32 R10, R15, UR4, R10 ;  /* 0x000000040f0a7c25 */ /* 0x000fe2000f8e000a */
[----:B------:R-:W0:Y:S01]  /*e7f0*/  S2UR UR5, SR_CgaCtaId ;  /* 0x00000000000579c3 */ /* 0x000e220000008800 */
[----:B------:R-:W-:-:S02]  /*e800*/  UMOV UR4, 0x400 ;  /* 0x0000040000047882 */ /* 0x000fc40000000000 */
[----:B------:R-:W-:Y:S02]  /*e810*/  IMAD R12, R12, UR6, RZ ;  /* 0x000000060c0c7c24 */ /* 0x000fe4000f8e02ff */
[----:B------:R-:W-:Y:S02]  /*e820*/  IMAD.IADD R11, R11, 0x1, R19 ;  /* 0x000000010b0b7824 */ /* 0x000fe400078e0213 */
[----:B------:R-:W-:Y:S02]  /*e830*/  IMAD R14, R14, UR8, RZ ;  /* 0x000000080e0e7c24 */ /* 0x000fe4000f8e02ff */
[C---:B------:R-:W-:Y:S02]  /*e840*/  IMAD R15, R13.reuse, UR7, R12 ;  /* 0x000000070d0f7c24 */ /* 0x040fe4000f8e020c */
[----:B------:R-:W-:Y:S01]  /*e850*/  IMAD.WIDE.U32 R8, R13, UR6, R8 ;  /* 0x000000060d087c25 */ /* 0x000fe2000f8e0008 */
[----:B------:R-:W-:-:S03]  /*e860*/  ULDC.64 UR6, c[0x0][0xba8] ;  /* 0x0002ea0000067ab9 */ /* 0x000fc60000000a00 */
[C---:B------:R-:W-:Y:S01]  /*e870*/  IMAD R19, R17.reuse, UR9, R14 ;  /* 0x0000000911137c24 */ /* 0x040fe2000f8e020e */
[----:B------:R-:W-:Y:S01]  /*e880*/  LEA R12, P0, R8, UR6, 0x2 ;  /* 0x00000006080c7c11 */ /* 0x000fe2000f8010ff */
[----:B------:R-:W-:Y:S01]  /*e890*/  IMAD.WIDE.U32 R10, R17, UR8, R10 ;  /* 0x00000008110a7c25 */ /* 0x000fe2000f8e000a */
[----:B------:R-:W-:Y:S01]  /*e8a0*/  ULDC.64 UR8, c[0x0][0xb00] ;  /* 0x0002c00000087ab9 */ /* 0x000fe20000000a00 */
[----:B------:R-:W-:Y:S02]  /*e8b0*/  ULDC UR6, c[0x0][0xa88] ;  /* 0x0002a20000067ab9 */ /* 0x000fe40000000800 */
[----:B------:R-:W-:Y:S01]  /*e8c0*/  IMAD.IADD R13, R9, 0x1, R15 ;  /* 0x00000001090d7824 */ /* 0x000fe200078e020f */
[----:B------:R-:W-:Y:S01]  /*e8d0*/  LEA R72, P1, R10, UR8, 0x2 ;  /* 0x000000080a487c11 */ /* 0x000fe2000f8210ff */
[----:B------:R-:W-:Y:S01]  /*e8e0*/  IMAD.IADD R9, R11, 0x1, R19 ;  /* 0x000000010b097824 */ /* 0x000fe200078e0213 */
[----:B0-----:R-:W-:Y:S01]  /*e8f0*/  ULEA UR4, UR5, UR4, 0x18 ;  /* 0x0000000405047291 */ /* 0x001fe2000f8ec03f */
[----:B------:R-:W-:Y:S01]  /*e900*/  IMAD R7, R20, 0x80, R7 ;  /* 0x0000008014077824 */ /* 0x000fe200078e0207 */
[----:B------:R-:W-:Y:S01]  /*e910*/  LEA.HI.X R13, R8, UR7, R13, 0x2, P0 ;  /* 0x00000007080d7c11 */ /* 0x000fe200080f140d */
[----:B------:R-:W-:Y:S01]  /*e920*/  IMAD R20, R21, UR6, RZ ;  /* 0x0000000615147c24 */ /* 0x000fe2000f8e02ff */
[----:B------:R-:W-:Y:S01]  /*e930*/  LEA.HI.X R73, R10, UR9, R9, 0x2, P1 ;  /* 0x000000090a497c11 */ /* 0x000fe200088f1409 */
[----:B------:R-:W-:Y:S01]  /*e940*/  SHFL.IDX PT, R8, R12, RZ, 0x1c1f ;  /* 0x001c1fff0c087589 */ /* 0x000fe200000e0000 */
[----:B------:R-:W-:Y:S01]  /*e950*/  LOP3.LUT P0, RZ, R22, 0x3, RZ, 0xc0, !PT ;  /* 0x0000000316ff7812 */ /* 0x000fe2000780c0ff */
[C---:B------:R-:W-:Y:S01]  /*e960*/  VIADD R21, R7.reuse, 0x8 ;  /* 0x0000000807157836 */ /* 0x040fe20000000000 */
[----:B------:R-:W-:Y:S01]  /*e970*/  UIADD3 UR4, UR4, 0x2a820, URZ ;  /* 0x0002a82004047890 */ /* 0x000fe2000fffe03f */
[----:B------:R-:W0:Y:S01]  /*e980*/  SHFL.IDX PT, R9, R13, RZ, 0x1c1f ;  /* 0x001c1fff0d097589 */ /* 0x000e2200000e0000 */
[----:B------:R-:W-:-:S02]  /*e990*/  ISETP.GE.OR P1, PT, R7, R20, P0 ;  /* 0x000000140700720c */ /* 0x000fc40000726670 */
[-C--:B------:R-:W-:Y:S01]  /*e9a0*/  ISETP.GE.OR P0, PT, R21, R20.reuse, P0 ;  /* 0x000000141500720c */ /* 0x080fe20000706670 */
[----:B------:R-:W-:Y:S01]  /*e9b0*/  SHFL.IDX PT, R10, R12, 0x1, 0x1c1f ;  /* 0x003c1f000c0a7f89 */ /* 0x000fe200000e0000 */
[----:B------:R-:W-:Y:S01]  /*e9c0*/  UPRMT UR4, URZ, 0x654, UR4 ;  /* 0x000006543f047896 */ /* 0x000fe20008000004 */
[----:B------:R-:W-:Y:S02]  /*e9d0*/  ISETP.GE.AND P2, PT, R7, R20, PT ;  /* 0x000000140700720c */ /* 0x000fe40003f46270 */
[----:B------:R1:W2:Y:S04]  /*e9e0*/  SHFL.IDX PT, R11, R13, 0x1, 0x1c1f ;  /* 0x003c1f000d0b7f89 */ /* 0x0002a800000e0000 */
[----:B------:R3:W4:Y:S02]  /*e9f0*/  SHFL.IDX PT, R18, R72, RZ, 0x1c1f ;  /* 0x001c1fff48127589 */ /* 0x00072400000e0000 */
[----:B------:R-:W-:Y:S01]  /*ea00*/  SYNCS.ARRIVE.TRANS64.RED.A1T0 RZ, [UR4], RZ ;  /* 0x000000ffffff79a7 */ /* 0x000fe20008100404 */
[----:B-1----:R-:W-:Y:S01]  /*ea10*/  LOP3.LUT R13, R88, 0x7ffffffc, RZ, 0xc0, !PT ;  /* 0x7ffffffc580d7812 */ /* 0x002fe200078ec0ff */
[----:B------:R3:W1:Y:S04]  /*ea20*/  SHFL.IDX PT, R19, R73, RZ, 0x1c1f ;  /* 0x001c1fff49137589 */ /* 0x00066800000e0000 */
[----:B------:R-:W-:Y:S01]  /*ea30*/  IMAD.IADD R13, R22, 0x1, -R13 ;  /* 0x00000001160d7824 */ /* 0x000fe200078e0a0d */
[----:B0-----:R3:W-:Y:S03]  /*ea40*/  @!P1 ST.E desc[UR56][R8.64], R6 ;  /* 0x0000000608009985 */ /* 0x0017e6000c101938 */
[----:B------:R-:W-:Y:S01]  /*ea50*/  IMAD.SHL.U32 R23, R13, 0x2, RZ ;  /* 0x000000020d177824 */ /* 0x000fe200078e00ff */
[----:B--2---:R3:W-:Y:S01]  /*ea60*/  @!P0 ST.E desc[UR56][R10.64], R0 ;  /* 0x000000000a008985 */ /* 0x0047e2000c101938 */
[----:B------:R-:W-:Y:S05]  /*ea70*/  @P2 BRA `(.L_x_1057) ;  /* 0x0000000400782947 */ /* 0x000fea0003800000 */
[C---:B---3--:R-:W-:Y:S01]  /*ea80*/  VIADD R0, R23.reuse, 0x8 ;  /* 0x0000000817007836 */ /* 0x048fe20000000000 */
[----:B------:R-:W-:Y:S01]  /*ea90*/  ULDC UR4, c[0x0][0xac8] ;  /* 0x0002b20000047ab9 */ /* 0x000fe20000000800 */
[C---:B------:R-:W-:Y:S01]  /*eaa0*/  IADD3 R10, R23.reuse, 0x10, RZ ;  /* 0x00000010170a7810 */ /* 0x040fe20007ffe0ff */
        /* <DEDUP_REMOVED lines=8> */
[----:B------:R-:W-:Y:S01]  /*eb30*/  VIADD R15, R23, 0x40 ;  /* 0x00000040170f7836 */ /* 0x000fe20000000000 */
[----:B------:R-:W-:Y:S01]  /*eb40*/  ISETP.GE.AND P4, PT, R13, UR4, PT ;  /* 0x000000040d007c0c */ /* 0x000fe2000bf86270 */
[C---:B------:R-:W-:Y:S01]  /*eb50*/  VIADD R16, R23.reuse, 0x50 ;  /* 0x0000005017107836 */ /* 0x040fe20000000000 */
[----:B------:R-:W-:Y:S01]  /*eb60*/  ISETP.GE.AND P5, PT, R14, UR4, PT ;  /* 0x000000040e007c0c */ /* 0x000fe2000bfa6270 */
[----:B------:R-:W-:Y:S01]  /*eb70*/  VIADD R22, R23, 0x60 ;  /* 0x0000006017167836 */ /* 0x000fe20000000000 */
[----:B------:R-:W-:Y:S01]  /*eb80*/  ISETP.GE.AND P6, PT, R15, UR4, PT ;  /* 0x000000040f007c0c */ /* 0x000fe2000bfc6270 */
[----:B-1--4-:R-:W-:-:S02]  /*eb90*/  @!P2 IMAD.WIDE R6, R23, 0x4, R18 ;  /* 0x000000041706a825 */ /* 0x012fc400078e0212 */
[----:B------:R-:W-:Y:S02]  /*eba0*/  @!P3 LEA.HI R0, R0, R0, RZ, 0x1 ;  /* 0x000000000000b211 */ /* 0x000fe400078f08ff */
[----:B------:R-:W-:Y:S01]  /*ebb0*/  @!P0 LEA.HI R10, R10, R10, RZ, 0x1 ;  /* 0x0000000a0a0a8211 */ /* 0x000fe200078f08ff */
[----:B------:R0:W-:Y:S01]  /*ebc0*/  @!P2 ST.E.64 desc[UR56][R6.64], R24 ;  /* 0x000000180600a985 */ /* 0x0001e2000c101b38 */
[----:B------:R-:W-:Y:S01]  /*ebd0*/  @!P3 LOP3.LUT R9, R0, 0xfffffffe, RZ, 0xc0, !PT ;  /* 0xfffffffe0009b812 */ /* 0x000fe200078ec0ff */
[----:B------:R-:W-:Y:S01]  /*ebe0*/  VIADD R0, R23, 0x20 ;  /* 0x0000002017007836 */ /* 0x000fe20000000000 */
[----:B------:R-:W-:Y:S02]  /*ebf0*/  @!P1 LEA.HI R11, R11, R11, RZ, 0x1 ;  /* 0x0000000b0b0b9211 */ /* 0x000fe400078f08ff */
[----:B------:R-:W-:Y:S01]  /*ec00*/  @!P5 LEA.HI R14, R14, R14, RZ, 0x1 ;  /* 0x0000000e0e0ed211 */ /* 0x000fe200078f08ff */
[----:B------:R-:W-:Y:S01]  /*ec10*/  @!P3 IMAD.WIDE R8, R9, 0x4, R18 ;  /* 0x000000040908b825 */ /* 0x000fe200078e0212 */
[----:B------:R-:W-:-:S02]  /*ec20*/  ISETP.GE.AND P2, PT, R0, UR4, PT ;  /* 0x0000000400007c0c */ /* 0x000fc4000bf46270 */
[----:B------:R-:W-:Y:S02]  /*ec30*/  @!P5 LOP3.LUT R17, R14, 0xfffffffe, RZ, 0xc0, !PT ;  /* 0xfffffffe0e11d812 */ /* 0x000fe400078ec0ff */
[----:B------:R1:W-:Y:S01]  /*ec40*/  @!P3 ST.E.64 desc[UR56][R8.64], R28 ;  /* 0x0000001c0800b985 */ /* 0x0003e2000c101b38 */
[----:B------:R-:W-:Y:S02]  /*ec50*/  ISETP.GE.AND P3, PT, R12, UR4, PT ;  /* 0x000000040c007c0c */ /* 0x000fe4000bf66270 */
[----:B0-----:R-:W-:Y:S02]  /*ec60*/  @!P0 LOP3.LUT R7, R10, 0xfffffffe, RZ, 0xc0, !PT ;  /* 0xfffffffe0a078812 */ /* 0x001fe400078ec0ff */
[----:B------:R-:W-:-:S03]  /*ec70*/  @!P4 LEA.HI R10, R13, R13, RZ, 0x1 ;  /* 0x0000000d0d0ac211 */ /* 0x000fc600078f08ff */
[----:B------:R-:W-:Y:S01]  /*ec80*/  @!P0 IMAD.WIDE R6, R7, 0x4, R18 ;  /* 0x0000000407068825 */ /* 0x000fe200078e0212 */
[----:B------:R-:W-:-:S04]  /*ec90*/  @!P2 LEA.HI R0, R0, R0, RZ, 0x1 ;  /* 0x000000000000a211 */ /* 0x000fc800078f08ff */
[----:B------:R0:W-:Y:S01]  /*eca0*/  @!P0 ST.E.64 desc[UR56][R6.64], R32 ;  /* 0x0000002006008985 */ /* 0x0001e2000c101b38 */
[----:B------:R-:W-:Y:S02]  /*ecb0*/  @!P3 LEA.HI R12, R12, R12, RZ, 0x1 ;  /* 0x0000000c0c0cb211 */ /* 0x000fe400078f08ff */
[----:B-1----:R-:W-:Y:S02]  /*ecc0*/  @!P1 LOP3.LUT R9, R11, 0xfffffffe, RZ, 0xc0, !PT ;  /* 0xfffffffe0b099812 */ /* 0x002fe400078ec0ff */
[----:B------:R-:W-:Y:S02]  /*ecd0*/  @!P2 LOP3.LUT R11, R0, 0xfffffffe, RZ, 0xc0, !PT ;  /* 0xfffffffe000ba812 */ /* 0x000fe400078ec0ff */
        /* <DEDUP_REMOVED lines=8> */
[----:B0-----:R-:W-:-:S02]  /*ed60*/  @!P3 IMAD.WIDE R6, R13, 0x4, R18 ;  /* 0x000000040d06b825 */ /* 0x001fc400078e0212 */
[----:B------:R0:W-:Y:S02]  /*ed70*/  @!P2 ST.E.64 desc[UR56][R10.64], R40 ;  /* 0x000000280a00a985 */ /* 0x0001e4000c101b38 */
[----:B------:R-:W-:Y:S02]  /*ed80*/  VIADD R0, R23, 0x48 ;  /* 0x0000004817007836 */ /* 0x000fe40000000000 */
[--C-:B------:R-:W-:Y:S01]  /*ed90*/  @!P5 IMAD.WIDE R12, R17, 0x4, R18.reuse ;  /* 0x00000004110cd825 */ /* 0x100fe200078e0212 */
[----:B------:R2:W-:Y:S01]  /*eda0*/  @!P3 ST.E.64 desc[UR56][R6.64], R44 ;  /* 0x0000002c0600b985 */ /* 0x0005e2000c101b38 */
[----:B------:R-:W-:Y:S02]  /*edb0*/  ISETP.GE.AND P3, PT, R22, UR4, PT ;  /* 0x0000000416007c0c */ /* 0x000fe4000bf66270 */
[----:B------:R-:W-:Y:S01]  /*edc0*/  VIADD R17, R23, 0x58 ;  /* 0x0000005817117836 */ /* 0x000fe20000000000 */
[----:B------:R-:W-:Y:S01]  /*edd0*/  ISETP.GE.AND P0, PT, R0, UR4, PT ;  /* 0x0000000400007c0c */ /* 0x000fe2000bf06270 */
[----:B-1----:R-:W-:Y:S01]  /*ede0*/  @!P4 IMAD.WIDE R8, R15, 0x4, R18 ;  /* 0x000000040f08c825 */ /* 0x002fe200078e0212 */
[----:B------:R-:W-:-:S02]  /*edf0*/  @!P1 LEA.HI R16, R16, R16, RZ, 0x1 ;  /* 0x0000001010109211 */ /* 0x000fc400078f08ff */
[----:B------:R-:W-:Y:S01]  /*ee00*/  ISETP.GE.AND P2, PT, R17, UR4, PT ;  /* 0x0000000411007c0c */ /* 0x000fe2000bf46270 */
[----:B------:R-:W-:Y:S01]  /*ee10*/  @!P6 IMAD.WIDE R14, R25, 0x4, R18 ;  /* 0x00000004190ee825 */ /* 0x000fe200078e0212 */
[----:B------:R1:W-:Y:S03]  /*ee20*/  @!P4 ST.E.64 desc[UR56][R8.64], R48 ;  /* 0x000000300800c985 */ /* 0x0003e6000c101b38 */
[C---:B0-----:R-:W-:Y:S01]  /*ee30*/  VIADD R10, R23.reuse, 0x68 ;  /* 0x00000068170a7836 */ /* 0x041fe20000000000 */
[----:B------:R0:W-:Y:S01]  /*ee40*/  @!P5 ST.E.64 desc[UR56][R12.64], R52 ;  /* 0x000000340c00d985 */ /* 0x0001e2000c101b38 */
[C---:B--2---:R-:W-:Y:S01]  /*ee50*/  VIADD R7, R23.reuse, 0x78 ;  /* 0x0000007817077836 */ /* 0x044fe20000000000 */
[----:B------:R-:W-:Y:S01]  /*ee60*/  @!P3 LEA.HI R22, R22, R22, RZ, 0x1 ;  /* 0x000000161616b211 */ /* 0x000fe200078f08ff */
[----:B------:R-:W-:Y:S01]  /*ee70*/  VIADD R11, R23, 0x70 ;  /* 0x00000070170b7836 */ /* 0x000fe20000000000 */
[----:B------:R2:W-:Y:S01]  /*ee80*/  @!P6 ST.E.64 desc[UR56][R14.64], R56 ;  /* 0x000000380e00e985 */ /* 0x0005e2000c101b38 */
[----:B------:R-:W-:-:S02]  /*ee90*/  ISETP.GE.AND P4, PT, R10, UR4, PT ;  /* 0x000000040a007c0c */ /* 0x000fc4000bf86270 */
[----:B------:R-:W-:Y:S02]  /*eea0*/  ISETP.GE.AND P6, PT, R7, UR4, PT ;  /* 0x0000000407007c0c */ /* 0x000fe4000bfc6270 */
[----:B------:R-:W-:Y:S02]  /*eeb0*/  ISETP.GE.AND P5, PT, R11, UR4, PT ;  /* 0x000000040b007c0c */ /* 0x000fe4000bfa6270 */
[----:B------:R-:W-:Y:S02]  /*eec0*/  @!P0 LEA.HI R0, R0, R0, RZ, 0x1 ;  /* 0x0000000000008211 */ /* 0x000fe400078f08ff */
[----:B------:R-:W-:Y:S02]  /*eed0*/  @!P2 LEA.HI R17, R17, R17, RZ, 0x1 ;  /* 0x000000111111a211 */ /* 0x000fe400078f08ff */
[----:B-1----:R-:W-:Y:S02]  /*eee0*/  @!P1 LOP3.LUT R9, R16, 0xfffffffe, RZ, 0xc0, !PT ;  /* 0xfffffffe10099812 */ /* 0x002fe400078ec0ff */
[----:B0-----:R-:W-:-:S02]  /*eef0*/  @!P3 LOP3.LUT R13, R22, 0xfffffffe, RZ, 0xc0, !PT ;  /* 0xfffffffe160db812 */ /* 0x001fc400078ec0ff */
[----:B------:R-:W-:Y:S02]  /*ef00*/  @!P4 LEA.HI R10, R10, R10, RZ, 0x1 ;  /* 0x0000000a0a0ac211 */ /* 0x000fe400078f08ff */
[----:B------:R-:W-:Y:S01]  /*ef10*/  @!P6 LEA.HI R8, R7, R7, RZ, 0x1 ;  /* 0x000000070708e211 */ /* 0x000fe200078f08ff */
[----:B------:R-:W-:Y:S01]  /*ef20*/  @!P3 IMAD.WIDE R12, R13, 0x4, R18 ;  /* 0x000000040d0cb825 */ /* 0x000fe200078e0212 */
[----:B------:R-:W-:Y:S02]  /*ef30*/  @!P5 LEA.HI R6, R11, R11, RZ, 0x1 ;  /* 0x0000000b0b06d211 */ /* 0x000fe400078f08ff */
[----:B------:R-:W-:Y:S02]  /*ef40*/  @!P0 LOP3.LUT R7, R0, 0xfffffffe, RZ, 0xc0, !PT ;  /* 0xfffffffe00078812 */ /* 0x000fe400078ec0ff */
[----:B------:R-:W-:Y:S02]  /*ef50*/  @!P2 LOP3.LUT R11, R17, 0xfffffffe, RZ, 0xc0, !PT ;  /* 0xfffffffe110ba812 */ /* 0x000fe400078ec0ff */
[----:B--2---:R-:W-:-:S02]  /*ef60*/  @!P4 LOP3.LUT R15, R10, 0xfffffffe, RZ, 0xc0, !PT ;  /* 0xfffffffe0a0fc812 */ /* 0x004fc400078ec0ff */
[----:B------:R-:W-:Y:S01]  /*ef70*/  @!P5 LOP3.LUT R17, R6, 0xfffffffe, RZ, 0xc0, !PT ;  /* 0xfffffffe0611d812 */ /* 0x000fe200078ec0ff */
[----:B------:R-:W-:Y:S01]  /*ef80*/  @!P0 IMAD.WIDE R6, R7, 0x4, R18 ;  /* 0x0000000407068825 */ /* 0x000fe200078e0212 */
[----:B------:R-:W-:-:S03]  /*ef90*/  @!P6 LOP3.LUT R25, R8, 0xfffffffe, RZ, 0xc0, !PT ;  /* 0xfffffffe0819e812 */ /* 0x000fc600078ec0ff */
        /* <DEDUP_REMOVED lines=12> */
.L_x_1057:
[----:B------:R-:W-:Y:S05]  /*f060*/  BSYNC B0 ;  /* 0x0000000000007941 */ /* 0x000fea0003800000 */
.L_x_1056:
[----:B------:R-:W-:Y:S01]  /*f070*/  ISETP.GE.AND P0, PT, R21, R20, PT ;  /* 0x000000141500720c */ /* 0x000fe20003f06270 */
[----:B0-----:R0:W2:Y:S04]  /*f080*/  SHFL.IDX PT, R15, R73, 0x1, 0x1c1f ;  /* 0x003c1f00490f7f89 */ /* 0x0010a800000e0000 */
[----:B------:R0:W0:Y:S08]  /*f090*/  SHFL.IDX PT, R14, R72, 0x1, 0x1c1f ;  /* 0x003c1f00480e7f89 */ /* 0x00003000000e0000 */
[----:B------:R-:W-:Y:S05]  /*f0a0*/  @P0 BRA `(.L_x_968) ;  /* 0x0000004400e00947 */ /* 0x000fea0003800000 */
[----:B------:R-:W-:Y:S01]  /*f0b0*/  ULDC UR4, c[0x0][0xac8] ;  /* 0x0002b20000047ab9 */ /* 0x000fe20000000800 */
[C---:B---3--:R-:W-:Y:S01]  /*f0c0*/  VIADD R0, R23.reuse, 0x8 ;  /* 0x0000000817007836 */ /* 0x048fe20000000000 */
[C---:B------:R-:W-:Y:S01]  /*f0d0*/  ISETP.GE.AND P0, PT, R23.reuse, UR4, PT ;  /* 0x0000000417007c0c */ /* 0x040fe2000bf06270 */
[C---:B------:R-:W-:Y:S01]  /*f0e0*/  VIADD R6, R23.reuse, 0x10 ;  /* 0x0000001017067836 */ /* 0x040fe20000000000 */
[C---:B------:R-:W-:Y:S01]  /*f0f0*/  IADD3 R8, R23.reuse, 0x18, RZ ;  /* 0x0000001817087810 */ /* 0x040fe20007ffe0ff */
[C---:B------:R-:W-:Y:S01]  /*f100*/  VIADD R10, R23.reuse, 0x20 ;  /* 0x00000020170a7836 */ /* 0x040fe20000000000 */
[----:B------:R-:W-:Y:S01]  /*f110*/  ISETP.GE.AND P5, PT, R0, UR4, PT ;  /* 0x0000000400007c0c */ /* 0x000fe2000bfa6270 */
[C---:B------:R-:W-:Y:S01]  /*f120*/  VIADD R11, R23.reuse, 0x28 ;  /* 0x00000028170b7836 */ /* 0x040fe20000000000 */
[----:B------:R-:W-:Y:S01]  /*f130*/  ISETP.GE.AND P6, PT, R6, UR4, PT ;  /* 0x0000000406007c0c */ /* 0x000fe2000bfc6270 */
[C---:B------:R-:W-:Y:S01]  /*f140*/  VIADD R12, R23.reuse, 0x30 ;  /* 0x00000030170c7836 */ /* 0x040fe20000000000 */
[----:B------:R-:W-:Y:S01]  /*f150*/  ISETP.GE.AND P4, PT, R10, UR4, PT ;  /* 0x000000040a007c0c */ /* 0x000fe2000bf86270 */
[----:B------:R-:W-:Y:S01]  /*f160*/  VIADD R13, R23, 0x38 ;  /* 0x00000038170d7836 */ /* 0x000fe20000000000 */
[----:B------:R-:W-:Y:S01]  /*f170*/  ISETP.GE.AND P3, PT, R11, UR4, PT ;  /* 0x000000040b007c0c */ /* 0x000fe2000bf66270 */
[C---:B----4-:R-:W-:Y:S01]  /*f180*/  VIADD R18, R23.reuse, 0x40 ;  /* 0x0000004017127836 */ /* 0x050fe20000000000 */
[----:B------:R-:W-:Y:S01]  /*f190*/  ISETP.GE.AND P2, PT, R12, UR4, PT ;  /* 0x000000040c007c0c */ /* 0x000fe2000bf46270 */
[----:B0-2---:R-:W-:Y:S01]  /*f1a0*/  @!P0 IMAD.WIDE R2, R23, 0x4, R14 ;  /* 0x0000000417028825 */ /* 0x005fe200078e020e */
[----:B------:R-:W-:-:S03]  /*f1b0*/  ISETP.GE.AND P1, PT, R13, UR4, PT ;  /* 0x000000040d007c0c */ /* 0x000fc6000bf26270 */
[----:B------:R-:W-:Y:S01]  /*f1c0*/  @!P5 LEA.HI R0, R0, R0, RZ, 0x1 ;  /* 0x000000000000d211 */ /* 0x000fe200078f08ff */
[----:B------:R0:W-:Y:S01]  /*f1d0*/  @!P0 ST.E.64 desc[UR56][R2.64], R26 ;  /* 0x0000001a02008985 */ /* 0x0001e2000c101b38 */
[----:B------:R-:W-:Y:S01]  /*f1e0*/  ISETP.GE.AND P0, PT, R8, UR4, PT ;  /* 0x0000000408007c0c */ /* 0x000fe2000bf06270 */
[C---:B------:R-:W-:Y:S01]  /*f1f0*/  VIADD R20, R23.reuse, 0x48 ;  /* 0x0000004817147836 */ /* 0x040fe20000000000 */
[----:B------:R-:W-:Y:S01]  /*f200*/  @!P6 LEA.HI R6, R6, R6, RZ, 0x1 ;  /* 0x000000060606e211 */ /* 0x000fe200078f08ff */
[----:B------:R-:W-:Y:S01]  /*f210*/  VIADD R21, R23, 0x70 ;  /* 0x0000007017157836 */ /* 0x000fe20000000000 */
[----:B------:R-:W-:Y:S02]  /*f220*/  @!P5 LOP3.LUT R7, R0, 0xfffffffe, RZ, 0xc0, !PT ;  /* 0xfffffffe0007d812 */ /* 0x000fe400078ec0ff */
[----:B------:R-:W-:Y:S02]  /*f230*/  @!P6 LOP3.LUT R9, R6, 0xfffffffe, RZ, 0xc0, !PT ;  /* 0xfffffffe0609e812 */ /* 0x000fe400078ec0ff */
[----:B------:R-:W-:-:S02]  /*f240*/  @!P4 LEA.HI R10, R10, R10, RZ, 0x1 ;  /* 0x0000000a0a0ac211 */ /* 0x000fc400078f08ff */
[----:B------:R-:W-:Y:S02]  /*f250*/  @!P3 LEA.HI R0, R11, R11, RZ, 0x1 ;  /* 0x0000000b0b00b211 */ /* 0x000fe400078f08ff */
[----:B------:R-:W-:Y:S01]  /*f260*/  @!P2 LEA.HI R12, R12, R12, RZ, 0x1 ;  /* 0x0000000c0c0ca211 */ /* 0x000fe200078f08ff */
[--C-:B0-----:R-:W-:Y:S01]  /*f270*/  @!P5 IMAD.WIDE R2, R7, 0x4, R14.reuse ;  /* 0x000000040702d825 */ /* 0x101fe200078e020e */
[----:B------:R-:W-:Y:S02]  /*f280*/  @!P0 LEA.HI R8, R8, R8, RZ, 0x1 ;  /* 0x0000000808088211 */ /* 0x000fe400078f08ff */
[----:B------:R-:W-:Y:S01]  /*f290*/  @!P1 LEA.HI R16, R13, R13, RZ, 0x1 ;  /* 0x0000000d0d109211 */ /* 0x000fe200078f08ff */
[----:B------:R-:W-:Y:S01]  /*f2a0*/  @!P6 IMAD.WIDE R6, R9, 0x4, R14 ;  /* 0x000000040906e825 */ /* 0x000fe200078e020e */
[----:B------:R-:W-:Y:S01]  /*f2b0*/  @!P0 LOP3.LUT R9, R8, 0xfffffffe, RZ, 0xc0, !PT ;  /* 0xfffffffe08098812 */ /* 0x000fe200078ec0ff */
[----:B------:R0:W-:Y:S01]  /*f2c0*/  @!P5 ST.E.64 desc[UR56][R2.64], R30 ;  /* 0x0000001e0200d985 */ /* 0x0001e2000c101b38 */
[----:B------:R-:W-:-:S02]  /*f2d0*/  @!P4 LOP3.LUT R11, R10, 0xfffffffe, RZ, 0xc0, !PT ;  /* 0xfffffffe0a0bc812 */ /* 0x000fc400078ec0ff */
[----:B------:R-:W-:Y:S01]  /*f2e0*/  @!P3 LOP3.LUT R13, R0, 0xfffffffe, RZ, 0xc0, !PT ;  /* 0xfffffffe000db812 */ /* 0x000fe200078ec0ff */
[----:B------:R2:W-:Y:S01]  /*f2f0*/  @!P6 ST.E.64 desc[UR56][R6.64], R34 ;  /* 0x000000220600e985 */ /* 0x0005e2000c101b38 */
[----:B------:R-:W-:Y:S01]  /*f300*/  @!P2 LOP3.LUT R17, R12, 0xfffffffe, RZ, 0xc0, !PT ;  /* 0xfffffffe0c11a812 */ /* 0x000fe200078ec0ff */
[C---:B------:R-:W-:Y:S01]  /*f310*/  VIADD R0, R23.reuse, 0x50 ;  /* 0x0000005017007836 */ /* 0x040fe20000000000 */
[----:B-1----:R-:W-:Y:S01]  /*f320*/  @!P1 LOP3.LUT R19, R16, 0xfffffffe, RZ, 0xc0, !PT ;  /* 0xfffffffe10139812 */ /* 0x002fe200078ec0ff */
[----:B------:R-:W-:Y:S01]  /*f330*/  VIADD R16, R23, 0x58 ;  /* 0x0000005817107836 */ /* 0x000fe20000000000 */
[----:B------:R-:W-:Y:S02]  /*f340*/  ISETP.GE.AND P5, PT, R18, UR4, PT ;  /* 0x0000000412007c0c */ /* 0x000fe4000bfa6270 */
[----:B------:R-:W-:Y:S01]  /*f350*/  ISETP.GE.AND P6, PT, R20, UR4, PT ;  /* 0x0000000414007c0c */ /* 0x000fe2000bfc6270 */
[----:B0-----:R-:W-:-:S04]  /*f360*/  @!P0 IMAD.WIDE R2, R9, 0x4, R14 ;  /* 0x0000000409028825 */ /* 0x001fc800078e020e */
[--C-:B--2---:R-:W-:Y:S01]  /*f370*/  @!P4 IMAD.WIDE R6, R11, 0x4, R14.reuse ;  /* 0x000000040b06c825 */ /* 0x104fe200078e020e */
        /* <DEDUP_REMOVED lines=10> */
[----:B------:R-:W-:Y:S02]  /*f420*/  @!P6 LEA.HI R20, R20, R20, RZ, 0x1 ;  /* 0x000000141414e211 */ /* 0x000fe400078f08ff */
[C---:B------:R-:W-:Y:S01]  /*f430*/  VIADD R17, R23.reuse, 0x60 ;  /* 0x0000006017117836 */ /* 0x040fe20000000000 */
[----:B------:R4:W-:Y:S01]  /*f440*/  @!P1 ST.E.64 desc[UR56][R12.64], R54 ;  /* 0x000000360c009985 */ /* 0x0009e2000c101b38 */
[C---:B------:R-:W-:Y:S01]  /*f450*/  VIADD R19, R23.reuse, 0x68 ;  /* 0x0000006817137836 */ /* 0x040fe20000000000 */
[----:B------:R-:W-:Y:S01]  /*f460*/  ISETP.GE.AND P1, PT, R16, UR4, PT ;  /* 0x0000000410007c0c */ /* 0x000fe2000bf26270 */
[----:B------:R-:W-:Y:S01]  /*f470*/  VIADD R23, R23, 0x78 ;  /* 0x0000007817177836 */ /* 0x000fe20000000000 */
[----:B------:R-:W-:Y:S02]  /*f480*/  ISETP.GE.AND P2, PT, R17, UR4, PT ;  /* 0x0000000411007c0c */ /* 0x000fe4000bf46270 */
[----:B------:R-:W-:-:S02]  /*f490*/  ISETP.GE.AND P3, PT, R19, UR4, PT ;  /* 0x0000000413007c0c */ /* 0x000fc4000bf66270 */
        /* <DEDUP_REMOVED lines=33> */
.L_x_1055:
[----:B------:R-:W0:Y:S02]  /*f6b0*/  S2R R0, SR_TID.X ;  /* 0x0000000000007919 */ /* 0x000e240000002100 */
[----:B0-----:R-:W-:-:S05]  /*f6c0*/  VIADD R2, R0, 0xffffff80 ;  /* 0xffffff8000027836 */ /* 0x001fca0000000000 */
        /* <DEDUP_REMOVED lines=13> */
[----:B------:R-:W-:Y:S02]  /*f7a0*/  ULDC.64 UR6, c[0x0][0xbd0] ;  /* 0x0002f40000067ab9 */ /* 0x000fe40000000a00 */
[----:B------:R-:W-:-:S04]  /*f7b0*/  IMAD.WIDE.U32 R2, R19, UR6, RZ ;  /* 0x0000000613027c25 */ /* 0x000fc8000f8e00ff */
[----:B------:R-:W1:Y:S01]  /*f7c0*/  LDC.64 R10, c[0x0][0xbd8] ;  /* 0x0002f600ff0a7b82 */ /* 0x000e620000000a00 */
[----:B------:R-:W-:-:S04]  /*f7d0*/  IMAD R4, R4, UR6, RZ ;  /* 0x0000000604047c24 */ /* 0x000fc8000f8e02ff */
[C---:B------:R-:W-:Y:S01]  /*f7e0*/  IMAD R5, R19.reuse, UR7, R4 ;  /* 0x0000000713057c24 */ /* 0x040fe2000f8e0204 */
[----:B------:R-:W-:Y:S02]  /*f7f0*/  IADD3 R19, -R19, RZ, RZ ;  /* 0x000000ff13137210 */ /* 0x000fe40007ffe1ff */
        /* <DEDUP_REMOVED lines=15> */
[----:B0-----:R-:W-:Y:S02]  /*f8f0*/  @P0 SHF.R.U32.HI R5, RZ, R9, R4 ;  /* 0x00000009ff050219 */ /* 0x001fe40000011604 */
[----:B------:R-:W-:Y:S02]  /*f900*/  SHF.R.S32.HI R4, RZ, 0x1f, R19 ;  /* 0x0000001fff047819 */ /* 0x000fe40000011413 */
[--C-:B------:R-:W-:Y:S01]  /*f910*/  SHF.R.S32.HI R9, RZ, 0x1f, R5.reuse ;  /* 0x0000001fff097819 */ /* 0x100fe20000011405 */
[----:B------:R-:W-:Y:S01]  /*f920*/  IMAD.MOV R7, RZ, RZ, -R5 ;  /* 0x000000ffff077224 */ /* 0x000fe200078e0a05 */
[----:B------:R-:W-:Y:S01]  /*f930*/  IADD3 R2, P0, R5, R2, RZ ;  /* 0x0000000205027210 */ /* 0x000fe20007f1e0ff */
[----:B------:R-:W-:Y:S02]  /*f940*/  IMAD R4, R4, UR4, RZ ;  /* 0x0000000404047c24 */ /* 0x000fe4000f8e02ff */
[----:B------:R-:W-:-:S02]  /*f950*/  IMAD R7, R6, R7, R0 ;  /* 0x0000000706077224 */ /* 0x000fc400078e0200 */
[----:B------:R-:W-:Y:S01]  /*f960*/  IMAD R4, R19, UR5, R4 ;  /* 0x0000000513047c24 */ /* 0x000fe2000f8e0204 */
[----:B------:R-:W-:Y:S02]  /*f970*/  ULDC.64 UR4, c[0x0][0xbc8] ;  /* 0x0002f20000047ab9 */ /* 0x000fe40000000a00 */
[----:B------:R-:W-:Y:S02]  /*f980*/  SHF.R.S32.HI R0, RZ, 0x1f, R7 ;  /* 0x0000001fff007819 */ /* 0x000fe40000011407 */
[----:B------:R-:W-:-:S03]  /*f990*/  IADD3.X R3, R9, R3, R4, P0, !PT ;  /* 0x0000000309037210 */ /* 0x000fc600007fe404 */
[----:B------:R-:W-:Y:S02]  /*f9a0*/  IMAD R0, R0, UR4, RZ ;  /* 0x0000000400007c24 */ /* 0x000fe4000f8e02ff */
[----:B------:R-:W-:-:S04]  /*f9b0*/  IMAD.WIDE.U32 R2, R7, UR4, R2 ;  /* 0x0000000407027c25 */ /* 0x000fc8000f8e0002 */
[----:B------:R-:W-:Y:S01]  /*f9c0*/  IMAD R5, R7, UR5, R0 ;  /* 0x0000000507057c24 */ /* 0x000fe2000f8e0200 */
[----:B------:R-:W-:Y:S02]  /*f9d0*/  ULDC.64 UR4, c[0x0][0xba8] ;  /* 0x0002ea0000047ab9 */ /* 0x000fe40000000a00 */
[----:B------:R-:W-:Y:S01]  /*f9e0*/  LEA R4, P0, R2, UR4, 0x2 ;  /* 0x0000000402047c11 */ /* 0x000fe2000f8010ff */
[----:B------:R-:W-:-:S05]  /*f9f0*/  IMAD.IADD R3, R3, 0x1, R5 ;  /* 0x0000000103037824 */ /* 0x000fca00078e0205 */
[----:B------:R-:W-:Y:S01]  /*fa00*/  LEA.HI.X R5, R2, UR5, R3, 0x2, P0 ;  /* 0x0000000502057c11 */ /* 0x000fe200080f1403 */
[----:B------:R-:W-:-:S05]  /*fa10*/  IMAD.MOV.U32 R3, RZ, RZ, -0x800000 ;  /* 0xff800000ff037424 */ /* 0x000fca00078e00ff */
[----:B------:R0:W-:Y:S01]  /*fa20*/  STG.E desc[UR56][R4.64], R3 ;  /* 0x0000000304007986 */ /* 0x0001e2000c101938 */
[----:B------:R-:W-:Y:S05]  /*fa30*/  BRA `(.L_x_968) ;  /* 0x0000003c007c7947 */ /* 0x000fea0003800000 */
.L_x_966:
[----:B------:R-:W-:-:S08]  /*fa40*/  NOP ;  /* 0x0000000000007918 */ /* 0x000fd00000000000 */
[----:B0-----:R-:W0:-:S00]  /*fa50*/  USETMAXREG.DEALLOC.CTAPOOL 0x28 ;  /* 0x00000028000079c8 */ /* 0x001e0000080e0500 */
        /* <DEDUP_REMOVED lines=16> */
.L_x_1058:
[----:B------:R-:W-:Y:S01]  /*fb60*/  ULDC UR7, c[0x0][0xc50] ;  /* 0x0003140000077ab9 */ /* 0x000fe20000000800 */
[----:B------:R-:W-:Y:S01]  /*fb70*/  UMOV UR39, UR6 ;  /* 0x0000000600277c82 */ /* 0x000fe20008000000 */
[----:B------:R-:W-:-:S11]  /*fb80*/  UISETP.NE.AND UP0, UPT, UR7, 0x1, UPT ;  /* 0x000000010700788c */ /* 0x000fd6000bf05270 */
[----:B------:R-:W-:Y:S01]  /*fb90*/  @UP0 ULDC UR4, c[0x0][0xc54] ;  /* 0x0003150000040ab9 */ /* 0x000fe20000000800 */
[----:B------:R-:W-:Y:S01]  /*fba0*/  @UP0 ULDC UR8, c[0x0][0xc58] ;  /* 0x0003160000080ab9 */ /* 0x000fe20000000800 */
[----:B------:R-:W-:-:S04]  /*fbb0*/  UIMAD.WIDE.U32 UR4, UR6, UR4, URZ ;  /* 0x00000004060472a5 */ /* 0x000fc8000f8e003f */
[----:B------:R-:W-:-:S12]  /*fbc0*/  @UP0 USHF.R.U32.HI UR39, URZ, UR8, UR5 ;  /* 0x000000083f270299 */ /* 0x000fd80008011605 */
.L_x_1059:
[----:B------:R-:W-:Y:S01]  /*fbd0*/  ISETP.GE.AND P0, PT, R28, RZ, PT ;  /* 0x000000ff1c00720c */ /* 0x000fe20003f06270 */
[----:B------:R-:W-:Y:S01]  /*fbe0*/  UIADD3 UR45, -UR39, URZ, URZ ;  /* 0x0000003f272d7290 */ /* 0x000fe2000fffe13f */
[----:B------:R-:W-:Y:S02]  /*fbf0*/  IMAD.MOV.U32 R24, RZ, RZ, 0x1 ;  /* 0x00000001ff187424 */ /* 0x000fe400078e00ff */
[----:B------:R-:W-:Y:S01]  /*fc00*/  IMAD.MOV.U32 R0, RZ, RZ, RZ ;  /* 0x000000ffff007224 */ /* 0x000fe200078e00ff */
[----:B------:R-:W-:Y:S01]  /*fc10*/  UIMAD UR45, UR7, UR45, UR6 ;  /* 0x0000002d072d72a4 */ /* 0x000fe2000f8e0206 */
[----:B------:R-:W-:-:S07]  /*fc20*/  IMAD.MOV.U32 R8, RZ, RZ, 0x1 ;  /* 0x00000001ff087424 */ /* 0x000fce00078e00ff */
[----:B------:R-:W-:Y:S05]  /*fc30*/  @!P0 BRA `(.L_x_1060) ;  /* 0x0000003800348947 */ /* 0x000fea0003800000 */
[----:B------:R-:W0:Y:S01]  /*fc40*/  LDC.64 R2, c[0x0][0xa28] ;  /* 0x00028a00ff027b82 */ /* 0x000e220000000a00 */
[----:B------:R-:W-:Y:S01]  /*fc50*/  IMAD.MOV.U32 R23, RZ, RZ, RZ ;  /* 0x000000ffff177224 */ /* 0x000fe200078e00ff */
[----:B------:R-:W-:Y:S01]  /*fc60*/  ULDC UR4, c[0x0][0x448] ;  /* 0x0001120000047ab9 */ /* 0x000fe20000000800 */
[----:B------:R-:W-:Y:S01]  /*fc70*/  ULDC UR6, c[0x0][0x2f0] ;  /* 0x0000bc0000067ab9 */ /* 0x000fe20000000800 */
[----:B------:R-:W-:Y:S01]  /*fc80*/  ULDC UR10, c[0x0][0x288] ;  /* 0x0000a200000a7ab9 */ /* 0x000fe20000000800 */
[----:B0-----:R-:W-:-:S04]  /*fc90*/  ISETP.NE.U32.AND P0, PT, R2, RZ, PT ;  /* 0x000000ff0200720c */ /* 0x001fc80003f05070 */
[----:B------:R-:W-:-:S13]  /*fca0*/  ISETP.NE.AND.EX P0, PT, R3, RZ, PT, P0 ;  /* 0x000000ff0300720c */ /* 0x000fda0003f05300 */
[----:B------:R-:W0:Y:S02]  /*fcb0*/  @P0 LDC.64 R2, c[0x0][0xa28] ;  /* 0x00028a00ff020b82 */ /* 0x000e240000000a00 */
[----:B0-----:R-:W-:-:S05]  /*fcc0*/  @P0 IMAD.WIDE R2, R28, 0x4, R2 ;  /* 0x000000041c020825 */ /* 0x001fca00078e0202 */
[----:B------:R0:W5:Y:S01]  /*fcd0*/  @P0 LDG.E R23, desc[UR56][R2.64] ;  /* 0x0000003802170981 */ /* 0x000162000c1e1900 */
[----:B------:R-:W1:Y:S01]  /*fce0*/  S2UR UR40, SR_CTAID.X ;  /* 0x00000000002879c3 */ /* 0x000e620000002500 */
[----:B------:R-:W-:-:S03]  /*fcf0*/  UISETP.NE.AND UP1, UPT, UR4, 0x1, UPT ;  /* 0x000000010400788c */ /* 0x000fc6000bf25270 */
[----:B------:R-:W-:Y:S01]  /*fd00*/  ULDC.64 UR4, c[0x0][0x418] ;  /* 0x0001060000047ab9 */ /* 0x000fe20000000a00 */
[----:B------:R-:W-:Y:S02]  /*fd10*/  UP2UR UR48, UPR, URZ, 0x2 ;  /* 0x000000023f307883 */ /* 0x000fe40008000000 */
[----:B------:R-:W-:-:S03]  /*fd20*/  UISETP.NE.U32.AND UP0, UPT, UR4, URZ, UPT ;  /* 0x0000003f0400728c */ /* 0x000fc6000bf05070 */
[----:B------:R-:W-:Y:S01]  /*fd30*/  ULDC UR4, c[0x0][0x424] ;  /* 0x0001090000047ab9 */ /* 0x000fe20000000800 */
[----:B------:R-:W-:Y:S01]  /*fd40*/  UISETP.NE.AND.EX UP0, UPT, UR5, URZ, UPT, UP0 ;  /* 0x0000003f0500728c */ /* 0x000fe2000bf05300 */
[----:B------:R-:W-:Y:S02]  /*fd50*/  @UP1 ULDC UR9, c[0x0][0x450] ;  /* 0x0001140000091ab9 */ /* 0x000fe40000000800 */
[----:B------:R-:W-:Y:S01]  /*fd60*/  @UP1 ULDC UR5, c[0x0][0x44c] ;  /* 0x0001130000051ab9 */ /* 0x000fe20000000800 */
[----:B------:R-:W-:-:S04]  /*fd70*/  USEL UR41, UR4, 0x1, UP0 ;  /* 0x0000000104297887 */ /* 0x000fc80008000000 */
[----:B------:R-:W-:Y:S02]  /*fd80*/  UIMAD UR7, UR41, UR6, 0x5f ;  /* 0x0000005f290774a4 */ /* 0x000fe4000f8e0206 */
[----:B------:R-:W-:Y:S02]  /*fd90*/  UIMAD UR41, UR41, UR6, URZ ;  /* 0x00000006292972a4 */ /* 0x000fe4000f8e023f */
[----:B------:R-:W-:Y:S02]  /*fda0*/  UIMAD.WIDE UR6, UR7, 0x2aaaaaab, URZ ;  /* 0x2aaaaaab070678a5 */ /* 0x000fe4000f8e023f */
[----:B-1----:R-:W-:Y:S02]  /*fdb0*/  USHF.L.U32 UR40, UR40, 0x7, URZ ;  /* 0x0000000728287899 */ /* 0x002fe4000800063f */
[----:B------:R-:W-:Y:S02]  /*fdc0*/  USHF.R.U32.HI UR42, URZ, 0x1f, UR7 ;  /* 0x0000001f3f2a7899 */ /* 0x000fe40008011607 */
[----:B------:R-:W-:-:S02]  /*fdd0*/  UIADD3 UR8, UR40, 0x7f, URZ ;  /* 0x0000007f28087890 */ /* 0x000fc4000fffe03f */
[----:B------:R-:W-:Y:S02]  /*fde0*/  ULEA.HI.SX32 UR42, UR7, UR42, 0x1c ;  /* 0x0000002a072a7291 */ /* 0x000fe4000f8fe23f */
[----:B------:R-:W-:-:S04]  /*fdf0*/  UIMAD.WIDE.U32 UR4, UR8, UR5, URZ ;  /* 0x00000005080472a5 */ /* 0x000fc8000f8e003f */
[----:B------:R-:W-:Y:S02]  /*fe00*/  @UP1 USHF.R.U32.HI UR8, URZ, UR9, UR5 ;  /* 0x000000093f081299 */ /* 0x000fe40008011605 */
[----:B------:R-:W-:Y:S01]  /*fe10*/  UIADD3 UR9, UR41, 0x1, -UR10 ;  /* 0x0000000129097890 */ /* 0x000fe2000fffe80a */
[----:B------:R-:W-:Y:S02]  /*fe20*/  ULDC.64 UR4, c[0x0][0x9e0] ;  /* 0x0002780000047ab9 */ /* 0x000fe40000000a00 */
[----:B------:R-:W-:Y:S02]  /*fe30*/  UISETP.GE.AND UP0, UPT, UR5, 0x1, UPT ;  /* 0x000000010500788c */ /* 0x000fe4000bf06270 */
[----:B------:R-:W-:-:S04]  /*fe40*/  UIADD3 UR9, UR9, UR8, URZ ;  /* 0x0000000809097290 */ /* 0x000fc8000fffe03f */
[----:B------:R-:W-:Y:S01]  /*fe50*/  PLOP3.LUT P1, PT, PT, PT, UP0, 0x80, 0x0 ;  /* 0x000000000000781c */ /* 0x000fe20003f2f008 */
[----:B------:R-:W-:-:S12]  /*fe60*/  UIADD3 UR4, UR9, UR4, URZ ;  /* 0x0000000409047290 */ /* 0x000fd8000fffe03f */
[----:B0-----:R-:W-:Y:S05]  /*fe70*/  @!P1 BRA `(.L_x_1061) ;  /* 0x0000000000449947 */ /* 0x001fea0003800000 */
[----:B------:R-:W-:Y:S01]  /*fe80*/  ISETP.LT.AND P0, PT, RZ, UR9, PT ;  /* 0x00000009ff007c0c */ /* 0x000fe2000bf01270 */
[----:B------:R-:W-:-:S12]  /*fe90*/  UIADD3 UR8, UR9, -0x1, URZ ;  /* 0xffffffff09087890 */ /* 0x000fd8000fffe03f */
[----:B------:R-:W-:Y:S05]  /*fea0*/  @P0 BRA `(.L_x_1062) ;  /* 0x00000000001c0947 */ /* 0x000fea0003800000 */
[----:B------:R-:W-:Y:S02]  /*feb0*/  UISETP.NE.AND UP0, UPT, UR5, 0x1, UPT ;  /* 0x000000010500788c */ /* 0x000fe4000bf05270 */
[----:B------:R-:W-:-:S09]  /*fec0*/  UIADD3 UR8, -UR9, URZ, URZ ;  /* 0x0000003f09087290 */ /* 0x000fd2000fffe13f */
[----:B------:R-:W-:Y:S02]  /*fed0*/  @UP0 ULDC.64 UR12, c[0x0][0x9e8] ;  /* 0x00027a00000c0ab9 */ /* 0x000fe40000000a00 */
[----:B------:R-:W-:-:S04]  /*fee0*/  UIMAD.WIDE.U32 UR6, UR8, UR12, URZ ;  /* 0x0000000c080672a5 */ /* 0x000fc8000f8e003f */
[----:B------:R-:W-:-:S04]  /*fef0*/  @UP0 USHF.R.U32.HI UR8, URZ, UR13, UR7 ;  /* 0x0000000d3f080299 */ /* 0x000fc80008011607 */
[----:B------:R-:W-:Y:S01]  /*ff00*/  ULOP3.LUT UR8, URZ, UR8, URZ, 0x33, !UPT ;  /* 0x000000083f087292 */ /* 0x000fe2000f8e333f */
[----:B------:R-:W-:Y:S11]  /*ff10*/  BRA `(.L_x_1063) ;  /* 0x0000000000107947 */ /* 0x000ff60003800000 */
.L_x_1062:
[----:B------:R-:W-:-:S11]  /*ff20*/  UISETP.NE.AND UP0, UPT, UR5, 0x1, UPT ;  /* 0x000000010500788c */ /* 0x000fd6000bf05270 */
[----:B------:R-:W-:Y:S02]  /*ff30*/  @UP0 ULDC.64 UR12, c[0x0][0x9e8] ;  /* 0x00027a00000c0ab9 */ /* 0x000fe40000000a00 */
[----:B------:R-:W-:-:S04]  /*ff40*/  UIMAD.WIDE.U32 UR6, UR8, UR12, URZ ;  /* 0x0000000c080672a5 */ /* 0x000fc8000f8e003f */
[----:B------:R-:W-:-:S12]  /*ff50*/  @UP0 USHF.R.U32.HI UR8, URZ, UR13, UR7 ;  /* 0x0000000d3f080299 */ /* 0x000fd80008011607 */
.L_x_1063:
[----:B------:R-:W-:-:S04]  /*ff60*/  UIMAD UR8, UR8, UR5, UR5 ;  /* 0x00000005080872a4 */ /* 0x000fc8000f8e0205 */
[----:B------:R-:W-:-:S04]  /*ff70*/  UISETP.LT.AND UP0, UPT, UR4, UR8, UPT ;  /* 0x000000080400728c */ /* 0x000fc8000bf01270 */
[----:B------:R-:W-:-:S12]  /*ff80*/  USEL UR4, UR4, UR8, UP0 ;  /* 0x0000000804047287 */ /* 0x000fd80008000000 */
.L_x_1061:
[----:B------:R-:W-:Y:S02]  /*ff90*/  UISETP.NE.AND UP0, UPT, UR48, URZ, UPT ;  /* 0x0000003f3000728c */ /* 0x000fe4000bf05270 */
[----:B------:R-:W-:-:S03]  /*ffa0*/  UIADD3 UR6, UR4, 0x5f, URZ ;  /* 0x0000005f04067890 */ /* 0x000fc6000fffe03f */
[----:B------:R-:W-:Y:S01]  /*ffb0*/  UMOV UR4, UR40 ;  /* 0x0000002800047c82 */ /* 0x000fe20008000000 */
[----:B------:R-:W-:-:S04]  /*ffc0*/  UIMAD.WIDE UR6, UR6, 0x2aaaaaab, URZ ;  /* 0x2aaaaaab060678a5 */ /* 0x000fc8000f8e023f */
[----:B------:R-:W-:Y:S01]  /*ffd0*/  USHF.R.U32.HI UR43, URZ, 0x1f, UR7 ;  /* 0x0000001f3f2b7899 */ /* 0x000fe20008011607 */
[----:B------:R-:W-:Y:S02]  /*ffe0*/  @UP0 ULDC UR8, c[0x0][0x44c] ;  /* 0x0001130000080ab9 */ /* 0x000fe40000000800 */
[----:B------:R-:W-:Y:S01]  /*fff0*/  @UP0 ULDC UR6, c[0x0][0x450] ;  /* 0x0001140000060ab9 */ /* 0x000fe20000000800 */
[----:B------:R-:W-:Y:S02]  /*10000*/  UIMAD.WIDE.U32 UR8, UR40, UR8, URZ ;  /* 0x00000008280872a5 */ /* 0x000fe4000f8e003f */
[----:B------:R-:W-:Y:S02]  /*10010*/  ULEA.HI.SX32 UR43, UR7, UR43, 0x1c ;  /* 0x0000002b072b7291 */ /* 0x000fe4000f8fe23f */
[----:B------:R-:W-:Y:S02]  /*10020*/  @UP0 USHF.R.U32.HI UR4, URZ, UR6, UR9 ;  /* 0x000000063f040299 */ /* 0x000fe40008011609 */
[----:B------:R-:W-:-:S02]  /*10030*/  UISETP.LT.AND UP0, UPT, UR42, UR43, UPT ;  /* 0x0000002b2a00728c */ /* 0x000fc4000bf01270 */
[----:B------:R-:W-:Y:S01]  /*10040*/  UIADD3 UR4, UR4, -UR10, UR41 ;  /* 0x8000000a04047290 */ /* 0x000fe2000fffe029 */
[----:B------:R-:W-:Y:S01]  /*10050*/  ULDC UR8, c[0x0][0x9dc] ;  /* 0x0002770000087ab9 */ /* 0x000fe20000000800 */
[----:B------:R-:W-:Y:S02]  /*10060*/  USEL UR12, UR42, UR43, UP0 ;  /* 0x0000002b2a0c7287 */ /* 0x000fe40008000000 */
[----:B------:R-:W-:Y:S01]  /*10070*/  UIADD3 UR8, UR4, -UR8, URZ ;  /* 0x8000000804087290 */ /* 0x000fe2000fffe03f */
[----:B------:R-:W-:Y:S11]  /*10080*/  @!P1 BRA `(.L_x_1064) ;  /* 0x0000000000449947 */ /* 0x000ff60003800000 */
[----:B------:R-:W-:-:S06]  /*10090*/  UISETP.GT.AND UP0, UPT, UR4, -0x1, UPT ;  /* 0xffffffff0400788c */ /* 0x000fcc000bf04270 */
[----:B------:R-:W-:-:S13]  /*100a0*/  PLOP3.LUT P0, PT, PT, PT, UP0, 0x80, 0x0 ;  /* 0x000000000000781c */ /* 0x000fda0003f0f008 */
[----:B------:R-:W-:Y:S05]  /*100b0*/  @P0 BRA `(.L_x_1065) ;  /* 0x00000000001c0947 */ /* 0x000fea0003800000 */
[----:B------:R-:W-:Y:S02]  /*100c0*/  UISETP.NE.AND UP0, UPT, UR5, 0x1, UPT ;  /* 0x000000010500788c */ /* 0x000fe4000bf05270 */
[----:B------:R-:W-:-:S09]  /*100d0*/  ULOP3.LUT UR4, URZ, UR4, URZ, 0x33, !UPT ;  /* 0x000000043f047292 */ /* 0x000fd2000f8e333f */
[----:B------:R-:W-:Y:S02]  /*100e0*/  @UP0 ULDC.64 UR10, c[0x0][0x9e8] ;  /* 0x00027a00000a0ab9 */ /* 0x000fe40000000a00 */
[----:B------:R-:W-:-:S04]  /*100f0*/  UIMAD.WIDE.U32 UR6, UR4, UR10, URZ ;  /* 0x0000000a040672a5 */ /* 0x000fc8000f8e003f */
[----:B------:R-:W-:-:S04]  /*10100*/  @UP0 USHF.R.U32.HI UR4, URZ, UR11, UR7 ;  /* 0x0000000b3f040299 */ /* 0x000fc80008011607 */
[----:B------:R-:W-:Y:S01]  /*10110*/  ULOP3.LUT UR4, URZ, UR4, URZ, 0x33, !UPT ;  /* 0x000000043f047292 */ /* 0x000fe2000f8e333f */
[----:B------:R-:W-:Y:S11]  /*10120*/  BRA `(.L_x_1066) ;  /* 0x0000000000107947 */ /* 0x000ff60003800000 */
.L_x_1065:
[----:B------:R-:W-:-:S11]  /*10130*/  UISETP.NE.AND UP0, UPT, UR5, 0x1, UPT ;  /* 0x000000010500788c */ /* 0x000fd6000bf05270 */
[----:B------:R-:W-:Y:S02]  /*10140*/  @UP0 ULDC.64 UR10, c[0x0][0x9e8] ;  /* 0x00027a00000a0ab9 */ /* 0x000fe40000000a00 */
[----:B------:R-:W-:-:S04]  /*10150*/  UIMAD.WIDE.U32 UR6, UR4, UR10, URZ ;  /* 0x0000000a040672a5 */ /* 0x000fc8000f8e003f */
[----:B------:R-:W-:-:S12]  /*10160*/  @UP0 USHF.R.U32.HI UR4, URZ, UR11, UR7 ;  /* 0x0000000b3f040299 */ /* 0x000fd80008011607 */
.L_x_1066:
[----:B------:R-:W-:-:S04]  /*10170*/  UIMAD UR4, UR4, UR5, URZ ;  /* 0x00000005040472a4 */ /* 0x000fc8000f8e023f */
[----:B------:R-:W-:-:S04]  /*10180*/  UISETP.LT.AND UP0, UPT, UR8, UR4, UPT ;  /* 0x000000040800728c */ /* 0x000fc8000bf01270 */
[----:B------:R-:W-:-:S12]  /*10190*/  USEL UR8, UR8, UR4, !UP0 ;  /* 0x0000000408087287 */ /* 0x000fd8000c000000 */
.L_x_1064:
[----:B------:R-:W-:Y:S02]  /*101a0*/  UIMAD.WIDE UR4, UR8, 0x2aaaaaab, URZ ;  /* 0x2aaaaaab080478a5 */ /* 0x000fe4000f8e023f */
[----:B------:R-:W-:Y:S02]  /*101b0*/  USHF.R.U32.HI UR9, URZ, 0x10, UR45 ;  /* 0x000000103f097899 */ /* 0x000fe4000801162d */
[----:B------:R-:W-:Y:S02]  /*101c0*/  USHF.R.U32.HI UR4, URZ, 0x1f, UR5 ;  /* 0x0000001f3f047899 */ /* 0x000fe40008011605 */
[----:B------:R-:W-:Y:S02]  /*101d0*/  ULOP3.LUT UR45, UR45, 0xffff, URZ, 0xc0, !UPT ;  /* 0x0000ffff2d2d7892 */ /* 0x000fe4000f8ec03f */
[----:B------:R-:W-:Y:S01]  /*101e0*/  ULEA.HI.SX32 UR4, UR5, UR4, 0x1c ;  /* 0x0000000405047291 */ /* 0x000fe2000f8fe23f */
[----:B------:R-:W-:-:S03]  /*101f0*/  UMOV UR38, URZ ;  /* 0x0000003f00267c82 */ /* 0x000fc60008000000 */
[----:B------:R-:W-:-:S04]  /*10200*/  UISETP.LT.AND UP0, UPT, URZ, UR4, UPT ;  /* 0x000000043f00728c */ /* 0x000fc8000bf01270 */
[----:B------:R-:W-:Y:S02]  /*10210*/  USEL UR44, URZ, UR4, !UP0 ;  /* 0x000000043f2c7287 */ /* 0x000fe4000c000000 */
[----:B------:R-:W-:Y:S02]  /*10220*/  UISETP.NE.AND UP0, UPT, UR9, URZ, UPT ;  /* 0x0000003f0900728c */ /* 0x000fe4000bf05270 */
[----:B------:R-:W-:-:S06]  /*10230*/  UISETP.GT.AND UP1, UPT, UR12, UR44, UPT ;  /* 0x0000002c0c00728c */ /* 0x000fcc000bf24270 */
[----:B------:R-:W-:-:S03]  /*10240*/  PLOP3.LUT P0, PT, PT, PT, UP1, 0x80, 0x0 ;  /* 0x000000000000781c */ /* 0x000fc60003f0f018 */
[----:B------:R-:W-:-:S10]  /*10250*/  @!UP0 ULDC UR9, c[0x0][0x9f0] ;  /* 0x00027c0000098ab9 */ /* 0x000fd40000000800 */
[----:B------:R-:W-:Y:S05]  /*10260*/  @!P0 BRA `(.L_x_1067) ;  /* 0x00000000007c8947 */ /* 0x000fea0003800000 */
[----:B------:R-:W-:Y:S01]  /*10270*/  IABS R0, UR9 ;  /* 0x0000000900007c13 */ /* 0x000fe20008000000 */
[----:B------:R-:W-:Y:S02]  /*10280*/  UIADD3 UR4, UR9, -0x1, UR12 ;  /* 0xffffffff09047890 */ /* 0x000fe4000fffe00c */
[----:B------:R-:W-:Y:S02]  /*10290*/  IABS R4, UR9 ;  /* 0x0000000900047c13 */ /* 0x000fe40008000000 */
[----:B------:R-:W-:Y:S01]  /*102a0*/  R2UR UR10, R0 ;  /* 0x00000000000a72ca */ /* 0x000fe200000e0000 */
[----:B------:R-:W-:-:S03]  /*102b0*/  UIADD3 UR6, -UR44, UR4, URZ ;  /* 0x000000042c067290 */ /* 0x000fc6000fffe13f */
[----:B------:R-:W-:-:S03]  /*102c0*/  UMOV UR4, URZ ;  /* 0x0000003f00047c82 */ /* 0x000fc60008000000 */
[----:B------:R-:W-:Y:S01]  /*102d0*/  IABS R3, UR6 ;  /* 0x0000000600037c13 */ /* 0x000fe20008000000 */
[----:B------:R-:W-:-:S03]  /*102e0*/  ULOP3.LUT UR6, UR6, UR9, URZ, 0x3c, !UPT ;  /* 0x0000000906067292 */ /* 0x000fc6000f8e3c3f */
[----:B------:R-:W-:Y:S02]  /*102f0*/  R2UR UR8, R3 ;  /* 0x00000000030872ca */ /* 0x000fe400000e0000 */
        /* <DEDUP_REMOVED lines=22> */
.L_x_1067:
[----:B------:R-:W-:Y:S02]  /*10460*/  UIMAD UR49, UR45, UR38, UR44 ;  /* 0x000000262d3172a4 */ /* 0x000fe4000f8e022c */
[----:B------:R-:W-:Y:S01]  /*10470*/  IMAD.U32 R0, RZ, RZ, UR38 ;  /* 0x00000026ff007e24 */ /* 0x000fe2000f8e00ff */
[----:B------:R-:W-:Y:S01]  /*10480*/  MOV R24, 0x1 ;  /* 0x0000000100187802 */ /* 0x000fe20000000f00 */
[----:B------:R-:W-:Y:S02]  /*10490*/  IMAD.MOV.U32 R8, RZ, RZ, 0x1 ;  /* 0x00000001ff087424 */ /* 0x000fe400078e00ff */
[----:B------:R-:W-:-:S05]  /*104a0*/  IMAD.U32 R19, RZ, RZ, UR49 ;  /* 0x00000031ff137e24 */ /* 0x000fca000f8e00ff */
[----:B------:R-:W-:Y:S01]  /*104b0*/  VIADDMNMX R19, R19, R0, UR12, PT ;  /* 0x0000000c13137e46 */ /* 0x000fe2000b800100 */
[----:B------:R-:W-:-:S03]  /*104c0*/  IMAD.MOV.U32 R0, RZ, RZ, RZ ;  /* 0x000000ffff007224 */ /* 0x000fc600078e00ff */
[----:B------:R-:W-:-:S13]  /*104d0*/  ISETP.GT.AND P0, PT, R19, UR49, PT ;  /* 0x0000003113007c0c */ /* 0x000fda000bf04270 */
        /* <DEDUP_REMOVED lines=11> */
[----:B------:R-:W-:Y:S02]  /*10590*/  IMAD.U32 R4, RZ, RZ, UR4 ;  /* 0x00000004ff047e24 */ /* 0x000fe4000f8e00ff */
[----:B------:R-:W-:Y:S01]  /*105a0*/  IMAD.U32 R5, RZ, RZ, UR5 ;  /* 0x00000005ff057e24 */ /* 0x000fe2000f8e00ff */
[----:B------:R-:W0:Y:S01]  /*105b0*/  LDC.64 R2, c[0x4][R2] ;  /* 0x0100000002027b82 */ /* 0x000e220000000a00 */
[----:B------:R-:W-:Y:S01]  /*105c0*/  ULDC.64 UR4, c[0x4][0x8] ;  /* 0x0100020000047ab9 */ /* 0x000fe20000000a00 */
[----:B------:R-:W-:Y:S02]  /*105d0*/  IMAD.U32 R6, RZ, RZ, UR6 ;  /* 0x00000006ff067e24 */ /* 0x000fe4000f8e00ff */
[----:B------:R-:W-:-:S02]  /*105e0*/  IMAD.U32 R7, RZ, RZ, UR7 ;  /* 0x00000007ff077e24 */ /* 0x000fc4000f8e00ff */
[----:B------:R-:W-:Y:S02]  /*105f0*/  IMAD.U32 R10, RZ, RZ, UR4 ;  /* 0x00000004ff0a7e24 */ /* 0x000fe4000f8e00ff */
[----:B------:R-:W-:Y:S02]  /*10600*/  IMAD.U32 R11, RZ, RZ, UR5 ;  /* 0x00000005ff0b7e24 */ /* 0x000fe4000f8e00ff */
[----:B------:R-:W-:Y:S02]  /*10610*/  IMAD.MOV.U32 R8, RZ, RZ, 0x70 ;  /* 0x00000070ff087424 */ /* 0x000fe400078e00ff */
[----:B------:R-:W-:Y:S02]  /*10620*/  IMAD.MOV.U32 R12, RZ, RZ, 0x1 ;  /* 0x00000001ff0c7424 */ /* 0x000fe400078e00ff */
[----:B------:R-:W-:-:S07]  /*10630*/  IMAD.MOV.U32 R13, RZ, RZ, RZ ;  /* 0x000000ffff0d7224 */ /* 0x000fce00078e00ff */
[----:B------:R-:W-:-:S07]  /*10640*/  LEPC R20, `(.L_x_1068) ;  /* 0x000000001014794e */ /* 0x000fce0000000000 */
[----:B0----5:R-:W-:Y:S05]  /*10650*/  CALL.ABS.NOINC R2 ;  /* 0x0000000002007343 */ /* 0x021fea0003c00000 */
.L_x_1068:
[----:B------:R-:W-:-:S04]  /*10660*/  UIADD3 UR4, UR46, 0x400, URZ ;  /* 0x000004002e047890 */ /* 0x000fc8000fffe03f */
[----:B------:R-:W-:-:S06]  /*10670*/  ULOP3.LUT UP0, URZ, UR4, 0x3ff, URZ, 0xc0, !UPT ;  /* 0x000003ff043f7892 */ /* 0x000fcc000f80c03f */
[----:B------:R-:W-:-:S13]  /*10680*/  PLOP3.LUT P0, PT, PT, PT, UP0, 0x80, 0x0 ;  /* 0x000000000000781c */ /* 0x000fda0003f0f008 */
[----:B------:R-:W-:Y:S05]  /*10690*/  @!P0 BRA `(.L_x_1069) ;  /* 0x00000000007c8947 */ /* 0x000fea0003800000 */
        /* <DEDUP_REMOVED lines=15> */
[----:B-1---5:R-:W-:Y:S05]  /*10790*/  CALL.ABS.NOINC R2 ;  /* 0x0000000002007343 */ /* 0x022fea0003c00000 */
.L_x_1070:
[----:B------:R0:W1:Y:S01]  /*107a0*/  LDC.64 R2, c[0x4][R16] ;  /* 0x0100000010027b82 */ /* 0x0000620000000a00 */
[----:B------:R-:W-:Y:S01]  /*107b0*/  ULDC.64 UR4, c[0x4][0x90] ;  /* 0x0100240000047ab9 */ /* 0x000fe20000000a00 */
[----:B------:R-:W-:Y:S01]  /*107c0*/  ULDC.64 UR6, c[0x4][0x98] ;  /* 0x0100260000067ab9 */ /* 0x000fe20000000a00 */
[----:B------:R-:W-:Y:S02]  /*107d0*/  IMAD.U32 R4, RZ, RZ, UR4 ;  /* 0x00000004ff047e24 */ /* 0x000fe4000f8e00ff */
[----:B------:R-:W-:Y:S01]  /*107e0*/  IMAD.U32 R5, RZ, RZ, UR5 ;  /* 0x00000005ff057e24 */ /* 0x000fe2000f8e00ff */
[----:B------:R-:W-:Y:S01]  /*107f0*/  ULDC.64 UR4, c[0x4][0x18] ;  /* 0x0100060000047ab9 */ /* 0x000fe20000000a00 */
        /* <DEDUP_REMOVED lines=9> */
.L_x_1069:
[----:B------:R-:W0:Y:S01]  /*10890*/  LDC.64 R2, c[0x0][0x9f8] ;  /* 0x00027e00ff027b82 */ /* 0x000e220000000a00 */
[----:B------:R-:W-:-:S07]  /*108a0*/  IMAD.MOV.U32 R32, RZ, RZ, R28 ;  /* 0x000000ffff207224 */ /* 0x000fce00078e001c */
[----:B------:R-:W1:Y:S01]  /*108b0*/  LDC R37, c[0x0][0x430] ;  /* 0x00010c00ff257b82 */ /* 0x000e620000000800 */
[C---:B------:R-:W-:Y:S01]  /*108c0*/  IMAD.SHL.U32 R26, R25.reuse, 0x10, RZ ;  /* 0x00000010191a7824 */ /* 0x040fe200078e00ff */
[----:B------:R-:W-:Y:S01]  /*108d0*/  LOP3.LUT R8, R25, 0x7f, RZ, 0xc0, !PT ;  /* 0x0000007f19087812 */ /* 0x000fe200078ec0ff */
[----:B------:R-:W-:Y:S01]  /*108e0*/  VIADD R27, R19, 0xffffffff ;  /* 0xffffffff131b7836 */ /* 0x000fe20000000000 */
[----:B------:R-:W-:Y:S01]  /*108f0*/  LOP3.LUT R18, R18, 0xffffffdf, RZ, 0xc0, !PT ;  /* 0xffffffdf12127812 */ /* 0x000fe200078ec0ff */
[----:B------:R-:W-:Y:S01]  /*10900*/  ULDC UR4, c[0x0][0x2f4] ;  /* 0x0000bd0000047ab9 */ /* 0x000fe20000000800 */
[----:B------:R-:W-:Y:S01]  /*10910*/  ULDC UR5, c[0x0][0x320] ;  /* 0x0000c80000057ab9 */ /* 0x000fe20000000800 */
[----:B0-----:R-:W-:-:S04]  /*10920*/  ISETP.NE.U32.AND P0, PT, R2, RZ, PT ;  /* 0x000000ff0200720c */ /* 0x001fc80003f05070 */
[----:B------:R-:W-:-:S13]  /*10930*/  ISETP.NE.AND.EX P0, PT, R3, RZ, PT, P0 ;  /* 0x000000ff0300720c */ /* 0x000fda0003f05300 */
[----:B------:R-:W0:Y:S02]  /*10940*/  @P0 LDC.64 R2, c[0x0][0x9f8] ;  /* 0x00027e00ff020b82 */ /* 0x000e240000000a00 */
[----:B0-----:R-:W-:-:S05]  /*10950*/  @P0 IMAD.WIDE R2, R28, 0x4, R2 ;  /* 0x000000041c020825 */ /* 0x001fca00078e0202 */
[----:B------:R0:W2:Y:S01]  /*10960*/  @P0 LDG.E R32, desc[UR56][R2.64] ;  /* 0x0000003802200981 */ /* 0x0000a2000c1e1900 */
[----:B------:R-:W-:Y:S02]  /*10970*/  LOP3.LUT R26, R26, 0x70, RZ, 0xc0, !PT ;  /* 0x000000701a1a7812 */ /* 0x000fe400078ec0ff */
[----:B------:R-:W-:Y:S02]  /*10980*/  SHF.R.U32.HI R36, RZ, 0x3, R8 ;  /* 0x00000003ff247819 */ /* 0x000fe40000011608 */
[----:B-1----:R-:W-:Y:S02]  /*10990*/  ISETP.NE.AND P1, PT, R37, 0x1, PT ;  /* 0x000000012500780c */ /* 0x002fe40003f25270 */
[----:B------:R-:W-:-:S05]  /*109a0*/  LOP3.LUT R33, R26, R36, RZ, 0xfc, !PT ;  /* 0x000000241a217212 */ /* 0x000fca00078efcff */
[----:B------:R-:W-:-:S05]  /*109b0*/  IMAD R10, R27, 0x60, R33 ;  /* 0x000000601b0a7824 */ /* 0x000fca00078e0221 */
[C---:B------:R-:W-:Y:S01]  /*109c0*/  ISETP.GE.AND P0, PT, R10.reuse, UR41, PT ;  /* 0x000000290a007c0c */ /* 0x040fe2000bf06270 */
[----:B0-----:R-:W0:Y:S01]  /*109d0*/  @P1 LDC R3, c[0x0][0x434] ;  /* 0x00010d00ff031b82 */ /* 0x001e220000000800 */
[----:B-----5:R-:W-:Y:S02]  /*109e0*/  IADD3 R10, R10, R23, RZ ;  /* 0x000000170a0a7210 */ /* 0x020fe40007ffe0ff */
[----:B------:R-:W-:Y:S02]  /*109f0*/  ISETP.GT.U32.OR P0, PT, R33, 0x5f, P0 ;  /* 0x0000005f2100780c */ /* 0x000fe40000704470 */
[----:B------:R-:W-:Y:S01]  /*10a00*/  @P1 LOP3.LUT R18, R18, 0x20, RZ, 0xfc, !PT ;  /* 0x0000002012121812 */ /* 0x000fe200078efcff */
[----:B------:R-:W-:Y:S02]  /*10a10*/  IMAD.MOV.U32 R9, RZ, RZ, R10 ;  /* 0x000000ffff097224 */ /* 0x000fe400078e000a */
[----:B------:R-:W1:Y:S08]  /*10a20*/  @P1 LDC R11, c[0x0][0x438] ;  /* 0x00010e00ff0b1b82 */ /* 0x000e700000000800 */
[----:B------:R-:W3:Y:S08]  /*10a30*/  @!P0 LDC.64 R6, c[0x0][0x428] ;  /* 0x00010a00ff068b82 */ /* 0x000ef00000000a00 */
[----:B------:R-:W4:Y:S01]  /*10a40*/  @!P0 LDC.64 R4, c[0x0][0x418] ;  /* 0x00010600ff048b82 */ /* 0x000f220000000a00 */
[----:B0-----:R-:W-:-:S05]  /*10a50*/  @P1 IMAD.HI.U32 R0, R10, R3, RZ ;  /* 0x000000030a001227 */ /* 0x001fca00078e00ff */
[----:B-1----:R-:W-:-:S04]  /*10a60*/  @P1 SHF.R.U32.HI R9, RZ, R11, R0 ;  /* 0x0000000bff091219 */ /* 0x002fc80000011600 */
[--C-:B------:R-:W-:Y:S01]  /*10a70*/  @!P0 SHF.R.S32.HI R3, RZ, 0x1f, R9.reuse ;  /* 0x0000001fff038819 */ /* 0x100fe20000011409 */
[----:B------:R-:W-:Y:S01]  /*10a80*/  @!P0 IMAD.MOV.U32 R2, RZ, RZ, R9 ;  /* 0x000000ffff028224 */ /* 0x000fe200078e0009 */
[----:B------:R-:W-:Y:S01]  /*10a90*/  LOP3.LUT R18, R18, 0xfffffffb, RZ, 0xc0, !PT ;  /* 0xfffffffb12127812 */ /* 0x000fe200078ec0ff */
[----:B------:R-:W-:Y:S01]  /*10aa0*/  UMOV UR6, 0xffffffff ;  /* 0xffffffff00067882 */ /* 0x000fe20000000000 */
[----:B--2---:R-:W-:Y:S01]  /*10ab0*/  SHF.R.S32.HI R34, RZ, 0x1f, R32 ;  /* 0x0000001fff227819 */ /* 0x004fe20000011420 */
[----:B---3--:R-:W-:-:S04]  /*10ac0*/  @!P0 IMAD.WIDE.U32 R2, R32, R6, R2 ;  /* 0x0000000620028225 */ /* 0x008fc800078e0002 */
[----:B------:R-:W-:Y:S01]  /*10ad0*/  @!P0 IMAD R0, R34, R6, RZ ;  /* 0x0000000622008224 */ /* 0x000fe200078e02ff */
[----:B----4-:R-:W-:-:S03]  /*10ae0*/  @!P0 LEA R4, P1, R2, R4, 0x2 ;  /* 0x0000000402048211 */ /* 0x010fc600078210ff */
[----:B------:R-:W-:-:S04]  /*10af0*/  @!P0 IMAD R7, R32, R7, R0 ;  /* 0x0000000720078224 */ /* 0x000fc800078e0200 */
[----:B------:R-:W-:-:S05]  /*10b00*/  @!P0 IMAD.IADD R0, R3, 0x1, R7 ;  /* 0x0000000103008824 */ /* 0x000fca00078e0207 */
[----:B------:R-:W-:Y:S01]  /*10b10*/  @!P0 LEA.HI.X R5, R2, R5, R0, 0x2, P1 ;  /* 0x0000000502058211 */ /* 0x000fe200008f1400 */
[----:B------:R-:W-:-:S06]  /*10b20*/  IMAD.MOV.U32 R0, RZ, RZ, RZ ;  /* 0x000000ffff007224 */ /* 0x000fcc00078e00ff */
[----:B------:R0:W5:Y:S02]  /*10b30*/  @!P0 LDG.E R0, desc[UR56][R4.64] ;  /* 0x0000003804008981 */ /* 0x000164000c1e1900 */
[----:B0-----:R-:W-:-:S05]  /*10b40*/  IMAD.SHL.U32 R4, R25, 0x8, RZ ;  /* 0x0000000819047824 */ /* 0x001fca00078e00ff */
[----:B------:R-:W-:-:S04]  /*10b50*/  LOP3.LUT R30, R4, 0x38, RZ, 0xc0, !PT ;  /* 0x00000038041e7812 */ /* 0x000fc800078ec0ff */
[C---:B------:R-:W-:Y:S02]  /*10b60*/  ISETP.GE.AND P1, PT, R30.reuse, UR4, PT ;  /* 0x000000041e007c0c */ /* 0x040fe4000bf26270 */
[C---:B------:R-:W-:Y:S02]  /*10b70*/  LOP3.LUT R22, R30.reuse, 0x40, RZ, 0xfc, !PT ;  /* 0x000000401e167812 */ /* 0x040fe400078efcff */
[----:B------:R-:W-:Y:S02]  /*10b80*/  LOP3.LUT R24, R30, 0x80, RZ, 0xfc, !PT ;  /* 0x000000801e187812 */ /* 0x000fe400078efcff */
[----:B------:R-:W-:Y:S02]  /*10b90*/  ISETP.GE.AND P3, PT, R22, UR4, PT ;  /* 0x0000000416007c0c */ /* 0x000fe4000bf66270 */
[----:B------:R-:W-:Y:S02]  /*10ba0*/  ISETP.GE.AND P2, PT, R24, UR4, PT ;  /* 0x0000000418007c0c */ /* 0x000fe4000bf46270 */
[----:B------:R-:W-:-:S03]  /*10bb0*/  ISETP.GE.AND P0, PT, R30, UR5, PT ;  /* 0x000000051e007c0c */ /* 0x000fc6000bf06270 */
[----:B------:R-:W-:Y:S02]  /*10bc0*/  @P1 LOP3.LUT R18, R18, 0x4, RZ, 0xfc, !PT ;  /* 0x0000000412121812 */ /* 0x000fe400078efcff */
[----:B------:R-:W-:Y:S02]  /*10bd0*/  ISETP.GE.AND P1, PT, R22, UR5, PT ;  /* 0x0000000516007c0c */ /* 0x000fe4000bf26270 */
[----:B------:R-:W-:-:S04]  /*10be0*/  LOP3.LUT R18, R18, 0xfffffffd, RZ, 0xc0, !PT ;  /* 0xfffffffd12127812 */ /* 0x000fc800078ec0ff */
[----:B------:R-:W-:-:S04]  /*10bf0*/  @P3 LOP3.LUT R18, R18, 0x2, RZ, 0xfc, !PT ;  /* 0x0000000212123812 */ /* 0x000fc800078efcff */
[----:B------:R-:W-:-:S04]  /*10c00*/  LOP3.LUT R18, R18, 0xfffffffe, RZ, 0xc0, !PT ;  /* 0xfffffffe12127812 */ /* 0x000fc800078ec0ff */
[----:B------:R-:W-:Y:S01]  /*10c10*/  @P2 LOP3.LUT R18, R18, 0x1, RZ, 0xfc, !PT ;  /* 0x0000000112122812 */ /* 0x000fe200078efcff */
[----:B------:R-:W-:Y:S06]  /*10c20*/  BRA.DIV UR6, `(.L_x_1071) ;  /* 0x0000002e06e07947 */ /* 0x000fec000b800000 */
.L_x_1113:
[----:B------:R-:W2:Y:S01]  /*10c30*/  LDL R2, [R1] ;  /* 0x0000000001027983 */ /* 0x000ea20000100800 */
[----:B------:R-:W-:Y:S01]  /*10c40*/  SEL R29, RZ, 0x1, P0 ;  /* 0x00000001ff1d7807 */ /* 0x000fe20000000000 */
[----:B------:R-:W-:Y:S01]  /*10c50*/  IMAD.U32 R31, RZ, RZ, UR39 ;  /* 0x00000027ff1f7e24 */ /* 0x000fe2000f8e00ff */
[----:B------:R-:W-:Y:S01]  /*10c60*/  ISETP.GT.U32.AND P0, PT, R33, 0x5f, PT ;  /* 0x0000005f2100780c */ /* 0x000fe20003f04070 */
[----:B------:R-:W-:Y:S01]  /*10c70*/  IMAD.MOV R6, RZ, RZ, -R9 ;  /* 0x000000ffff067224 */ /* 0x000fe200078e0a09 */
[----:B------:R-:W-:Y:S02]  /*10c80*/  LOP3.LUT R18, R18, 0xffffffef, RZ, 0xc0, !PT ;  /* 0xffffffef12127812 */ /* 0x000fe400078ec0ff */
[----:B------:R-:W-:Y:S01]  /*10c90*/  SHF.R.S32.HI R31, RZ, 0x1f, R31 ;  /* 0x0000001fff1f7819 */ /* 0x000fe2000001141f */
[----:B------:R-:W-:Y:S01]  /*10ca0*/  IMAD R6, R37, R6, R10 ;  /* 0x0000000625067224 */ /* 0x000fe200078e020a */
[----:B------:R-:W-:-:S07]  /*10cb0*/  LOP3.LUT R18, R18, 0xfffffff7, RZ, 0xc0, !PT ;  /* 0xfffffff712127812 */ /* 0x000fce00078ec0ff */
[----:B------:R-:W-:Y:S02]  /*10cc0*/  @P0 LOP3.LUT R18, R18, 0x8, RZ, 0xfc, !PT ;  /* 0x0000000812120812 */ /* 0x000fe400078efcff */
[----:B--2---:R-:W-:Y:S02]  /*10cd0*/  R2UR UR4, R2 ;  /* 0x00000000020472ca */ /* 0x004fe400000e0000 */
[----:B------:R-:W-:-:S05]  /*10ce0*/  SEL R2, RZ, 0xffffffff, P1 ;  /* 0xffffffffff027807 */ /* 0x000fca0000800000 */
[----:B------:R-:W-:-:S05]  /*10cf0*/  IMAD.SHL.U32 R2, R2, 0x2, RZ ;  /* 0x0000000202027824 */ /* 0x000fca00078e00ff */
[----:B------:R-:W-:Y:S01]  /*10d00*/  LOP3.LUT R29, R2, 0x2, R29, 0xe2, !PT ;  /* 0x00000002021d7812 */ /* 0x000fe200078ee21d */
[----:B------:R-:W-:-:S06]  /*10d10*/  ULOP3.LUT UR4, UR4, 0x2, URZ, 0xfc, !UPT ;  /* 0x0000000204047892 */ /* 0x000fcc000f8efc3f */
[----:B------:R-:W-:-:S05]  /*10d20*/  IMAD.U32 R3, RZ, RZ, UR4 ;  /* 0x00000004ff037e24 */ /* 0x000fca000f8e00ff */
[----:B------:R-:W-:-:S13]  /*10d30*/  ISETP.NE.AND P2, PT, R3, 0x3, PT ;  /* 0x000000030300780c */ /* 0x000fda0003f45270 */
[----:B------:R-:W-:Y:S01]  /*10d40*/  @P2 LOP3.LUT R18, R18, 0x10, RZ, 0xfc, !PT ;  /* 0x0000001012122812 */ /* 0x000fe200078efcff */
[----:B------:R-:W-:Y:S06]  /*10d50*/  @!P2 BRA `(.L_x_1072) ;  /* 0x000000000004a947 */ /* 0x000fec0003800000 */
[----:B------:R-:W-:Y:S01]  /*10d60*/  BPT.TRAP 0x1 ;  /* 0x000000040000795c */ /* 0x000fe20000300000 */
.L_x_1072:
[----:B------:R-:W-:Y:S01]  /*10d70*/  SHF.R.S32.HI R7, RZ, 0x1f, R6 ;  /* 0x0000001fff077819 */ /* 0x000fe20000011406 */
[----:B------:R-:W-:Y:S01]  /*10d80*/  ULDC.64 UR4, c[0x0][0x328] ;  /* 0x0000ca0000047ab9 */ /* 0x000fe20000000a00 */
[----:B------:R-:W-:-:S03]  /*10d90*/  R2UR UR6, R31 ;  /* 0x000000001f0672ca */ /* 0x000fc600000e0000 */
        /* <DEDUP_REMOVED lines=11> */
[----:B------:R-:W-:Y:S01]  /*10e50*/  IMAD.U32 R9, RZ, RZ, UR4 ;  /* 0x00000004ff097e24 */ /* 0x000fe2000f8e00ff */
[----:B------:R-:W-:-:S03]  /*10e60*/  UIMAD UR4, UR6, UR4, URZ ;  /* 0x00000004060472a4 */ /* 0x000fc6000f8e023f */
[----:B------:R-:W-:Y:S01]  /*10e70*/  IMAD.WIDE.U32 R2, R9, UR39, R2 ;  /* 0x0000002709027c25 */ /* 0x000fe2000f8e0002 */
[----:B------:R-:W-:Y:S01]  /*10e80*/  UIMAD UR4, UR39, UR5, UR4 ;  /* 0x00000005270472a4 */ /* 0x000fe2000f8e0204 */
[----:B------:R-:W-:Y:S02]  /*10e90*/  ULDC.64 UR6, c[0x0][0x318] ;  /* 0x0000c60000067ab9 */ /* 0x000fe40000000a00 */
[----:B------:R-:W-:-:S03]  /*10ea0*/  LEA R16, P0, R2, UR6, 0x1 ;  /* 0x0000000602107c11 */ /* 0x000fc6000f8008ff */
[----:B------:R-:W-:-:S05]  /*10eb0*/  VIADD R17, R3, UR4 ;  /* 0x0000000403117c36 */ /* 0x000fca0008000000 */
[----:B------:R-:W-:Y:S01]  /*10ec0*/  LEA.HI.X R17, R2, UR7, R17, 0x1, P0 ;  /* 0x0000000702117c11 */ /* 0x000fe200080f0c11 */
[----:B------:R-:W-:-:S05]  /*10ed0*/  IMAD.MOV.U32 R2, RZ, RZ, 0x1 ;  /* 0x00000001ff027424 */ /* 0x000fca00078e00ff */
[----:B------:R-:W-:-:S04]  /*10ee0*/  SHF.L.U32 R2, R2, 0x1f, RZ ;  /* 0x0000001f02027819 */ /* 0x000fc800000006ff */
[----:B------:R-:W0:Y:S02]  /*10ef0*/  SYNCS.PHASECHK.TRANS64.TRYWAIT P0, [UR46+0x2a840], R2 ;  /* 0x02a84002ff0075a7 */ /* 0x000e24000800016e */
[----:B0-----:R-:W-:Y:S05]  /*10f00*/  @!P0 BRA `(.L_x_1073) ;  /* 0x0000002c00488947 */ /* 0x001fea0003800000 */
.L_x_1114:
[----:B------:R-:W-:Y:S01]  /*10f10*/  ULDC.64 UR4, c[0x0][0x300] ;  /* 0x0000c00000047ab9 */ /* 0x000fe20000000a00 */
[----:B------:R-:W-:Y:S01]  /*10f20*/  R2UR UR6, R31 ;  /* 0x000000001f0672ca */ /* 0x000fe200000e0000 */
[----:B------:R-:W-:Y:S01]  /*10f30*/  IMAD R7, R7, UR4, RZ ;  /* 0x0000000407077c24 */ /* 0x000fe2000f8e02ff */
[----:B------:R-:W-:Y:S01]  /*10f40*/  LOP3.LUT P3, RZ, R18, 0x4, RZ, 0xc0, !PT ;  /* 0x0000000412ff7812 */ /* 0x000fe2000786c0ff */
[----:B0-----:R-:W-:Y:S01]  /*10f50*/  IMAD.WIDE.U32 R2, R6, UR4, RZ ;  /* 0x0000000406027c25 */ /* 0x001fe2000f8e00ff */
[C---:B------:R-:W-:Y:S02]  /*10f60*/  LOP3.LUT P2, RZ, R18.reuse, 0x2, RZ, 0xc0, !PT ;  /* 0x0000000212ff7812 */ /* 0x040fe4000784c0ff */
[----:B------:R-:W-:Y:S01]  /*10f70*/  LOP3.LUT P1, RZ, R18, 0x1, RZ, 0xc0, !PT ;  /* 0x0000000112ff7812 */ /* 0x000fe2000782c0ff */
[----:B------:R-:W-:Y:S01]  /*10f80*/  IMAD R7, R6, UR5, R7 ;  /* 0x0000000506077c24 */ /* 0x000fe2000f8e0207 */
[----:B------:R-:W-:Y:S02]  /*10f90*/  ULDC.64 UR4, c[0x0][0x310] ;  /* 0x0000c40000047ab9 */ /* 0x000fe40000000a00 */
[----:B------:R-:W-:-:S02]  /*10fa0*/  IMAD R5, R5, UR4, RZ ;  /* 0x0000000405057c24 */ /* 0x000fc4000f8e02ff */
[----:B------:R-:W-:Y:S02]  /*10fb0*/  IMAD.IADD R3, R3, 0x1, R7 ;  /* 0x0000000103037824 */ /* 0x000fe400078e0207 */
[C---:B------:R-:W-:Y:S02]  /*10fc0*/  IMAD R5, R0.reuse, UR5, R5 ;  /* 0x0000000500057c24 */ /* 0x040fe4000f8e0205 */
[----:B------:R-:W-:Y:S01]  /*10fd0*/  IMAD.WIDE.U32 R2, R0, UR4, R2 ;  /* 0x0000000400027c25 */ /* 0x000fe2000f8e0002 */
        /* <DEDUP_REMOVED lines=8> */
[----:B------:R-:W-:Y:S01]  /*11060*/  VIADD R7, R3, UR4 ;  /* 0x0000000403077c36 */ /* 0x000fe20008000000 */
[----:B------:R-:W-:Y:S01]  /*11070*/  LOP3.LUT R3, R4, 0x1c0, RZ, 0xc0, !PT ;  /* 0x000001c004037812 */ /* 0x000fe200078ec0ff */
[----:B------:R-:W-:-:S03]  /*11080*/  UMOV UR4, 0xffffffff ;  /* 0xffffffff00047882 */ /* 0x000fc60000000000 */
[----:B------:R-:W-:Y:S01]  /*11090*/  LEA.HI.X R7, R2, UR7, R7, 0x1, P0 ;  /* 0x0000000702077c11 */ /* 0x000fe200080f0c07 */
[----:B------:R-:W-:Y:S01]  /*110a0*/  IMAD.MOV.U32 R2, RZ, RZ, -0x60 ;  /* 0xffffffa0ff027424 */ /* 0x000fe200078e00ff */
[----:B------:R-:W-:-:S03]  /*110b0*/  LOP3.LUT R4, R3, 0x38, R4, 0xf8, !PT ;  /* 0x0000003803047812 */ /* 0x000fc600078ef804 */
[----:B------:R-:W-:Y:S01]  /*110c0*/  IMAD R5, R27, R2, UR41 ;  /* 0x000000291b057e24 */ /* 0x000fe2000f8e0202 */
[----:B------:R-:W-:Y:S01]  /*110d0*/  LOP3.LUT R4, R4, 0x38, R25, 0x78, !PT ;  /* 0x0000003804047812 */ /* 0x000fe200078e7819 */
[----:B------:R-:W-:Y:S02]  /*110e0*/  IMAD.SHL.U32 R25, R8, 0x8, RZ ;  /* 0x0000000808197824 */ /* 0x000fe400078e00ff */
[----:B------:R-:W-:-:S03]  /*110f0*/  IMAD.IADD R6, R5, 0x1, -R36 ;  /* 0x0000000105067824 */ /* 0x000fc600078e0a24 */
[----:B------:R-:W-:Y:S02]  /*11100*/  LOP3.LUT R25, R4, 0x200, R25, 0xf8, !PT ;  /* 0x0000020004197812 */ /* 0x000fe400078ef819 */
[----:B------:R-:W-:Y:S01]  /*11110*/  ISETP.GE.AND P0, PT, R6, 0x1, PT ;  /* 0x000000010600780c */ /* 0x000fe20003f06270 */
[----:B------:R-:W-:-:S12]  /*11120*/  BRA.DIV UR4, `(.L_x_1074) ;  /* 0x0000002a04d87947 */ /* 0x000fd8000b800000 */
[----:B------:R-:W-:Y:S01]  /*11130*/  SHFL.IDX PT, R3, R7, RZ, 0x181f ;  /* 0x00181fff07037589 */ /* 0x000fe200000e0000 */
[----:B------:R-:W-:-:S03]  /*11140*/  @P0 LEA R9, R25, UR46, 0x1 ;  /* 0x0000002e19090c11 */ /* 0x000fc6000f8e08ff */
[----:B------:R-:W0:Y:S04]  /*11150*/  SHFL.IDX PT, R2, R0, RZ, 0x181f ;  /* 0x00181fff00027589 */ /* 0x000e2800000e0000 */
[----:B------:R-:W-:Y:S04]  /*11160*/  SHFL.IDX PT, R5, R7, 0x1, 0x181f ;  /* 0x00381f0007057f89 */ /* 0x000fe800000e0000 */
[----:B------:R-:W-:Y:S04]  /*11170*/  SHFL.IDX PT, R4, R0, 0x1, 0x181f ;  /* 0x00381f0000047f89 */ /* 0x000fe800000e0000 */
[----:B------:R-:W-:Y:S04]  /*11180*/  SHFL.IDX PT, R8, R7, 0x2, 0x181f ;  /* 0x00581f0007087f89 */ /* 0x000fe800000e0000 */
[----:B------:R-:W1:Y:S04]  /*11190*/  SHFL.IDX PT, R14, R0, 0x2, 0x181f ;  /* 0x00581f00000e7f89 */ /* 0x000e6800000e0000 */
[----:B------:R-:W2:Y:S01]  /*111a0*/  SHFL.IDX PT, R10, R0, 0x3, 0x181f ;  /* 0x00781f00000a7f89 */ /* 0x000ea200000e0000 */
[----:B0-----:R-:W-:-:S05]  /*111b0*/  @P0 IMAD.WIDE.U32 R2, R30, 0x2, R2 ;  /* 0x000000021e020825 */ /* 0x001fca00078e0002 */
[----:B------:R-:W-:Y:S04]  /*111c0*/  @P0 LDGSTS.E.BYPASS.LTC128B.128 [R9+0x18400], desc[UR56][R2.64], !P3 ;  /* 0x1840000002090fae */ /* 0x000fe8000d901d78 */
[----:B------:R-:W-:Y:S04]  /*111d0*/  @P0 LDGSTS.E.BYPASS.LTC128B.128 [R9+0x1b400], desc[UR56][R2.64+0x80], !P2 ;  /* 0x1b40008002090fae */ /* 0x000fe8000d101d78 */
[----:B------:R0:W-:Y:S01]  /*111e0*/  @P0 LDGSTS.E.BYPASS.LTC128B.128 [R9+0x1e400], desc[UR56][R2.64+0x100], !P1 ;  /* 0x1e40010002090fae */ /* 0x0001e2000c901d78 */
[----:B------:R-:W-:-:S03]  /*111f0*/  ISETP.GE.AND P0, PT, R6, 0x11, PT ;  /* 0x000000110600780c */ /* 0x000fc60003f06270 */
[----:B0-----:R-:W0:Y:S01]  /*11200*/  SHFL.IDX PT, R9, R7, 0x3, 0x181f ;  /* 0x00781f0007097f89 */ /* 0x001e2200000e0000 */
[----:B-1----:R-:W-:-:S09]  /*11210*/  IMAD.MOV.U32 R2, RZ, RZ, R14 ;  /* 0x000000ffff027224 */ /* 0x002fd200078e000e */
[----:B------:R-:W-:Y:S01]  /*11220*/  @P0 LEA R21, R25, UR46, 0x1 ;  /* 0x0000002e19150c11 */ /* 0x000fe2000f8e08ff */
[----:B------:R-:W-:Y:S01]  /*11230*/  @P0 IMAD.WIDE.U32 R4, R30, 0x2, R4 ;  /* 0x000000021e040825 */ /* 0x000fe200078e0004 */
[----:B------:R-:W1:Y:S03]  /*11240*/  SHFL.IDX PT, R14, R0, 0x4, 0x181f ;  /* 0x00981f00000e7f89 */ /* 0x000e6600000e0000 */
[----:B------:R-:W-:Y:S01]  /*11250*/  IMAD.MOV.U32 R3, RZ, RZ, R8 ;  /* 0x000000ffff037224 */ /* 0x000fe200078e0008 */
[----:B------:R-:W-:Y:S04]  /*11260*/  @P0 LDGSTS.E.BYPASS.LTC128B.128 [R21+0x18c00], desc[UR56][R4.64], !P3 ;  /* 0x18c0000004150fae */ /* 0x000fe8000d901d78 */
[----:B------:R-:W-:Y:S04]  /*11270*/  @P0 LDGSTS.E.BYPASS.LTC128B.128 [R21+0x1bc00], desc[UR56][R4.64+0x80], !P2 ;  /* 0x1bc0008004150fae */ /* 0x000fe8000d101d78 */
[----:B------:R2:W-:Y:S01]  /*11280*/  @P0 LDGSTS.E.BYPASS.LTC128B.128 [R21+0x1ec00], desc[UR56][R4.64+0x100], !P1 ;  /* 0x1ec0010004150fae */ /* 0x0005e2000c901d78 */
[----:B------:R-:W-:-:S03]  /*11290*/  ISETP.GE.AND P0, PT, R6, 0x21, PT ;  /* 0x000000210600780c */ /* 0x000fc60003f06270 */
[----:B------:R-:W3:Y:S04]  /*112a0*/  SHFL.IDX PT, R8, R7, 0x4, 0x181f ;  /* 0x00981f0007087f89 */ /* 0x000ee800000e0000 */
[----:B------:R-:W4:Y:S01]  /*112b0*/  SHFL.IDX PT, R7, R7, 0x5, 0x181f ;  /* 0x00b81f0007077f89 */ /* 0x000f2200000e0000 */
[----:B--2---:R-:W-:-:S05]  /*112c0*/  IMAD.MOV.U32 R4, RZ, RZ, R10 ;  /* 0x000000ffff047224 */ /* 0x004fca00078e000a */
[----:B------:R-:W-:Y:S01]  /*112d0*/  @P0 IMAD.WIDE.U32 R2, R30, 0x2, R2 ;  /* 0x000000021e020825 */ /* 0x000fe200078e0002 */
[----:B------:R-:W-:-:S03]  /*112e0*/  @P0 LEA R35, R25, UR46, 0x1 ;  /* 0x0000002e19230c11 */ /* 0x000fc6000f8e08ff */
[----:B0-----:R-:W-:Y:S02]  /*112f0*/  IMAD.MOV.U32 R5, RZ, RZ, R9 ;  /* 0x000000ffff057224 */ /* 0x001fe400078e0009 */
[----:B------:R-:W-:Y:S04]  /*11300*/  @P0 LDGSTS.E.BYPASS.LTC128B.128 [R35+0x19400], desc[UR56][R2.64], !P3 ;  /* 0x1940000002230fae */ /* 0x000fe8000d901d78 */
[----:B------:R-:W-:Y:S04]  /*11310*/  @P0 LDGSTS.E.BYPASS.LTC128B.128 [R35+0x1c400], desc[UR56][R2.64+0x80], !P2 ;  /* 0x1c40008002230fae */ /* 0x000fe8000d101d78 */
[----:B------:R1:W-:Y:S01]  /*11320*/  @P0 LDGSTS.E.BYPASS.LTC128B.128 [R35+0x1f400], desc[UR56][R2.64+0x100], !P1 ;  /* 0x1f40010002230fae */ /* 0x0003e2000c901d78 */
[----:B------:R-:W-:Y:S01]  /*11330*/  ISETP.GE.AND P0, PT, R6, 0x31, PT ;  /* 0x000000310600780c */ /* 0x000fe20003f06270 */
[----:B-1----:R-:W-:-:S12]  /*11340*/  IMAD.MOV.U32 R2, RZ, RZ, R14 ;  /* 0x000000ffff027224 */ /* 0x002fd800078e000e */
[----:B------:R-:W-:Y:S01]  /*11350*/  @P0 IMAD.WIDE.U32 R4, R30, 0x2, R4 ;  /* 0x000000021e040825 */ /* 0x000fe200078e0004 */
[----:B------:R-:W-:Y:S01]  /*11360*/  @P0 LEA R9, R25, UR46, 0x1 ;  /* 0x0000002e19090c11 */ /* 0x000fe2000f8e08ff */
[----:B------:R0:W1:Y:S02]  /*11370*/  SHFL.IDX PT, R14, R0, 0x5, 0x181f ;  /* 0x00b81f00000e7f89 */ /* 0x00006400000e0000 */
[----:B---3--:R-:W-:Y:S02]  /*11380*/  IMAD.MOV.U32 R3, RZ, RZ, R8 ;  /* 0x000000ffff037224 */ /* 0x008fe400078e0008 */
        /* <DEDUP_REMOVED lines=8> */
[----:B-1--4-:R0:W-:Y:S02]  /*11410*/  @P0 LDGSTS.E.BYPASS.LTC128B.128 [R21+0x20400], desc[UR56][R2.64+0x100], !P1 ;  /* 0x2040010002150fae */ /* 0x0121e4000c901d78 */
.L_x_1128:
[----:B------:R-:W-:Y:S01]  /*11420*/  ISETP.GE.AND P0, PT, R6, 0x51, PT ;  /* 0x000000510600780c */ /* 0x000fe20003f06270 */
[----:B0-----:R-:W-:Y:S02]  /*11430*/  IMAD.MOV.U32 R2, RZ, RZ, R14 ;  /* 0x000000ffff027224 */ /* 0x001fe400078e000e */
[----:B------:R-:W-:-:S10]  /*11440*/  IMAD.MOV.U32 R3, RZ, RZ, R7 ;  /* 0x000000ffff037224 */ /* 0x000fd400078e0007 */
        /* <DEDUP_REMOVED lines=12> */
[----:B------:R-:W-:-:S13]  /*11510*/  LOP3.LUT P1, RZ, R18, 0x10, RZ, 0xc0, !PT ;  /* 0x0000001012ff7812 */ /* 0x000fda000782c0ff */
[----:B0-----:R-:W-:Y:S05]  /*11520*/  @!P1 BRA `(.L_x_1075) ;  /* 0x0000000000049947 */ /* 0x001fea0003800000 */
[----:B------:R-:W-:Y:S01]  /*11530*/  BPT.TRAP 0x1 ;  /* 0x000000040000795c */ /* 0x000fe20000300000 */
.L_x_1075:
        /* <DEDUP_REMOVED lines=23> */
[----:B------:R-:W-:-:S02]  /*116b0*/  IMAD.U32 R10, RZ, RZ, UR4 ;  /* 0x00000004ff0a7e24 */ /* 0x000fc4000f8e00ff */
[----:B------:R-:W-:Y:S02]  /*116c0*/  IMAD.U32 R11, RZ, RZ, UR5 ;  /* 0x00000005ff0b7e24 */ /* 0x000fe4000f8e00ff */
[----:B------:R-:W-:Y:S02]  /*116d0*/  IMAD.MOV.U32 R8, RZ, RZ, 0x70 ;  /* 0x00000070ff087424 */ /* 0x000fe400078e00ff */
[----:B------:R-:W-:Y:S02]  /*116e0*/  IMAD.MOV.U32 R12, RZ, RZ, 0x1 ;  /* 0x00000001ff0c7424 */ /* 0x000fe400078e00ff */
[----:B------:R-:W-:-:S07]  /*116f0*/  IMAD.MOV.U32 R13, RZ, RZ, RZ ;  /* 0x000000ffff0d7224 */ /* 0x000fce00078e00ff */
[----:B------:R-:W-:-:S07]  /*11700*/  LEPC R20, `(.L_x_1076) ;  /* 0x000000001014794e */ /* 0x000fce0000000000 */
[----:B0-----:R-:W-:Y:S05]  /*11710*/  CALL.ABS.NOINC R2 ;  /* 0x0000000002007343 */ /* 0x001fea0003c00000 */
.L_x_1076:
[----:B------:R-:W-:Y:S01]  /*11720*/  UISETP.NE.AND UP0, UPT, UR48, URZ, UPT ;  /* 0x0000003f3000728c */ /* 0x000fe2000bf05270 */
[----:B------:R-:W-:Y:S01]  /*11730*/  VIADD R7, R33, UR40 ;  /* 0x0000002821077c36 */ /* 0x000fe20008000000 */
[----:B------:R-:W0:Y:S01]  /*11740*/  LDC R6, c[0x0][0x448] ;  /* 0x00011200ff067b82 */ /* 0x000e220000000800 */
[----:B------:R-:W-:Y:S01]  /*11750*/  IMAD.U32 R4, RZ, RZ, UR36 ;  /* 0x00000024ff047e24 */ /* 0x000fe2000f8e00ff */
[----:B------:R-:W-:Y:S01]  /*11760*/  ULDC.64 UR4, c[0x0][0x2e0] ;  /* 0x0000b80000047ab9 */ /* 0x000fe20000000a00 */
[----:B------:R-:W-:Y:S01]  /*11770*/  IMAD.U32 R3, RZ, RZ, UR47 ;  /* 0x0000002fff037e24 */ /* 0x000fe2000f8e00ff */
[----:B------:R-:W-:Y:S01]  /*11780*/  PLOP3.LUT P0, PT, PT, PT, UP0, 0x80, 0x0 ;  /* 0x000000000000781c */ /* 0x000fe20003f0f008 */
[----:B------:R-:W-:Y:S02]  /*11790*/  IMAD.MOV.U32 R2, RZ, RZ, R4 ;  /* 0x000000ffff027224 */ /* 0x000fe400078e0004 */
[----:B------:R-:W-:Y:S02]  /*117a0*/  IMAD R35, R35, UR4, RZ ;  /* 0x0000000423237c24 */ /* 0x000fe4000f8e02ff */
[----:B------:R-:W-:Y:S01]  /*117b0*/  @UP0 ULDC UR6, c[0x0][0x44c] ;  /* 0x0001130000060ab9 */ /* 0x000fe20000000800 */
[----:B------:R-:W-:Y:S01]  /*117c0*/  IMAD.WIDE.U32 R2, R28, UR4, R2 ;  /* 0x000000041c027c25 */ /* 0x000fe2000f8e0002 */
[----:B------:R-:W-:-:S03]  /*117d0*/  @UP0 ULDC UR4, c[0x0][0x450] ;  /* 0x0001140000040ab9 */ /* 0x000fc60000000800 */
[----:B------:R-:W-:Y:S02]  /*117e0*/  IMAD.U32 R5, RZ, RZ, UR37 ;  /* 0x00000025ff057e24 */ /* 0x000fe4000f8e00ff */
[----:B------:R-:W-:Y:S02]  /*117f0*/  IMAD.MOV.U32 R5, RZ, RZ, R7 ;  /* 0x000000ffff057224 */ /* 0x000fe400078e0007 */
[----:B------:R-:W-:Y:S01]  /*11800*/  @P0 IMAD.HI.U32 R0, R7, UR6, RZ ;  /* 0x0000000607000c27 */ /* 0x000fe2000f8e00ff */
[----:B------:R-:W-:-:S03]  /*11810*/  PLOP3.LUT P0, PT, PT, PT, UP0, 0x80, 0x0 ;  /* 0x000000000000781c */ /* 0x000fc60003f0f008 */
[----:B------:R-:W-:-:S04]  /*11820*/  IMAD R35, R28, UR5, R35 ;  /* 0x000000051c237c24 */ /* 0x000fc8000f8e0223 */
[----:B------:R-:W-:-:S06]  /*11830*/  IMAD.IADD R3, R3, 0x1, R35 ;  /* 0x0000000103037824 */ /* 0x000fcc00078e0223 */
[----:B------:R-:W-:Y:S01]  /*11840*/  @P0 SHF.R.U32.HI R5, RZ, UR4, R0 ;  /* 0x00000004ff050c19 */ /* 0x000fe20008011600 */
[----:B------:R-:W-:-:S04]  /*11850*/  ULDC.64 UR4, c[0x0][0x2d0] ;  /* 0x0000b40000047ab9 */ /* 0x000fc80000000a00 */
[----:B------:R-:W-:Y:S02]  /*11860*/  IMAD.MOV R0, RZ, RZ, -R5 ;  /* 0x000000ffff007224 */ /* 0x000fe400078e0a05 */
[----:B------:R-:W-:-:S04]  /*11870*/  IMAD.WIDE.U32 R2, R5, UR4, R2 ;  /* 0x0000000405027c25 */ /* 0x000fc8000f8e0002 */
[----:B0-----:R-:W-:Y:S01]  /*11880*/  IMAD R7, R6, R0, R7 ;  /* 0x0000000006077224 */ /* 0x001fe200078e0207 */
[----:B------:R-:W-:-:S05]  /*11890*/  SHF.R.S32.HI R0, RZ, 0x1f, R5 ;  /* 0x0000001fff007819 */ /* 0x000fca0000011405 */
[----:B------:R-:W-:-:S04]  /*118a0*/  IMAD R0, R0, UR4, RZ ;  /* 0x0000000400007c24 */ /* 0x000fc8000f8e02ff */
[----:B------:R-:W-:Y:S01]  /*118b0*/  IMAD R5, R5, UR5, R0 ;  /* 0x0000000505057c24 */ /* 0x000fe2000f8e0200 */
[----:B------:R-:W-:Y:S01]  /*118c0*/  SHF.R.S32.HI R0, RZ, 0x1f, R7 ;  /* 0x0000001fff007819 */ /* 0x000fe20000011407 */
[----:B------:R-:W-:Y:S02]  /*118d0*/  ULDC.64 UR4, c[0x0][0x2c8] ;  /* 0x0000b20000047ab9 */ /* 0x000fe40000000a00 */
[----:B------:R-:W-:Y:S02]  /*118e0*/  IMAD.IADD R3, R3, 0x1, R5 ;  /* 0x0000000103037824 */ /* 0x000fe400078e0205 */
[----:B------:R-:W-:Y:S02]  /*118f0*/  IMAD R0, R0, UR4, RZ ;  /* 0x0000000400007c24 */ /* 0x000fe4000f8e02ff */
[----:B------:R-:W-:-:S04]  /*11900*/  IMAD.WIDE.U32 R2, R7, UR4, R2 ;  /* 0x0000000407027c25 */ /* 0x000fc8000f8e0002 */
[----:B------:R-:W-:Y:S01]  /*11910*/  IMAD R5, R7, UR5, R0 ;  /* 0x0000000507057c24 */ /* 0x000fe2000f8e0200 */
[----:B------:R-:W-:Y:S02]  /*11920*/  ULDC.64 UR4, c[0x0][0x280] ;  /* 0x0000a00000047ab9 */ /* 0x000fe40000000a00 */
[----:B------:R-:W-:Y:S01]  /*11930*/  LEA R0, P0, R2, UR4, 0x1 ;  /* 0x0000000402007c11 */ /* 0x000fe2000f8008ff */
[----:B------:R-:W-:Y:S01]  /*11940*/  ULDC UR4, c[0x0][0x2b8] ;  /* 0x0000ae0000047ab9 */ /* 0x000fe20000000800 */
[----:B------:R-:W-:Y:S02]  /*11950*/  IADD3 R3, R3, R5, RZ ;  /* 0x0000000503037210 */ /* 0x000fe40007ffe0ff */
[----:B------:R-:W-:Y:S02]  /*11960*/  ISETP.GE.AND P2, PT, R22, UR4, PT ;  /* 0x0000000416007c0c */ /* 0x000fe4000bf46270 */
[----:B------:R-:W-:Y:S01]  /*11970*/  LEA.HI.X R8, R2, UR5, R3, 0x1, P0 ;  /* 0x0000000502087c11 */ /* 0x000fe200080f0c03 */
[----:B------:R-:W-:Y:S01]  /*11980*/  UMOV UR5, 0xffffffff ;  /* 0xffffffff00057882 */ /* 0x000fe20000000000 */
[----:B------:R-:W-:-:S02]  /*11990*/  ISETP.GE.AND P0, PT, R24, UR4, PT ;  /* 0x0000000418007c0c */ /* 0x000fc4000bf06270 */
[----:B------:R-:W-:Y:S01]  /*119a0*/  ISETP.GE.AND P3, PT, R30, UR4, PT ;  /* 0x000000041e007c0c */ /* 0x000fe2000bf66270 */
[----:B------:R-:W-:-:S12]  /*119b0*/  BRA.DIV UR5, `(.L_x_1077) ;  /* 0x0000002a05987947 */ /* 0x000fd8000b800000 */
[----:B------:R-:W-:Y:S01]  /*119c0*/  SHFL.IDX PT, R3, R8, RZ, 0x181f ;  /* 0x00181fff08037589 */ /* 0x000fe200000e0000 */
[----:B------:R-:W-:Y:S01]  /*119d0*/  ULDC UR4, c[0x0][0x288] ;  /* 0x0000a20000047ab9 */ /* 0x000fe20000000800 */
[----:B------:R-:W-:Y:S02]  /*119e0*/  VIADD R7, R36, UR40 ;  /* 0x0000002824077c36 */ /* 0x000fe40008000000 */
[----:B------:R-:W0:Y:S01]  /*119f0*/  SHFL.IDX PT, R2, R0, RZ, 0x181f ;  /* 0x00181fff00027589 */ /* 0x000e2200000e0000 */
[----:B------:R-:W-:Y:S02]  /*11a00*/  IMAD R6, R6, UR4, RZ ;  /* 0x0000000406067c24 */ /* 0x000fe4000f8e02ff */
[C---:B------:R-:W-:Y:S01]  /*11a10*/  VIADD R11, R7.reuse, 0x10 ;  /* 0x00000010070b7836 */ /* 0x040fe20000000000 */
        /* <DEDUP_REMOVED lines=61> */
.L_x_1145:
[----:B------:R-:W-:Y:S01]  /*11df0*/  VIADD R7, R7, 0x70 ;  /* 0x0000007007077836 */ /* 0x000fe20000000000 */
[----:B------:R-:W-:Y:S01]  /*11e00*/  BSSY B0, `(.L_x_1078) ;  /* 0x000000d000007945 */ /* 0x000fe20003800000 */
[----:B-1----:R-:W-:Y:S02]  /*11e10*/  IMAD.MOV.U32 R2, RZ, RZ, R14 ;  /* 0x000000ffff027224 */ /* 0x002fe400078e000e */
[----:B--2---:R-:W-:Y:S01]  /*11e20*/  IMAD.MOV.U32 R3, RZ, RZ, R4 ;  /* 0x000000ffff037224 */ /* 0x004fe200078e0004 */
[----:B------:R-:W-:-:S13]  /*11e30*/  ISETP.GE.AND P1, PT, R7, R6, PT ;  /* 0x000000060700720c */ /* 0x000fda0003f26270 */
        /* <DEDUP_REMOVED lines=9> */
.L_x_1079:
[----:B------:R-:W-:Y:S05]  /*11ed0*/  BSYNC B0 ;  /* 0x0000000000007941 */ /* 0x000fea0003800000 */
.L_x_1078:
[----:B------:R-:W-:Y:S01]  /*11ee0*/  NOP ;  /* 0x0000000000007918 */ /* 0x000fe20000000000 */
[----:B------:R-:W-:Y:S01]  /*11ef0*/  SYNCS.ARRIVE.TRANS64.RED.A0T1 RZ, [UR46+0x2a800], RZ ;  /* 0x02a800ffffff79a7 */ /* 0x000fe2000820042e */
[----:B------:R-:W-:Y:S01]  /*11f00*/  IMAD.MOV.U32 R0, RZ, RZ, 0x1 ;  /* 0x00000001ff007424 */ /* 0x000fe200078e00ff */
[----:B------:R-:W-:Y:S04]  /*11f10*/  ARRIVES.LDGSTSBAR.64.TRANSCNT [UR46+0x2a800] ;  /* 0x02a80000ff0079b0 */ /* 0x000fe80008000aae */
[----:B------:R-:W-:Y:S01]  /*11f20*/  SHF.L.U32 R0, R0, 0x1f, RZ ;  /* 0x0000001f00007819 */ /* 0x000fe200000006ff */
[----:B------:R-:W-:Y:S01]  /*11f30*/  NOP ;  /* 0x0000000000007918 */ /* 0x000fe20000000000 */
[----:B------:R-:W-:Y:S01]  /*11f40*/  SYNCS.ARRIVE.TRANS64.A1T0 RZ, [UR46+0x2a800], RZ ;  /* 0x02a800ffffff79a7 */ /* 0x000fe2000810002e */
[----:B------:R-:W-:Y:S01]  /*11f50*/  VIADD R19, R19, 0xfffffffe ;  /* 0xfffffffe13137836 */ /* 0x000fe20000000000 */
[----:B------:R-:W1:Y:S02]  /*11f60*/  SYNCS.PHASECHK.TRANS64.TRYWAIT P0, [UR46+0x2a820], R0 ;  /* 0x02a82000ff0075a7 */ /* 0x000e64000800016e */
[----:B-1----:R-:W-:Y:S05]  /*11f70*/  @!P0 BRA `(.L_x_1080) ;  /* 0x0000002c00b08947 */ /* 0x002fea0003800000 */
.L_x_1146:
[----:B------:R-:W-:Y:S01]  /*11f80*/  ISETP.GE.AND P0, PT, R19, UR49, PT ;  /* 0x0000003113007c0c */ /* 0x000fe2000bf06270 */
[----:B------:R-:W-:Y:S02]  /*11f90*/  IMAD.MOV.U32 R24, RZ, RZ, 0x1 ;  /* 0x00000001ff187424 */ /* 0x000fe400078e00ff */
[----:B------:R-:W-:-:S10]  /*11fa0*/  IMAD.MOV.U32 R22, RZ, RZ, RZ ;  /* 0x000000ffff167224 */ /* 0x000fd400078e00ff */
[----:B------:R-:W-:Y:S05]  /*11fb0*/  @!P0 BRA `(.L_x_1081) ;  /* 0x0000000c00e08947 */ /* 0x000fea0003800000 */
[----:B------:R-:W-:Y:S01]  /*11fc0*/  UIADD3 UR4, UR45, 0x1, URZ ;  /* 0x000000012d047890 */ /* 0x000fe2000fffe03f */
[----:B0-----:R-:W-:Y:S01]  /*11fd0*/  LOP3.LUT R3, RZ, UR43, RZ, 0x33, !PT ;  /* 0x0000002bff037c12 */ /* 0x001fe2000f8e33ff */
[----:B------:R-:W-:Y:S01]  /*11fe0*/  BSSY B0, `(.L_x_1081) ;  /* 0x00000f5000007945 */ /* 0x000fe20003800000 */
[----:B------:R-:W-:Y:S01]  /*11ff0*/  LOP3.LUT R5, RZ, UR42, RZ, 0x33, !PT ;  /* 0x0000002aff057c12 */ /* 0x000fe2000f8e33ff */
[----:B------:R-:W-:Y:S01]  /*12000*/  UIMAD UR4, UR4, UR38, URZ ;  /* 0x00000026040472a4 */ /* 0x000fe2000f8e023f */
[----:B------:R-:W-:Y:S01]  /*12010*/  IADD3 R23, R26, R23, R36 ;  /* 0x000000171a177210 */ /* 0x000fe20007ffe024 */
[----:B------:R-:W-:Y:S01]  /*12020*/  IMAD.MOV.U32 R20, RZ, RZ, RZ ;  /* 0x000000ffff147224 */ /* 0x000fe200078e00ff */
[----:B------:R-:W-:-:S03]  /*12030*/  SHF.L.U32 R35, R30, 0x1, RZ ;  /* 0x000000011e237819 */ /* 0x000fc600000006ff */
[----:B------:R-:W-:Y:S01]  /*12040*/  LOP3.LUT R0, RZ, UR4, RZ, 0x33, !PT ;  /* 0x00000004ff007c12 */ /* 0x000fe2000f8e33ff */
[----:B------:R-:W-:Y:S02]  /*12050*/  VIADD R9, R23, 0xfffffee0 ;  /* 0xfffffee017097836 */ /* 0x000fe40000000000 */
[----:B------:R-:W-:Y:S01]  /*12060*/  IMAD.MOV.U32 R23, RZ, RZ, 0x1 ;  /* 0x00000001ff177424 */ /* 0x000fe200078e00ff */
[----:B------:R-:W-:Y:S02]  /*12070*/  VIADDMNMX R0, R0, -UR44, R3, !PT ;  /* 0x8000002c00007c46 */ /* 0x000fe4000f800103 */
[----:B------:R-:W-:Y:S02]  /*12080*/  IADD3 R3, -R36, UR41, RZ ;  /* 0x0000002924037c10 */ /* 0x000fe4000fffe1ff */
[----:B------:R-:W-:-:S04]  /*12090*/  VIMNMX R0, R0, R5, !PT ;  /* 0x0000000500007248 */ /* 0x000fc80007fe0100 */
[C---:B------:R-:W-:Y:S01]  /*120a0*/  IADD3 R27, -R0.reuse, -0x2, RZ ;  /* 0xfffffffe001b7810 */ /* 0x040fe20007ffe1ff */
[C---:B------:R-:W-:Y:S02]  /*120b0*/  IMAD R3, R0.reuse, 0x60, R3 ;  /* 0x0000006000037824 */ /* 0x040fe400078e0203 */
[----:B------:R-:W-:Y:S02]  /*120c0*/  IMAD R9, R0, -0x60, R9 ;  /* 0xffffffa000097824 */ /* 0x000fe400078e0209 */
[----:B------:R-:W-:-:S07]  /*120d0*/  VIADD R0, R3, 0xc0 ;  /* 0x000000c003007836 */ /* 0x000fce0000000000 */
.L_x_1094:
[----:B------:R-:W-:Y:S01]  /*120e0*/  ISETP.NE.AND P0, PT, R37, 0x1, PT ;  /* 0x000000012500780c */ /* 0x000fe20003f05270 */
[----:B------:R-:W-:Y:S01]  /*120f0*/  IMAD.MOV.U32 R10, RZ, RZ, R9 ;  /* 0x000000ffff0a7224 */ /* 0x000fe200078e0009 */
[----:B------:R-:W-:Y:S02]  /*12100*/  ISETP.GT.U32.AND P2, PT, R33, 0x5f, PT ;  /* 0x0000005f2100780c */ /* 0x000fe40003f44070 */
[----:B------:R-:W-:-:S09]  /*12110*/  LOP3.LUT P1, RZ, R18, 0x10, RZ, 0xc0, !PT ;  /* 0x0000001012ff7812 */ /* 0x000fd2000782c0ff */
[----:B------:R-:W0:Y:S08]  /*12120*/  @P0 LDC R2, c[0x0][0x434] ;  /* 0x00010d00ff020b82 */ /* 0x000e300000000800 */
[----:B------:R-:W1:Y:S08]  /*12130*/  @P0 LDC R3, c[0x0][0x438] ;  /* 0x00010e00ff030b82 */ /* 0x000e700000000800 */
[----:B------:R-:W2:Y:S08]  /*12140*/  @!P2 LDC.64 R6, c[0x0][0x428] ;  /* 0x00010a00ff06ab82 */ /* 0x000eb00000000a00 */
[----:B------:R-:W3:Y:S01]  /*12150*/  @!P2 LDC.64 R4, c[0x0][0x418] ;  /* 0x00010600ff04ab82 */ /* 0x000ee20000000a00 */
[----:B0-----:R-:W-:-:S05]  /*12160*/  @P0 IMAD.HI.U32 R2, R9, R2, RZ ;  /* 0x0000000209020227 */ /* 0x001fca00078e00ff */
[----:B-1----:R-:W-:-:S04]  /*12170*/  @P0 SHF.R.U32.HI R10, RZ, R3, R2 ;  /* 0x00000003ff0a0219 */ /* 0x002fc80000011602 */
[----:B------:R-:W-:Y:S01]  /*12180*/  @!P2 SHF.R.S32.HI R3, RZ, 0x1f, R10 ;  /* 0x0000001fff03a819 */ /* 0x000fe2000001140a */
[----:B--2---:R-:W-:-:S04]  /*12190*/  @!P2 IMAD R2, R34, R6, RZ ;  /* 0x000000062202a224 */ /* 0x004fc800078e02ff */
[----:B------:R-:W-:Y:S02]  /*121a0*/  @!P2 IMAD R7, R32, R7, R2 ;  /* 0x000000072007a224 */ /* 0x000fe400078e0202 */
[----:B------:R-:W-:-:S04]  /*121b0*/  @!P2 IMAD.MOV.U32 R2, RZ, RZ, R10 ;  /* 0x000000ffff02a224 */ /* 0x000fc800078e000a */
[----:B------:R-:W-:-:S04]  /*121c0*/  @!P2 IMAD.WIDE.U32 R2, R32, R6, R2 ;  /* 0x000000062002a225 */ /* 0x000fc800078e0002 */
[----:B------:R-:W-:Y:S01]  /*121d0*/  @!P2 IMAD.IADD R3, R7, 0x1, R3 ;  /* 0x000000010703a824 */ /* 0x000fe200078e0203 */
[----:B---3--:R-:W-:Y:S01]  /*121e0*/  @!P2 LEA R4, P0, R2, R4, 0x2 ;  /* 0x000000040204a211 */ /* 0x008fe200078010ff */
[----:B------:R-:W-:-:S03]  /*121f0*/  IMAD.MOV.U32 R6, RZ, RZ, RZ ;  /* 0x000000ffff067224 */ /* 0x000fc600078e00ff */
[----:B------:R-:W-:-:S05]  /*12200*/  @!P2 LEA.HI.X R5, R2, R5, R3, 0x2, P0 ;  /* 0x000000050205a211 */ /* 0x000fca00000f1403 */
[----:B------:R0:W5:Y:S01]  /*12210*/  @!P2 LDG.E R6, desc[UR56][R4.64] ;  /* 0x000000380406a981 */ /* 0x000162000c1e1900 */
[----:B------:R-:W-:-:S05]  /*12220*/  VIADD R22, R20, 0x1 ;  /* 0x0000000114167836 */ /* 0x000fca0000000000 */
[----:B------:R-:W-:-:S04]  /*12230*/  ISETP.NE.AND P0, PT, R22, 0x2, PT ;  /* 0x000000021600780c */ /* 0x000fc80003f05270 */
[----:B------:R-:W-:Y:S02]  /*12240*/  SEL R24, RZ, 0x1, P0 ;  /* 0x00000001ff187807 */ /* 0x000fe40000000000 */
[----:B------:R-:W-:Y:S02]  /*12250*/  SEL R22, R22, RZ, P0 ;  /* 0x000000ff16167207 */ /* 0x000fe40000000000 */
[----:B------:R-:W-:Y:S01]  /*12260*/  LOP3.LUT R24, R23, R24, RZ, 0x3c, !PT ;  /* 0x0000001817187212 */ /* 0x000fe200078e3cff */
[----:B0-----:R-:W-:Y:S06]  /*12270*/  @!P1 BRA `(.L_x_1082) ;  /* 0x0000000000049947 */ /* 0x001fec0003800000 */
[----:B------:R-:W-:Y:S01]  /*12280*/  BPT.TRAP 0x1 ;  /* 0x000000040000795c */ /* 0x000fe20000300000 */
.L_x_1082:
[----:B------:R-:W-:Y:S01]  /*12290*/  LEA R8, R22, UR46, 0x3 ;  /* 0x0000002e16087c11 */ /* 0x000fe2000f8e18ff */
[----:B------:R-:W-:Y:S01]  /*122a0*/  BSSY B1, `(.L_x_1083) ;  /* 0x0000004000017945 */ /* 0x000fe20003800000 */
[----:B------:R-:W-:-:S04]  /*122b0*/  SHF.L.U32 R3, R24, 0x1f, RZ ;  /* 0x0000001f18037819 */ /* 0x000fc800000006ff */
[----:B------:R-:W0:Y:S02]  /*122c0*/  SYNCS.PHASECHK.TRANS64.TRYWAIT P0, [R8+URZ+0x2a840], R3 ;  /* 0x02a84003080075a7 */ /* 0x000e24000800017f */
[----:B0-----:R-:W-:Y:S05]  /*122d0*/  @!P0 BRA `(.L_x_1084) ;  /* 0x0000002800f08947 */ /* 0x001fea0003800000 */
.L_x_1147:
[----:B------:R-:W-:Y:S05]  /*122e0*/  BSYNC B1 ;  /* 0x0000000000017941 */ /* 0x000fea0003800000 */
.L_x_1083:
[----:B------:R-:W-:Y:S01]  /*122f0*/  ULDC UR4, c[0x0][0x430] ;  /* 0x00010c0000047ab9 */ /* 0x000fe20000000800 */
[----:B-----5:R-:W-:Y:S01]  /*12300*/  SHF.R.S32.HI R28, RZ, 0x1f, R6 ;  /* 0x0000001fff1c7819 */ /* 0x020fe20000011406 */
[----:B------:R-:W-:Y:S01]  /*12310*/  UIADD3 UR4, -UR4, URZ, URZ ;  /* 0x0000003f04047290 */ /* 0x000fe2000fffe13f */
[----:B------:R-:W-:Y:S01]  /*12320*/  R2UR UR6, R31 ;  /* 0x000000001f0672ca */ /* 0x000fe200000e0000 */
[----:B------:R-:W-:Y:S01]  /*12330*/  IMAD R19, R22, 0x4800, R25 ;  /* 0x0000480016137824 */ /* 0x000fe200078e0219 */
[C---:B------:R-:W-:Y:S02]  /*12340*/  LOP3.LUT P3, RZ, R18.reuse, 0x4, RZ, 0xc0, !PT ;  /* 0x0000000412ff7812 */ /* 0x040fe4000786c0ff */
[----:B------:R-:W-:Y:S01]  /*12350*/  LOP3.LUT P2, RZ, R18, 0x2, RZ, 0xc0, !PT ;  /* 0x0000000212ff7812 */ /* 0x000fe2000784c0ff */
        /* <DEDUP_REMOVED lines=20> */
[----:B------:R-:W-:Y:S01]  /*124a0*/  VIADD R21, R3, UR4 ;  /* 0x0000000403157c36 */ /* 0x000fe20008000000 */
[----:B------:R-:W-:-:S04]  /*124b0*/  UMOV UR4, 0xffffffff ;  /* 0xffffffff00047882 */ /* 0x000fc80000000000 */
[----:B------:R-:W-:Y:S01]  /*124c0*/  LEA.HI.X R21, R2, UR7, R21, 0x1, P0 ;  /* 0x0000000702157c11 */ /* 0x000fe200080f0c15 */
[----:B------:R-:W-:Y:S06]  /*124d0*/  BRA.DIV UR4, `(.L_x_1085) ;  /* 0x0000002a04847947 */ /* 0x000fec000b800000 */
        /* <DEDUP_REMOVED lines=13> */
[----:B------:R-:W0:Y:S03]  /*125b0*/  SHFL.IDX PT, R14, R10, 0x3, 0x181f ;  /* 0x00781f000a0e7f89 */ /* 0x000e2600000e0000 */
[----:B------:R-:W-:Y:S01]  /*125c0*/  IMAD.X R3, RZ, RZ, R4, P0 ;  /* 0x000000ffff037224 */ /* 0x000fe200000e0604 */
        /* <DEDUP_REMOVED lines=14> */
[----:B-1----:R-:W-:-:S05]  /*126b0*/  IADD3.X R3, RZ, R3, RZ, P0, !PT ;  /* 0x00000003ff037210 */ /* 0x002fca00007fe4ff */
[----:B------:R-:W-:Y:S04]  /*126c0*/  LDGSTS.E.BYPASS.LTC128B.128 [R19+0x19c00], desc[UR56][R2.64], !P3 ;  /* 0x19c0000002137fae */ /* 0x000fe8000d901d78 */
[----:B------:R-:W-:Y:S04]  /*126d0*/  LDGSTS.E.BYPASS.LTC128B.128 [R19+0x1cc00], desc[UR56][R2.64+0x80], !P2 ;  /* 0x1cc0008002137fae */ /* 0x000fe8000d101d78 */
[----:B------:R1:W-:Y:S02]  /*126e0*/  LDGSTS.E.BYPASS.LTC128B.128 [R19+0x1fc00], desc[UR56][R2.64+0x100], !P1 ;  /* 0x1fc0010002137fae */ /* 0x0003e4000c901d78 */
[----:B-1----:R-:W-:-:S05]  /*126f0*/  IADD3 R2, P0, R12, R35, RZ ;  /* 0x000000230c027210 */ /* 0x002fca0007f1e0ff */
[----:B0-----:R-:W-:-:S05]  /*12700*/  IMAD.X R3, RZ, RZ, R4, P0 ;  /* 0x000000ffff037224 */ /* 0x001fca00000e0604 */
[----:B------:R0:W-:Y:S04]  /*12710*/  LDGSTS.E.BYPASS.LTC128B.128 [R19+0x1a400], desc[UR56][R2.64], !P3 ;  /* 0x1a40000002137fae */ /* 0x0001e8000d901d78 */
[----:B------:R0:W-:Y:S04]  /*12720*/  LDGSTS.E.BYPASS.LTC128B.128 [R19+0x1d400], desc[UR56][R2.64+0x80], !P2 ;  /* 0x1d40008002137fae */ /* 0x0001e8000d101d78 */
[----:B--2---:R0:W-:Y:S02]  /*12730*/  LDGSTS.E.BYPASS.LTC128B.128 [R19+0x20400], desc[UR56][R2.64+0x100], !P1 ;  /* 0x2040010002137fae */ /* 0x0041e4000c901d78 */
.L_x_1161:
        /* <DEDUP_REMOVED lines=10> */
.L_x_1086:
        /* <DEDUP_REMOVED lines=10> */
.L_x_1087:
[----:B------:R1:W-:Y:S01]  /*12880*/  SYNCS.ARRIVE.TRANS64.A1T0 RZ, [R8+URZ+0x2a830], RZ ;  /* 0x02a830ff08ff79a7 */ /* 0x0003e2000810003f */
[----:B------:R-:W-:Y:S05]  /*12890*/  @!P2 BRA `(.L_x_1088) ;  /* 0x000000000004a947 */ /* 0x000fea0003800000 */
[----:B------:R-:W-:Y:S01]  /*128a0*/  BPT.TRAP 0x1 ;  /* 0x000000040000795c */ /* 0x000fe20000300000 */
.L_x_1088:
[----:B0-----:R-:W-:Y:S01]  /*128b0*/  SHF.L.U32 R3, R23, 0x1f, RZ ;  /* 0x0000001f17037819 */ /* 0x001fe200000006ff */
[----:B------:R-:W-:Y:S01]  /*128c0*/  BSSY B1, `(.L_x_1089) ;  /* 0x0000004000017945 */ /* 0x000fe20003800000 */
[----:B------:R-:W-:-:S04]  /*128d0*/  LEA R4, R20, UR46, 0x3 ;  /* 0x0000002e14047c11 */ /* 0x000fc8000f8e18ff */
[----:B------:R-:W0:Y:S02]  /*128e0*/  SYNCS.PHASECHK.TRANS64.TRYWAIT P0, [R4+URZ+0x2a860], R3 ;  /* 0x02a86003040075a7 */ /* 0x000e24000800017f */
[----:B0-----:R-:W-:Y:S05]  /*128f0*/  @!P0 BRA `(.L_x_1090) ;  /* 0x0000002c00388947 */ /* 0x001fea0003800000 */
.L_x_1162:
[----:B------:R-:W-:Y:S05]  /*12900*/  BSYNC B1 ;  /* 0x0000000000017941 */ /* 0x000fea0003800000 */
.L_x_1089:
        /* <DEDUP_REMOVED lines=17> */
[----:B------:R-:W0:Y:S03]  /*12a20*/  SHFL.IDX PT, R14, R16, 0x2, 0x181f ;  /* 0x00581f00100e7f89 */ /* 0x000e2600000e0000 */
[----:B------:R-:W-:Y:S01]  /*12a30*/  IMAD.X R3, RZ, RZ, R8, P2 ;  /* 0x000000ffff037224 */ /* 0x000fe200010e0608 */
        /* <DEDUP_REMOVED lines=22> */
[----:B------:R2:W3:Y:S03]  /*12ba0*/  SHFL.IDX PT, R14, R16, 0x5, 0x181f ;  /* 0x00b81f00100e7f89 */ /* 0x0004e600000e0000 */
[----:B-1----:R-:W-:Y:S01]  /*12bb0*/  IMAD.X R3, RZ, RZ, R8, P2 ;  /* 0x000000ffff037224 */ /* 0x002fe200010e0608 */
[----:B------:R-:W-:Y:S01]  /*12bc0*/  ISETP.LT.OR P2, PT, R0, 0x41, !P1 ;  /* 0x000000410000780c */ /* 0x000fe20004f41670 */
[----:B------:R2:W1:-:S12]  /*12bd0*/  SHFL.IDX PT, R8, R17, 0x5, 0x181f ;  /* 0x00b81f0011087f89 */ /* 0x00045800000e0000 */
[----:B------:R2:W-:Y:S01]  /*12be0*/  LDGSTS.E.BYPASS.LTC128B.128 [R5+0x2400], desc[UR56][R2.64], !P2 ;  /* 0x0240000002057fae */ /* 0x0005e2000d101d78 */
[----:B------:R-:W-:-:S13]  /*12bf0*/  ISETP.LT.OR P2, PT, R0, 0x41, !P0 ;  /* 0x000000410000780c */ /* 0x000fda0004741670 */
[----:B-1-3--:R2:W-:Y:S02]  /*12c00*/  LDGSTS.E.BYPASS.LTC128B.128 [R5+0x5400], desc[UR56][R2.64+0x80], !P2 ;  /* 0x0540008002057fae */ /* 0x00a5e4000d101d78 */
.L_x_1176:
[C---:B------:R-:W-:Y:S01]  /*12c10*/  ISETP.LT.OR P1, PT, R0.reuse, 0x51, !P1 ;  /* 0x000000510000780c */ /* 0x040fe20004f21670 */
[----:B------:R-:W-:Y:S01]  /*12c20*/  ULDC.64 UR4, c[0x0][0x328] ;  /* 0x0000ca0000047ab9 */ /* 0x000fe20000000a00 */
[----:B------:R-:W-:Y:S01]  /*12c30*/  ISETP.LT.OR P0, PT, R0, 0x51, !P0 ;  /* 0x000000510000780c */ /* 0x000fe20004701670 */
[----:B------:R-:W-:Y:S01]  /*12c40*/  IMAD R26, R26, UR4, RZ ;  /* 0x000000041a1a7c24 */ /* 0x000fe2000f8e02ff */
[----:B0-2---:R-:W-:-:S03]  /*12c50*/  IADD3 R2, P2, R14, R35, RZ ;  /* 0x000000230e027210 */ /* 0x005fc60007f5e0ff */
        /* <DEDUP_REMOVED lines=16> */
.L_x_1092:
        /* <DEDUP_REMOVED lines=10> */
.L_x_1093:
        /* <DEDUP_REMOVED lines=14> */
[----:B------:R-:W-:Y:S01]  /*12ee0*/  LEA R16, P0, R2, UR6, 0x1 ;  /* 0x0000000602107c11 */ /* 0x000fe2000f8008ff */
[----:B------:R-:W-:-:S05]  /*12ef0*/  VIADD R17, R3, UR4 ;  /* 0x0000000403117c36 */ /* 0x000fca0008000000 */
[----:B------:R-:W-:Y:S02]  /*12f00*/  LEA.HI.X R17, R2, UR7, R17, 0x1, P0 ;  /* 0x0000000702117c11 */ /* 0x000fe400080f0c11 */
[----:B------:R-:W-:-:S13]  /*12f10*/  ISETP.GT.AND P0, PT, R27, UR49, PT ;  /* 0x000000311b007c0c */ /* 0x000fda000bf04270 */
[----:B0-----:R-:W-:Y:S05]  /*12f20*/  @P0 BRA `(.L_x_1094) ;  /* 0xfffffff0006c0947 */ /* 0x001fea000383ffff */
[----:B------:R-:W-:Y:S05]  /*12f30*/  BSYNC B0 ;  /* 0x0000000000007941 */ /* 0x000fea0003800000 */
.L_x_1081:
[----:B------:R-:W-:-:S13]  /*12f40*/  LOP3.LUT P0, RZ, R18, 0x10, RZ, 0xc0, !PT ;  /* 0x0000001012ff7812 */ /* 0x000fda000780c0ff */
[----:B------:R-:W-:Y:S05]  /*12f50*/  @!P0 BRA `(.L_x_1095) ;  /* 0x0000000000048947 */ /* 0x000fea0003800000 */
[----:B------:R-:W-:Y:S01]  /*12f60*/  BPT.TRAP 0x1 ;  /* 0x000000040000795c */ /* 0x000fe20000300000 */
.L_x_1095:
[----:B0-----:R-:W-:Y:S01]  /*12f70*/  LEA R0, R22, UR46, 0x3 ;  /* 0x0000002e16007c11 */ /* 0x001fe2000f8e18ff */
[----:B------:R-:W-:Y:S01]  /*12f80*/  IMAD.MOV.U32 R2, RZ, RZ, -0x60 ;  /* 0xffffffa0ff027424 */ /* 0x000fe200078e00ff */
[----:B------:R-:W-:Y:S01]  /*12f90*/  SHF.L.U32 R3, R24, 0x1f, RZ ;  /* 0x0000001f18037819 */ /* 0x000fe200000006ff */
[----:B------:R-:W-:Y:S01]  /*12fa0*/  BSSY B0, `(.L_x_1096) ;  /* 0x0000006000007945 */ /* 0x000fe20003800000 */
[----:B------:R-:W-:Y:S02]  /*12fb0*/  IMAD R25, R22, 0x3000, R25 ;  /* 0x0000300016197824 */ /* 0x000fe400078e0219 */
[----:B------:R-:W0:Y:S01]  /*12fc0*/  SYNCS.PHASECHK.TRANS64.TRYWAIT P0, [R0+URZ+0x2a860], R3 ;  /* 0x02a86003000075a7 */ /* 0x000e22000800017f */
[----:B------:R-:W-:-:S04]  /*12fd0*/  IMAD R5, R27, R2, UR41 ;  /* 0x000000291b057e24 */ /* 0x000fc8000f8e0202 */
[----:B------:R-:W-:Y:S01]  /*12fe0*/  IMAD.IADD R5, R5, 0x1, -R36 ;  /* 0x0000000105057824 */ /* 0x000fe200078e0a24 */
[----:B0-----:R-:W-:Y:S06]  /*12ff0*/  @!P0 BRA `(.L_x_1097) ;  /* 0x0000002c00948947 */ /* 0x001fec0003800000 */
.L_x_1177:
[----:B------:R-:W-:Y:S05]  /*13000*/  BSYNC B0 ;  /* 0x0000000000007941 */ /* 0x000fea0003800000 */
.L_x_1096:
        /* <DEDUP_REMOVED lines=8> */
[----:B------:R-:W-:Y:S01]  /*13090*/  SHFL.IDX PT, R6, R17, 0x1, 0x181f ;  /* 0x00381f0011067f89 */ /* 0x000fe200000e0000 */
[----:B------:R-:W-:Y:S02]  /*130a0*/  ISETP.LT.OR P2, PT, R5, 0x1, P1 ;  /* 0x000000010500780c */ /* 0x000fe40000f41670 */
[----:B------:R-:W-:Y:S01]  /*130b0*/  LEA R4, R25, UR46, 0x1 ;  /* 0x0000002e19047c11 */ /* 0x000fe2000f8e08ff */
[----:B------:R-:W1:Y:S01]  /*130c0*/  SHFL.IDX PT, R14, R16, 0x1, 0x181f ;  /* 0x00381f00100e7f89 */ /* 0x000e6200000e0000 */
[----:B------:R-:W-:-:S02]  /*130d0*/  ISETP.LT.OR P4, PT, R5, 0x11, P1 ;  /* 0x000000110500780c */ /* 0x000fc40000f81670 */
[----:B------:R-:W-:Y:S01]  /*130e0*/  ISETP.LT.OR P5, PT, R5, 0x11, !P0 ;  /* 0x000000110500780c */ /* 0x000fe200047a1670 */
[----:B------:R-:W-:Y:S04]  /*130f0*/  SHFL.IDX PT, R10, R17, 0x2, 0x181f ;  /* 0x00581f00110a7f89 */ /* 0x000fe800000e0000 */
[----:B------:R-:W2:Y:S04]  /*13100*/  SHFL.IDX PT, R19, R16, 0x2, 0x181f ;  /* 0x00581f0010137f89 */ /* 0x000ea800000e0000 */
[----:B------:R-:W-:Y:S04]  /*13110*/  SHFL.IDX PT, R9, R17, 0x3, 0x181f ;  /* 0x00781f0011097f89 */ /* 0x000fe800000e0000 */
[----:B------:R-:W3:Y:S01]  /*13120*/  SHFL.IDX PT, R20, R16, 0x3, 0x181f ;  /* 0x00781f0010147f89 */ /* 0x000ee200000e0000 */
[----:B0-----:R-:W-:-:S03]  /*13130*/  IMAD.WIDE.U32 R2, R30, 0x2, R2 ;  /* 0x000000021e027825 */ /* 0x001fc600078e0002 */
[----:B------:R-:W-:Y:S04]  /*13140*/  SHFL.IDX PT, R8, R17, 0x4, 0x181f ;  /* 0x00981f0011087f89 */ /* 0x000fe800000e0000 */
[----:B------:R-:W0:Y:S04]  /*13150*/  SHFL.IDX PT, R21, R16, 0x4, 0x181f ;  /* 0x00981f0010157f89 */ /* 0x000e2800000e0000 */
[----:B------:R-:W-:Y:S01]  /*13160*/  LDGSTS.E.BYPASS.LTC128B.128 [R4+0x400], desc[UR56][R2.64], !P2 ;  /* 0x0040000002047fae */ /* 0x000fe2000d101d78 */
[----:B------:R-:W-:-:S03]  /*13170*/  ISETP.LT.OR P2, PT, R5, 0x21, P1 ;  /* 0x000000210500780c */ /* 0x000fc60000f41670 */
[----:B------:R1:W-:Y:S01]  /*13180*/  LDGSTS.E.BYPASS.LTC128B.128 [R4+0x3400], desc[UR56][R2.64+0x80], !P3 ;  /* 0x0340008002047fae */ /* 0x0003e2000d901d78 */
[----:B------:R-:W-:-:S03]  /*13190*/  ISETP.LT.OR P3, PT, R5, 0x21, !P0 ;  /* 0x000000210500780c */ /* 0x000fc60004761670 */
[----:B------:R-:W4:Y:S01]  /*131a0*/  SHFL.IDX PT, R17, R17, 0x5, 0x181f ;  /* 0x00b81f0011117f89 */ /* 0x000f2200000e0000 */
[----:B-1----:R-:W-:Y:S02]  /*131b0*/  IMAD.MOV.U32 R2, RZ, RZ, R14 ;  /* 0x000000ffff027224 */ /* 0x002fe400078e000e */
[----:B------:R-:W-:Y:S01]  /*131c0*/  IMAD.MOV.U32 R3, RZ, RZ, R6 ;  /* 0x000000ffff037224 */ /* 0x000fe200078e0006 */
[----:B------:R1:W0:Y:S01]  /*131d0*/  SHFL.IDX PT, R14, R16, 0x5, 0x181f ;  /* 0x00b81f00100e7f89 */ /* 0x00022200000e0000 */
[----:B------:R-:W-:-:S04]  /*131e0*/  IMAD.WIDE.U32 R6, R30, 0x2, R2 ;  /* 0x000000021e067825 */ /* 0x000fc800078e0002 */
[----:B--2---:R-:W-:Y:S01]  /*131f0*/  IMAD.MOV.U32 R2, RZ, RZ, R19 ;  /* 0x000000ffff027224 */ /* 0x004fe200078e0013 */
[----:B------:R-:W-:Y:S01]  /*13200*/  LDGSTS.E.BYPASS.LTC128B.128 [R4+0xc00], desc[UR56][R6.64], !P4 ;  /* 0x00c0000006047fae */ /* 0x000fe2000e101d78 */
[----:B------:R-:W-:Y:S01]  /*13210*/  IMAD.MOV.U32 R3, RZ, RZ, R10 ;  /* 0x000000ffff037224 */ /* 0x000fe200078e000a */
[C---:B------:R-:W-:Y:S02]  /*13220*/  ISETP.LT.OR P4, PT, R5.reuse, 0x31, P1 ;  /* 0x000000310500780c */ /* 0x040fe40000f81670 */
[----:B------:R-:W-:Y:S01]  /*13230*/  LDGSTS.E.BYPASS.LTC128B.128 [R4+0x3c00], desc[UR56][R6.64+0x80], !P5 ;  /* 0x03c0008006047fae */ /* 0x000fe2000e901d78 */
[----:B------:R-:W-:Y:S01]  /*13240*/  IMAD.WIDE.U32 R2, R30, 0x2, R2 ;  /* 0x000000021e027825 */ /* 0x000fe200078e0002 */
[----:B------:R-:W-:-:S04]  /*13250*/  ISETP.LT.OR P5, PT, R5, 0x31, !P0 ;  /* 0x000000310500780c */ /* 0x000fc800047a1670 */
[----:B------:R-:W-:Y:S01]  /*13260*/  LDGSTS.E.BYPASS.LTC128B.128 [R4+0x1400], desc[UR56][R2.64], !P2 ;  /* 0x0140000002047fae */ /* 0x000fe2000d101d78 */
[----:B------:R-:W-:-:S03]  /*13270*/  ISETP.LT.OR P2, PT, R5, 0x41, P1 ;  /* 0x000000410500780c */ /* 0x000fc60000f41670 */
[----:B------:R3:W-:Y:S01]  /*13280*/  LDGSTS.E.BYPASS.LTC128B.128 [R4+0x4400], desc[UR56][R2.64+0x80], !P3 ;  /* 0x0440008002047fae */ /* 0x0007e2000d901d78 */
[----:B------:R-:W-:Y:S01]  /*13290*/  ISETP.LT.OR P3, PT, R5, 0x41, !P0 ;  /* 0x000000410500780c */ /* 0x000fe20004761670 */
[----:B---3--:R-:W-:Y:S02]  /*132a0*/  IMAD.MOV.U32 R2, RZ, RZ, R20 ;  /* 0x000000ffff027224 */ /* 0x008fe400078e0014 */
[----:B------:R-:W-:Y:S02]  /*132b0*/  IMAD.MOV.U32 R3, RZ, RZ, R9 ;  /* 0x000000ffff037224 */ /* 0x000fe400078e0009 */
[----:B------:R-:W-:-:S04]  /*132c0*/  IMAD.WIDE.U32 R6, R30, 0x2, R2 ;  /* 0x000000021e067825 */ /* 0x000fc800078e0002 */
[----:B0-----:R-:W-:Y:S01]  /*132d0*/  IMAD.MOV.U32 R2, RZ, RZ, R21 ;  /* 0x000000ffff027224 */ /* 0x001fe200078e0015 */
[----:B------:R1:W-:Y:S01]  /*132e0*/  LDGSTS.E.BYPASS.LTC128B.128 [R4+0x1c00], desc[UR56][R6.64], !P4 ;  /* 0x01c0000006047fae */ /* 0x0003e2000e101d78 */
[----:B------:R-:W-:Y:S02]  /*132f0*/  IMAD.MOV.U32 R3, RZ, RZ, R8 ;  /* 0x000000ffff037224 */ /* 0x000fe400078e0008 */
[----:B------:R-:W-:Y:S01]  /*13300*/  IMAD.MOV.U32 R8, RZ, RZ, RZ ;  /* 0x000000ffff087224 */ /* 0x000fe200078e00ff */
[----:B------:R1:W-:Y:S01]  /*13310*/  LDGSTS.E.BYPASS.LTC128B.128 [R4+0x4c00], desc[UR56][R6.64+0x80], !P5 ;  /* 0x04c0008006047fae */ /* 0x0003e2000e901d78 */
[----:B------:R-:W-:-:S05]  /*13320*/  IMAD.WIDE.U32 R2, R30, 0x2, R2 ;  /* 0x000000021e027825 */ /* 0x000fca00078e0002 */
[----:B------:R1:W-:Y:S04]  /*13330*/  LDGSTS.E.BYPASS.LTC128B.128 [R4+0x2400], desc[UR56][R2.64], !P2 ;  /* 0x0240000002047fae */ /* 0x0003e8000d101d78 */
[----:B----4-:R1:W-:Y:S02]  /*13340*/  LDGSTS.E.BYPASS.LTC128B.128 [R4+0x5400], desc[UR56][R2.64+0x80], !P3 ;  /* 0x0540008002047fae */ /* 0x0103e4000d901d78 */
.L_x_1191:
[C---:B------:R-:W-:Y:S01]  /*13350*/  ISETP.LT.OR P1, PT, R5.reuse, 0x51, P1 ;  /* 0x000000510500780c */ /* 0x040fe20000f21670 */
[----:B-1----:R-:W-:Y:S01]  /*13360*/  IMAD.MOV.U32 R2, RZ, RZ, R14 ;  /* 0x000000ffff027224 */ /* 0x002fe200078e000e */
[----:B------:R-:W-:Y:S01]  /*13370*/  ISETP.LT.OR P0, PT, R5, 0x51, !P0 ;  /* 0x000000510500780c */ /* 0x000fe20004701670 */
[----:B------:R-:W-:Y:S02]  /*13380*/  IMAD.MOV.U32 R3, RZ, RZ, R17 ;  /* 0x000000ffff037224 */ /* 0x000fe400078e0011 */
[----:B------:R-:W-:-:S08]  /*13390*/  IMAD.WIDE.U32 R2, R30, 0x2, R2 ;  /* 0x000000021e027825 */ /* 0x000fd000078e0002 */
[----:B------:R-:W-:Y:S01]  /*133a0*/  @!PT LDS RZ, [RZ] ;  /* 0x00000000fffff984 */ /* 0x000fe20000000800 */
[----:B------:R-:W-:Y:S01]  /*133b0*/  @!PT LDS RZ, [RZ] ;  /* 0x00000000fffff984 */ /* 0x000fe20000000800 */
[----:B------:R-:W-:Y:S01]  /*133c0*/  @!PT LDS RZ, [RZ] ;  /* 0x00000000fffff984 */ /* 0x000fe20000000800 */
[----:B------:R0:W-:Y:S04]  /*133d0*/  LDGSTS.E.BYPASS.LTC128B.128 [R4+0x2c00], desc[UR56][R2.64], !P1 ;  /* 0x02c0000002047fae */ /* 0x0001e8000c901d78 */
[----:B------:R0:W-:Y:S01]  /*133e0*/  LDGSTS.E.BYPASS.LTC128B.128 [R4+0x5c00], desc[UR56][R2.64+0x80], !P0 ;  /* 0x05c0008002047fae */ /* 0x0001e2000c101d78 */
[----:B------:R-:W-:Y:S01]  /*133f0*/  PLOP3.LUT P0, PT, PT, PT, PT, 0x80, 0x0 ;  /* 0x000000000000781c */ /* 0x000fe20003f0f070 */
[----:B------:R-:W-:-:S12]  /*13400*/  NOP ;  /* 0x0000000000007918 */ /* 0x000fd80000000000 */
.L_x_1099:
        /* <DEDUP_REMOVED lines=10> */
.L_x_1100:
[----:B------:R1:W-:Y:S02]  /*134b0*/  SYNCS.ARRIVE.TRANS64.A1T0 RZ, [R0+URZ+0x2a850], RZ ;  /* 0x02a850ff00ff79a7 */ /* 0x0003e4000810003f */
[----:B-1----:R-:W-:-:S04]  /*134c0*/  IADD3 R0, R22, 0x1, RZ ;  /* 0x0000000116007810 */ /* 0x002fc80007ffe0ff */
[----:B------:R-:W-:-:S04]  /*134d0*/  ISETP.NE.AND P0, PT, R0, 0x2, PT ;  /* 0x000000020000780c */ /* 0x000fc80003f05270 */
[----:B0-----:R-:W-:Y:S02]  /*134e0*/  SEL R3, RZ, 0x1, P0 ;  /* 0x00000001ff037807 */ /* 0x001fe40000000000 */
[----:B------:R-:W-:Y:S02]  /*134f0*/  SEL R0, R0, RZ, P0 ;  /* 0x000000ff00007207 */ /* 0x000fe40000000000 */
[----:B------:R-:W-:-:S07]  /*13500*/  LOP3.LUT R24, R24, R3, RZ, 0x3c, !PT ;  /* 0x0000000318187212 */ /* 0x000fce00078e3cff */
.L_x_1060:
[----:B------:R-:W0:Y:S01]  /*13510*/  S2R R3, SR_CgaCtaId ;  /* 0x0000000000037919 */ /* 0x000e220000008800 */
[----:B------:R-:W-:Y:S02]  /*13520*/  MOV R2, 0x400 ;  /* 0x0000040000027802 */ /* 0x000fe40000000f00 */
[----:B------:R-:W-:Y:S02]  /*13530*/  SHF.L.U32 R8, R8, 0x1f, RZ ;  /* 0x0000001f08087819 */ /* 0x000fe400000006ff */
[----:B0-----:R-:W-:-:S04]  /*13540*/  LEA R7, R3, R2, 0x18 ;  /* 0x0000000203077211 */ /* 0x001fc800078ec0ff */
[----:B------:R-:W0:Y:S02]  /*13550*/  SYNCS.PHASECHK.TRANS64.TRYWAIT P0, [R7+URZ+0x2a820], R8 ;  /* 0x02a82008070075a7 */ /* 0x000e24000800017f */
[----:B0-----:R-:W-:Y:S05]  /*13560*/  @!P0 BRA `(.L_x_1101) ;  /* 0x0000003000408947 */ /* 0x001fea0003800000 */
.L_x_1192:
[----:B------:R-:W-:-:S03]  /*13570*/  UMOV UR4, 0xffffffff ;  /* 0xffffffff00047882 */ /* 0x000fc60000000000 */
[----:B------:R-:W-:Y:S05]  /*13580*/  BRA.DIV UR4, `(.L_x_1102) ;  /* 0x00000032044c7947 */ /* 0x000fea000b800000 */
[----:B------:R-:W1:Y:S02]  /*13590*/  S2R R2, SR_TID.X ;  /* 0x0000000000027919 */ /* 0x000e640000002100 */
[----:B-1----:R-:W-:-:S04]  /*135a0*/  SHF.R.U32.HI R2, RZ, 0x5, R2 ;  /* 0x00000005ff027819 */ /* 0x002fc80000011602 */
[----:B------:R-:W-:-:S05]  /*135b0*/  LOP3.LUT R2, R2, 0x3, RZ, 0xc0, !PT ;  /* 0x0000000302027812 */ /* 0x000fca00078ec0ff */
[----:B------:R1:W2:Y:S02]  /*135c0*/  SHFL.IDX PT, R14, R2, RZ, 0x1f ;  /* 0x00001fff020e7589 */ /* 0x0002a400000e0000 */
.L_x_1195:
[----:B--2---:R-:W-:-:S13]  /*135d0*/  ISETP.NE.AND P0, PT, R14, RZ, PT ;  /* 0x000000ff0e00720c */ /* 0x004fda0003f05270 */
[----:B------:R-:W-:Y:S05]  /*135e0*/  @P0 BRA `(.L_x_968) ;  /* 0x0000000000900947 */ /* 0x000fea0003800000 */
[----:B------:R-:W-:-:S03]  /*135f0*/  UMOV UR4, 0xffffffff ;  /* 0xffffffff00047882 */ /* 0x000fc60000000000 */
[----:B------:R-:W-:Y:S05]  /*13600*/  BRA.DIV UR4, `(.L_x_1103) ;  /* 0x0000003204607947 */ /* 0x000fea000b800000 */
[----:B------:R-:W-:-:S13]  /*13610*/  ELECT P6, URZ, PT ;  /* 0x00000000003f782f */ /* 0x000fda00038c0000 */
.L_x_1198:
[----:B------:R-:W-:Y:S05]  /*13620*/  @!P6 BRA `(.L_x_968) ;  /* 0x000000000080e947 */ /* 0x000fea0003800000 */
[----:B-1----:R-:W2:Y:S02]  /*13630*/  LDL R2, [R1] ;  /* 0x0000000001027983 */ /* 0x002ea40000100800 */
[----:B--2---:R-:W-:-:S13]  /*13640*/  R2UR UR4, R2 ;  /* 0x00000000020472ca */ /* 0x004fda00000e0000 */
[----:B------:R-:W-:-:S06]  /*13650*/  ULOP3.LUT UR4, UR4, 0x2, URZ, 0xfc, !UPT ;  /* 0x0000000204047892 */ /* 0x000fcc000f8efc3f */
[----:B------:R-:W-:-:S05]  /*13660*/  IMAD.U32 R2, RZ, RZ, UR4 ;  /* 0x00000004ff027e24 */ /* 0x000fca000f8e00ff */
[----:B------:R-:W-:-:S13]  /*13670*/  ISETP.NE.AND P0, PT, R2, 0x3, PT ;  /* 0x000000030200780c */ /* 0x000fda0003f05270 */
[----:B------:R-:W-:Y:S05]  /*13680*/  @!P0 BRA `(.L_x_1104) ;  /* 0x0000000000048947 */ /* 0x000fea0003800000 */
[----:B------:R-:W-:Y:S01]  /*13690*/  BPT.TRAP 0x1 ;  /* 0x000000040000795c */ /* 0x000fe20000300000 */
.L_x_1104:
[----:B------:R-:W-:Y:S01]  /*136a0*/  IMAD R5, R0, 0x8, R7 ;  /* 0x0000000800057824 */ /* 0x000fe200078e0207 */
[----:B------:R-:W-:Y:S01]  /*136b0*/  SHF.L.U32 R2, R24, 0x1f, RZ ;  /* 0x0000001f18027819 */ /* 0x000fe200000006ff */
[----:B------:R-:W-:-:S03]  /*136c0*/  VIADD R0, R0, 0x1 ;  /* 0x0000000100007836 */ /* 0x000fc60000000000 */
[----:B------:R-:W1:Y:S02]  /*136d0*/  SYNCS.PHASECHK.TRANS64.TRYWAIT P1, [R5+URZ+0x2a840], R2 ;  /* 0x02a84002050075a7 */ /* 0x000e64000802017f */
[----:B------:R-:W-:-:S04]  /*136e0*/  ISETP.NE.AND P2, PT, R0, 0x2, PT ;  /* 0x000000020000780c */ /* 0x000fc80003f45270 */
[----:B------:R-:W-:Y:S01]  /*136f0*/  SEL R3, RZ, 0x1, P2 ;  /* 0x00000001ff037807 */ /* 0x000fe20001000000 */
[----:B-1----:R-:W-:Y:S08]  /*13700*/  @!P1 BRA `(.L_x_1105) ;  /* 0x0000003000409947 */ /* 0x002ff00003800000 */
.L_x_1199:
[----:B------:R-:W-:Y:S02]  /*13710*/  SEL R0, R0, RZ, P2 ;  /* 0x000000ff00007207 */ /* 0x000fe40001000000 */
[----:B------:R-:W-:Y:S01]  /*13720*/  LOP3.LUT R3, R24, R3, RZ, 0x3c, !PT ;  /* 0x0000000318037212 */ /* 0x000fe200078e3cff */
[----:B------:R-:W-:Y:S06]  /*13730*/  @!P0 BRA `(.L_x_1106) ;  /* 0x0000000000048947 */ /* 0x000fec0003800000 */
[----:B------:R-:W-:Y:S01]  /*13740*/  BPT.TRAP 0x1 ;  /* 0x000000040000795c */ /* 0x000fe20000300000 */
.L_x_1106:
[----:B0-----:R-:W-:Y:S01]  /*13750*/  IMAD R7, R0, 0x8, R7 ;  /* 0x0000000800077824 */ /* 0x001fe200078e0207 */
[----:B------:R-:W-:-:S04]  /*13760*/  SHF.L.U32 R0, R3, 0x1f, RZ ;  /* 0x0000001f03007819 */ /* 0x000fc800000006ff */
[----:B------:R-:W0:Y:S02]  /*13770*/  SYNCS.PHASECHK.TRANS64.TRYWAIT P1, [R7+URZ+0x2a840], R0 ;  /* 0x02a84000070075a7 */ /* 0x000e24000802017f */
[----:B0-----:R-:W-:Y:S05]  /*13780*/  @!P1 BRA `(.L_x_1107) ;  /* 0x0000003000349947 */ /* 0x001fea0003800000 */
.L_x_1200:
[----:B------:R-:W-:Y:S05]  /*13790*/  @!P0 BRA `(.L_x_1108) ;  /* 0x0000000000048947 */ /* 0x000fea0003800000 */
[----:B------:R-:W-:Y:S01]  /*137a0*/  BPT.TRAP 0x1 ;  /* 0x000000040000795c */ /* 0x000fe20000300000 */
.L_x_1108:
[----:B------:R-:W2:Y:S02]  /*137b0*/  SYNCS.PHASECHK.TRANS64.TRYWAIT P1, [R5+URZ+0x2a860], R2 ;  /* 0x02a86002050075a7 */ /* 0x000ea4000802017f */
[----:B--2---:R-:W-:Y:S05]  /*137c0*/  @!P1 BRA `(.L_x_1109) ;  /* 0x0000003000389947 */ /* 0x004fea0003800000 */
.L_x_1201:
[----:B------:R-:W-:Y:S05]  /*137d0*/  @!P0 BRA `(.L_x_1110) ;  /* 0x0000000000048947 */ /* 0x000fea0003800000 */
[----:B------:R-:W-:Y:S01]  /*137e0*/  BPT.TRAP 0x1 ;  /* 0x000000040000795c */ /* 0x000fe20000300000 */
.L_x_1110:
[----:B---3--:R3:W4:Y:S02]  /*137f0*/  SYNCS.PHASECHK.TRANS64.TRYWAIT P0, [R7+URZ+0x2a860], R0 ;  /* 0x02a86000070075a7 */ /* 0x008724000800017f */
[----:B----4-:R-:W-:Y:S05]  /*13800*/  @!P0 NANOSLEEP.SYNCS 0x989680 ;  /* 0x009896800000895d */ /* 0x010fea0003900000 */
[----:B------:R-:W4:Y:S02]  /*13810*/  @!P0 SYNCS.PHASECHK.TRANS64 P0, [R7+URZ+0x2a860], R0 ;  /* 0x02a86000070085a7 */ /* 0x000f24000800007f */
[----:B----4-:R-:W-:Y:S05]  /*13820*/  @!P0 BRA `(.L_x_1110) ;  /* 0xfffffffc00f08947 */ /* 0x010fea000383ffff */
.L_x_968:
[----:B------:R-:W-:Y:S05]  /*13830*/  BSYNC B6 ;  /* 0x0000000000067941 */ /* 0x000fea0003800000 */
.L_x_965:
[----:B------:R-:W-:Y:S05]  /*13840*/  EXIT ;  /* 0x000000000000794d */ /* 0x000fea0003800000 */
.L_x_978:
[----:B0-----:R-:W-:-:S04]  /*13850*/  IMAD.U32 R3, RZ, RZ, UR58 ;  /* 0x0000003aff037e24 */ /* 0x001fc8000f8e00ff */
[----:B------:R0:W1:Y:S03]  /*13860*/  SYNCS.PHASECHK.TRANS64.TRYWAIT P0, [R3+URZ+0x2a800], R0 ;  /* 0x02a80000030075a7 */ /* 0x000066000800017f */
[----:B-1----:R-:W-:Y:S05]  /*13870*/  @!P0 NANOSLEEP.SYNCS 0x989680 ;  /* 0x009896800000895d */ /* 0x002fea0003900000 */
[----:B------:R-:W1:Y:S02]  /*13880*/  @!P0 SYNCS.PHASECHK.TRANS64 P0, [R3+URZ+0x2a800], R0 ;  /* 0x02a80000030085a7 */ /* 0x000e64000800007f */
[----:B-1----:R-:W-:Y:S05]  /*13890*/  @!P0 BRA `(.L_x_978) ;  /* 0xfffffffc00ec8947 */ /* 0x002fea000383ffff */
[----:B------:R-:W-:Y:S05]  /*138a0*/  BRA `(.L_x_1111) ;  /* 0xfffffedc00587947 */ /* 0x000fea000383ffff */
.L_x_982:
[----:B0-----:R-:W-:-:S04]  /*138b0*/  IMAD.U32 R3, RZ, RZ, UR58 ;  /* 0x0000003aff037e24 */ /* 0x001fc8000f8e00ff */
[----:B------:R0:W2:Y:S03]  /*138c0*/  SYNCS.PHASECHK.TRANS64.TRYWAIT P1, [R3+URZ+0x2a830], R0 ;  /* 0x02a83000030075a7 */ /* 0x0000a6000802017f */
[----:B--2---:R-:W-:Y:S05]  /*138d0*/  @!P1 NANOSLEEP.SYNCS 0x989680 ;  /* 0x009896800000995d */ /* 0x004fea0003900000 */
[----:B------:R-:W2:Y:S02]  /*138e0*/  @!P1 SYNCS.PHASECHK.TRANS64 P1, [R3+URZ+0x2a830], R0 ;  /* 0x02a83000030095a7 */ /* 0x000ea4000802007f */
[----:B--2---:R-:W-:Y:S05]  /*138f0*/  @!P1 BRA `(.L_x_982) ;  /* 0xfffffffc00ec9947 */ /* 0x004fea000383ffff */
[----:B------:R-:W-:Y:S05]  /*13900*/  BRA `(.L_x_981) ;  /* 0xfffffedc007c7947 */ /* 0x000fea000383ffff */
.L_x_999:
[----:B-1----:R-:W-:-:S04]  /*13910*/  IMAD.U32 R12, RZ, RZ, UR61 ;  /* 0x0000003dff0c7e24 */ /* 0x002fc8000f8e00ff */
[----:B------:R1:W2:Y:S03]  /*13920*/  SYNCS.PHASECHK.TRANS64.TRYWAIT P1, [R12+URZ+0x2a830], R11 ;  /* 0x02a8300b0c0075a7 */ /* 0x0002a6000802017f */
[----:B--2---:R-:W-:Y:S05]  /*13930*/  @!P1 NANOSLEEP.SYNCS 0x989680 ;  /* 0x009896800000995d */ /* 0x004fea0003900000 */
[----:B------:R-:W2:Y:S02]  /*13940*/  @!P1 SYNCS.PHASECHK.TRANS64 P1, [R12+URZ+0x2a830], R11 ;  /* 0x02a8300b0c0095a7 */ /* 0x000ea4000802007f */
[----:B--2---:R-:W-:Y:S05]  /*13950*/  @!P1 BRA `(.L_x_999) ;  /* 0xfffffffc00ec9947 */ /* 0x004fea000383ffff */
[----:B------:R-:W-:Y:S05]  /*13960*/  BRA `(.L_x_998) ;  /* 0xffffff1000547947 */ /* 0x000fea000383ffff */
.L_x_1003:
[----:B01----:R-:W-:-:S04]  /*13970*/  IMAD.U32 R11, RZ, RZ, UR14 ;  /* 0x0000000eff0b7e24 */ /* 0x003fc8000f8e00ff */
[----:B------:R0:W1:Y:S03]  /*13980*/  SYNCS.PHASECHK.TRANS64.TRYWAIT P1, [R11+URZ+0x2a850], R0 ;  /* 0x02a850000b0075a7 */ /* 0x000066000802017f */
[----:B-1----:R-:W-:Y:S05]  /*13990*/  @!P1 NANOSLEEP.SYNCS 0x989680 ;  /* 0x009896800000995d */ /* 0x002fea0003900000 */
[----:B------:R-:W1:Y:S02]  /*139a0*/  @!P1 SYNCS.PHASECHK.TRANS64 P1, [R11+URZ+0x2a850], R0 ;  /* 0x02a850000b0095a7 */ /* 0x000e64000802007f */
[----:B-1----:R-:W-:Y:S05]  /*139b0*/  @!P1 BRA `(.L_x_1003) ;  /* 0xfffffffc00ec9947 */ /* 0x002fea000383ffff */
[----:B------:R-:W-:Y:S05]  /*139c0*/  BRA `(.L_x_1002) ;  /* 0xffffff1800607947 */ /* 0x000fea000383ffff */
.L_x_1022:
[----:B-1----:R-:W-:-:S04]  /*139d0*/  IMAD.U32 R12, RZ, RZ, UR6 ;  /* 0x00000006ff0c7e24 */ /* 0x002fc8000f8e00ff */
[----:B------:R1:W2:Y:S03]  /*139e0*/  SYNCS.PHASECHK.TRANS64.TRYWAIT P1, [R12+URZ+0x2a830], R11 ;  /* 0x02a8300b0c0075a7 */ /* 0x0002a6000802017f */
[----:B--2---:R-:W-:Y:S05]  /*139f0*/  @!P1 NANOSLEEP.SYNCS 0x989680 ;  /* 0x009896800000995d */ /* 0x004fea0003900000 */
[----:B------:R-:W2:Y:S02]  /*13a00*/  @!P1 SYNCS.PHASECHK.TRANS64 P1, [R12+URZ+0x2a830], R11 ;  /* 0x02a8300b0c0095a7 */ /* 0x000ea4000802007f */
[----:B--2---:R-:W-:Y:S05]  /*13a10*/  @!P1 BRA `(.L_x_1022) ;  /* 0xfffffffc00ec9947 */ /* 0x004fea000383ffff */
[----:B------:R-:W-:Y:S05]  /*13a20*/  BRA `(.L_x_1021) ;  /* 0xffffff44009c7947 */ /* 0x000fea000383ffff */
.L_x_1026:
[----:B01----:R-:W-:-:S04]  /*13a30*/  IMAD.U32 R11, RZ, RZ, UR6 ;  /* 0x00000006ff0b7e24 */ /* 0x003fc8000f8e00ff */
[----:B------:R0:W1:Y:S03]  /*13a40*/  SYNCS.PHASECHK.TRANS64.TRYWAIT P1, [R11+URZ+0x2a850], R0 ;  /* 0x02a850000b0075a7 */ /* 0x000066000802017f */
[----:B-1----:R-:W-:Y:S05]  /*13a50*/  @!P1 NANOSLEEP.SYNCS 0x989680 ;  /* 0x009896800000995d */ /* 0x002fea0003900000 */
[----:B------:R-:W1:Y:S02]  /*13a60*/  @!P1 SYNCS.PHASECHK.TRANS64 P1, [R11+URZ+0x2a850], R0 ;  /* 0x02a850000b0095a7 */ /* 0x000e64000802007f */
[----:B-1----:R-:W-:Y:S05]  /*13a70*/  @!P1 BRA `(.L_x_1026) ;  /* 0xfffffffc00ec9947 */ /* 0x002fea000383ffff */
[----:B------:R-:W-:Y:S05]  /*13a80*/  BRA `(.L_x_1025) ;  /* 0xffffff4c00a87947 */ /* 0x000fea000383ffff */
.L_x_1034:
[----:B-1----:R-:W-:-:S04]  /*13a90*/  IMAD.U32 R12, RZ, RZ, UR59 ;  /* 0x0000003bff0c7e24 */ /* 0x002fc8000f8e00ff */
[----:B------:R1:W2:Y:S03]  /*13aa0*/  SYNCS.PHASECHK.TRANS64.TRYWAIT P1, [R12+URZ+0x2a830], R11 ;  /* 0x02a8300b0c0075a7 */ /* 0x0002a6000802017f */
[----:B--2---:R-:W-:Y:S05]  /*13ab0*/  @!P1 NANOSLEEP.SYNCS 0x989680 ;  /* 0x009896800000995d */ /* 0x004fea0003900000 */
[----:B------:R-:W2:Y:S02]  /*13ac0*/  @!P1 SYNCS.PHASECHK.TRANS64 P1, [R12+URZ+0x2a830], R11 ;  /* 0x02a8300b0c0095a7 */ /* 0x000ea4000802007f */
[----:B--2---:R-:W-:Y:S05]  /*13ad0*/  @!P1 BRA `(.L_x_1034) ;  /* 0xfffffffc00ec9947 */ /* 0x004fea000383ffff */
[----:B------:R-:W-:Y:S05]  /*13ae0*/  BRA `(.L_x_1033) ;  /* 0xffffff6400e87947 */ /* 0x000fea000383ffff */
.L_x_1038:
[----:B01----:R-:W-:-:S04]  /*13af0*/  IMAD.U32 R11, RZ, RZ, UR10 ;  /* 0x0000000aff0b7e24 */ /* 0x003fc8000f8e00ff */
[----:B------:R0:W1:Y:S03]  /*13b00*/  SYNCS.PHASECHK.TRANS64.TRYWAIT P1, [R11+URZ+0x2a850], R0 ;  /* 0x02a850000b0075a7 */ /* 0x000066000802017f */
[----:B-1----:R-:W-:Y:S05]  /*13b10*/  @!P1 NANOSLEEP.SYNCS 0x989680 ;  /* 0x009896800000995d */ /* 0x002fea0003900000 */
[----:B------:R-:W1:Y:S02]  /*13b20*/  @!P1 SYNCS.PHASECHK.TRANS64 P1, [R11+URZ+0x2a850], R0 ;  /* 0x02a850000b0095a7 */ /* 0x000e64000802007f */
[----:B-1----:R-:W-:Y:S05]  /*13b30*/  @!P1 BRA `(.L_x_1038) ;  /* 0xfffffffc00ec9947 */ /* 0x002fea000383ffff */
[----:B------:R-:W-:Y:S05]  /*13b40*/  BRA `(.L_x_1037) ;  /* 0xffffff6c00f47947 */ /* 0x000fea000383ffff */
.L_x_1053:
[----:B-1----:R-:W-:-:S04]  /*13b50*/  IMAD.U32 R0, RZ, RZ, UR5 ;  /* 0x00000005ff007e24 */ /* 0x002fc8000f8e00ff */
[----:B------:R1:W2:Y:S03]  /*13b60*/  SYNCS.PHASECHK.TRANS64.TRYWAIT P1, [R0+URZ+0x2a850], R3 ;  /* 0x02a85003000075a7 */ /* 0x0002a6000802017f */
[----:B--2---:R-:W-:Y:S05]  /*13b70*/  @!P1 NANOSLEEP.SYNCS 0x989680 ;  /* 0x009896800000995d */ /* 0x004fea0003900000 */
[----:B------:R-:W2:Y:S02]  /*13b80*/  @!P1 SYNCS.PHASECHK.TRANS64 P1, [R0+URZ+0x2a850], R3 ;  /* 0x02a85003000095a7 */ /* 0x000ea4000802007f */
[----:B--2---:R-:W-:Y:S05]  /*13b90*/  @!P1 BRA `(.L_x_1053) ;  /* 0xfffffffc00ec9947 */ /* 0x004fea000383ffff */
[----:B------:R-:W-:Y:S05]  /*13ba0*/  BRA `(.L_x_1052) ;  /* 0xffffff9c007c7947 */ /* 0x000fea000383ffff */
.L_x_1071:
[----:B------:R-:W-:Y:S01]  /*13bb0*/  IMAD.MOV.U32 R13, RZ, RZ, R17 ;  /* 0x000000ffff0d7224 */ /* 0x000fe200078e0011 */
[----:B------:R-:W-:Y:S01]  /*13bc0*/  MOV R11, 0x1f ;  /* 0x0000001f000b7802 */ /* 0x000fe20000000f00 */
[----:B------:R-:W-:Y:S02]  /*13bd0*/  IMAD.MOV.U32 R12, RZ, RZ, RZ ;  /* 0x000000ffff0c7224 */ /* 0x000fe400078e00ff */
[----:B------:R-:W-:-:S07]  /*13be0*/  IMAD.MOV.U32 R15, RZ, RZ, -0x1 ;  /* 0xffffffffff0f7424 */ /* 0x000fce00078e00ff */
[----:B-----5:R-:W-:Y:S05]  /*13bf0*/  WARPSYNC.COLLECTIVE R15, `(.L_x_1112) ;  /* 0x000000000f087348 */ /* 0x020fea0003c00000 */
[----:B------:R0:W1:Y:S02]  /*13c00*/  SHFL.IDX P6, R14, R13, R12, R11 ;  /* 0x0000000c0d0e7389 */ /* 0x00006400000c000b */
[----:B01---5:R-:W-:Y:S01]  /*13c10*/  ENDCOLLECTIVE ;  /* 0x000000000000791b */ /* 0x023fe20003800000 */
.L_x_1112:
[----:B------:R-:W-:Y:S05]  /*13c20*/  BRA `(.L_x_1113) ;  /* 0xffffffd000007947 */ /* 0x000fea000383ffff */
.L_x_1073:
[----:B0-----:R-:W-:-:S04]  /*13c30*/  IMAD.U32 R3, RZ, RZ, UR46 ;  /* 0x0000002eff037e24 */ /* 0x001fc8000f8e00ff */
[----:B------:R0:W1:Y:S03]  /*13c40*/  SYNCS.PHASECHK.TRANS64.TRYWAIT P0, [R3+URZ+0x2a840], R2 ;  /* 0x02a84002030075a7 */ /* 0x000066000800017f */
[----:B-1----:R-:W-:Y:S05]  /*13c50*/  @!P0 NANOSLEEP.SYNCS 0x989680 ;  /* 0x009896800000895d */ /* 0x002fea0003900000 */
[----:B------:R-:W1:Y:S02]  /*13c60*/  @!P0 SYNCS.PHASECHK.TRANS64 P0, [R3+URZ+0x2a840], R2 ;  /* 0x02a84002030085a7 */ /* 0x000e64000800007f */
[----:B-1----:R-:W-:Y:S05]  /*13c70*/  @!P0 BRA `(.L_x_1073) ;  /* 0xfffffffc00ec8947 */ /* 0x002fea000383ffff */
[----:B------:R-:W-:Y:S05]  /*13c80*/  BRA `(.L_x_1114) ;  /* 0xffffffd000a07947 */ /* 0x000fea000383ffff */
.L_x_1074:
        /* <DEDUP_REMOVED lines=8> */
.L_x_1116:
[----:B------:R-:W-:Y:S05]  /*13d10*/  BSYNC B0 ;  /* 0x0000000000007941 */ /* 0x000fea0003800000 */
.L_x_1115:
[----:B------:R-:W-:Y:S01]  /*13d20*/  IMAD.MOV.U32 R13, RZ, RZ, R0 ;  /* 0x000000ffff0d7224 */ /* 0x000fe200078e0000 */
[----:B------:R-:W-:Y:S01]  /*13d30*/  @P0 LEA R9, R25, UR46, 0x1 ;  /* 0x0000002e19090c11 */ /* 0x000fe2000f8e08ff */
[----:B------:R-:W-:Y:S02]  /*13d40*/  IMAD.MOV.U32 R12, RZ, RZ, RZ ;  /* 0x000000ffff0c7224 */ /* 0x000fe400078e00ff */
[----:B------:R-:W-:Y:S02]  /*13d50*/  IMAD.MOV.U32 R11, RZ, RZ, 0x181f ;  /* 0x0000181fff0b7424 */ /* 0x000fe400078e00ff */
[----:B------:R-:W-:Y:S02]  /*13d60*/  IMAD.MOV.U32 R15, RZ, RZ, -0x1 ;  /* 0xffffffffff0f7424 */ /* 0x000fe400078e00ff */
[----:B------:R-:W-:-:S07]  /*13d70*/  IMAD.MOV.U32 R3, RZ, RZ, R14 ;  /* 0x000000ffff037224 */ /* 0x000fce00078e000e */
[----:B------:R-:W-:Y:S05]  /*13d80*/  WARPSYNC.COLLECTIVE R15, `(.L_x_1117) ;  /* 0x000000000f087348 */ /* 0x000fea0003c00000 */
[----:B------:R0:W1:Y:S02]  /*13d90*/  SHFL.IDX P6, R14, R13, R12, R11 ;  /* 0x0000000c0d0e7389 */ /* 0x00006400000c000b */
[----:B01----:R-:W-:Y:S01]  /*13da0*/  ENDCOLLECTIVE ;  /* 0x000000000000791b */ /* 0x003fe20003800000 */
.L_x_1117:
[----:B------:R-:W-:Y:S02]  /*13db0*/  IMAD.MOV.U32 R13, RZ, RZ, R7 ;  /* 0x000000ffff0d7224 */ /* 0x000fe400078e0007 */
[----:B------:R-:W-:Y:S02]  /*13dc0*/  IMAD.MOV.U32 R12, RZ, RZ, 0x1 ;  /* 0x00000001ff0c7424 */ /* 0x000fe400078e00ff */
[----:B------:R-:W-:-:S07]  /*13dd0*/  IMAD.MOV.U32 R2, RZ, RZ, R14 ;  /* 0x000000ffff027224 */ /* 0x000fce00078e000e */
[----:B------:R-:W-:Y:S05]  /*13de0*/  WARPSYNC.COLLECTIVE R15, `(.L_x_1118) ;  /* 0x000000000f087348 */ /* 0x000fea0003c00000 */
[----:B------:R0:W1:Y:S02]  /*13df0*/  SHFL.IDX P6, R14, R13, R12, R11 ;  /* 0x0000000c0d0e7389 */ /* 0x00006400000c000b */
[----:B01----:R-:W-:Y:S01]  /*13e00*/  ENDCOLLECTIVE ;  /* 0x000000000000791b */ /* 0x003fe20003800000 */
.L_x_1118:
        /* <DEDUP_REMOVED lines=13> */
.L_x_1119:
[----:B------:R-:W-:Y:S01]  /*13ee0*/  @P0 LEA R21, R25, UR46, 0x1 ;  /* 0x0000002e19150c11 */ /* 0x000fe2000f8e08ff */
[----:B------:R-:W-:Y:S02]  /*13ef0*/  IMAD.MOV.U32 R13, RZ, RZ, R7 ;  /* 0x000000ffff0d7224 */ /* 0x000fe400078e0007 */
[----:B------:R-:W-:Y:S02]  /*13f00*/  IMAD.MOV.U32 R12, RZ, RZ, 0x2 ;  /* 0x00000002ff0c7424 */ /* 0x000fe400078e00ff */
[----:B------:R-:W-:-:S07]  /*13f10*/  IMAD.MOV.U32 R4, RZ, RZ, R14 ;  /* 0x000000ffff047224 */ /* 0x000fce00078e000e */
[----:B------:R-:W-:Y:S05]  /*13f20*/  WARPSYNC.COLLECTIVE R15, `(.L_x_1120) ;  /* 0x000000000f087348 */ /* 0x000fea0003c00000 */
[----:B------:R0:W1:Y:S02]  /*13f30*/  SHFL.IDX P6, R14, R13, R12, R11 ;  /* 0x0000000c0d0e7389 */ /* 0x00006400000c000b */
[----:B01----:R-:W-:Y:S01]  /*13f40*/  ENDCOLLECTIVE ;  /* 0x000000000000791b */ /* 0x003fe20003800000 */
.L_x_1120:
        /* <DEDUP_REMOVED lines=8> */
[----:B------:R-:W-:Y:S01]  /*13fd0*/  ISETP.GE.AND P0, PT, R6, 0x21, PT ;  /* 0x000000210600780c */ /* 0x000fe20003f06270 */
[----:B------:R-:W-:-:S12]  /*13fe0*/  IMAD.MOV.U32 R8, RZ, RZ, R14 ;  /* 0x000000ffff087224 */ /* 0x000fd800078e000e */
[----:B0-----:R-:W-:Y:S05]  /*13ff0*/  WARPSYNC.COLLECTIVE R15, `(.L_x_1121) ;  /* 0x000000000f087348 */ /* 0x001fea0003c00000 */
[----:B------:R1:W2:Y:S02]  /*14000*/  SHFL.IDX P6, R14, R13, R12, R11 ;  /* 0x0000000c0d0e7389 */ /* 0x0002a400000c000b */
[----:B012---:R-:W-:Y:S01]  /*14010*/  ENDCOLLECTIVE ;  /* 0x000000000000791b */ /* 0x007fe20003800000 */
.L_x_1121:
[----:B------:R-:W-:Y:S01]  /*14020*/  IMAD.MOV.U32 R3, RZ, RZ, R8 ;  /* 0x000000ffff037224 */ /* 0x000fe200078e0008 */
[----:B------:R-:W-:Y:S01]  /*14030*/  @P0 LEA R35, R25, UR46, 0x1 ;  /* 0x0000002e19230c11 */ /* 0x000fe2000f8e08ff */
[----:B------:R-:W-:Y:S02]  /*14040*/  IMAD.MOV.U32 R13, RZ, RZ, R7 ;  /* 0x000000ffff0d7224 */ /* 0x000fe400078e0007 */
[----:B------:R-:W-:Y:S02]  /*14050*/  IMAD.MOV.U32 R12, RZ, RZ, 0x3 ;  /* 0x00000003ff0c7424 */ /* 0x000fe400078e00ff */
[----:B------:R-:W-:-:S07]  /*14060*/  IMAD.MOV.U32 R2, RZ, RZ, R14 ;  /* 0x000000ffff027224 */ /* 0x000fce00078e000e */
[----:B------:R-:W-:Y:S05]  /*14070*/  WARPSYNC.COLLECTIVE R15, `(.L_x_1122) ;  /* 0x000000000f087348 */ /* 0x000fea0003c00000 */
[----:B------:R0:W1:Y:S02]  /*14080*/  SHFL.IDX P6, R14, R13, R12, R11 ;  /* 0x0000000c0d0e7389 */ /* 0x00006400000c000b */
[----:B01----:R-:W-:Y:S01]  /*14090*/  ENDCOLLECTIVE ;  /* 0x000000000000791b */ /* 0x003fe20003800000 */
.L_x_1122:
        /* <DEDUP_REMOVED lines=13> */
.L_x_1123:
[----:B------:R-:W-:Y:S01]  /*14170*/  IMAD.MOV.U32 R5, RZ, RZ, R9 ;  /* 0x000000ffff057224 */ /* 0x000fe200078e0009 */
[----:B------:R-:W-:Y:S01]  /*14180*/  @P0 LEA R9, R25, UR46, 0x1 ;  /* 0x0000002e19090c11 */ /* 0x000fe2000f8e08ff */
[----:B------:R-:W-:Y:S01]  /*14190*/  IMAD.MOV.U32 R13, RZ, RZ, R7 ;  /* 0x000000ffff0d7224 */ /* 0x000fe200078e0007 */
[----:B------:R-:W-:Y:S01]  /*141a0*/  MOV R12, 0x4 ;  /* 0x00000004000c7802 */ /* 0x000fe20000000f00 */
[----:B------:R-:W-:-:S07]  /*141b0*/  IMAD.MOV.U32 R10, RZ, RZ, R14 ;  /* 0x000000ffff0a7224 */ /* 0x000fce00078e000e */
[----:B------:R-:W-:Y:S05]  /*141c0*/  WARPSYNC.COLLECTIVE R15, `(.L_x_1124) ;  /* 0x000000000f087348 */ /* 0x000fea0003c00000 */
[----:B------:R0:W1:Y:S02]  /*141d0*/  SHFL.IDX P6, R14, R13, R12, R11 ;  /* 0x0000000c0d0e7389 */ /* 0x00006400000c000b */
[----:B01----:R-:W-:Y:S01]  /*141e0*/  ENDCOLLECTIVE ;  /* 0x000000000000791b */ /* 0x003fe20003800000 */
.L_x_1124:
[----:B------:R-:W-:-:S04]  /*141f0*/  IMAD.MOV.U32 R4, RZ, RZ, R10 ;  /* 0x000000ffff047224 */ /* 0x000fc800078e000a */
[----:B------:R-:W-:-:S05]  /*14200*/  @P0 IMAD.WIDE.U32 R4, R30, 0x2, R4 ;  /* 0x000000021e040825 */ /* 0x000fca00078e0004 */
[----:B------:R-:W-:Y:S01]  /*14210*/  @!PT LDS RZ, [RZ] ;  /* 0x00000000fffff984 */ /* 0x000fe20000000800 */
[----:B------:R-:W-:Y:S01]  /*14220*/  @!PT LDS RZ, [RZ] ;  /* 0x00000000fffff984 */ /* 0x000fe20000000800 */
[----:B------:R-:W-:Y:S01]  /*14230*/  @!PT LDS RZ, [RZ] ;  /* 0x00000000fffff984 */ /* 0x000fe20000000800 */
[----:B------:R0:W-:Y:S01]  /*14240*/  @P0 LDGSTS.E.BYPASS.LTC128B.128 [R9+0x19c00], desc[UR56][R4.64], !P3 ;  /* 0x19c0000004090fae */ /* 0x0001e2000d901d78 */
[----:B------:R-:W-:-:S03]  /*14250*/  IMAD.MOV.U32 R13, RZ, RZ, R0 ;  /* 0x000000ffff0d7224 */ /* 0x000fc600078e0000 */
[----:B------:R0:W-:Y:S04]  /*14260*/  @P0 LDGSTS.E.BYPASS.LTC128B.128 [R9+0x1cc00], desc[UR56][R4.64+0x80], !P2 ;  /* 0x1cc0008004090fae */ /* 0x0001e8000d101d78 */
[----:B------:R0:W-:Y:S01]  /*14270*/  @P0 LDGSTS.E.BYPASS.LTC128B.128 [R9+0x1fc00], desc[UR56][R4.64+0x100], !P1 ;  /* 0x1fc0010004090fae */ /* 0x0001e2000c901d78 */
[----:B------:R-:W-:Y:S01]  /*14280*/  ISETP.GE.AND P0, PT, R6, 0x41, PT ;  /* 0x000000410600780c */ /* 0x000fe20003f06270 */
[----:B------:R-:W-:-:S12]  /*14290*/  IMAD.MOV.U32 R8, RZ, RZ, R14 ;  /* 0x000000ffff087224 */ /* 0x000fd800078e000e */
[----:B0-----:R-:W-:Y:S05]  /*142a0*/  WARPSYNC.COLLECTIVE R15, `(.L_x_1125) ;  /* 0x000000000f087348 */ /* 0x001fea0003c00000 */
[----:B------:R1:W2:Y:S02]  /*142b0*/  SHFL.IDX P6, R14, R13, R12, R11 ;  /* 0x0000000c0d0e7389 */ /* 0x0002a400000c000b */
[----:B012---:R-:W-:Y:S01]  /*142c0*/  ENDCOLLECTIVE ;  /* 0x000000000000791b */ /* 0x007fe20003800000 */
.L_x_1125:
        /* <DEDUP_REMOVED lines=8> */
.L_x_1126:
        /* <DEDUP_REMOVED lines=8> */
[----:B------:R-:W-:-:S07]  /*143d0*/  IMAD.MOV.U32 R7, RZ, RZ, R14 ;  /* 0x000000ffff077224 */ /* 0x000fce00078e000e */
[----:B0-----:R-:W-:Y:S05]  /*143e0*/  WARPSYNC.COLLECTIVE R15, `(.L_x_1127) ;  /* 0x000000000f087348 */ /* 0x001fea0003c00000 */
[----:B------:R1:W2:Y:S02]  /*143f0*/  SHFL.IDX P6, R14, R13, R12, R11 ;  /* 0x0000000c0d0e7389 */ /* 0x0002a400000c000b */
[----:B012---:R-:W-:Y:S01]  /*14400*/  ENDCOLLECTIVE ;  /* 0x000000000000791b */ /* 0x007fe20003800000 */
.L_x_1127:
[----:B------:R-:W-:Y:S05]  /*14410*/  BRA `(.L_x_1128) ;  /* 0xffffffd000007947 */ /* 0x000fea000383ffff */
.L_x_1077:
[----:B------:R-:W-:Y:S01]  /*14420*/  IMAD.MOV.U32 R13, RZ, RZ, R8 ;  /* 0x000000ffff0d7224 */ /* 0x000fe200078e0008 */
[----:B------:R-:W-:Y:S01]  /*14430*/  IADD3 R7, R36, UR40, RZ ;  /* 0x0000002824077c10 */ /* 0x000fe2000fffe0ff */
[----:B------:R-:W-:Y:S02]  /*14440*/  IMAD.MOV.U32 R12, RZ, RZ, RZ ;  /* 0x000000ffff0c7224 */ /* 0x000fe400078e00ff */
[----:B------:R-:W-:Y:S02]  /*14450*/  IMAD.MOV.U32 R11, RZ, RZ, 0x181f ;  /* 0x0000181fff0b7424 */ /* 0x000fe400078e00ff */
[----:B------:R-:W-:Y:S02]  /*14460*/  IMAD.MOV.U32 R15, RZ, RZ, -0x1 ;  /* 0xffffffffff0f7424 */ /* 0x000fe400078e00ff */
[----:B------:R-:W-:-:S07]  /*14470*/  VIADD R5, R7, 0x10 ;  /* 0x0000001007057836 */ /* 0x000fce0000000000 */
[----:B------:R-:W-:Y:S05]  /*14480*/  WARPSYNC.COLLECTIVE R15, `(.L_x_1129) ;  /* 0x000000000f087348 */ /* 0x000fea0003c00000 */
[----:B------:R0:W1:Y:S02]  /*14490*/  SHFL.IDX P6, R14, R13, R12, R11 ;  /* 0x0000000c0d0e7389 */ /* 0x00006400000c000b */
[----:B01----:R-:W-:Y:S01]  /*144a0*/  ENDCOLLECTIVE ;  /* 0x000000000000791b */ /* 0x003fe20003800000 */
.L_x_1129:
[----:B------:R-:W-:Y:S02]  /*144b0*/  IMAD.MOV.U32 R13, RZ, RZ, R0 ;  /* 0x000000ffff0d7224 */ /* 0x000fe400078e0000 */
[----:B------:R-:W-:-:S07]  /*144c0*/  IMAD.MOV.U32 R3, RZ, RZ, R14 ;  /* 0x000000ffff037224 */ /* 0x000fce00078e000e */
[----:B------:R-:W-:Y:S05]  /*144d0*/  WARPSYNC.COLLECTIVE R15, `(.L_x_1130) ;  /* 0x000000000f087348 */ /* 0x000fea0003c00000 */
[----:B------:R0:W1:Y:S02]  /*144e0*/  SHFL.IDX P6, R14, R13, R12, R11 ;  /* 0x0000000c0d0e7389 */ /* 0x00006400000c000b */
[----:B01----:R-:W-:Y:S01]  /*144f0*/  ENDCOLLECTIVE ;  /* 0x000000000000791b */ /* 0x003fe20003800000 */
.L_x_1130:
[----:B------:R-:W-:Y:S02]  /*14500*/  ULDC UR4, c[0x0][0x288] ;  /* 0x0000a20000047ab9 */ /* 0x000fe40000000800 */
[----:B------:R-:W-:-:S05]  /*14510*/  IMAD R6, R6, UR4, RZ ;  /* 0x0000000406067c24 */ /* 0x000fca000f8e02ff */
[----:B------:R-:W-:Y:S01]  /*14520*/  ISETP.GE.AND P1, PT, R7, R6, PT ;  /* 0x000000060700720c */ /* 0x000fe20003f26270 */
[----:B------:R-:W-:Y:S02]  /*14530*/  IMAD.MOV.U32 R13, RZ, RZ, R8 ;  /* 0x000000ffff0d7224 */ /* 0x000fe400078e0008 */
[----:B------:R-:W-:-:S10]  /*14540*/  IMAD.MOV.U32 R12, RZ, RZ, 0x1 ;  /* 0x00000001ff0c7424 */ /* 0x000fd400078e00ff */
[----:B------:R-:W-:Y:S01]  /*14550*/  @!P1 LEA R9, R25, UR46, 0x1 ;  /* 0x0000002e19099c11 */ /* 0x000fe2000f8e08ff */
[----:B------:R-:W-:-:S07]  /*14560*/  IMAD.MOV.U32 R2, RZ, RZ, R14 ;  /* 0x000000ffff027224 */ /* 0x000fce00078e000e */
[----:B------:R-:W-:Y:S05]  /*14570*/  WARPSYNC.COLLECTIVE R15, `(.L_x_1131) ;  /* 0x000000000f087348 */ /* 0x000fea0003c00000 */
[----:B------:R0:W1:Y:S02]  /*14580*/  SHFL.IDX P6, R14, R13, R12, R11 ;  /* 0x0000000c0d0e7389 */ /* 0x00006400000c000b */
[----:B01----:R-:W-:Y:S01]  /*14590*/  ENDCOLLECTIVE ;  /* 0x000000000000791b */ /* 0x003fe20003800000 */
.L_x_1131:
        /* <DEDUP_REMOVED lines=8> */
[----:B------:R-:W-:Y:S01]  /*14620*/  ISETP.GE.AND P1, PT, R5, R6, PT ;  /* 0x000000060500720c */ /* 0x000fe20003f26270 */
[----:B------:R-:W-:-:S12]  /*14630*/  IMAD.MOV.U32 R5, RZ, RZ, R14 ;  /* 0x000000ffff057224 */ /* 0x000fd800078e000e */
[----:B0-----:R-:W-:Y:S05]  /*14640*/  WARPSYNC.COLLECTIVE R15, `(.L_x_1132) ;  /* 0x000000000f087348 */ /* 0x001fea0003c00000 */
[----:B------:R1:W2:Y:S02]  /*14650*/  SHFL.IDX P6, R14, R13, R12, R11 ;  /* 0x0000000c0d0e7389 */ /* 0x0002a400000c000b */
[----:B012---:R-:W-:Y:S01]  /*14660*/  ENDCOLLECTIVE ;  /* 0x000000000000791b */ /* 0x007fe20003800000 */
.L_x_1132:
[----:B------:R-:W-:Y:S01]  /*14670*/  VIADD R3, R7, 0x20 ;  /* 0x0000002007037836 */ /* 0x000fe20000000000 */
[----:B------:R-:W-:Y:S01]  /*14680*/  @!P1 LEA R21, R25, UR46, 0x1 ;  /* 0x0000002e19159c11 */ /* 0x000fe2000f8e08ff */
[----:B------:R-:W-:Y:S02]  /*14690*/  IMAD.MOV.U32 R13, RZ, RZ, R8 ;  /* 0x000000ffff0d7224 */ /* 0x000fe400078e0008 */
[----:B------:R-:W-:Y:S02]  /*146a0*/  IMAD.MOV.U32 R12, RZ, RZ, 0x2 ;  /* 0x00000002ff0c7424 */ /* 0x000fe400078e00ff */
[----:B------:R-:W-:-:S07]  /*146b0*/  IMAD.MOV.U32 R4, RZ, RZ, R14 ;  /* 0x000000ffff047224 */ /* 0x000fce00078e000e */
[----:B------:R-:W-:Y:S05]  /*146c0*/  WARPSYNC.COLLECTIVE R15, `(.L_x_1133) ;  /* 0x000000000f087348 */ /* 0x000fea0003c00000 */
[----:B------:R0:W1:Y:S02]  /*146d0*/  SHFL.IDX P6, R14, R13, R12, R11 ;  /* 0x0000000c0d0e7389 */ /* 0x00006400000c000b */
[----:B01----:R-:W-:Y:S01]  /*146e0*/  ENDCOLLECTIVE ;  /* 0x000000000000791b */ /* 0x003fe20003800000 */
.L_x_1133:
        /* <DEDUP_REMOVED lines=13> */
.L_x_1134:
        /* <DEDUP_REMOVED lines=8> */
.L_x_1135:
        /* <DEDUP_REMOVED lines=13> */
.L_x_1136:
        /* <DEDUP_REMOVED lines=8> */
.L_x_1137:
        /* <DEDUP_REMOVED lines=13> */
.L_x_1138:
        /* <DEDUP_REMOVED lines=8> */
.L_x_1139:
        /* <DEDUP_REMOVED lines=13> */
.L_x_1140:
[----:B------:R-:W-:Y:S01]  /*14bb0*/  VIADD R3, R7, 0x60 ;  /* 0x0000006007037836 */ /* 0x000fe20000000000 */
[----:B------:R-:W-:Y:S02]  /*14bc0*/  @!P1 LEA R21, R25, UR46, 0x1 ;  /* 0x0000002e19159c11 */ /* 0x000fe4000f8e08ff */
[----:B------:R-:W-:Y:S01]  /*14bd0*/  MOV R13, R8 ;  /* 0x00000008000d7202 */ /* 0x000fe20000000f00 */
[----:B------:R-:W-:Y:S02]  /*14be0*/  IMAD.MOV.U32 R12, RZ, RZ, 0x6 ;  /* 0x00000006ff0c7424 */ /* 0x000fe400078e00ff */
[----:B------:R-:W-:-:S07]  /*14bf0*/  IMAD.MOV.U32 R4, RZ, RZ, R14 ;  /* 0x000000ffff047224 */ /* 0x000fce00078e000e */
[----:B------:R-:W-:Y:S05]  /*14c00*/  WARPSYNC.COLLECTIVE R15, `(.L_x_1141) ;  /* 0x000000000f087348 */ /* 0x000fea0003c00000 */
[----:B------:R0:W1:Y:S02]  /*14c10*/  SHFL.IDX P6, R14, R13, R12, R11 ;  /* 0x0000000c0d0e7389 */ /* 0x00006400000c000b */
[----:B01----:R-:W-:Y:S01]  /*14c20*/  ENDCOLLECTIVE ;  /* 0x000000000000791b */ /* 0x003fe20003800000 */
.L_x_1141:
        /* <DEDUP_REMOVED lines=13> */
.L_x_1142:
[----:B------:R-:W-:Y:S01]  /*14d00*/  @!P1 LEA R9, R25, UR46, 0x1 ;  /* 0x0000002e19099c11 */ /* 0x000fe2000f8e08ff */
[----:B------:R-:W-:Y:S02]  /*14d10*/  IMAD.MOV.U32 R13, RZ, RZ, R8 ;  /* 0x000000ffff0d7224 */ /* 0x000fe400078e0008 */
[----:B------:R-:W-:Y:S02]  /*14d20*/  IMAD.MOV.U32 R12, RZ, RZ, 0x7 ;  /* 0x00000007ff0c7424 */ /* 0x000fe400078e00ff */
[----:B------:R-:W-:-:S07]  /*14d30*/  IMAD.MOV.U32 R2, RZ, RZ, R14 ;  /* 0x000000ffff027224 */ /* 0x000fce00078e000e */
[----:B------:R-:W-:Y:S05]  /*14d40*/  WARPSYNC.COLLECTIVE R15, `(.L_x_1143) ;  /* 0x000000000f087348 */ /* 0x000fea0003c00000 */
[----:B------:R0:W1:Y:S02]  /*14d50*/  SHFL.IDX P6, R14, R13, R12, R11 ;  /* 0x0000000c0d0e7389 */ /* 0x00006400000c000b */
[----:B01----:R-:W-:Y:S01]  /*14d60*/  ENDCOLLECTIVE ;  /* 0x000000000000791b */ /* 0x003fe20003800000 */
.L_x_1143:
        /* <DEDUP_REMOVED lines=12> */
.L_x_1144:
[----:B------:R-:W-:Y:S05]  /*14e30*/  BRA `(.L_x_1145) ;  /* 0xffffffcc00ec7947 */ /* 0x000fea000383ffff */
.L_x_1080:
[----:B0-----:R-:W-:-:S04]  /*14e40*/  IMAD.U32 R3, RZ, RZ, UR46 ;  /* 0x0000002eff037e24 */ /* 0x001fc8000f8e00ff */
[----:B------:R0:W1:Y:S03]  /*14e50*/  SYNCS.PHASECHK.TRANS64.TRYWAIT P0, [R3+URZ+0x2a820], R0 ;  /* 0x02a82000030075a7 */ /* 0x000066000800017f */
[----:B-1----:R-:W-:Y:S05]  /*14e60*/  @!P0 NANOSLEEP.SYNCS 0x989680 ;  /* 0x009896800000895d */ /* 0x002fea0003900000 */
[----:B------:R-:W1:Y:S02]  /*14e70*/  @!P0 SYNCS.PHASECHK.TRANS64 P0, [R3+URZ+0x2a820], R0 ;  /* 0x02a82000030085a7 */ /* 0x000e64000800007f */
[----:B-1----:R-:W-:Y:S05]  /*14e80*/  @!P0 BRA `(.L_x_1080) ;  /* 0xfffffffc00ec8947 */ /* 0x002fea000383ffff */
[----:B------:R-:W-:Y:S05]  /*14e90*/  BRA `(.L_x_1146) ;  /* 0xffffffd000387947 */ /* 0x000fea000383ffff */
.L_x_1084:
[----:B0-----:R0:W1:Y:S02]  /*14ea0*/  SYNCS.PHASECHK.TRANS64.TRYWAIT P0, [R8+URZ+0x2a840], R3 ;  /* 0x02a84003080075a7 */ /* 0x001064000800017f */
[----:B-1----:R-:W-:Y:S05]  /*14eb0*/  @!P0 NANOSLEEP.SYNCS 0x989680 ;  /* 0x009896800000895d */ /* 0x002fea0003900000 */
[----:B------:R-:W1:Y:S02]  /*14ec0*/  @!P0 SYNCS.PHASECHK.TRANS64 P0, [R8+URZ+0x2a840], R3 ;  /* 0x02a84003080085a7 */ /* 0x000e64000800007f */
[----:B-1----:R-:W-:Y:S05]  /*14ed0*/  @!P0 BRA `(.L_x_1084) ;  /* 0xfffffffc00f08947 */ /* 0x002fea000383ffff */
[----:B------:R-:W-:Y:S05]  /*14ee0*/  BRA `(.L_x_1147) ;  /* 0xffffffd000fc7947 */ /* 0x000fea000383ffff */
.L_x_1085:
        /* <DEDUP_REMOVED lines=8> */
.L_x_1149:
[----:B------:R-:W-:Y:S05]  /*14f70*/  BSYNC B1 ;  /* 0x0000000000017941 */ /* 0x000fea0003800000 */
.L_x_1148:
[----:B------:R-:W-:Y:S01]  /*14f80*/  IMAD.MOV.U32 R13, RZ, RZ, R10 ;  /* 0x000000ffff0d7224 */ /* 0x000fe200078e000a */
[----:B------:R-:W-:Y:S01]  /*14f90*/  MOV R12, RZ ;  /* 0x000000ff000c7202 */ /* 0x000fe20000000f00 */
[----:B------:R-:W-:Y:S01]  /*14fa0*/  IMAD.MOV.U32 R11, RZ, RZ, 0x181f ;  /* 0x0000181fff0b7424 */ /* 0x000fe200078e00ff */
[----:B------:R-:W-:Y:S01]  /*14fb0*/  LEA R19, R19, UR46, 0x1 ;  /* 0x0000002e13137c11 */ /* 0x000fe2000f8e08ff */
[----:B------:R-:W-:Y:S02]  /*14fc0*/  IMAD.MOV.U32 R15, RZ, RZ, -0x1 ;  /* 0xffffffffff0f7424 */ /* 0x000fe400078e00ff */
[----:B------:R-:W-:-:S07]  /*14fd0*/  IMAD.MOV.U32 R3, RZ, RZ, R14 ;  /* 0x000000ffff037224 */ /* 0x000fce00078e000e */
[----:B------:R-:W-:Y:S05]  /*14fe0*/  WARPSYNC.COLLECTIVE R15, `(.L_x_1150) ;  /* 0x000000000f087348 */ /* 0x000fea0003c00000 */
[----:B------:R0:W1:Y:S02]  /*14ff0*/  SHFL.IDX P6, R14, R13, R12, R11 ;  /* 0x0000000c0d0e7389 */ /* 0x00006400000c000b */
[----:B01----:R-:W-:Y:S01]  /*15000*/  ENDCOLLECTIVE ;  /* 0x000000000000791b */ /* 0x003fe20003800000 */
.L_x_1150:
[----:B------:R-:W-:Y:S02]  /*15010*/  IMAD.MOV.U32 R13, RZ, RZ, R21 ;  /* 0x000000ffff0d7224 */ /* 0x000fe400078e0015 */
[----:B------:R-:W-:Y:S01]  /*15020*/  IMAD.MOV.U32 R12, RZ, RZ, 0x1 ;  /* 0x00000001ff0c7424 */ /* 0x000fe200078e00ff */
[----:B------:R-:W-:-:S13]  /*15030*/  IADD3 R2, P0, R14, R35, RZ ;  /* 0x000000230e027210 */ /* 0x000fda0007f1e0ff */
[----:B------:R-:W-:Y:S05]  /*15040*/  WARPSYNC.COLLECTIVE R15, `(.L_x_1151) ;  /* 0x000000000f087348 */ /* 0x000fea0003c00000 */
[----:B------:R0:W1:Y:S02]  /*15050*/  SHFL.IDX P6, R14, R13, R12, R11 ;  /* 0x0000000c0d0e7389 */ /* 0x00006400000c000b */
[----:B01----:R-:W-:Y:S01]  /*15060*/  ENDCOLLECTIVE ;  /* 0x000000000000791b */ /* 0x003fe20003800000 */
.L_x_1151:
        /* <DEDUP_REMOVED lines=8> */
[----:B------:R-:W-:-:S07]  /*150f0*/  IMAD.MOV.U32 R4, RZ, RZ, R14 ;  /* 0x000000ffff047224 */ /* 0x000fce00078e000e */
[----:B0-----:R-:W-:Y:S05]  /*15100*/  WARPSYNC.COLLECTIVE R15, `(.L_x_1152) ;  /* 0x000000000f087348 */ /* 0x001fea0003c00000 */
[----:B------:R1:W2:Y:S02]  /*15110*/  SHFL.IDX P6, R14, R13, R12, R11 ;  /* 0x0000000c0d0e7389 */ /* 0x0002a400000c000b */
[----:B012---:R-:W-:Y:S01]  /*15120*/  ENDCOLLECTIVE ;  /* 0x000000000000791b */ /* 0x007fe20003800000 */
.L_x_1152:
[----:B------:R-:W-:Y:S02]  /*15130*/  IMAD.MOV.U32 R13, RZ, RZ, R21 ;  /* 0x000000ffff0d7224 */ /* 0x000fe400078e0015 */
[----:B------:R-:W-:Y:S01]  /*15140*/  IMAD.MOV.U32 R12, RZ, RZ, 0x2 ;  /* 0x00000002ff0c7424 */ /* 0x000fe200078e00ff */
[----:B------:R-:W-:-:S13]  /*15150*/  IADD3 R2, P0, R14, R35, RZ ;  /* 0x000000230e027210 */ /* 0x000fda0007f1e0ff */
[----:B------:R-:W-:Y:S05]  /*15160*/  WARPSYNC.COLLECTIVE R15, `(.L_x_1153) ;  /* 0x000000000f087348 */ /* 0x000fea0003c00000 */
[----:B------:R0:W1:Y:S02]  /*15170*/  SHFL.IDX P6, R14, R13, R12, R11 ;  /* 0x0000000c0d0e7389 */ /* 0x00006400000c000b */
[----:B01----:R-:W-:Y:S01]  /*15180*/  ENDCOLLECTIVE ;  /* 0x000000000000791b */ /* 0x003fe20003800000 */
.L_x_1153:
        /* <DEDUP_REMOVED lines=12> */
.L_x_1154:
[----:B------:R-:W-:Y:S02]  /*15250*/  IMAD.MOV.U32 R13, RZ, RZ, R21 ;  /* 0x000000ffff0d7224 */ /* 0x000fe400078e0015 */
[----:B------:R-:W-:-:S05]  /*15260*/  IMAD.MOV.U32 R12, RZ, RZ, R14 ;  /* 0x000000ffff0c7224 */ /* 0x000fca00078e000e */
[----:B------:R-:W-:Y:S02]  /*15270*/  IADD3 R2, P0, R12, R35, RZ ;  /* 0x000000230c027210 */ /* 0x000fe40007f1e0ff */
[----:B------:R-:W-:-:S03]  /*15280*/  MOV R12, 0x3 ;  /* 0x00000003000c7802 */ /* 0x000fc60000000f00 */
[----:B------:R-:W-:-:S08]  /*15290*/  IMAD.X R3, RZ, RZ, R5, P0 ;  /* 0x000000ffff037224 */ /* 0x000fd000000e0605 */
[----:B------:R-:W-:Y:S05]  /*152a0*/  WARPSYNC.COLLECTIVE R15, `(.L_x_1155) ;  /* 0x000000000f087348 */ /* 0x000fea0003c00000 */
[----:B------:R0:W1:Y:S02]  /*152b0*/  SHFL.IDX P6, R14, R13, R12, R11 ;  /* 0x0000000c0d0e7389 */ /* 0x00006400000c000b */
[----:B01----:R-:W-:Y:S01]  /*152c0*/  ENDCOLLECTIVE ;  /* 0x000000000000791b */ /* 0x003fe20003800000 */
.L_x_1155:
[----:B------:R-:W-:Y:S01]  /*152d0*/  @!PT LDS RZ, [RZ] ;  /* 0x00000000fffff984 */ /* 0x000fe20000000800 */
[----:B------:R-:W-:Y:S01]  /*152e0*/  @!PT LDS RZ, [RZ] ;  /* 0x00000000fffff984 */ /* 0x000fe20000000800 */
[----:B------:R-:W-:Y:S01]  /*152f0*/  @!PT LDS RZ, [RZ] ;  /* 0x00000000fffff984 */ /* 0x000fe20000000800 */
[----:B------:R-:W-:Y:S04]  /*15300*/  LDGSTS.E.BYPASS.LTC128B.128 [R19+0x19400], desc[UR56][R2.64], !P3 ;  /* 0x1940000002137fae */ /* 0x000fe8000d901d78 */
[----:B------:R-:W-:Y:S04]  /*15310*/  LDGSTS.E.BYPASS.LTC128B.128 [R19+0x1c400], desc[UR56][R2.64+0x80], !P2 ;  /* 0x1c40008002137fae */ /* 0x000fe8000d101d78 */
[----:B------:R0:W-:Y:S01]  /*15320*/  LDGSTS.E.BYPASS.LTC128B.128 [R19+0x1f400], desc[UR56][R2.64+0x100], !P1 ;  /* 0x1f40010002137fae */ /* 0x0001e2000c901d78 */
[----:B------:R-:W-:Y:S02]  /*15330*/  IMAD.MOV.U32 R13, RZ, RZ, R10 ;  /* 0x000000ffff0d7224 */ /* 0x000fe400078e000a */
[----:B0-----:R-:W-:-:S07]  /*15340*/  IMAD.MOV.U32 R3, RZ, RZ, R14 ;  /* 0x000000ffff037224 */ /* 0x001fce00078e000e */
[----:B------:R-:W-:Y:S05]  /*15350*/  WARPSYNC.COLLECTIVE R15, `(.L_x_1156) ;  /* 0x000000000f087348 */ /* 0x000fea0003c00000 */
[----:B------:R0:W1:Y:S02]  /*15360*/  SHFL.IDX P6, R14, R13, R12, R11 ;  /* 0x0000000c0d0e7389 */ /* 0x00006400000c000b */
[----:B01----:R-:W-:Y:S01]  /*15370*/  ENDCOLLECTIVE ;  /* 0x000000000000791b */ /* 0x003fe20003800000 */
.L_x_1156:
[----:B------:R-:W-:Y:S02]  /*15380*/  IMAD.MOV.U32 R13, RZ, RZ, R21 ;  /* 0x000000ffff0d7224 */ /* 0x000fe400078e0015 */
[----:B------:R-:W-:Y:S01]  /*15390*/  IMAD.MOV.U32 R12, RZ, RZ, 0x4 ;  /* 0x00000004ff0c7424 */ /* 0x000fe200078e00ff */
[----:B------:R-:W-:-:S13]  /*153a0*/  IADD3 R2, P0, R14, R35, RZ ;  /* 0x000000230e027210 */ /* 0x000fda0007f1e0ff */
[----:B------:R-:W-:Y:S05]  /*153b0*/  WARPSYNC.COLLECTIVE R15, `(.L_x_1157) ;  /* 0x000000000f087348 */ /* 0x000fea0003c00000 */
[----:B------:R0:W1:Y:S02]  /*153c0*/  SHFL.IDX P6, R14, R13, R12, R11 ;  /* 0x0000000c0d0e7389 */ /* 0x00006400000c000b */
[----:B01----:R-:W-:Y:S01]  /*153d0*/  ENDCOLLECTIVE ;  /* 0x000000000000791b */ /* 0x003fe20003800000 */
.L_x_1157:
        /* <DEDUP_REMOVED lines=12> */
.L_x_1158:
[----:B------:R-:W-:Y:S02]  /*154a0*/  IMAD.MOV.U32 R13, RZ, RZ, R21 ;  /* 0x000000ffff0d7224 */ /* 0x000fe400078e0015 */
[----:B------:R-:W-:-:S05]  /*154b0*/  IMAD.MOV.U32 R12, RZ, RZ, R14 ;  /* 0x000000ffff0c7224 */ /* 0x000fca00078e000e */
[----:B------:R-:W-:Y:S01]  /*154c0*/  IADD3 R2, P0, R12, R35, RZ ;  /* 0x000000230c027210 */ /* 0x000fe20007f1e0ff */
[----:B------:R-:W-:-:S04]  /*154d0*/  IMAD.MOV.U32 R12, RZ, RZ, 0x5 ;  /* 0x00000005ff0c7424 */ /* 0x000fc800078e00ff */
[----:B------:R-:W-:-:S08]  /*154e0*/  IMAD.X R3, RZ, RZ, R4, P0 ;  /* 0x000000ffff037224 */ /* 0x000fd000000e0604 */
[----:B------:R-:W-:Y:S05]  /*154f0*/  WARPSYNC.COLLECTIVE R15, `(.L_x_1159) ;  /* 0x000000000f087348 */ /* 0x000fea0003c00000 */
[----:B------:R0:W1:Y:S02]  /*15500*/  SHFL.IDX P6, R14, R13, R12, R11 ;  /* 0x0000000c0d0e7389 */ /* 0x00006400000c000b */
[----:B01----:R-:W-:Y:S01]  /*15510*/  ENDCOLLECTIVE ;  /* 0x000000000000791b */ /* 0x003fe20003800000 */
.L_x_1159:
[----:B------:R-:W-:Y:S01]  /*15520*/  @!PT LDS RZ, [RZ] ;  /* 0x00000000fffff984 */ /* 0x000fe20000000800 */
[----:B------:R-:W-:Y:S01]  /*15530*/  @!PT LDS RZ, [RZ] ;  /* 0x00000000fffff984 */ /* 0x000fe20000000800 */
[----:B------:R-:W-:Y:S01]  /*15540*/  @!PT LDS RZ, [RZ] ;  /* 0x00000000fffff984 */ /* 0x000fe20000000800 */
[----:B------:R0:W-:Y:S04]  /*15550*/  LDGSTS.E.BYPASS.LTC128B.128 [R19+0x1a400], desc[UR56][R2.64], !P3 ;  /* 0x1a40000002137fae */ /* 0x0001e8000d901d78 */
[----:B------:R0:W-:Y:S04]  /*15560*/  LDGSTS.E.BYPASS.LTC128B.128 [R19+0x1d400], desc[UR56][R2.64+0x80], !P2 ;  /* 0x1d40008002137fae */ /* 0x0001e8000d101d78 */
[----:B------:R0:W-:Y:S01]  /*15570*/  LDGSTS.E.BYPASS.LTC128B.128 [R19+0x20400], desc[UR56][R2.64+0x100], !P1 ;  /* 0x2040010002137fae */ /* 0x0001e2000c901d78 */
[----:B------:R-:W-:Y:S02]  /*15580*/  IMAD.MOV.U32 R13, RZ, RZ, R10 ;  /* 0x000000ffff0d7224 */ /* 0x000fe400078e000a */
[----:B------:R-:W-:-:S07]  /*15590*/  IMAD.MOV.U32 R21, RZ, RZ, R14 ;  /* 0x000000ffff157224 */ /* 0x000fce00078e000e */
[----:B0-----:R-:W-:Y:S05]  /*155a0*/  WARPSYNC.COLLECTIVE R15, `(.L_x_1160) ;  /* 0x000000000f087348 */ /* 0x001fea0003c00000 */
[----:B------:R1:W2:Y:S02]  /*155b0*/  SHFL.IDX P6, R14, R13, R12, R11 ;  /* 0x0000000c0d0e7389 */ /* 0x0002a400000c000b */
[----:B012---:R-:W-:Y:S01]  /*155c0*/  ENDCOLLECTIVE ;  /* 0x000000000000791b */ /* 0x007fe20003800000 */
.L_x_1160:
[----:B------:R-:W-:Y:S05]  /*155d0*/  BRA `(.L_x_1161) ;  /* 0xffffffd000587947 */ /* 0x000fea000383ffff */
.L_x_1090:
[----:B0-----:R0:W2:Y:S02]  /*155e0*/  SYNCS.PHASECHK.TRANS64.TRYWAIT P0, [R4+URZ+0x2a860], R3 ;  /* 0x02a86003040075a7 */ /* 0x0010a4000800017f */
[----:B--2---:R-:W-:Y:S05]  /*155f0*/  @!P0 NANOSLEEP.SYNCS 0x989680 ;  /* 0x009896800000895d */ /* 0x004fea0003900000 */
[----:B------:R-:W2:Y:S02]  /*15600*/  @!P0 SYNCS.PHASECHK.TRANS64 P0, [R4+URZ+0x2a860], R3 ;  /* 0x02a86003040085a7 */ /* 0x000ea4000800007f */
[----:B--2---:R-:W-:Y:S05]  /*15610*/  @!P0 BRA `(.L_x_1090) ;  /* 0xfffffffc00f08947 */ /* 0x004fea000383ffff */
[----:B------:R-:W-:Y:S05]  /*15620*/  BRA `(.L_x_1162) ;  /* 0xffffffd000b47947 */ /* 0x000fea000383ffff */
.L_x_1091:
[----:B------:R-:W-:Y:S01]  /*15630*/  BSSY B1, `(.L_x_1163) ;  /* 0x0000008000017945 */ /* 0x000fe20003800000 */
[----:B------:R-:W-:Y:S01]  /*15640*/  IMAD.MOV.U32 R13, RZ, RZ, R17 ;  /* 0x000000ffff0d7224 */ /* 0x000fe200078e0011 */
[----:B------:R-:W-:Y:S01]  /*15650*/  MOV R11, 0x181f ;  /* 0x0000181f000b7802 */ /* 0x000fe20000000f00 */
[----:B------:R-:W-:Y:S02]  /*15660*/  IMAD.MOV.U32 R12, RZ, RZ, RZ ;  /* 0x000000ffff0c7224 */ /* 0x000fe400078e00ff */
[----:B------:R-:W-:-:S07]  /*15670*/  IMAD.MOV.U32 R15, RZ, RZ, -0x1 ;  /* 0xffffffffff0f7424 */ /* 0x000fce00078e00ff */
[----:B01----:R-:W-:Y:S05]  /*15680*/  WARPSYNC.COLLECTIVE R15, `(.L_x_1164) ;  /* 0x000000000f087348 */ /* 0x003fea0003c00000 */
[----:B------:R2:W3:Y:S02]  /*15690*/  SHFL.IDX P6, R14, R13, R12, R11 ;  /* 0x0000000c0d0e7389 */ /* 0x0004e400000c000b */
[----:B0123--:R-:W-:Y:S01]  /*156a0*/  ENDCOLLECTIVE ;  /* 0x000000000000791b */ /* 0x00ffe20003800000 */
.L_x_1164:
[----:B------:R-:W-:Y:S05]  /*156b0*/  BSYNC B1 ;  /* 0x0000000000017941 */ /* 0x000fea0003800000 */
.L_x_1163:
[----:B------:R-:W-:Y:S01]  /*156c0*/  IMAD.MOV.U32 R13, RZ, RZ, R16 ;  /* 0x000000ffff0d7224 */ /* 0x000fe200078e0010 */
[----:B------:R-:W-:Y:S01]  /*156d0*/  LEA R5, R5, UR46, 0x1 ;  /* 0x0000002e05057c11 */ /* 0x000fe2000f8e08ff */
[----:B------:R-:W-:Y:S02]  /*156e0*/  IMAD.MOV.U32 R12, RZ, RZ, RZ ;  /* 0x000000ffff0c7224 */ /* 0x000fe400078e00ff */
[----:B------:R-:W-:Y:S02]  /*156f0*/  IMAD.MOV.U32 R11, RZ, RZ, 0x181f ;  /* 0x0000181fff0b7424 */ /* 0x000fe400078e00ff */
[----:B------:R-:W-:Y:S02]  /*15700*/  IMAD.MOV.U32 R15, RZ, RZ, -0x1 ;  /* 0xffffffffff0f7424 */ /* 0x000fe400078e00ff */
[----:B------:R-:W-:-:S07]  /*15710*/  IMAD.MOV.U32 R3, RZ, RZ, R14 ;  /* 0x000000ffff037224 */ /* 0x000fce00078e000e */
[----:B------:R-:W-:Y:S05]  /*15720*/  WARPSYNC.COLLECTIVE R15, `(.L_x_1165) ;  /* 0x000000000f087348 */ /* 0x000fea0003c00000 */
[----:B------:R0:W1:Y:S02]  /*15730*/  SHFL.IDX P6, R14, R13, R12, R11 ;  /* 0x0000000c0d0e7389 */ /* 0x00006400000c000b */
[----:B01----:R-:W-:Y:S01]  /*15740*/  ENDCOLLECTIVE ;  /* 0x000000000000791b */ /* 0x003fe20003800000 */
.L_x_1165:
[----:B------:R-:W-:Y:S02]  /*15750*/  IMAD.MOV.U32 R13, RZ, RZ, R17 ;  /* 0x000000ffff0d7224 */ /* 0x000fe400078e0011 */
[----:B------:R-:W-:Y:S01]  /*15760*/  IMAD.MOV.U32 R12, RZ, RZ, 0x1 ;  /* 0x00000001ff0c7424 */ /* 0x000fe200078e00ff */
[----:B------:R-:W-:-:S13]  /*15770*/  IADD3 R2, P1, R14, R35, RZ ;  /* 0x000000230e027210 */ /* 0x000fda0007f3e0ff */
[----:B------:R-:W-:Y:S05]  /*15780*/  WARPSYNC.COLLECTIVE R15, `(.L_x_1166) ;  /* 0x000000000f087348 */ /* 0x000fea0003c00000 */
[----:B------:R0:W1:Y:S02]  /*15790*/  SHFL.IDX P6, R14, R13, R12, R11 ;  /* 0x0000000c0d0e7389 */ /* 0x00006400000c000b */
[----:B01----:R-:W-:Y:S01]  /*157a0*/  ENDCOLLECTIVE ;  /* 0x000000000000791b */ /* 0x003fe20003800000 */
.L_x_1166:
        /* <DEDUP_REMOVED lines=13> */
.L_x_1167:
[----:B------:R-:W-:Y:S01]  /*15880*/  @!PT LDS RZ, [RZ] ;  /* 0x00000000fffff984 */ /* 0x000fe20000000800 */
[----:B------:R-:W-:Y:S01]  /*15890*/  @!PT LDS RZ, [RZ] ;  /* 0x00000000fffff984 */ /* 0x000fe20000000800 */
[----:B------:R-:W-:Y:S01]  /*158a0*/  @!PT LDS RZ, [RZ] ;  /* 0x00000000fffff984 */ /* 0x000fe20000000800 */
[----:B------:R0:W-:Y:S01]  /*158b0*/  LDGSTS.E.BYPASS.LTC128B.128 [R5+0x3400], desc[UR56][R2.64+0x80], !P2 ;  /* 0x0340008002057fae */ /* 0x0001e2000d101d78 */
[----:B------:R-:W-:Y:S02]  /*158c0*/  IMAD.MOV.U32 R13, RZ, RZ, R17 ;  /* 0x000000ffff0d7224 */ /* 0x000fe400078e0011 */
[----:B------:R-:W-:Y:S01]  /*158d0*/  IMAD.MOV.U32 R12, RZ, RZ, 0x2 ;  /* 0x00000002ff0c7424 */ /* 0x000fe200078e00ff */
[----:B0-----:R-:W-:-:S13]  /*158e0*/  IADD3 R2, P2, R14, R35, RZ ;  /* 0x000000230e027210 */ /* 0x001fda0007f5e0ff */
[----:B------:R-:W-:Y:S05]  /*158f0*/  WARPSYNC.COLLECTIVE R15, `(.L_x_1168) ;  /* 0x000000000f087348 */ /* 0x000fea0003c00000 */
[----:B------:R0:W1:Y:S02]  /*15900*/  SHFL.IDX P6, R14, R13, R12, R11 ;  /* 0x0000000c0d0e7389 */ /* 0x00006400000c000b */
[----:B01----:R-:W-:Y:S01]  /*15910*/  ENDCOLLECTIVE ;  /* 0x000000000000791b */ /* 0x003fe20003800000 */
.L_x_1168:
[----:B------:R-:W-:Y:S01]  /*15920*/  IMAD.X R3, RZ, RZ, R8, P2 ;  /* 0x000000ffff037224 */ /* 0x000fe200010e0608 */
        /* <DEDUP_REMOVED lines=11> */
.L_x_1169:
        /* <DEDUP_REMOVED lines=10> */
.L_x_1170:
[----:B------:R-:W-:Y:S01]  /*15a80*/  IMAD.X R3, RZ, RZ, R8, P2 ;  /* 0x000000ffff037224 */ /* 0x000fe200010e0608 */
        /* <DEDUP_REMOVED lines=11> */
.L_x_1171:
        /* <DEDUP_REMOVED lines=10> */
.L_x_1172:
        /* <DEDUP_REMOVED lines=12> */
.L_x_1173:
        /* <DEDUP_REMOVED lines=10> */
.L_x_1174:
        /* <DEDUP_REMOVED lines=12> */
.L_x_1175:
[----:B------:R-:W-:Y:S01]  /*15e00*/  @!PT LDS RZ, [RZ] ;  /* 0x00000000fffff984 */ /* 0x000fe20000000800 */
[----:B------:R-:W-:Y:S01]  /*15e10*/  @!PT LDS RZ, [RZ] ;  /* 0x00000000fffff984 */ /* 0x000fe20000000800 */
[----:B------:R-:W-:Y:S01]  /*15e20*/  @!PT LDS RZ, [RZ] ;  /* 0x00000000fffff984 */ /* 0x000fe20000000800 */
[----:B------:R0:W-:Y:S01]  /*15e30*/  LDGSTS.E.BYPASS.LTC128B.128 [R5+0x5400], desc[UR56][R2.64+0x80], !P2 ;  /* 0x0540008002057fae */ /* 0x0001e2000d101d78 */
[----:B------:R-:W-:Y:S05]  /*15e40*/  BRA `(.L_x_1176) ;  /* 0xffffffcc00707947 */ /* 0x000fea000383ffff */
.L_x_1097:
[----:B0-----:R0:W1:Y:S02]  /*15e50*/  SYNCS.PHASECHK.TRANS64.TRYWAIT P0, [R0+URZ+0x2a860], R3 ;  /* 0x02a86003000075a7 */ /* 0x001064000800017f */
[----:B-1----:R-:W-:Y:S05]  /*15e60*/  @!P0 NANOSLEEP.SYNCS 0x989680 ;  /* 0x009896800000895d */ /* 0x002fea0003900000 */
[----:B------:R-:W1:Y:S02]  /*15e70*/  @!P0 SYNCS.PHASECHK.TRANS64 P0, [R0+URZ+0x2a860], R3 ;  /* 0x02a86003000085a7 */ /* 0x000e64000800007f */
[----:B-1----:R-:W-:Y:S05]  /*15e80*/  @!P0 BRA `(.L_x_1097) ;  /* 0xfffffffc00f08947 */ /* 0x002fea000383ffff */
[----:B------:R-:W-:Y:S05]  /*15e90*/  BRA `(.L_x_1177) ;  /* 0xffffffd000587947 */ /* 0x000fea000383ffff */
.L_x_1098:
[----:B------:R-:W-:Y:S01]  /*15ea0*/  BSSY B0, `(.L_x_1178) ;  /* 0x0000008000007945 */ /* 0x000fe20003800000 */
[----:B------:R-:W-:Y:S01]  /*15eb0*/  MOV R13, R17 ;  /* 0x00000011000d7202 */ /* 0x000fe20000000f00 */
[----:B------:R-:W-:Y:S02]  /*15ec0*/  IMAD.MOV.U32 R12, RZ, RZ, RZ ;  /* 0x000000ffff0c7224 */ /* 0x000fe400078e00ff */
[----:B------:R-:W-:Y:S02]  /*15ed0*/  IMAD.MOV.U32 R11, RZ, RZ, 0x181f ;  /* 0x0000181fff0b7424 */ /* 0x000fe400078e00ff */
[----:B------:R-:W-:-:S07]  /*15ee0*/  IMAD.MOV.U32 R15, RZ, RZ, -0x1 ;  /* 0xffffffffff0f7424 */ /* 0x000fce00078e00ff */
[----:B0-----:R-:W-:Y:S05]  /*15ef0*/  WARPSYNC.COLLECTIVE R15, `(.L_x_1179) ;  /* 0x000000000f087348 */ /* 0x001fea0003c00000 */
[----:B------:R1:W2:Y:S02]  /*15f00*/  SHFL.IDX P6, R14, R13, R12, R11 ;  /* 0x0000000c0d0e7389 */ /* 0x0002a400000c000b */
[----:B012---:R-:W-:Y:S01]  /*15f10*/  ENDCOLLECTIVE ;  /* 0x000000000000791b */ /* 0x007fe20003800000 */
.L_x_1179:
[----:B------:R-:W-:Y:S05]  /*15f20*/  BSYNC B0 ;  /* 0x0000000000007941 */ /* 0x000fea0003800000 */
.L_x_1178:
[----:B------:R-:W-:Y:S01]  /*15f30*/  IMAD.MOV.U32 R13, RZ, RZ, R16 ;  /* 0x000000ffff0d7224 */ /* 0x000fe200078e0010 */
[C---:B------:R-:W-:Y:S01]  /*15f40*/  LOP3.LUT R4, R29.reuse, 0x1, RZ, 0xc0, !PT ;  /* 0x000000011d047812 */ /* 0x040fe200078ec0ff */
[----:B------:R-:W-:Y:S01]  /*15f50*/  IMAD.MOV.U32 R12, RZ, RZ, RZ ;  /* 0x000000ffff0c7224 */ /* 0x000fe200078e00ff */
[----:B------:R-:W-:Y:S01]  /*15f60*/  LOP3.LUT P0, RZ, R29, 0x2, RZ, 0xc0, !PT ;  /* 0x000000021dff7812 */ /* 0x000fe2000780c0ff */
[----:B------:R-:W-:Y:S01]  /*15f70*/  IMAD.MOV.U32 R11, RZ, RZ, 0x181f ;  /* 0x0000181fff0b7424 */ /* 0x000fe200078e00ff */
[----:B------:R-:W-:Y:S01]  /*15f80*/  ISETP.NE.U32.AND P1, PT, R4, 0x1, PT ;  /* 0x000000010400780c */ /* 0x000fe20003f25070 */
[----:B------:R-:W-:Y:S01]  /*15f90*/  IMAD.MOV.U32 R15, RZ, RZ, -0x1 ;  /* 0xffffffffff0f7424 */ /* 0x000fe200078e00ff */
[C---:B------:R-:W-:Y:S01]  /*15fa0*/  ISETP.LT.OR P3, PT, R5.reuse, 0x1, !P0 ;  /* 0x000000010500780c */ /* 0x040fe20004761670 */
[----:B------:R-:W-:Y:S01]  /*15fb0*/  IMAD.MOV.U32 R3, RZ, RZ, R14 ;  /* 0x000000ffff037224 */ /* 0x000fe200078e000e */
[----:B------:R-:W-:-:S13]  /*15fc0*/  ISETP.LT.OR P2, PT, R5, 0x1, P1 ;  /* 0x000000010500780c */ /* 0x000fda0000f41670 */
[----:B------:R-:W-:Y:S05]  /*15fd0*/  WARPSYNC.COLLECTIVE R15, `(.L_x_1180) ;  /* 0x000000000f087348 */ /* 0x000fea0003c00000 */
[----:B------:R0:W1:Y:S02]  /*15fe0*/  SHFL.IDX P6, R14, R13, R12, R11 ;  /* 0x0000000c0d0e7389 */ /* 0x00006400000c000b */
[----:B01----:R-:W-:Y:S01]  /*15ff0*/  ENDCOLLECTIVE ;  /* 0x000000000000791b */ /* 0x003fe20003800000 */
.L_x_1180:
[----:B------:R-:W-:Y:S01]  /*16000*/  LEA R4, R25, UR46, 0x1 ;  /* 0x0000002e19047c11 */ /* 0x000fe2000f8e08ff */
[----:B------:R-:W-:Y:S02]  /*16010*/  IMAD.MOV.U32 R13, RZ, RZ, R17 ;  /* 0x000000ffff0d7224 */ /* 0x000fe400078e0011 */
[----:B------:R-:W-:Y:S02]  /*16020*/  IMAD.MOV.U32 R12, RZ, RZ, 0x1 ;  /* 0x00000001ff0c7424 */ /* 0x000fe400078e00ff */
[----:B------:R-:W-:-:S07]  /*16030*/  IMAD.MOV.U32 R2, RZ, RZ, R14 ;  /* 0x000000ffff027224 */ /* 0x000fce00078e000e */
[----:B------:R-:W-:Y:S05]  /*16040*/  WARPSYNC.COLLECTIVE R15, `(.L_x_1181) ;  /* 0x000000000f087348 */ /* 0x000fea0003c00000 */
[----:B------:R0:W1:Y:S02]  /*16050*/  SHFL.IDX P6, R14, R13, R12, R11 ;  /* 0x0000000c0d0e7389 */ /* 0x00006400000c000b */
[----:B01----:R-:W-:Y:S01]  /*16060*/  ENDCOLLECTIVE ;  /* 0x000000000000791b */ /* 0x003fe20003800000 */
.L_x_1181:
        /* <DEDUP_REMOVED lines=13> */
.L_x_1182:
[----:B------:R-:W-:Y:S01]  /*16140*/  IMAD.MOV.U32 R3, RZ, RZ, R6 ;  /* 0x000000ffff037224 */ /* 0x000fe200078e0006 */
[----:B------:R-:W-:Y:S01]  /*16150*/  MOV R13, R17 ;  /* 0x00000011000d7202 */ /* 0x000fe20000000f00 */
[----:B------:R-:W-:Y:S02]  /*16160*/  IMAD.MOV.U32 R12, RZ, RZ, 0x2 ;  /* 0x00000002ff0c7424 */ /* 0x000fe400078e00ff */
[----:B------:R-:W-:-:S07]  /*16170*/  IMAD.MOV.U32 R2, RZ, RZ, R14 ;  /* 0x000000ffff027224 */ /* 0x000fce00078e000e */
[----:B------:R-:W-:Y:S05]  /*16180*/  WARPSYNC.COLLECTIVE R15, `(.L_x_1183) ;  /* 0x000000000f087348 */ /* 0x000fea0003c00000 */
[----:B------:R0:W1:Y:S02]  /*16190*/  SHFL.IDX P6, R14, R13, R12, R11 ;  /* 0x0000000c0d0e7389 */ /* 0x00006400000c000b */
[----:B01----:R-:W-:Y:S01]  /*161a0*/  ENDCOLLECTIVE ;  /* 0x000000000000791b */ /* 0x003fe20003800000 */
.L_x_1183:
        /* <DEDUP_REMOVED lines=13> */
.L_x_1184:
[----:B------:R-:W-:Y:S02]  /*16280*/  IMAD.MOV.U32 R3, RZ, RZ, R10 ;  /* 0x000000ffff037224 */ /* 0x000fe400078e000a */
[----:B------:R-:W-:Y:S02]  /*16290*/  IMAD.MOV.U32 R13, RZ, RZ, R17 ;  /* 0x000000ffff0d7224 */ /* 0x000fe400078e0011 */
[----:B------:R-:W-:Y:S02]  /*162a0*/  IMAD.MOV.U32 R12, RZ, RZ, 0x3 ;  /* 0x00000003ff0c7424 */ /* 0x000fe400078e00ff */
[----:B------:R-:W-:-:S07]  /*162b0*/  IMAD.MOV.U32 R19, RZ, RZ, R14 ;  /* 0x000000ffff137224 */ /* 0x000fce00078e000e */
[----:B------:R-:W-:Y:S05]  /*162c0*/  WARPSYNC.COLLECTIVE R15, `(.L_x_1185) ;  /* 0x000000000f087348 */ /* 0x000fea0003c00000 */
[----:B------:R0:W1:Y:S02]  /*162d0*/  SHFL.IDX P6, R14, R13, R12, R11 ;  /* 0x0000000c0d0e7389 */ /* 0x00006400000c000b */
[----:B01----:R-:W-:Y:S01]  /*162e0*/  ENDCOLLECTIVE ;  /* 0x000000000000791b */ /* 0x003fe20003800000 */
.L_x_1185:
[----:B------:R-:W-:-:S04]  /*162f0*/  IMAD.MOV.U32 R2, RZ, RZ, R19 ;  /* 0x000000ffff027224 */ /* 0x000fc800078e0013 */
[----:B------:R-:W-:-:S05]  /*16300*/  IMAD.WIDE.U32 R2, R30, 0x2, R2 ;  /* 0x000000021e027825 */ /* 0x000fca00078e0002 */
[----:B------:R-:W-:Y:S01]  /*16310*/  @!PT LDS RZ, [RZ] ;  /* 0x00000000fffff984 */ /* 0x000fe20000000800 */
[----:B------:R-:W-:Y:S01]  /*16320*/  @!PT LDS RZ, [RZ] ;  /* 0x00000000fffff984 */ /* 0x000fe20000000800 */
[----:B------:R-:W-:Y:S01]  /*16330*/  @!PT LDS RZ, [RZ] ;  /* 0x00000000fffff984 */ /* 0x000fe20000000800 */
[----:B------:R0:W-:Y:S01]  /*16340*/  LDGSTS.E.BYPASS.LTC128B.128 [R4+0x1400], desc[UR56][R2.64], !P2 ;  /* 0x0140000002047fae */ /* 0x0001e2000d101d78 */
[C---:B------:R-:W-:Y:S01]  /*16350*/  ISETP.LT.OR P2, PT, R5.reuse, 0x31, P1 ;  /* 0x000000310500780c */ /* 0x040fe20000f41670 */
[----:B------:R-:W-:Y:S02]  /*16360*/  IMAD.MOV.U32 R13, RZ, RZ, R16 ;  /* 0x000000ffff0d7224 */ /* 0x000fe400078e0010 */
[----:B------:R0:W-:Y:S01]  /*16370*/  LDGSTS.E.BYPASS.LTC128B.128 [R4+0x4400], desc[UR56][R2.64+0x80], !P3 ;  /* 0x0440008002047fae */ /* 0x0001e2000d901d78 */
[----:B------:R-:W-:Y:S01]  /*16380*/  ISETP.LT.OR P3, PT, R5, 0x31, !P0 ;  /* 0x000000310500780c */ /* 0x000fe20004761670 */
[----:B------:R-:W-:-:S12]  /*16390*/  IMAD.MOV.U32 R9, RZ, RZ, R14 ;  /* 0x000000ffff097224 */ /* 0x000fd800078e000e */
[----:B0-----:R-:W-:Y:S05]  /*163a0*/  WARPSYNC.COLLECTIVE R15, `(.L_x_1186) ;  /* 0x000000000f087348 */ /* 0x001fea0003c00000 */
[----:B------:R1:W2:Y:S02]  /*163b0*/  SHFL.IDX P6, R14, R13, R12, R11 ;  /* 0x0000000c0d0e7389 */ /* 0x0002a400000c000b */
[----:B012---:R-:W-:Y:S01]  /*163c0*/  ENDCOLLECTIVE ;  /* 0x000000000000791b */ /* 0x007fe20003800000 */
.L_x_1186:
[----:B------:R-:W-:Y:S02]  /*163d0*/  IMAD.MOV.U32 R3, RZ, RZ, R9 ;  /* 0x000000ffff037224 */ /* 0x000fe400078e0009 */
[----:B------:R-:W-:Y:S02]  /*163e0*/  IMAD.MOV.U32 R13, RZ, RZ, R17 ;  /* 0x000000ffff0d7224 */ /* 0x000fe400078e0011 */
[----:B------:R-:W-:Y:S02]  /*163f0*/  IMAD.MOV.U32 R12, RZ, RZ, 0x4 ;  /* 0x00000004ff0c7424 */ /* 0x000fe400078e00ff */
[----:B------:R-:W-:-:S07]  /*16400*/  IMAD.MOV.U32 R20, RZ, RZ, R14 ;  /* 0x000000ffff147224 */ /* 0x000fce00078e000e */
[----:B------:R-:W-:Y:S05]  /*16410*/  WARPSYNC.COLLECTIVE R15, `(.L_x_1187) ;  /* 0x000000000f087348 */ /* 0x000fea0003c00000 */
[----:B------:R0:W1:Y:S02]  /*16420*/  SHFL.IDX P6, R14, R13, R12, R11 ;  /* 0x0000000c0d0e7389 */ /* 0x00006400000c000b */
[----:B01----:R-:W-:Y:S01]  /*16430*/  ENDCOLLECTIVE ;  /* 0x000000000000791b */ /* 0x003fe20003800000 */
.L_x_1187:
        /* <DEDUP_REMOVED lines=9> */
[----:B------:R-:W-:Y:S02]  /*164d0*/  ISETP.LT.OR P3, PT, R5, 0x41, !P0 ;  /* 0x000000410500780c */ /* 0x000fe40004761670 */
[----:B------:R-:W-:-:S11]  /*164e0*/  MOV R8, R14 ;  /* 0x0000000e00087202 */ /* 0x000fd60000000f00 */
[----:B0-----:R-:W-:Y:S05]  /*164f0*/  WARPSYNC.COLLECTIVE R15, `(.L_x_1188) ;  /* 0x000000000f087348 */ /* 0x001fea0003c00000 */
[----:B------:R1:W2:Y:S02]  /*16500*/  SHFL.IDX P6, R14, R13, R12, R11 ;  /* 0x0000000c0d0e7389 */ /* 0x0002a400000c000b */
[----:B012---:R-:W-:Y:S01]  /*16510*/  ENDCOLLECTIVE ;  /* 0x000000000000791b */ /* 0x007fe20003800000 */
.L_x_1188:
[----:B------:R-:W-:Y:S02]  /*16520*/  IMAD.MOV.U32 R3, RZ, RZ, R8 ;  /* 0x000000ffff037224 */ /* 0x000fe400078e0008 */
[----:B------:R-:W-:Y:S02]  /*16530*/  IMAD.MOV.U32 R8, RZ, RZ, RZ ;  /* 0x000000ffff087224 */ /* 0x000fe400078e00ff */
[----:B------:R-:W-:Y:S02]  /*16540*/  IMAD.MOV.U32 R13, RZ, RZ, R17 ;  /* 0x000000ffff0d7224 */ /* 0x000fe400078e0011 */
[----:B------:R-:W-:Y:S02]  /*16550*/  IMAD.MOV.U32 R12, RZ, RZ, 0x5 ;  /* 0x00000005ff0c7424 */ /* 0x000fe400078e00ff */
[----:B------:R-:W-:-:S07]  /*16560*/  IMAD.MOV.U32 R21, RZ, RZ, R14 ;  /* 0x000000ffff157224 */ /* 0x000fce00078e000e */
[----:B------:R-:W-:Y:S05]  /*16570*/  WARPSYNC.COLLECTIVE R15, `(.L_x_1189) ;  /* 0x000000000f087348 */ /* 0x000fea0003c00000 */
[----:B------:R0:W1:Y:S02]  /*16580*/  SHFL.IDX P6, R14, R13, R12, R11 ;  /* 0x0000000c0d0e7389 */ /* 0x00006400000c000b */
[----:B01----:R-:W-:Y:S01]  /*16590*/  ENDCOLLECTIVE ;  /* 0x000000000000791b */ /* 0x003fe20003800000 */
.L_x_1189:
[----:B------:R-:W-:-:S04]  /*165a0*/  IMAD.MOV.U32 R2, RZ, RZ, R21 ;  /* 0x000000ffff027224 */ /* 0x000fc800078e0015 */
[----:B------:R-:W-:-:S05]  /*165b0*/  IMAD.WIDE.U32 R2, R30, 0x2, R2 ;  /* 0x000000021e027825 */ /* 0x000fca00078e0002 */
[----:B------:R-:W-:Y:S01]  /*165c0*/  @!PT LDS RZ, [RZ] ;  /* 0x00000000fffff984 */ /* 0x000fe20000000800 */
[----:B------:R-:W-:Y:S01]  /*165d0*/  @!PT LDS RZ, [RZ] ;  /* 0x00000000fffff984 */ /* 0x000fe20000000800 */
[----:B------:R-:W-:Y:S01]  /*165e0*/  @!PT LDS RZ, [RZ] ;  /* 0x00000000fffff984 */ /* 0x000fe20000000800 */
[----:B------:R0:W-:Y:S01]  /*165f0*/  LDGSTS.E.BYPASS.LTC128B.128 [R4+0x2400], desc[UR56][R2.64], !P2 ;  /* 0x0240000002047fae */ /* 0x0001e2000d101d78 */
[----:B------:R-:W-:-:S03]  /*16600*/  IMAD.MOV.U32 R13, RZ, RZ, R16 ;  /* 0x000000ffff0d7224 */ /* 0x000fc600078e0010 */
[----:B------:R0:W-:Y:S01]  /*16610*/  LDGSTS.E.BYPASS.LTC128B.128 [R4+0x5400], desc[UR56][R2.64+0x80], !P3 ;  /* 0x0540008002047fae */ /* 0x0001e2000d901d78 */
[----:B------:R-:W-:-:S07]  /*16620*/  IMAD.MOV.U32 R17, RZ, RZ, R14 ;  /* 0x000000ffff117224 */ /* 0x000fce00078e000e */
[----:B0-----:R-:W-:Y:S05]  /*16630*/  WARPSYNC.COLLECTIVE R15, `(.L_x_1190) ;  /* 0x000000000f087348 */ /* 0x001fea0003c00000 */
[----:B------:R1:W2:Y:S02]  /*16640*/  SHFL.IDX P6, R14, R13, R12, R11 ;  /* 0x0000000c0d0e7389 */ /* 0x0002a400000c000b */
[----:B012---:R-:W-:Y:S01]  /*16650*/  ENDCOLLECTIVE ;  /* 0x000000000000791b */ /* 0x007fe20003800000 */
.L_x_1190:
[----:B------:R-:W-:Y:S05]  /*16660*/  BRA `(.L_x_1191) ;  /* 0xffffffcc00387947 */ /* 0x000fea000383ffff */
.L_x_1101:
[----:B0-----:R0:W1:Y:S02]  /*16670*/  SYNCS.PHASECHK.TRANS64.TRYWAIT P0, [R7+URZ+0x2a820], R8 ;  /* 0x02a82008070075a7 */ /* 0x001064000800017f */
[----:B-1----:R-:W-:Y:S05]  /*16680*/  @!P0 NANOSLEEP.SYNCS 0x989680 ;  /* 0x009896800000895d */ /* 0x002fea0003900000 */
[----:B------:R-:W1:Y:S02]  /*16690*/  @!P0 SYNCS.PHASECHK.TRANS64 P0, [R7+URZ+0x2a820], R8 ;  /* 0x02a82008070085a7 */ /* 0x000e64000800007f */
[----:B-1----:R-:W-:Y:S05]  /*166a0*/  @!P0 BRA `(.L_x_1101) ;  /* 0xfffffffc00f08947 */ /* 0x002fea000383ffff */
[----:B------:R-:W-:Y:S05]  /*166b0*/  BRA `(.L_x_1192) ;  /* 0xffffffcc00ac7947 */ /* 0x000fea000383ffff */
.L_x_1102:
[----:B------:R-:W1:Y:S01]  /*166c0*/  S2R R2, SR_TID.X ;  /* 0x0000000000027919 */ /* 0x000e620000002100 */
[----:B------:R-:W-:Y:S01]  /*166d0*/  BSSY B0, `(.L_x_1193) ;  /* 0x000000a000007945 */ /* 0x000fe20003800000 */
[----:B------:R-:W-:Y:S02]  /*166e0*/  IMAD.MOV.U32 R12, RZ, RZ, RZ ;  /* 0x000000ffff0c7224 */ /* 0x000fe400078e00ff */
[----:B------:R-:W-:Y:S02]  /*166f0*/  IMAD.MOV.U32 R11, RZ, RZ, 0x1f ;  /* 0x0000001fff0b7424 */ /* 0x000fe400078e00ff */
[----:B------:R-:W-:Y:S01]  /*16700*/  IMAD.MOV.U32 R15, RZ, RZ, -0x1 ;  /* 0xffffffffff0f7424 */ /* 0x000fe200078e00ff */
[----:B-1----:R-:W-:-:S04]  /*16710*/  SHF.R.U32.HI R2, RZ, 0x5, R2 ;  /* 0x00000005ff027819 */ /* 0x002fc80000011602 */
[----:B------:R-:W-:-:S05]  /*16720*/  LOP3.LUT R2, R2, 0x3, RZ, 0xc0, !PT ;  /* 0x0000000302027812 */ /* 0x000fca00078ec0ff */
[----:B------:R-:W-:-:S07]  /*16730*/  IMAD.MOV.U32 R13, RZ, RZ, R2 ;  /* 0x000000ffff0d7224 */ /* 0x000fce00078e0002 */
[----:B0----5:R-:W-:Y:S05]  /*16740*/  WARPSYNC.COLLECTIVE R15, `(.L_x_1194) ;  /* 0x000000000f087348 */ /* 0x021fea0003c00000 */
[----:B------:R1:W2:Y:S02]  /*16750*/  SHFL.IDX P6, R14, R13, R12, R11 ;  /* 0x0000000c0d0e7389 */ /* 0x0002a400000c000b */
[----:B012--5:R-:W-:Y:S01]  /*16760*/  ENDCOLLECTIVE ;  /* 0x000000000000791b */ /* 0x027fe20003800000 */
.L_x_1194:
[----:B------:R-:W-:Y:S05]  /*16770*/  BSYNC B0 ;  /* 0x0000000000007941 */ /* 0x000fea0003800000 */
.L_x_1193:
[----:B------:R-:W-:Y:S05]  /*16780*/  BRA `(.L_x_1195) ;  /* 0xffffffcc00907947 */ /* 0x000fea000383ffff */
.L_x_1103:
[----:B------:R-:W-:Y:S01]  /*16790*/  BSSY B0, `(.L_x_1196) ;  /* 0x0000006000007945 */ /* 0x000fe20003800000 */
[----:B------:R-:W-:-:S07]  /*167a0*/  IMAD.MOV.U32 R15, RZ, RZ, -0x1 ;  /* 0xffffffffff0f7424 */ /* 0x000fce00078e00ff */
[----:B01---5:R-:W-:Y:S05]  /*167b0*/  WARPSYNC.COLLECTIVE R15, `(.L_x_1197) ;  /* 0x000000000f0c7348 */ /* 0x023fea0003c00000 */
[----:B------:R-:W-:Y:S02]  /*167c0*/  ELECT P6, UR62, PT ;  /* 0x00000000003e782f */ /* 0x000fe400038c0000 */
[----:B------:R-:W-:Y:S01]  /*167d0*/  MOV R14, UR62 ;  /* 0x0000003e000e7c02 */ /* 0x000fe20008000f00 */
[----:B01---5:R-:W-:Y:S10]  /*167e0*/  ENDCOLLECTIVE ;  /* 0x000000000000791b */ /* 0x023ff40003800000 */
.L_x_1197:
[----:B------:R-:W-:Y:S05]  /*167f0*/  BSYNC B0 ;  /* 0x0000000000007941 */ /* 0x000fea0003800000 */
.L_x_1196:
[----:B------:R-:W-:Y:S05]  /*16800*/  BRA `(.L_x_1198) ;  /* 0xffffffcc00847947 */ /* 0x000fea000383ffff */
.L_x_1105:
[----:B-1----:R1:W2:Y:S02]  /*16810*/  SYNCS.PHASECHK.TRANS64.TRYWAIT P1, [R5+URZ+0x2a840], R2 ;  /* 0x02a84002050075a7 */ /* 0x0022a4000802017f */
[----:B--2---:R-:W-:Y:S05]  /*16820*/  @!P1 NANOSLEEP.SYNCS 0x989680 ;  /* 0x009896800000995d */ /* 0x004fea0003900000 */
[----:B------:R-:W2:Y:S02]  /*16830*/  @!P1 SYNCS.PHASECHK.TRANS64 P1, [R5+URZ+0x2a840], R2 ;  /* 0x02a84002050095a7 */ /* 0x000ea4000802007f */
[----:B--2---:R-:W-:Y:S05]  /*16840*/  @!P1 BRA `(.L_x_1105) ;  /* 0xfffffffc00f09947 */ /* 0x004fea000383ffff */
[----:B------:R-:W-:Y:S05]  /*16850*/  BRA `(.L_x_1199) ;  /* 0xffffffcc00ac7947 */ /* 0x000fea000383ffff */
.L_x_1107:
[----:B0-----:R0:W2:Y:S02]  /*16860*/  SYNCS.PHASECHK.TRANS64.TRYWAIT P1, [R7+URZ+0x2a840], R0 ;  /* 0x02a84000070075a7 */ /* 0x0010a4000802017f */
[----:B--2---:R-:W-:Y:S05]  /*16870*/  @!P1 NANOSLEEP.SYNCS 0x989680 ;  /* 0x009896800000995d */ /* 0x004fea0003900000 */
[----:B------:R-:W2:Y:S02]  /*16880*/  @!P1 SYNCS.PHASECHK.TRANS64 P1, [R7+URZ+0x2a840], R0 ;  /* 0x02a84000070095a7 */ /* 0x000ea4000802007f */
[----:B--2---:R-:W-:Y:S05]  /*16890*/  @!P1 BRA `(.L_x_1107) ;  /* 0xfffffffc00f09947 */ /* 0x004fea000383ffff */
[----:B------:R-:W-:Y:S05]  /*168a0*/  BRA `(.L_x_1200) ;  /* 0xffffffcc00b87947 */ /* 0x000fea000383ffff */
.L_x_1109:
[----:B--2---:R2:W3:Y:S02]  /*168b0*/  SYNCS.PHASECHK.TRANS64.TRYWAIT P1, [R5+URZ+0x2a860], R2 ;  /* 0x02a86002050075a7 */ /* 0x0044e4000802017f */
[----:B---3--:R-:W-:Y:S05]  /*168c0*/  @!P1 NANOSLEEP.SYNCS 0x989680 ;  /* 0x009896800000995d */ /* 0x008fea0003900000 */
[----:B------:R-:W3:Y:S02]  /*168d0*/  @!P1 SYNCS.PHASECHK.TRANS64 P1, [R5+URZ+0x2a860], R2 ;  /* 0x02a86002050095a7 */ /* 0x000ee4000802007f */
[----:B---3--:R-:W-:Y:S05]  /*168e0*/  @!P1 BRA `(.L_x_1109) ;  /* 0xfffffffc00f09947 */ /* 0x008fea000383ffff */
[----:B------:R-:W-:Y:S05]  /*168f0*/  BRA `(.L_x_1201) ;  /* 0xffffffcc00b47947 */ /* 0x000fea000383ffff */
.L_x_1202:
        /* <DEDUP_REMOVED lines=16> */
.L_x_3207:


//--------------------- .text._ZN7cutlass13device_kernelIN5flash11enable_sm90INS1_16FlashAttnFwdSm90INS1_25CollectiveMainloopFwdSm90ILi2EN4cute5tupleIJNS5_1CILi1EEES8_S8_EEENS6_IJNS7_ILi128EEENS7_ILi96EEENS7_ILi192EEEEEELi128ENS_6half_tEfNS_4arch4Sm90ELb0ELb1ELb1ELb1ELb1ELb0ELb0ELb1ELb1ELb1ELb1ELb0EEENS1_21CollectiveEpilogueFwdINS6_IJSA_SA_SB_EEES9_SE_SG_Li256ELb1ELb1ELb1ELb0EEENS1_36VarlenDynamicPersistentTileSchedulerILi128ELi96ELi256ELi128ELb1ELb1ELb1ELb1ELb0ELb1EEEEEEEEEvNT_6ParamsE --------------------------
	.section	.text._ZN7cutlass13device_kernelIN5flash11enable_sm90INS1_16FlashAttnFwdSm90INS1_25CollectiveMainloopFwdSm90ILi2EN4cute5tupleIJNS5_1CILi1EEES8_S8_EEENS6_IJNS7_ILi128EEENS7_ILi96EEENS7_ILi192EEEEEELi128ENS_6half_tEfNS_4arch4Sm90ELb0ELb1ELb1ELb1ELb1ELb0ELb0ELb1ELb1ELb1ELb1ELb0EEENS1_21CollectiveEpilogueFwdINS6_IJSA_SA_SB_EEES9_SE_SG_Li256ELb1ELb1ELb1ELb0EEENS1_36VarlenDynamicPersistentTileSchedulerILi128ELi96ELi256ELi128ELb1ELb1ELb1ELb1ELb0ELb1EEEEEEEEEvNT_6ParamsE,"ax",@progbits
	.align	128
.text._ZN7cutlass13device_kernelIN5flash11enable_sm90INS1_16FlashAttnFwdSm90INS1_25CollectiveMainloopFwdSm90ILi2EN4cute5tupleIJNS5_1CILi1EEES8_S8_EEENS6_IJNS7_ILi128EEENS7_ILi96EEENS7_ILi192EEEEEELi128ENS_6half_tEfNS_4arch4Sm90ELb0ELb1ELb1ELb1ELb1ELb0ELb0ELb1ELb1ELb1ELb1ELb0EEENS1_21CollectiveEpilogueFwdINS6_IJSA_SA_SB_EEES9_SE_SG_Li256ELb1ELb1ELb1ELb0EEENS1_36VarlenDynamicPersistentTileSchedulerILi128ELi96ELi256ELi128ELb1ELb1ELb1ELb1ELb0ELb1EEEEEEEEEvNT_6ParamsE:
        .type           _ZN7cutlass13device_kernelIN5flash11enable_sm90INS1_16FlashAttnFwdSm90INS1_25CollectiveMainloopFwdSm90ILi2EN4cute5tupleIJNS5_1CILi1EEES8_S8_EEENS6_IJNS7_ILi128EEENS7_ILi96EEENS7_ILi192EEEEEELi128ENS_6half_tEfNS_4arch4Sm90ELb0ELb1ELb1ELb1ELb1ELb0ELb0ELb1ELb1ELb1ELb1ELb0EEENS1_21CollectiveEpilogueFwdINS6_IJSA_SA_SB_EEES9_SE_SG_Li256ELb1ELb1ELb1ELb0EEENS1_36VarlenDynamicPersistentTileSchedulerILi128ELi96ELi256ELi128ELb1ELb1ELb1ELb1ELb0ELb1EEEEEEEEEvNT_6ParamsE,@function
        .size           _ZN7cutlass13device_kernelIN5flash11enable_sm90INS1_16FlashAttnFwdSm90INS1_25CollectiveMainloopFwdSm90ILi2EN4cute5tupleIJNS5_1CILi1EEES8_S8_EEENS6_IJNS7_ILi128EEENS7_ILi96EEENS7_ILi192EEEEEELi128ENS_6half_tEfNS_4arch4Sm90ELb0ELb1ELb1ELb1ELb1ELb0ELb0ELb1ELb1ELb1ELb1ELb0EEENS1_21CollectiveEpilogueFwdINS6_IJSA_SA_SB_EEES9_SE_SG_Li256ELb1ELb1ELb1ELb0EEENS1_36VarlenDynamicPersistentTileSchedulerILi128ELi96ELi256ELi128ELb1ELb1ELb1ELb1ELb0ELb1EEEEEEEEEvNT_6ParamsE,(.L_x_3208 - _ZN7cutlass13device_kernelIN5flash11enable_sm90INS1_16FlashAttnFwdSm90INS1_25CollectiveMainloopFwdSm90ILi2EN4cute5tupleIJNS5_1CILi1EEES8_S8_EEENS6_IJNS7_ILi128EEENS7_ILi96EEENS7_ILi192EEEEEELi128ENS_6half_tEfNS_4arch4Sm90ELb0ELb1ELb1ELb1ELb1ELb0ELb0ELb1ELb1ELb1ELb1ELb0EEENS1_21CollectiveEpilogueFwdINS6_IJSA_SA_SB_EEES9_SE_SG_Li256ELb1ELb1ELb1ELb0EEENS1_36VarlenDynamicPersistentTileSchedulerILi128ELi96ELi256ELi128ELb1ELb1ELb1ELb1ELb0ELb1EEEEEEEEEvNT_6ParamsE)
        .other          _ZN7cutlass13device_kernelIN5flash11enable_sm90INS1_16FlashAttnFwdSm90INS1_25CollectiveMainloopFwdSm90ILi2EN4cute5tupleIJNS5_1CILi1EEES8_S8_EEENS6_IJNS7_ILi128EEENS7_ILi96EEENS7_ILi192EEEEEELi128ENS_6half_tEfNS_4arch4Sm90ELb0ELb1ELb1ELb1ELb1ELb0ELb0ELb1ELb1ELb1ELb1ELb0EEENS1_21CollectiveEpilogueFwdINS6_IJSA_SA_SB_EEES9_SE_SG_Li256ELb1ELb1ELb1ELb0EEENS1_36VarlenDynamicPersistentTileSchedulerILi128ELi96ELi256ELi128ELb1ELb1ELb1ELb1ELb0ELb1EEEEEEEEEvNT_6ParamsE,@"STO_CUDA_ENTRY STV_DEFAULT"
_ZN7cutlass13device_kernelIN5flash11enable_sm90INS1_16FlashAttnFwdSm90INS1_25CollectiveMainloopFwdSm90ILi2EN4cute5tupleIJNS5_1CILi1EEES8_S8_EEENS6_IJNS7_ILi128EEENS7_ILi96EEENS7_ILi192EEEEEELi128ENS_6half_tEfNS_4arch4Sm90ELb0ELb1ELb1ELb1ELb1ELb0ELb0ELb1ELb1ELb1ELb1ELb0EEENS1_21CollectiveEpilogueFwdINS6_IJSA_SA_SB_EEES9_SE_SG_Li256ELb1ELb1ELb1ELb0EEENS1_36VarlenDynamicPersistentTileSchedulerILi128ELi96ELi256ELi128ELb1ELb1ELb1ELb1ELb0ELb1EEEEEEEEEvNT_6ParamsE:
        /* <DEDUP_REMOVED lines=45> */
.L_x_1203:
        /* <DEDUP_REMOVED lines=22> */
.L_x_1204:
        /* <DEDUP_REMOVED lines=18> */
.L_x_1205:
        /* <DEDUP_REMOVED lines=22> */
.L_x_1206:
        /* <DEDUP_REMOVED lines=23> */
.L_x_1207:
        /* <DEDUP_REMOVED lines=10> */
.L_x_1209:
        /* <DEDUP_REMOVED lines=14> */
[----:B------:R-:W2:Y:S01]  /*09a0*/  LDL R2, [R1+0x14] ;  /* 0x0000140001027983 */ /* 0x000ea20000100800 */
[----:B------:R-:W-:Y:S01]  /*09b0*/  VIADD R207, R0, 0xffffff80 ;  /* 0xffffff8000cf7836 */ /* 0x000fe20000000000 */
[----:B------:R-:W-:Y:S01]  /*09c0*/  R2UR UR6, R13 ;  /* 0x000000000d0672ca */ /* 0x000fe200000e0000 */
[----:B------:R-:W-:Y:S01]  /*09d0*/  UMOV UR39, URZ ;  /* 0x0000003f00277c82 */ /* 0x000fe20008000000 */
[----:B------:R-:W-:Y:S01]  /*09e0*/  R2UR UR5, R14 ;  /* 0x000000000e0572ca */ /* 0x000fe200000e0000 */
[----:B------:R-:W-:Y:S01]  /*09f0*/  UMOV UR38, URZ ;  /* 0x0000003f00267c82 */ /* 0x000fe20008000000 */
[----:B------:R-:W-:Y:S02]  /*0a00*/  SHF.R.S32.HI R0, RZ, 0x1f, R207 ;  /* 0x0000001fff007819 */ /* 0x000fe400000114cf */
[----:B------:R-:W-:Y:S02]  /*0a10*/  R2UR UR7, R15 ;  /* 0x000000000f0772ca */ /* 0x000fe400000e0000 */
[----:B0-----:R-:W-:-:S04]  /*0a20*/  LEA.HI R3, R0, R207, RZ, 0x4 ;  /* 0x000000cf00037211 */ /* 0x001fc800078f20ff */
[----:B------:R-:W-:Y:S02]  /*0a30*/  SHF.R.S32.HI R6, RZ, 0x4, R3 ;  /* 0x00000004ff067819 */ /* 0x000fe40000011403 */
[----:B--2---:R-:W-:Y:S02]  /*0a40*/  R2UR UR4, R2 ;  /* 0x00000000020472ca */ /* 0x004fe400000e0000 */
[----:B------:R-:W-:-:S04]  /*0a50*/  LEA.HI R2, R0, R207, RZ, 0x7 ;  /* 0x000000cf00027211 */ /* 0x000fc800078f38ff */
[----:B------:R-:W-:Y:S02]  /*0a60*/  LOP3.LUT R4, R2, 0xffffff80, RZ, 0xc0, !PT ;  /* 0xffffff8002047812 */ /* 0x000fe400078ec0ff */
[----:B------:R-:W-:-:S03]  /*0a70*/  SHF.R.S32.HI R201, RZ, 0x7, R2 ;  /* 0x00000007ffc97819 */ /* 0x000fc60000011402 */
[----:B------:R-:W-:Y:S01]  /*0a80*/  IMAD.IADD R185, R207, 0x1, -R4 ;  /* 0x00000001cfb97824 */ /* 0x000fe200078e0a04 */
[----:B------:R-:W-:Y:S01]  /*0a90*/  LEA.HI R4, R0, R207, RZ, 0x5 ;  /* 0x000000cf00047211 */ /* 0x000fe200078f28ff */
[----:B------:R-:W-:Y:S01]  /*0aa0*/  ULOP3.LUT UR8, UR4, 0x1, URZ, 0xfc, !UPT ;  /* 0x0000000104087892 */ /* 0x000fe2000f8efc3f */
[----:B------:R-:W-:Y:S02]  /*0ab0*/  LEA.HI R2, R2, R201, RZ, 0x1 ;  /* 0x000000c902027211 */ /* 0x000fe400078f08ff */
[----:B------:R-:W-:Y:S01]  /*0ac0*/  SHF.R.S32.HI R8, RZ, 0x1f, R185 ;  /* 0x0000001fff087819 */ /* 0x000fe200000114b9 */
[----:B------:R-:W-:Y:S01]  /*0ad0*/  IMAD.SHL.U32 R5, R4, 0x20, RZ ;  /* 0x0000002004057824 */ /* 0x000fe200078e00ff */
[C---:B------:R-:W-:Y:S01]  /*0ae0*/  LOP3.LUT R4, R3.reuse, 0x3fffff0, RZ, 0xc0, !PT ;  /* 0x03fffff003047812 */ /* 0x040fe200078ec0ff */
[----:B------:R-:W-:Y:S01]  /*0af0*/  UMOV UR4, URZ ;  /* 0x0000003f00047c82 */ /* 0x000fe20008000000 */
[----:B------:R-:W-:Y:S01]  /*0b00*/  LEA.HI R3, R3, R6, RZ, 0x1 ;  /* 0x0000000603037211 */ /* 0x000fe200078f08ff */
[----:B------:R-:W-:Y:S01]  /*0b10*/  IMAD.U32 R204, RZ, RZ, UR8 ;  /* 0x00000008ffcc7e24 */ /* 0x000fe2000f8e00ff */
[----:B------:R-:W-:Y:S01]  /*0b20*/  LOP3.LUT R5, R5, 0xfffffc00, RZ, 0xc0, !PT ;  /* 0xfffffc0005057812 */ /* 0x000fe200078ec0ff */
[----:B------:R-:W-:Y:S01]  /*0b30*/  IMAD.IADD R4, R207, 0x1, -R4 ;  /* 0x00000001cf047824 */ /* 0x000fe200078e0a04 */
[----:B------:R-:W-:Y:S01]  /*0b40*/  LOP3.LUT R3, R3, 0x1ffffffe, RZ, 0xc0, !PT ;  /* 0x1ffffffe03037812 */ /* 0x000fe200078ec0ff */
[----:B------:R-:W-:Y:S01]  /*0b50*/  IMAD.U32 R184, RZ, RZ, UR4 ;  /* 0x00000004ffb87e24 */ /* 0x000fe2000f8e00ff */
[----:B------:R-:W-:Y:S01]  /*0b60*/  LEA.HI R7, R8, R185, RZ, 0x2 ;  /* 0x000000b908077211 */ /* 0x000fe200078f10ff */
[----:B------:R-:W-:Y:S01]  /*0b70*/  IMAD R4, R4, 0x40, R5 ;  /* 0x0000004004047824 */ /* 0x000fe200078e0205 */
[-C--:B------:R-:W-:Y:S01]  /*0b80*/  LEA.HI R5, R0, R207.reuse, RZ, 0x2 ;  /* 0x000000cf00057211 */ /* 0x080fe200078f10ff */
[----:B------:R-:W-:Y:S01]  /*0b90*/  IMAD.IADD R3, R6, 0x1, -R3 ;  /* 0x0000000106037824 */ /* 0x000fe200078e0a03 */
[----:B------:R-:W-:-:S02]  /*0ba0*/  LEA.HI R0, R0, R207, RZ, 0x3 ;  /* 0x000000cf00007211 */ /* 0x000fc400078f18ff */
[--C-:B------:R-:W-:Y:S01]  /*0bb0*/  SHF.R.S32.HI R9, RZ, 0x2, R7.reuse ;  /* 0x00000002ff097819 */ /* 0x100fe20000011407 */
[----:B------:R-:W-:Y:S01]  /*0bc0*/  IMAD R203, R3, 0x8, R4 ;  /* 0x0000000803cb7824 */ /* 0x000fe200078e0204 */
[----:B------:R-:W-:Y:S02]  /*0bd0*/  LOP3.LUT R4, R5, 0xfffffffc, RZ, 0xc0, !PT ;  /* 0xfffffffc05047812 */ /* 0x000fe400078ec0ff */
[----:B------:R-:W-:Y:S02]  /*0be0*/  SHF.R.S32.HI R10, RZ, 0x1f, R7 ;  /* 0x0000001fff0a7819 */ /* 0x000fe40000011407 */
[----:B------:R-:W-:Y:S01]  /*0bf0*/  LEA.HI R8, R8, R185, RZ, 0x5 ;  /* 0x000000b908087211 */ /* 0x000fe200078f28ff */
[----:B------:R-:W-:Y:S01]  /*0c00*/  IMAD.IADD R3, R207, 0x1, -R4 ;  /* 0x00000001cf037824 */ /* 0x000fe200078e0a04 */
[----:B------:R-:W-:Y:S02]  /*0c10*/  LOP3.LUT R4, R2, 0x3fffffe, RZ, 0xc0, !PT ;  /* 0x03fffffe02047812 */ /* 0x000fe400078ec0ff */
[----:B------:R-:W-:-:S02]  /*0c20*/  LOP3.LUT R2, R0, 0xfffffff8, RZ, 0xc0, !PT ;  /* 0xfffffff800027812 */ /* 0x000fc400078ec0ff */
[----:B------:R-:W-:Y:S01]  /*0c30*/  LEA.HI R10, R10, R9, RZ, 0x3 ;  /* 0x000000090a0a7211 */ /* 0x000fe200078f18ff */
[----:B------:R-:W-:Y:S01]  /*0c40*/  IMAD.IADD R4, R201, 0x1, -R4 ;  /* 0x00000001c9047824 */ /* 0x000fe200078e0a04 */
[----:B------:R-:W-:Y:S01]  /*0c50*/  SHF.R.S32.HI R8, RZ, 0x5, R8 ;  /* 0x00000005ff087819 */ /* 0x000fe20000011408 */
[----:B------:R-:W-:Y:S01]  /*0c60*/  IMAD.IADD R163, R207, 0x1, -R2 ;  /* 0x00000001cfa37824 */ /* 0x000fe200078e0a02 */
[----:B------:R-:W-:Y:S02]  /*0c70*/  LOP3.LUT R2, R7, 0x7ffffffc, RZ, 0xc0, !PT ;  /* 0x7ffffffc07027812 */ /* 0x000fe400078ec0ff */
[----:B------:R-:W-:Y:S01]  /*0c80*/  LOP3.LUT R10, R10, 0xfffffff8, RZ, 0xc0, !PT ;  /* 0xfffffff80a0a7812 */ /* 0x000fe200078ec0ff */
[----:B------:R-:W-:Y:S01]  /*0c90*/  IMAD.SHL.U32 R160, R163, 0x8, RZ ;  /* 0x00000008a3a07824 */ /* 0x000fe200078e00ff */
[----:B------:R-:W-:Y:S01]  /*0ca0*/  LEA.HI R5, R3, R3, RZ, 0x1 ;  /* 0x0000000303057211 */ /* 0x000fe200078f08ff */
[----:B------:R-:W-:Y:S01]  /*0cb0*/  IMAD.IADD R2, R185, 0x1, -R2 ;  /* 0x00000001b9027824 */ /* 0x000fe200078e0a02 */
[----:B------:R-:W-:Y:S01]  /*0cc0*/  SHF.R.S32.HI R182, RZ, 0x3, R0 ;  /* 0x00000003ffb67819 */ /* 0x000fe20000011400 */
[----:B------:R-:W-:Y:S01]  /*0cd0*/  IMAD.IADD R9, R9, 0x1, -R10 ;  /* 0x0000000109097824 */ /* 0x000fe200078e0a0a */
[----:B------:R-:W-:Y:S01]  /*0ce0*/  LOP3.LUT R6, R5, 0x1ffffffe, RZ, 0xc0, !PT ;  /* 0x1ffffffe05067812 */ /* 0x000fe200078ec0ff */
[----:B------:R-:W-:Y:S01]  /*0cf0*/  IMAD.SHL.U32 R18, R2, 0x2, RZ ;  /* 0x0000000202127824 */ /* 0x000fe200078e00ff */
[----:B------:R-:W-:Y:S01]  /*0d00*/  SHF.R.S32.HI R206, RZ, 0x1f, R160 ;  /* 0x0000001fffce7819 */ /* 0x000fe200000114a0 */
[----:B------:R-:W-:-:S02]  /*0d10*/  IMAD R9, R8, 0x10, R9 ;  /* 0x0000001008097824 */ /* 0x000fc400078e0209 */
[----:B------:R-:W-:Y:S02]  /*0d20*/  VIADD R162, R160, 0x40 ;  /* 0x00000040a0a27836 */ /* 0x000fe40000000000 */
[C---:B------:R-:W-:Y:S02]  /*0d30*/  VIADD R181, R18.reuse, 0x8 ;  /* 0x0000000812b57836 */ /* 0x040fe40000000000 */
        /* <DEDUP_REMOVED lines=28> */
[----:B------:R-:W-:Y:S01]  /*0f00*/  IMAD.IADD R23, R3, 0x1, -R6 ;  /* 0x0000000103177824 */ /* 0x000fe200078e0a06 */
[----:B------:R-:W-:Y:S01]  /*0f10*/  SHF.R.S32.HI R187, RZ, 0x1f, R168 ;  /* 0x0000001fffbb7819 */ /* 0x000fe200000114a8 */
[----:B------:R-:W-:Y:S01]  /*0f20*/  IMAD R202, R4, 0x40, R9 ;  /* 0x0000004004ca7824 */ /* 0x000fe200078e0209 */
[----:B------:R-:W-:-:S03]  /*0f30*/  SHF.R.S32.HI R186, RZ, 0x1f, R167 ;  /* 0x0000001fffba7819 */ /* 0x000fc600000114a7 */
[----:B------:R-:W-:-:S07]  /*0f40*/  IMAD R23, R23, 0x8, R202 ;  /* 0x0000000817177824 */ /* 0x000fce00078e02ca */
.L_x_1321:
[----:B0--34-:R-:W0:Y:S01]  /*0f50*/  LDC.64 R4, c[0x0][0xa18] ;  /* 0x00028600ff047b82 */ /* 0x019e220000000a00 */
[----:B------:R-:W-:Y:S01]  /*0f60*/  IMAD.U32 R9, RZ, RZ, UR7 ;  /* 0x00000007ff097e24 */ /* 0x000fe2000f8e00ff */
[----:B------:R-:W-:Y:S01]  /*0f70*/  ULDC.64 UR8, c[0x0][0xa20] ;  /* 0x0002880000087ab9 */ /* 0x000fe20000000a00 */
[----:B------:R-:W-:-:S05]  /*0f80*/  IMAD.MOV.U32 R7, RZ, RZ, RZ ;  /* 0x000000ffff077224 */ /* 0x000fca00078e00ff */
[----:B-12---:R-:W1:Y:S08]  /*0f90*/  LDC.64 R2, c[0x0][0xa28] ;  /* 0x00028a00ff027b82 */ /* 0x006e700000000a00 */
[----:B------:R-:W2:Y:S01]  /*0fa0*/  LDC R0, c[0x0][0x424] ;  /* 0x00010900ff007b82 */ /* 0x000ea20000000800 */
[----:B0-----:R-:W-:-:S07]  /*0fb0*/  ISETP.NE.U32.AND P1, PT, R4, RZ, PT ;  /* 0x000000ff0400720c */ /* 0x001fce0003f25070 */
[----:B------:R-:W0:Y:S01]  /*0fc0*/  LDC R11, c[0x0][0x2f0] ;  /* 0x0000bc00ff0b7b82 */ /* 0x000e220000000800 */
[----:B------:R-:W-:Y:S02]  /*0fd0*/  ISETP.NE.AND.EX P1, PT, R5, RZ, PT, P1 ;  /* 0x000000ff0500720c */ /* 0x000fe40003f25310 */
[----:B-1----:R-:W-:-:S04]  /*0fe0*/  ISETP.NE.U32.AND P0, PT, R2, RZ, PT ;  /* 0x000000ff0200720c */ /* 0x002fc80003f05070 */
[----:B------:R-:W-:-:S07]  /*0ff0*/  ISETP.NE.AND.EX P0, PT, R3, RZ, PT, P0 ;  /* 0x000000ff0300720c */ /* 0x000fce0003f05300 */
[----:B------:R-:W1:Y:S08]  /*1000*/  @P1 LDC.64 R4, c[0x0][0xa18] ;  /* 0x00028600ff041b82 */ /* 0x000e700000000a00 */
[----:B------:R-:W3:Y:S01]  /*1010*/  @P0 LDC.64 R2, c[0x0][0xa28] ;  /* 0x00028a00ff020b82 */ /* 0x000ee20000000a00 */
[----:B-1----:R-:W-:-:S05]  /*1020*/  @P1 IMAD.WIDE R4, R9, 0x4, R4 ;  /* 0x0000000409041825 */ /* 0x002fca00078e0204 */
[----:B------:R1:W5:Y:S01]  /*1030*/  @P1 LDG.E R17, desc[UR36][R4.64] ;  /* 0x0000002404111981 */ /* 0x000362000c1e1900 */
[----:B---3--:R-:W-:Y:S02]  /*1040*/  @P0 IMAD.WIDE R2, R9, 0x4, R2 ;  /* 0x0000000409020825 */ /* 0x008fe400078e0202 */
[----:B------:R-:W3:Y:S01]  /*1050*/  LDC.64 R8, c[0x0][0x418] ;  /* 0x00010600ff087b82 */ /* 0x000ee20000000a00 */
[----:B------:R-:W-:Y:S02]  /*1060*/  ULOP3.LUT UR4, UR5, 0xffff, URZ, 0xc0, !UPT ;  /* 0x0000ffff05047892 */ /* 0x000fe4000f8ec03f */
[----:B------:R1:W5:Y:S01]  /*1070*/  @P0 LDG.E R7, desc[UR36][R2.64] ;  /* 0x0000002402070981 */ /* 0x000362000c1e1900 */
[----:B------:R-:W-:-:S03]  /*1080*/  ISETP.NE.U32.AND P2, PT, RZ, UR8, PT ;  /* 0x00000008ff007c0c */ /* 0x000fc6000bf45070 */
[----:B------:R-:W-:Y:S01]  /*1090*/  IMAD.U32 R166, RZ, RZ, UR4 ;  /* 0x00000004ffa67e24 */ /* 0x000fe2000f8e00ff */
[----:B------:R-:W-:Y:S02]  /*10a0*/  ISETP.NE.AND.EX P2, PT, RZ, UR9, PT, P2 ;  /* 0x00000009ff007c0c */ /* 0x000fe4000bf45320 */
[----:B---3--:R-:W-:-:S04]  /*10b0*/  ISETP.NE.U32.AND P0, PT, R8, RZ, PT ;  /* 0x000000ff0800720c */ /* 0x008fc80003f05070 */
[----:B------:R-:W-:-:S04]  /*10c0*/  ISETP.NE.AND.EX P0, PT, R9, RZ, PT, P0 ;  /* 0x000000ff0900720c */ /* 0x000fc80003f05300 */
[----:B--2---:R-:W-:Y:S01]  /*10d0*/  SEL R0, R0, 0x1, P0 ;  /* 0x0000000100007807 */ /* 0x004fe20000000000 */
[----:B01----:R-:W-:Y:S08]  /*10e0*/  @P1 BRA `(.L_x_1210) ;  /* 0x00000000002c1947 */ /* 0x003ff00003800000 */
[----:B------:R-:W-:Y:S01]  /*10f0*/  ULDC.64 UR8, c[0x0][0xa00] ;  /* 0x0002800000087ab9 */ /* 0x000fe20000000a00 */
[----:B-----5:R-:W0:Y:S01]  /*1100*/  LDC R17, c[0x0][0x288] ;  /* 0x0000a200ff117b82 */ /* 0x020e220000000800 */
[----:B------:R-:W-:-:S04]  /*1110*/  ISETP.NE.U32.AND P0, PT, RZ, UR8, PT ;  /* 0x00000008ff007c0c */ /* 0x000fc8000bf05070 */
[----:B------:R-:W-:-:S13]  /*1120*/  ISETP.NE.AND.EX P0, PT, RZ, UR9, PT, P0 ;  /* 0x00000009ff007c0c */ /* 0x000fda000bf05300 */
[----:B------:R-:W-:Y:S05]  /*1130*/  @!P0 BRA `(.L_x_1210) ;  /* 0x0000000000188947 */ /* 0x000fea0003800000 */
[----:B------:R-:W1:Y:S01]  /*1140*/  LDC.64 R2, c[0x0][0xa00] ;  /* 0x00028000ff027b82 */ /* 0x000e620000000a00 */
[----:B------:R-:W-:-:S04]  /*1150*/  IMAD.U32 R5, RZ, RZ, UR7 ;  /* 0x00000007ff057e24 */ /* 0x000fc8000f8e00ff */
[----:B-1----:R-:W-:-:S05]  /*1160*/  IMAD.WIDE R2, R5, 0x4, R2 ;  /* 0x0000000405027825 */ /* 0x002fca00078e0202 */
[----:B0-----:R-:W2:Y:S04]  /*1170*/  LDG.E R17, desc[UR36][R2.64] ;  /* 0x0000002402117981 */ /* 0x001ea8000c1e1900 */
[----:B------:R-:W2:Y:S02]  /*1180*/  LDG.E R4, desc[UR36][R2.64+0x4] ;  /* 0x0000042402047981 */ /* 0x000ea4000c1e1900 */
[----:B--2---:R-:W-:-:S07]  /*1190*/  IMAD.IADD R17, R4, 0x1, -R17 ;  /* 0x0000000104117824 */ /* 0x004fce00078e0a11 */
.L_x_1210:
[----:B------:R-:W-:Y:S02]  /*11a0*/  IMAD R16, R0, R11, RZ ;  /* 0x0000000b00107224 */ /* 0x000fe400078e02ff */
[----:B------:R-:W-:Y:S01]  /*11b0*/  IMAD.U32 R183, RZ, RZ, UR7 ;  /* 0x00000007ffb77e24 */ /* 0x000fe2000f8e00ff */
[----:B------:R-:W-:Y:S06]  /*11c0*/  @!P2 BRA `(.L_x_1211) ;  /* 0x000000000018a947 */ /* 0x000fec0003800000 */
[----:B------:R-:W-:Y:S02]  /*11d0*/  ULDC.64 UR8, c[0x0][0xa20] ;  /* 0x0002880000087ab9 */ /* 0x000fe40000000a00 */
[----:B------:R-:W-:-:S06]  /*11e0*/  UIMAD.WIDE UR8, UR7, 0x4, UR8 ;  /* 0x00000004070878a5 */ /* 0x000fcc000f8e0208 */
[----:B------:R-:W-:Y:S02]  /*11f0*/  IMAD.U32 R2, RZ, RZ, UR8 ;  /* 0x00000008ff027e24 */ /* 0x000fe4000f8e00ff */
[----:B------:R-:W-:-:S05]  /*1200*/  IMAD.U32 R3, RZ, RZ, UR9 ;  /* 0x00000009ff037e24 */ /* 0x000fca000f8e00ff */
[----:B------:R1:W5:Y:S01]  /*1210*/  LDG.E R16, desc[UR36][R2.64] ;  /* 0x0000002402107981 */ /* 0x000362000c1e1900 */
[----:B------:R-:W-:Y:S05]  /*1220*/  BRA `(.L_x_1212) ;  /* 0x0000000000287947 */ /* 0x000fea0003800000 */
.L_x_1211:
[----:B------:R-:W-:Y:S02]  /*1230*/  ULDC.64 UR8, c[0x0][0xa08] ;  /* 0x0002820000087ab9 */ /* 0x000fe40000000a00 */
[----:B------:R-:W-:-:S04]  /*1240*/  ISETP.NE.U32.AND P0, PT, RZ, UR8, PT ;  /* 0x00000008ff007c0c */ /* 0x000fc8000bf05070 */
[----:B------:R-:W-:-:S13]  /*1250*/  ISETP.NE.AND.EX P0, PT, RZ, UR9, PT, P0 ;  /* 0x00000009ff007c0c */ /* 0x000fda000bf05300 */
[----:B------:R-:W-:Y:S05]  /*1260*/  @!P0 BRA `(.L_x_1212) ;  /* 0x0000000000188947 */ /* 0x000fea0003800000 */
[----:B------:R-:W1:Y:S01]  /*1270*/  LDC.64 R2, c[0x0][0xa08] ;  /* 0x00028200ff027b82 */ /* 0x000e620000000a00 */
[----:B------:R-:W-:-:S04]  /*1280*/  IMAD.U32 R5, RZ, RZ, UR7 ;  /* 0x00000007ff057e24 */ /* 0x000fc8000f8e00ff */
[----:B-1----:R-:W-:-:S05]  /*1290*/  IMAD.WIDE R2, R5, 0x4, R2 ;  /* 0x0000000405027825 */ /* 0x002fca00078e0202 */
[----:B------:R-:W2:Y:S04]  /*12a0*/  LDG.E R16, desc[UR36][R2.64] ;  /* 0x0000002402107981 */ /* 0x000ea8000c1e1900 */
[----:B------:R-:W2:Y:S02]  /*12b0*/  LDG.E R5, desc[UR36][R2.64+0x4] ;  /* 0x0000042402057981 */ /* 0x000ea4000c1e1900 */
[----:B--2---:R-:W-:-:S07]  /*12c0*/  IMAD.IADD R16, R5, 0x1, -R16 ;  /* 0x0000000105107824 */ /* 0x004fce00078e0a10 */
.L_x_1212:
[----:B------:R-:W-:Y:S01]  /*12d0*/  ULDC UR4, c[0x0][0x448] ;  /* 0x0001120000047ab9 */ /* 0x000fe20000000800 */
[----:B-----5:R-:W-:Y:S01]  /*12e0*/  IMAD.IADD R16, R16, 0x1, -R7 ;  /* 0x0000000110107824 */ /* 0x020fe200078e0a07 */
[----:B------:R-:W-:Y:S02]  /*12f0*/  UISETP.NE.AND UP0, UPT, UR4, 0x1, UPT ;  /* 0x000000010400788c */ /* 0x000fe4000bf05270 */
[----:B------:R-:W-:Y:S02]  /*1300*/  USHF.L.U32 UR6, UR6, 0x7, URZ ;  /* 0x0000000706067899 */ /* 0x000fe4000800063f */
[----:B0-----:R-:W-:Y:S01]  /*1310*/  IADD3 R0, R16, 0x1, -R17 ;  /* 0x0000000110007810 */ /* 0x001fe20007ffe811 */
[----:B------:R-:W-:Y:S02]  /*1320*/  UP2UR UR7, UPR, URZ, 0x1 ;  /* 0x000000013f077883 */ /* 0x000fe40008000000 */
[----:B------:R-:W-:Y:S01]  /*1330*/  UIADD3 UR4, UR6, 0x7f, URZ ;  /* 0x0000007f06047890 */ /* 0x000fe2000fffe03f */
[----:B------:R-:W-:Y:S01]  /*1340*/  R2UR UR10, R0 ;  /* 0x00000000000a72ca */ /* 0x000fe200000e0000 */
[----:B------:R-:W-:-:S02]  /*1350*/  IMAD.U32 R22, RZ, RZ, UR6 ;  /* 0x00000006ff167e24 */ /* 0x000fc4000f8e00ff */
[----:B------:R-:W-:Y:S01]  /*1360*/  @UP0 ULDC UR8, c[0x0][0x44c] ;  /* 0x0001130000080ab9 */ /* 0x000fe20000000800 */
[----:B------:R-:W-:Y:S01]  /*1370*/  IMAD.U32 R19, RZ, RZ, UR7 ;  /* 0x00000007ff137e24 */ /* 0x000fe2000f8e00ff */
[----:B------:R-:W-:Y:S01]  /*1380*/  UIMAD.WIDE.U32 UR8, UR4, UR8, URZ ;  /* 0x00000008040872a5 */ /* 0x000fe2000f8e003f */
[----:B------:R-:W-:Y:S01]  /*1390*/  @UP0 ULDC UR11, c[0x0][0x450] ;  /* 0x00011400000b0ab9 */ /* 0x000fe20000000800 */
[----:B------:R-:W-:Y:S02]  /*13a0*/  ULDC.64 UR6, c[0x0][0x9e0] ;  /* 0x0002780000067ab9 */ /* 0x000fe40000000a00 */
[----:B------:R-:W-:Y:S02]  /*13b0*/  @UP0 USHF.R.U32.HI UR4, URZ, UR11, UR9 ;  /* 0x0000000b3f040299 */ /* 0x000fe40008011609 */
[----:B------:R-:W-:Y:S02]  /*13c0*/  UISETP.GE.AND UP0, UPT, UR7, 0x1, UPT ;  /* 0x000000010700788c */ /* 0x000fe4000bf06270 */
[----:B------:R-:W-:-:S02]  /*13d0*/  UIADD3 UR8, UR10, UR4, URZ ;  /* 0x000000040a087290 */ /* 0x000fc4000fffe03f */
[----:B------:R-:W-:Y:S02]  /*13e0*/  UP2UR UR61, UPR, URZ, 0x1 ;  /* 0x000000013f3d7883 */ /* 0x000fe40008000000 */
[----:B------:R-:W-:Y:S01]  /*13f0*/  PLOP3.LUT P0, PT, PT, PT, UP0, 0x40, 0x0 ;  /* 0x000000000000781c */ /* 0x000fe20003f0e808 */
[----:B------:R-:W-:-:S06]  /*1400*/  UIADD3 UR6, UR8, UR6, URZ ;  /* 0x0000000608067290 */ /* 0x000fcc000fffe03f */
[----:B------:R-:W-:-:S06]  /*1410*/  IMAD.U32 R0, RZ, RZ, UR6 ;  /* 0x00000006ff007e24 */ /* 0x000fcc000f8e00ff */
[----:B------:R-:W-:Y:S05]  /*1420*/  @P0 BRA `(.L_x_1213) ;  /* 0x0000000000400947 */ /* 0x000fea0003800000 */
        /* <DEDUP_REMOVED lines=10> */
.L_x_1214:
[----:B------:R-:W-:-:S11]  /*14d0*/  UISETP.NE.AND UP0, UPT, UR7, 0x1, UPT ;  /* 0x000000010700788c */ /* 0x000fd6000bf05270 */
[----:B------:R-:W-:Y:S02]  /*14e0*/  @UP0 ULDC.64 UR10, c[0x0][0x9e8] ;  /* 0x00027a00000a0ab9 */ /* 0x000fe40000000a00 */
[----:B------:R-:W-:-:S04]  /*14f0*/  UIMAD.WIDE.U32 UR8, UR4, UR10, URZ ;  /* 0x0000000a040872a5 */ /* 0x000fc8000f8e003f */
[----:B------:R-:W-:-:S12]  /*1500*/  @UP0 USHF.R.U32.HI UR4, URZ, UR11, UR9 ;  /* 0x0000000b3f040299 */ /* 0x000fd80008011609 */
.L_x_1215:
[----:B------:R-:W-:-:S06]  /*1510*/  UIMAD UR4, UR4, UR7, UR7 ;  /* 0x00000007040472a4 */ /* 0x000fcc000f8e0207 */
[----:B------:R-:W-:-:S07]  /*1520*/  VIMNMX R0, R0, UR4, PT ;  /* 0x0000000400007c48 */ /* 0x000fce000bfe0100 */
.L_x_1213:
[----:B------:R-:W-:Y:S01]  /*1530*/  R2UR UR6, R19 ;  /* 0x00000000130672ca */ /* 0x000fe200000e0000 */
[----:B------:R-:W-:Y:S01]  /*1540*/  IMAD.IADD R74, R16, 0x1, -R17 ;  /* 0x00000001104a7824 */ /* 0x000fe200078e0a11 */
[----:B------:R-:W-:Y:S01]  /*1550*/  R2UR UR4, R22 ;  /* 0x00000000160472ca */ /* 0x000fe200000e0000 */
[----:B-1----:R-:W-:Y:S02]  /*1560*/  VIADD R2, R0, 0x5f ;  /* 0x0000005f00027836 */ /* 0x002fe40000000000 */
[----:B------:R-:W-:Y:S02]  /*1570*/  VIADD R0, R16, 0x5f ;  /* 0x0000005f10007836 */ /* 0x000fe40000000000 */
[----:B------:R-:W-:-:S04]  /*1580*/  IMAD.HI R2, R2, 0x2aaaaaab, RZ ;  /* 0x2aaaaaab02027827 */ /* 0x000fc800078e02ff */
[----:B------:R-:W-:Y:S01]  /*1590*/  IMAD.HI R0, R0, 0x2aaaaaab, RZ ;  /* 0x2aaaaaab00007827 */ /* 0x000fe200078e02ff */
[----:B------:R-:W-:Y:S01]  /*15a0*/  SHF.R.U32.HI R5, RZ, 0x1f, R2 ;  /* 0x0000001fff057819 */ /* 0x000fe20000011602 */
[----:B------:R-:W-:Y:S01]  /*15b0*/  UISETP.NE.AND UP0, UPT, UR6, URZ, UPT ;  /* 0x0000003f0600728c */ /* 0x000fe2000bf05270 */
[----:B------:R-:W-:Y:S02]  /*15c0*/  R2UR UR6, R74 ;  /* 0x000000004a0672ca */ /* 0x000fe400000e0000 */
[----:B------:R-:W-:Y:S02]  /*15d0*/  SHF.R.U32.HI R3, RZ, 0x1f, R0 ;  /* 0x0000001fff037819 */ /* 0x000fe40000011600 */
[----:B------:R-:W-:Y:S02]  /*15e0*/  LEA.HI.SX32 R2, R2, R5, 0x1c ;  /* 0x0000000502027211 */ /* 0x000fe400078fe2ff */
[----:B------:R-:W-:-:S04]  /*15f0*/  LEA.HI.SX32 R3, R0, R3, 0x1c ;  /* 0x0000000300037211 */ /* 0x000fc800078fe2ff */
[----:B------:R-:W-:Y:S01]  /*1600*/  @UP0 ULDC UR8, c[0x0][0x44c] ;  /* 0x0001130000080ab9 */ /* 0x000fe20000000800 */
[----:B------:R-:W-:Y:S01]  /*1610*/  @UP0 ULDC UR10, c[0x0][0x450] ;  /* 0x00011400000a0ab9 */ /* 0x000fe20000000800 */
[----:B------:R-:W-:Y:S01]  /*1620*/  UIMAD.WIDE.U32 UR8, UR4, UR8, URZ ;  /* 0x00000008040872a5 */ /* 0x000fe2000f8e003f */
[----:B------:R-:W-:-:S03]  /*1630*/  VIMNMX R75, R3, R2, PT ;  /* 0x00000002034b7248 */ /* 0x000fc60003fe0100 */
[----:B------:R-:W-:Y:S02]  /*1640*/  @UP0 USHF.R.U32.HI UR4, URZ, UR10, UR9 ;  /* 0x0000000a3f040299 */ /* 0x000fe40008011609 */
[----:B------:R-:W-:Y:S02]  /*1650*/  UISETP.GE.AND UP0, UPT, UR7, 0x1, UPT ;  /* 0x000000010700788c */ /* 0x000fe4000bf06270 */
[----:B------:R-:W-:-:S03]  /*1660*/  UIADD3 UR4, UR6, UR4, URZ ;  /* 0x0000000406047290 */ /* 0x000fc6000fffe03f */
[----:B------:R-:W-:Y:S01]  /*1670*/  ULDC UR6, c[0x0][0x9dc] ;  /* 0x0002770000067ab9 */ /* 0x000fe20000000800 */
[----:B------:R-:W-:Y:S01]  /*1680*/  PLOP3.LUT P0, PT, PT, PT, UP0, 0x40, 0x0 ;  /* 0x000000000000781c */ /* 0x000fe20003f0e808 */
[----:B------:R-:W-:-:S12]  /*1690*/  UIADD3 UR6, UR4, -UR6, URZ ;  /* 0x8000000604067290 */ /* 0x000fd8000fffe03f */
[----:B------:R-:W-:Y:S05]  /*16a0*/  @P0 BRA `(.L_x_1216) ;  /* 0x0000000000440947 */ /* 0x000fea0003800000 */
        /* <DEDUP_REMOVED lines=10> */
.L_x_1217:
[----:B------:R-:W-:-:S11]  /*1750*/  UISETP.NE.AND UP0, UPT, UR7, 0x1, UPT ;  /* 0x000000010700788c */ /* 0x000fd6000bf05270 */
[----:B------:R-:W-:Y:S02]  /*1760*/  @UP0 ULDC.64 UR10, c[0x0][0x9e8] ;  /* 0x00027a00000a0ab9 */ /* 0x000fe40000000a00 */
[----:B------:R-:W-:-:S04]  /*1770*/  UIMAD.WIDE.U32 UR8, UR4, UR10, URZ ;  /* 0x0000000a040872a5 */ /* 0x000fc8000f8e003f */
[----:B------:R-:W-:-:S12]  /*1780*/  @UP0 USHF.R.U32.HI UR4, URZ, UR11, UR9 ;  /* 0x0000000b3f040299 */ /* 0x000fd80008011609 */
.L_x_1218:
[----:B------:R-:W-:-:S04]  /*1790*/  UIMAD UR4, UR4, UR7, URZ ;  /* 0x00000007040472a4 */ /* 0x000fc8000f8e023f */
[----:B------:R-:W-:-:S04]  /*17a0*/  UISETP.LT.AND UP0, UPT, UR6, UR4, UPT ;  /* 0x000000040600728c */ /* 0x000fc8000bf01270 */
[----:B------:R-:W-:-:S12]  /*17b0*/  USEL UR6, UR6, UR4, !UP0 ;  /* 0x0000000406067287 */ /* 0x000fd8000c000000 */
.L_x_1216:
[----:B------:R-:W-:-:S04]  /*17c0*/  UIMAD.WIDE UR6, UR6, 0x2aaaaaab, URZ ;  /* 0x2aaaaaab060678a5 */ /* 0x000fc8000f8e023f */
[----:B------:R-:W-:-:S04]  /*17d0*/  USHF.R.U32.HI UR4, URZ, 0x1f, UR7 ;  /* 0x0000001f3f047899 */ /* 0x000fc80008011607 */
[----:B------:R-:W-:Y:S02]  /*17e0*/  ULEA.HI.SX32 UR7, UR7, UR4, 0x1c ;  /* 0x0000000407077291 */ /* 0x000fe4000f8fe23f */
[----:B------:R-:W-:Y:S02]  /*17f0*/  ULOP3.LUT UR4, UR5, 0xff000000, URZ, 0xc0, !UPT ;  /* 0xff00000005047892 */ /* 0x000fe4000f8ec03f */
[----:B------:R-:W-:Y:S02]  /*1800*/  UISETP.LT.AND UP0, UPT, URZ, UR7, UPT ;  /* 0x000000073f00728c */ /* 0x000fe4000bf01270 */
[----:B------:R-:W-:Y:S02]  /*1810*/  ULOP3.LUT UR5, UR5, 0xff0000, URZ, 0xc0, !UPT ;  /* 0x00ff000005057892 */ /* 0x000fe4000f8ec03f */
[----:B------:R-:W-:Y:S02]  /*1820*/  USEL UR9, URZ, UR7, !UP0 ;  /* 0x000000073f097287 */ /* 0x000fe4000c000000 */
[----:B------:R-:W-:-:S04]  /*1830*/  USHF.R.U32.HI UR4, URZ, 0x8, UR4 ;  /* 0x000000083f047899 */ /* 0x000fc80008011604 */
[----:B------:R-:W-:Y:S01]  /*1840*/  ISETP.GT.AND P0, PT, R75, UR9, PT ;  /* 0x000000094b007c0c */ /* 0x000fe2000bf04270 */
[----:B------:R-:W-:-:S03]  /*1850*/  ULEA.HI UR5, UR5, UR4, URZ, 0x10 ;  /* 0x0000000405057291 */ /* 0x000fc6000f8f803f */
[----:B------:R-:W-:Y:S01]  /*1860*/  UMOV UR4, URZ ;  /* 0x0000003f00047c82 */ /* 0x000fe20008000000 */
[----:B------:R-:W-:Y:S02]  /*1870*/  ULOP3.LUT UR6, UR5, 0xff, URZ, 0xc0, !UPT ;  /* 0x000000ff05067892 */ /* 0x000fe4000f8ec03f */
[----:B------:R-:W-:-:S04]  /*1880*/  USHF.R.U32.HI UR5, URZ, 0x10, UR5 ;  /* 0x000000103f057899 */ /* 0x000fc80008011605 */
[----:B------:R-:W-:Y:S02]  /*1890*/  IMAD.U32 R165, RZ, RZ, UR6 ;  /* 0x00000006ffa57e24 */ /* 0x000fe4000f8e00ff */
[----:B------:R-:W-:Y:S01]  /*18a0*/  IMAD.U32 R164, RZ, RZ, UR5 ;  /* 0x00000005ffa47e24 */ /* 0x000fe2000f8e00ff */
[----:B------:R-:W-:Y:S06]  /*18b0*/  @!P0 BRA `(.L_x_1219) ;  /* 0x00000000009c8947 */ /* 0x000fec0003800000 */
[----:B------:R-:W-:Y:S01]  /*18c0*/  R2UR UR5, R164 ;  /* 0x00000000a40572ca */ /* 0x000fe200000e0000 */
[----:B------:R-:W-:-:S12]  /*18d0*/  ULDC UR4, c[0x0][0x9f0] ;  /* 0x00027c0000047ab9 */ /* 0x000fd80000000800 */
[----:B------:R-:W-:-:S04]  /*18e0*/  UISETP.NE.AND UP0, UPT, UR5, URZ, UPT ;  /* 0x0000003f0500728c */ /* 0x000fc8000bf05270 */
[----:B------:R-:W-:-:S03]  /*18f0*/  USEL UR10, UR5, UR4, UP0 ;  /* 0x00000004050a7287 */ /* 0x000fc60008000000 */
[----:B------:R-:W-:-:S03]  /*1900*/  UMOV UR4, URZ ;  /* 0x0000003f00047c82 */ /* 0x000fc60008000000 */
[----:B------:R-:W-:-:S05]  /*1910*/  IMAD.U32 R4, RZ, RZ, UR10 ;  /* 0x0000000aff047e24 */ /* 0x000fca000f8e00ff */
[----:B------:R-:W-:-:S04]  /*1920*/  IABS R0, R4 ;  /* 0x0000000400007213 */ /* 0x000fc80000000000 */
[----:B------:R-:W-:Y:S02]  /*1930*/  R2UR UR11, R0 ;  /* 0x00000000000b72ca */ /* 0x000fe400000e0000 */
[----:B------:R-:W-:Y:S02]  /*1940*/  IADD3 R0, R4, -0x1, R75 ;  /* 0xffffffff04007810 */ /* 0x000fe40007ffe04b */
[----:B------:R-:W-:Y:S02]  /*1950*/  IABS R4, R4 ;  /* 0x0000000400047213 */ /* 0x000fe40000000000 */
[----:B------:R-:W-:-:S03]  /*1960*/  R2UR UR6, R0 ;  /* 0x00000000000672ca */ /* 0x000fc600000e0000 */
[----:B------:R-:W-:-:S04]  /*1970*/  IMAD.MOV R4, RZ, RZ, -R4 ;  /* 0x000000ffff047224 */ /* 0x000fc800078e0a04 */
[----:B------:R-:W0:Y:S06]  /*1980*/  I2F.RP R2, UR11 ;  /* 0x0000000b00027d06 */ /* 0x000e2c0008209400 */
[----:B------:R-:W-:-:S06]  /*1990*/  UIADD3 UR6, -UR9, UR6, URZ ;  /* 0x0000000609067290 */ /* 0x000fcc000fffe13f */
[----:B------:R-:W-:Y:S01]  /*19a0*/  IMAD.U32 R0, RZ, RZ, UR6 ;  /* 0x00000006ff007e24 */ /* 0x000fe2000f8e00ff */
[----:B------:R-:W-:Y:S01]  /*19b0*/  ULOP3.LUT UR6, UR6, UR10, URZ, 0x3c, !UPT ;  /* 0x0000000a06067292 */ /* 0x000fe2000f8e3c3f */
[----:B0-----:R-:W0:Y:S03]  /*19c0*/  MUFU.RCP R2, R2 ;  /* 0x0000000200027308 */ /* 0x001e260000001000 */
[----:B------:R-:W-:-:S04]  /*19d0*/  IABS R0, R0 ;  /* 0x0000000000007213 */ /* 0x000fc80000000000 */
[----:B------:R-:W-:Y:S01]  /*19e0*/  R2UR UR8, R0 ;  /* 0x00000000000872ca */ /* 0x000fe200000e0000 */
[----:B------:R-:W-:Y:S02]  /*19f0*/  IMAD.MOV.U32 R0, RZ, RZ, R4 ;  /* 0x000000ffff007224 */ /* 0x000fe400078e0004 */
[----:B0-----:R-:W-:-:S06]  /*1a00*/  VIADD R3, R2, 0xffffffe ;  /* 0x0ffffffe02037836 */ /* 0x001fcc0000000000 */
        /* <DEDUP_REMOVED lines=18> */
.L_x_1219:
[----:B------:R-:W-:Y:S01]  /*1b30*/  R2UR UR5, R165 ;  /* 0x00000000a50572ca */ /* 0x000fe200000e0000 */
[----:B------:R-:W-:Y:S01]  /*1b40*/  IMAD.U32 R0, RZ, RZ, UR4 ;  /* 0x00000004ff007e24 */ /* 0x000fe2000f8e00ff */
[----:B------:R-:W-:Y:S01]  /*1b50*/  PLOP3.LUT P0, PT, PT, PT, PT, 0x80, 0x0 ;  /* 0x000000000000781c */ /* 0x000fe20003f0f070 */
        /* <DEDUP_REMOVED lines=10> */
[----:B------:R-:W-:Y:S01]  /*1c00*/  UIMAD UR5, UR5, UR4, UR9 ;  /* 0x00000004050572a4 */ /* 0x000fe2000f8e0209 */
[----:B------:R-:W-:-:S02]  /*1c10*/  CS2R R68, SRZ ;  /* 0x0000000000447805 */ /* 0x000fc4000001ff00 */
[----:B------:R-:W-:Y:S02]  /*1c20*/  CS2R R66, SRZ ;  /* 0x0000000000427805 */ /* 0x000fe4000001ff00 */
[----:B------:R-:W-:Y:S02]  /*1c30*/  CS2R R64, SRZ ;  /* 0x0000000000407805 */ /* 0x000fe4000001ff00 */
[----:B------:R-:W-:Y:S02]  /*1c40*/  CS2R R62, SRZ ;  /* 0x00000000003e7805 */ /* 0x000fe4000001ff00 */
[----:B------:R-:W-:Y:S02]  /*1c50*/  CS2R R60, SRZ ;  /* 0x00000000003c7805 */ /* 0x000fe4000001ff00 */
[----:B------:R-:W-:Y:S01]  /*1c60*/  VIADDMNMX R75, R0, UR5, R75, PT ;  /* 0x00000005004b7c46 */ /* 0x000fe2000b80014b */
[----:B------:R-:W-:Y:S01]  /*1c70*/  IMAD.U32 R161, RZ, RZ, UR5 ;  /* 0x00000005ffa17e24 */ /* 0x000fe2000f8e00ff */
[----:B------:R-:W-:Y:S01]  /*1c80*/  CS2R R58, SRZ ;  /* 0x00000000003a7805 */ /* 0x000fe2000001ff00 */
[----:B------:R-:W-:Y:S01]  /*1c90*/  IMAD.MOV.U32 R0, RZ, RZ, RZ ;  /* 0x000000ffff007224 */ /* 0x000fe200078e00ff */
[----:B------:R-:W-:-:S02]  /*1ca0*/  ISETP.GT.AND P1, PT, R75, UR5, PT ;  /* 0x000000054b007c0c */ /* 0x000fc4000bf24270 */
        /* <DEDUP_REMOVED lines=49> */
.L_x_1221:
[----:B------:R-:W-:Y:S02]  /*1fc0*/  R2UR UR6, R184 ;  /* 0x00000000b80672ca */ /* 0x000fe400000e0000 */
[----:B------:R-:W-:-:S11]  /*1fd0*/  R2UR UR5, R204 ;  /* 0x00000000cc0572ca */ /* 0x000fd600000e0000 */
[----:B------:R-:W-:Y:S02]  /*1fe0*/  ULEA.HI UR4, UR6, UR6, URZ, 0x1 ;  /* 0x0000000606047291 */ /* 0x000fe4000f8f083f */
[----:B------:R-:W-:Y:S02]  /*1ff0*/  IMAD.U32 R2, RZ, RZ, UR5 ;  /* 0x00000005ff027e24 */ /* 0x000fe4000f8e00ff */
[----:B------:R-:W-:-:S03]  /*2000*/  ULOP3.LUT UR4, UR4, 0xfffffffe, URZ, 0xc0, !UPT ;  /* 0xfffffffe04047892 */ /* 0x000fc6000f8ec03f */
[----:B------:R-:W-:Y:S01]  /*2010*/  ISETP.NE.AND P0, PT, R2, 0x3, PT ;  /* 0x000000030200780c */ /* 0x000fe20003f05270 */
[----:B------:R-:W-:-:S06]  /*2020*/  UIADD3 UR4, UR6, -UR4, URZ ;  /* 0x8000000406047290 */ /* 0x000fcc000fffe03f */
[----:B------:R-:W-:-:S05]  /*2030*/  IMAD.U32 R0, RZ, RZ, UR4 ;  /* 0x00000004ff007e24 */ /* 0x000fca000f8e00ff */
[----:B------:R-:W-:-:S04]  /*2040*/  SHF.L.U32 R0, R0, 0x1f, RZ ;  /* 0x0000001f00007819 */ /* 0x000fc800000006ff */
[----:B------:R-:W0:Y:S02]  /*2050*/  SYNCS.PHASECHK.TRANS64.TRYWAIT P1, [UR60+0x2a800], R0 ;  /* 0x02a80000ff0075a7 */ /* 0x000e24000802017c */
[----:B0-----:R-:W-:Y:S05]  /*2060*/  @!P1 BRA `(.L_x_1222) ;  /* 0x0000016400209947 */ /* 0x001fea0003800000 */
.L_x_1418:
[----:B------:R-:W-:Y:S05]  /*2070*/  @!P0 BRA `(.L_x_1223) ;  /* 0x0000000000048947 */ /* 0x000fea0003800000 */
[----:B------:R-:W-:Y:S01]  /*2080*/  BPT.TRAP 0x1 ;  /* 0x000000040000795c */ /* 0x000fe20000300000 */
.L_x_1223:
[----:B------:R-:W-:Y:S02]  /*2090*/  IMAD.U32 R21, RZ, RZ, UR38 ;  /* 0x00000026ff157e24 */ /* 0x000fe4000f8e00ff */
[----:B0-----:R-:W-:-:S03]  /*20a0*/  IMAD.U32 R0, RZ, RZ, UR39 ;  /* 0x00000027ff007e24 */ /* 0x001fc6000f8e00ff */
[----:B------:R-:W-:Y:S02]  /*20b0*/  LEA R21, R21, UR60, 0x3 ;  /* 0x0000003c15157c11 */ /* 0x000fe4000f8e18ff */
[----:B------:R-:W-:-:S04]  /*20c0*/  SHF.L.U32 R0, R0, 0x1f, RZ ;  /* 0x0000001f00007819 */ /* 0x000fc800000006ff */
[----:B------:R0:W1:Y:S01]  /*20d0*/  SYNCS.PHASECHK.TRANS64.TRYWAIT P1, [R21+URZ+0x2a830], R0 ;  /* 0x02a83000150075a7 */ /* 0x000062000802017f */
[----:B------:R-:W-:Y:S05]  /*20e0*/  @!P0 BRA `(.L_x_1224) ;  /* 0x0000000000048947 */ /* 0x000fea0003800000 */
[----:B------:R-:W-:Y:S01]  /*20f0*/  BPT.TRAP 0x1 ;  /* 0x000000040000795c */ /* 0x000fe20000300000 */
.L_x_1224:
[----:B-1----:R-:W-:Y:S05]  /*2100*/  @P1 BRA `(.L_x_1225) ;  /* 0x0000000000081947 */ /* 0x002fea0003800000 */
[----:B------:R-:W1:Y:S02]  /*2110*/  SYNCS.PHASECHK.TRANS64.TRYWAIT P1, [R21+URZ+0x2a830], R0 ;  /* 0x02a83000150075a7 */ /* 0x000e64000802017f */
[----:B-1----:R-:W-:Y:S05]  /*2120*/  @!P1 BRA `(.L_x_1226) ;  /* 0x0000016400089947 */ /* 0x002fea0003800000 */
.L_x_1225:
[----:B------:R-:W-:Y:S05]  /*2130*/  WARPSYNC.ALL ;  /* 0x0000000000007948 */ /* 0x000fea0003800000 */
[----:B------:R-:W-:Y:S01]  /*2140*/  UIADD3 UR4, UR60, 0x18400, URZ ;  /* 0x000184003c047890 */ /* 0x000fe2000fffe03f */
[----:B------:R-:W-:Y:S01]  /*2150*/  WARPGROUP.ARRIVE ;  /* 0x00000000000079c5 */ /* 0x000fe20000000000 */
[----:B------:R-:W-:Y:S01]  /*2160*/  UMOV UR9, 0x40000040 ;  /* 0x4000004000097882 */ /* 0x000fe20000000000 */
[----:B------:R-:W-:Y:S01]  /*2170*/  UMOV UR11, 0x40000040 ;  /* 0x40000040000b7882 */ /* 0x000fe20000000000 */
[----:B------:R-:W-:Y:S01]  /*2180*/  USHF.R.U32.HI UR4, URZ, 0x4, UR4 ;  /* 0x000000043f047899 */ /* 0x000fe20008011604 */
[----:B------:R-:W-:Y:S01]  /*2190*/  IMAD.U32 R5, RZ, RZ, UR9 ;  /* 0x00000009ff057e24 */ /* 0x000fe2000f8e00ff */
[----:B------:R-:W-:Y:S01]  /*21a0*/  UMOV UR57, 0x40000040 ;  /* 0x4000004000397882 */ /* 0x000fe20000000000 */
[----:B------:R-:W-:Y:S01]  /*21b0*/  UMOV UR59, 0x40000040 ;  /* 0x40000040003b7882 */ /* 0x000fe20000000000 */
[----:B------:R-:W-:Y:S01]  /*21c0*/  ULOP3.LUT UR4, UR4, 0x3fff, URZ, 0xc0, !UPT ;  /* 0x00003fff04047892 */ /* 0x000fe2000f8ec03f */
[----:B------:R-:W-:Y:S01]  /*21d0*/  UMOV UR53, 0x40000040 ;  /* 0x4000004000357882 */ /* 0x000fe20000000000 */
[----:B------:R-:W-:-:S02]  /*21e0*/  UMOV UR55, 0x40000040 ;  /* 0x4000004000377882 */ /* 0x000fc40000000000 */
[----:B------:R-:W-:Y:S02]  /*21f0*/  ULOP3.LUT UR5, UR4, 0x10000, URZ, 0xfc, !UPT ;  /* 0x0001000004057892 */ /* 0x000fe4000f8efc3f */
[----:B------:R-:W-:Y:S01]  /*2200*/  ULOP3.LUT UR4, UR40, 0x10000, URZ, 0xfc, !UPT ;  /* 0x0001000028047892 */ /* 0x000fe2000f8efc3f */
[----:B------:R-:W-:Y:S01]  /*2210*/  UMOV UR49, 0x40000040 ;  /* 0x4000004000317882 */ /* 0x000fe20000000000 */
[----:B------:R-:W-:Y:S02]  /*2220*/  UMOV UR51, 0x40000040 ;  /* 0x4000004000337882 */ /* 0x000fe40000000000 */
[----:B------:R-:W-:Y:S01]  /*2230*/  IMAD.U32 R7, RZ, RZ, UR5 ;  /* 0x00000005ff077e24 */ /* 0x000fe2000f8e00ff */
[----:B------:R-:W-:Y:S02]  /*2240*/  UIMAD UR5, UR38, 0x900, UR5 ;  /* 0x00000900260578a4 */ /* 0x000fe4000f8e0205 */
[----:B------:R-:W-:Y:S01]  /*2250*/  UMOV UR8, UR4 ;  /* 0x0000000400087c82 */ /* 0x000fe20008000000 */
[----:B------:R-:W-:Y:S01]  /*2260*/  UIADD3 UR56, UR4, 0x2, URZ ;  /* 0x0000000204387890 */ /* 0x000fe2000fffe03f */
[----:B------:R-:W-:Y:S01]  /*2270*/  IMAD.U32 R4, RZ, RZ, UR8 ;  /* 0x00000008ff047e24 */ /* 0x000fe2000f8e00ff */
[----:B------:R-:W-:-:S02]  /*2280*/  UIADD3 UR58, UR5, 0x2, URZ ;  /* 0x00000002053a7890 */ /* 0x000fc4000fffe03f */
[----:B------:R-:W-:Y:S01]  /*2290*/  UMOV UR10, UR5 ;  /* 0x00000005000a7c82 */ /* 0x000fe20008000000 */
[----:B------:R-:W-:Y:S01]  /*22a0*/  UIADD3 UR52, UR4, 0x4, URZ ;  /* 0x0000000404347890 */ /* 0x000fe2000fffe03f */
[----:B------:R-:W-:Y:S01]  /*22b0*/  HGMMA.64x96x16.F32 R24, gdesc[UR8], RZ, !UPT, gsb0 ;  /* 0x01600000081879f0 */ /* 0x000fe2000c0008ff */
[----:B------:R-:W-:Y:S02]  /*22c0*/  UIADD3 UR54, UR5, 0x4, URZ ;  /* 0x0000000405367890 */ /* 0x000fe4000fffe03f */
[----:B------:R-:W-:Y:S02]  /*22d0*/  UIADD3 UR48, UR4, 0x6, URZ ;  /* 0x0000000604307890 */ /* 0x000fe4000fffe03f */
[----:B------:R-:W-:Y:S02]  /*22e0*/  UIADD3 UR50, UR5, 0x6, URZ ;  /* 0x0000000605327890 */ /* 0x000fe4000fffe03f */
        /* <DEDUP_REMOVED lines=68> */
.L_x_1227:
[----:B------:R-:W-:Y:S01]  /*2730*/  R2UR UR4, R19 ;  /* 0x00000000130472ca */ /* 0x000fe200000e0000 */
[----:B------:R-:W2:Y:S01]  /*2740*/  S2UR UR7, SR_CgaCtaId ;  /* 0x00000000000779c3 */ /* 0x000ea20000008800 */
[----:B------:R-:W-:Y:S01]  /*2750*/  R2UR UR6, R22 ;  /* 0x00000000160672ca */ /* 0x000fe200000e0000 */
[----:B------:R-:W-:Y:S01]  /*2760*/  ULDC UR5, c[0x0][0x9d8] ;  /* 0x0002760000057ab9 */ /* 0x000fe20000000800 */
[----:B------:R-:W-:Y:S01]  /*2770*/  UISETP.NE.AND UP0, UPT, UR61, URZ, UPT ;  /* 0x0000003f3d00728c */ /* 0x000fe2000bf05270 */
[----:B------:R-:W-:Y:S01]  /*2780*/  FMUL.FTZ R36, R36, UR5 ;  /* 0x0000000524247c20 */ /* 0x000fe20008410000 */
[----:B------:R-:W-:Y:S01]  /*2790*/  FMUL.FTZ R33, R33, UR5 ;  /* 0x0000000521217c20 */ /* 0x000fe20008410000 */
[----:B------:R-:W-:Y:S01]  /*27a0*/  FMUL.FTZ R2, R37, UR5 ;  /* 0x0000000525027c20 */ /* 0x000fe20008410000 */
[----:B------:R-:W-:Y:S01]  /*27b0*/  FMUL.FTZ R3, R41, UR5 ;  /* 0x0000000529037c20 */ /* 0x000fe20008410000 */
[----:B------:R3:W4:Y:S01]  /*27c0*/  MUFU.TANH R86, R36 ;  /* 0x0000002400567308 */ /* 0x0007220000002400 */
[----:B------:R-:W-:Y:S01]  /*27d0*/  FMUL.FTZ R6, R67, UR5 ;  /* 0x0000000543067c20 */ /* 0x000fe20008410000 */
[----:B------:R-:W-:Y:S01]  /*27e0*/  FMUL.FTZ R53, R53, UR5 ;  /* 0x0000000535357c20 */ /* 0x000fe20008410000 */
[----:B------:R-:W-:Y:S01]  /*27f0*/  FMUL.FTZ R25, R25, UR5 ;  /* 0x0000000519197c20 */ /* 0x000fe20008410000 */
[----:B------:R-:W-:Y:S01]  /*2800*/  UISETP.NE.AND UP1, UPT, UR4, URZ, UPT ;  /* 0x0000003f0400728c */ /* 0x000fe2000bf25270 */
[----:B------:R-:W-:Y:S01]  /*2810*/  R2UR UR4, R21 ;  /* 0x00000000150472ca */ /* 0x000fe200000e0000 */
[----:B------:R-:W-:-:S02]  /*2820*/  VIADD R10, R23, UR6 ;  /* 0x00000006170a7c36 */ /* 0x000fc40008000000 */
[----:B------:R-:W-:Y:S01]  /*2830*/  FMUL.FTZ R29, R29, UR5 ;  /* 0x000000051d1d7c20 */ /* 0x000fe20008410000 */
[----:B------:R5:W4:Y:S01]  /*2840*/  MUFU.TANH R88, R33 ;  /* 0x0000002100587308 */ /* 0x000b220000002400 */
[----:B01----:R-:W-:Y:S01]  /*2850*/  FMUL.FTZ R0, R26, UR5 ;  /* 0x000000051a007c20 */ /* 0x003fe20008410000 */
[----:B------:R-:W-:Y:S01]  /*2860*/  PLOP3.LUT P1, PT, PT, PT, UP1, 0x80, 0x0 ;  /* 0x000000000000781c */ /* 0x000fe20003f2f018 */
[----:B---3--:R-:W-:Y:S01]  /*2870*/  IMAD.MOV.U32 R36, RZ, RZ, R10 ;  /* 0x000000ffff247224 */ /* 0x008fe200078e000a */
[----:B------:R-:W-:Y:S01]  /*2880*/  PLOP3.LUT P2, PT, PT, PT, UP1, 0x80, 0x0 ;  /* 0x000000000000781c */ /* 0x000fe20003f4f018 */
[----:B------:R-:W-:Y:S01]  /*2890*/  FMUL.FTZ R13, R24, UR5 ;  /* 0x00000005180d7c20 */ /* 0x000fe20008410000 */
[----:B------:R-:W-:Y:S01]  /*28a0*/  FMUL.FTZ R9, R27, UR5 ;  /* 0x000000051b097c20 */ /* 0x000fe20008410000 */
[----:B------:R-:W-:Y:S01]  /*28b0*/  @UP1 ULDC UR6, c[0x0][0x44c] ;  /* 0x0001130000061ab9 */ /* 0x000fe20000000800 */
[----:B------:R0:W1:Y:S01]  /*28c0*/  MUFU.TANH R84, R2 ;  /* 0x0000000200547308 */ /* 0x0000620000002400 */
[----:B-----5:R-:W-:Y:S01]  /*28d0*/  FMUL.FTZ R33, R39, UR5 ;  /* 0x0000000527217c20 */ /* 0x020fe20008410000 */
[----:B------:R-:W-:Y:S01]  /*28e0*/  UIADD3 UR4, UR4, 0x2a840, URZ ;  /* 0x0002a84004047890 */ /* 0x000fe2000fffe03f */
[----:B------:R-:W-:Y:S01]  /*28f0*/  FMUL.FTZ R39, R43, UR5 ;  /* 0x000000052b277c20 */ /* 0x000fe20008410000 */
[----:B------:R-:W-:Y:S01]  /*2900*/  FMUL.FTZ R43, R47, UR5 ;  /* 0x000000052f2b7c20 */ /* 0x000fe20008410000 */
[----:B------:R-:W-:Y:S01]  /*2910*/  FMUL.FTZ R47, R51, UR5 ;  /* 0x00000005332f7c20 */ /* 0x000fe20008410000 */
[----:B--2---:R-:W-:Y:S01]  /*2920*/  UPRMT UR4, UR7, 0x654, UR4 ;  /* 0x0000065407047896 */ /* 0x004fe20008000004 */
[----:B------:R-:W-:Y:S01]  /*2930*/  @P1 IMAD.HI.U32 R14, R10, UR6, RZ ;  /* 0x000000060a0e1c27 */ /* 0x000fe2000f8e00ff */
[----:B------:R-:W-:Y:S01]  /*2940*/  @UP1 ULDC UR6, c[0x0][0x450] ;  /* 0x0001140000061ab9 */ /* 0x000fe20000000800 */
[----:B------:R2:W3:Y:S02]  /*2950*/  MUFU.TANH R80, R3 ;  /* 0x0000000300507308 */ /* 0x0004e40000002400 */
[----:B0-----:R-:W-:Y:S01]  /*2960*/  FMUL.FTZ R2, R45, UR5 ;  /* 0x000000052d027c20 */ /* 0x001fe20008410000 */
[----:B------:R-:W-:Y:S01]  /*2970*/  IMAD.MOV.U32 R10, RZ, RZ, -0x60 ;  /* 0xffffffa0ff0a7424 */ /* 0x000fe200078e00ff */
[----:B------:R-:W-:Y:S01]  /*2980*/  @P2 SHF.R.U32.HI R36, RZ, UR6, R14 ;  /* 0x00000006ff242c19 */ /* 0x000fe2000801160e */
[----:B------:R-:W-:Y:S01]  /*2990*/  FMUL.FTZ R12, R31, UR5 ;  /* 0x000000051f0c7c20 */ /* 0x000fe20008410000 */
[----:B------:R-:W-:Y:S01]  /*29a0*/  FMUL.FTZ R51, R55, UR5 ;  /* 0x0000000537337c20 */ /* 0x000fe20008410000 */
[----:B------:R-:W-:Y:S01]  /*29b0*/  FMUL.FTZ R28, R28, UR5 ;  /* 0x000000051c1c7c20 */ /* 0x000fe20008410000 */
[----:B------:R-:W-:Y:S01]  /*29c0*/  FMUL.FTZ R11, R30, UR5 ;  /* 0x000000051e0b7c20 */ /* 0x000fe20008410000 */
[----:B------:R-:W0:Y:S01]  /*29d0*/  SHFL.IDX PT, R67, R36, RZ, 0x1c1f ;  /* 0x001c1fff24437589 */ /* 0x000e2200000e0000 */
[----:B--2---:R-:W-:Y:S01]  /*29e0*/  FMUL.FTZ R3, R49, UR5 ;  /* 0x0000000531037c20 */ /* 0x004fe20008410000 */
[----:B------:R2:W0:Y:S01]  /*29f0*/  MUFU.TANH R26, R53 ;  /* 0x00000035001a7308 */ /* 0x0004220000002400 */
[----:B------:R-:W-:Y:S01]  /*2a00*/  FMUL.FTZ R32, R32, UR5 ;  /* 0x0000000520207c20 */ /* 0x000fe20008410000 */
[----:B------:R-:W-:Y:S01]  /*2a10*/  FMUL.FTZ R15, R34, UR5 ;  /* 0x00000005220f7c20 */ /* 0x000fe20008410000 */
[----:B------:R-:W-:Y:S01]  /*2a20*/  FMUL.FTZ R27, R35, UR5 ;  /* 0x00000005231b7c20 */ /* 0x000fe20008410000 */
[----:B------:R-:W-:Y:S01]  /*2a30*/  FMUL.FTZ R31, R38, UR5 ;  /* 0x00000005261f7c20 */ /* 0x000fe20008410000 */
[----:B------:R-:W-:Y:S01]  /*2a40*/  FMUL.FTZ R40, R40, UR5 ;  /* 0x0000000528287c20 */ /* 0x000fe20008410000 */
[----:B------:R-:W-:Y:S01]  /*2a50*/  FMUL.FTZ R37, R42, UR5 ;  /* 0x000000052a257c20 */ /* 0x000fe20008410000 */
[----:B------:R-:W-:Y:S01]  /*2a60*/  FMUL.FTZ R44, R44, UR5 ;  /* 0x000000052c2c7c20 */ /* 0x000fe20008410000 */
[----:B------:R-:W0:Y:S01]  /*2a70*/  MUFU.TANH R20, R25 ;  /* 0x0000001900147308 */ /* 0x000e220000002400 */
[----:B--2---:R-:W-:-:S02]  /*2a80*/  IMAD R53, R75, R10, 0x61 ;  /* 0x000000614b357424 */ /* 0x004fc400078e020a */
[----:B------:R-:W-:Y:S01]  /*2a90*/  FMUL.FTZ R41, R46, UR5 ;  /* 0x000000052e297c20 */ /* 0x000fe20008410000 */
[----:B------:R-:W-:Y:S01]  /*2aa0*/  FMUL.FTZ R48, R48, UR5 ;  /* 0x0000000530307c20 */ /* 0x000fe20008410000 */
[----:B------:R-:W-:Y:S01]  /*2ab0*/  FMUL.FTZ R45, R50, UR5 ;  /* 0x00000005322d7c20 */ /* 0x000fe20008410000 */
[----:B------:R-:W-:Y:S01]  /*2ac0*/  FMUL.FTZ R52, R52, UR5 ;  /* 0x0000000534347c20 */ /* 0x000fe20008410000 */
[----:B------:R-:W-:Y:S01]  /*2ad0*/  FMUL.FTZ R49, R54, UR5 ;  /* 0x0000000536317c20 */ /* 0x000fe20008410000 */
[----:B------:R-:W-:Y:S01]  /*2ae0*/  FMUL.FTZ R56, R56, UR5 ;  /* 0x0000000538387c20 */ /* 0x000fe20008410000 */
        /* <DEDUP_REMOVED lines=8> */
[----:B------:R5:W0:Y:S01]  /*2b70*/  MUFU.TANH R76, R2 ;  /* 0x00000002004c7308 */ /* 0x000a220000002400 */
[----:B--2---:R-:W-:Y:S01]  /*2b80*/  FMUL.FTZ R29, R59, UR5 ;  /* 0x000000053b1d7c20 */ /* 0x004fe20008410000 */
[----:B------:R-:W-:Y:S01]  /*2b90*/  FMUL.FTZ R69, R69, UR5 ;  /* 0x0000000545457c20 */ /* 0x000fe20008410000 */
[----:B------:R-:W-:Y:S01]  /*2ba0*/  FMUL.FTZ R25, R70, UR5 ;  /* 0x0000000546197c20 */ /* 0x000fe20008410000 */
[----:B------:R-:W-:Y:S01]  /*2bb0*/  FMUL.FTZ R21, R71, UR5 ;  /* 0x0000000547157c20 */ /* 0x000fe20008410000 */
[----:B------:R-:W-:Y:S01]  /*2bc0*/  FMUL.FTZ R68, R68, UR5 ;  /* 0x0000000544447c20 */ /* 0x000fe20008410000 */
[----:B------:R-:W-:Y:S01]  /*2bd0*/  PLOP3.LUT P1, PT, PT, PT, UP0, 0x40, 0x0 ;  /* 0x000000000000781c */ /* 0x000fe20003f2e808 */
[----:B------:R-:W-:Y:S01]  /*2be0*/  ULDC UR10, c[0x0][0x9dc] ;  /* 0x00027700000a7ab9 */ /* 0x000fe20000000800 */
[----:B------:R2:W0:Y:S01]  /*2bf0*/  MUFU.TANH R24, R3 ;  /* 0x0000000300187308 */ /* 0x0004220000002400 */
[----:B-----5:R-:W-:Y:S01]  /*2c00*/  FMUL.FTZ R2, R63, UR5 ;  /* 0x000000053f027c20 */ /* 0x020fe20008410000 */
[----:B------:R-:W-:Y:S01]  /*2c10*/  IADD3 R10, R16, R53, -R18 ;  /* 0x00000035100a7210 */ /* 0x000fe20007ffe812 */
[----:B------:R-:W-:Y:S01]  /*2c20*/  SYNCS.ARRIVE.TRANS64.RED.A1T0 RZ, [UR4], RZ ;  /* 0x000000ffffff79a7 */ /* 0x000fe20008100404 */
[----:B------:R-:W-:Y:S01]  /*2c30*/  ULOP3.LUT UR4, URZ, UR10, URZ, 0x33, !UPT ;  /* 0x0000000a3f047292 */ /* 0x000fe2000f8e333f */
[----:B------:R-:W-:Y:S01]  /*2c40*/  IMAD R35, R75, -0x60, R16 ;  /* 0xffffffa04b237824 */ /* 0x000fe200078e0210 */
[----:B------:R-:W-:Y:S01]  /*2c50*/  ULDC UR11, c[0x0][0x9e0] ;  /* 0x00027800000b7ab9 */ /* 0x000fe20000000800 */
[----:B------:R-:W-:Y:S01]  /*2c60*/  IMAD.IADD R10, R10, 0x1, -R17 ;  /* 0x000000010a0a7824 */ /* 0x000fe200078e0a11 */
[----:B------:R-:W1:Y:S01]  /*2c70*/  MUFU.TANH R13, R13 ;  /* 0x0000000d000d7308 */ /* 0x000e620000002400 */
[----:B--2---:R-:W-:Y:S01]  /*2c80*/  FMUL.FTZ R3, R62, UR5 ;  /* 0x000000053e037c20 */ /* 0x004fe20008410000 */
[----:B------:R-:W-:Y:S01]  /*2c90*/  IADD3 R46, -R18, 0x60, R35 ;  /* 0x00000060122e7810 */ /* 0x000fe20007ffe123 */
[----:B------:R-:W-:-:S02]  /*2ca0*/  VIADD R59, R10, UR11 ;  /* 0x0000000b0a3b7c36 */ /* 0x000fc40008000000 */
[----:B------:R-:W-:Y:S02]  /*2cb0*/  VIADD R63, R53, 0xffffffff ;  /* 0xffffffff353f7836 */ /* 0x000fe40000000000 */
[----:B------:R-:W-:Y:S01]  /*2cc0*/  VIADD R50, R10, UR4 ;  /* 0x000000040a327c36 */ /* 0x000fe20008000000 */
[----:B------:R-:W2:Y:S01]  /*2cd0*/  MUFU.TANH R0, R0 ;  /* 0x0000000000007308 */ /* 0x000ea20000002400 */
[----:B------:R-:W-:Y:S01]  /*2ce0*/  IMAD.IADD R54, R63, 0x1, -R18 ;  /* 0x000000013f367824 */ /* 0x000fe200078e0a12 */
[----:B0-----:R-:W-:Y:S01]  /*2cf0*/  VIADDMNMX R30, R67, R59, R46, PT ;  /* 0x0000003b431e7246 */ /* 0x001fe2000380012e */
[----:B------:R-:W-:-:S05]  /*2d00*/  IMAD.IADD R38, R50, 0x1, R67 ;  /* 0x0000000132267824 */ /* 0x000fca00078e0243 */
        /* <DEDUP_REMOVED lines=36> */
[----:B------:R-:W0:Y:S01]  /*2f50*/  MUFU.TANH R21, R21 ;  /* 0x0000001500157308 */ /* 0x000e220000002400 */
[----:B-1234-:R-:W-:Y:S05]  /*2f60*/  @P1 BRA `(.L_x_1228) ;  /* 0x00000000005c1947 */ /* 0x01efea0003800000 */
[----:B------:R-:W-:Y:S01]  /*2f70*/  IADD3 R53, -R17, R16, R67 ;  /* 0x0000001011357210 */ /* 0x000fe20007ffe143 */
        /* <DEDUP_REMOVED lines=12> */
.L_x_1230:
[----:B------:R-:W-:Y:S02]  /*3040*/  ULDC UR4, c[0x0][0x9e4] ;  /* 0x0002790000047ab9 */ /* 0x000fe40000000800 */
[----:B------:R-:W-:-:S05]  /*3050*/  IMAD.U32 R10, RZ, RZ, UR4 ;  /* 0x00000004ff0a7e24 */ /* 0x000fca000f8e00ff */
[----:B------:R-:W-:-:S13]  /*3060*/  ISETP.NE.AND P1, PT, R10, 0x1, PT ;  /* 0x000000010a00780c */ /* 0x000fda0003f25270 */
[----:B------:R-:W1:Y:S02]  /*3070*/  @P1 LDC.64 R34, c[0x0][0x9e8] ;  /* 0x00027a00ff221b82 */ /* 0x000e640000000a00 */
[----:B-1----:R-:W-:-:S05]  /*3080*/  @P1 IMAD.HI.U32 R34, R53, R34, RZ ;  /* 0x0000002235221227 */ /* 0x002fca00078e00ff */
[----:B------:R-:W-:-:S07]  /*3090*/  @P1 SHF.R.U32.HI R53, RZ, R35, R34 ;  /* 0x00000023ff351219 */ /* 0x000fce0000011622 */
.L_x_1231:
[----:B------:R-:W-:Y:S05]  /*30a0*/  BSYNC B0 ;  /* 0x0000000000007941 */ /* 0x000fea0003800000 */
.L_x_1229:
[----:B------:R-:W-:-:S05]  /*30b0*/  IMAD R53, R53, R10, R54 ;  /* 0x0000000a35357224 */ /* 0x000fca00078e0236 */
[----:B------:R-:W-:Y:S02]  /*30c0*/  VIADDMNMX R30, R53, R10, R30, PT ;  /* 0x0000000a351e7246 */ /* 0x000fe4000380011e */
[----:B------:R-:W-:-:S07]  /*30d0*/  VIMNMX R38, R38, R53, !PT ;  /* 0x0000003526267248 */ /* 0x000fce0007fe0100 */
.L_x_1228:
[C---:B------:R-:W-:Y:S01]  /*30e0*/  ISETP.GE.AND P2, PT, R63.reuse, 0x9, PT ;  /* 0x000000093f00780c */ /* 0x040fe20003f46270 */
[----:B------:R-:W-:Y:S01]  /*30f0*/  UISETP.NE.AND UP0, UPT, UR61, URZ, UPT ;  /* 0x0000003f3d00728c */ /* 0x000fe2000bf05270 */
[C---:B------:R-:W-:Y:S02]  /*3100*/  ISETP.GE.AND P1, PT, R63.reuse, 0x2, PT ;  /* 0x000000023f00780c */ /* 0x040fe40003f26270 */
[C---:B------:R-:W-:Y:S02]  /*3110*/  ISETP.GT.AND P3, PT, R38.reuse, 0x8, !P2 ;  /* 0x000000082600780c */ /* 0x040fe40005764270 */
[----:B------:R-:W-:Y:S02]  /*3120*/  ISETP.GT.AND P4, PT, R38, 0x1, !P1 ;  /* 0x000000012600780c */ /* 0x000fe40004f84270 */
[----:B------:R-:W-:Y:S02]  /*3130*/  ISETP.LT.OR P3, PT, R30, 0x9, P3 ;  /* 0x000000091e00780c */ /* 0x000fe40001f61670 */
[----:B------:R-:W-:-:S02]  /*3140*/  ISETP.GE.AND P5, PT, R63, 0x11, PT ;  /* 0x000000113f00780c */ /* 0x000fc40003fa6270 */
[----:B0-----:R-:W-:Y:S02]  /*3150*/  FSEL R158, R28, -INF , !P3 ;  /* 0xff8000001c9e7808 */ /* 0x001fe40005800000 */
[----:B------:R-:W-:Y:S02]  /*3160*/  ISETP.LT.OR P4, PT, R30, 0x2, P4 ;  /* 0x000000021e00780c */ /* 0x000fe40002781670 */
[----:B------:R-:W-:Y:S02]  /*3170*/  ISETP.GT.AND P3, PT, R38, 0x10, !P5 ;  /* 0x000000102600780c */ /* 0x000fe40006f64270 */
[----:B------:R-:W-:Y:S02]  /*3180*/  ISETP.GE.AND P6, PT, R63, 0xa, PT ;  /* 0x0000000a3f00780c */ /* 0x000fe40003fc6270 */
[----:B------:R-:W-:Y:S02]  /*3190*/  FSEL R94, R20, -INF , !P4 ;  /* 0xff800000145e7808 */ /* 0x000fe40006000000 */
[----:B------:R-:W-:-:S02]  /*31a0*/  P2R R62, PR, RZ, 0x20 ;  /* 0x00000020ff3e7803 */ /* 0x000fc40000000000 */
[----:B------:R-:W-:Y:S02]  /*31b0*/  ISETP.LT.OR P3, PT, R30, 0x11, P3 ;  /* 0x000000111e00780c */ /* 0x000fe40001f61670 */
[----:B------:R-:W-:Y:S02]  /*31c0*/  ISETP.GT.AND P4, PT, R38, 0x9, !P6 ;  /* 0x000000092600780c */ /* 0x000fe40007784270 */
[----:B------:R-:W-:Y:S02]  /*31d0*/  ISETP.GE.AND P5, PT, R63, 0x12, PT ;  /* 0x000000123f00780c */ /* 0x000fe40003fa6270 */
[----:B------:R-:W-:Y:S02]  /*31e0*/  FSEL R90, R32, -INF , !P3 ;  /* 0xff800000205a7808 */ /* 0x000fe40005800000 */
[----:B------:R-:W-:Y:S02]  /*31f0*/  ISETP.LT.OR P4, PT, R30, 0xa, P4 ;  /* 0x0000000a1e00780c */ /* 0x000fe40002781670 */
[----:B------:R-:W-:-:S02]  /*3200*/  ISETP.GT.AND P3, PT, R38, 0x11, !P5 ;  /* 0x000000112600780c */ /* 0x000fc40006f64270 */
[----:B------:R-:W-:Y:S02]  /*3210*/  FSEL R92, R92, -INF , !P4 ;  /* 0xff8000005c5c7808 */ /* 0x000fe40006000000 */
        /* <DEDUP_REMOVED lines=11> */
[C---:B------:R-:W-:Y:S02]  /*32d0*/  ISETP.GE.AND P4, PT, R63.reuse, 0x21, PT ;  /* 0x000000213f00780c */ /* 0x040fe40003f86270 */
        /* <DEDUP_REMOVED lines=61> */
[----:B------:R-:W-:Y:S02]  /*36b0*/  ISETP.GE.AND P3, PT, R63, 0x51, PT ;  /* 0x000000513f00780c */ /* 0x000fe40003f66270 */
[----:B------:R-:W-:Y:S02]  /*36c0*/  P2R R58, PR, RZ, 0x40 ;  /* 0x00000040ff3a7803 */ /* 0x000fe40000000000 */
        /* <DEDUP_REMOVED lines=16> */
[----:B------:R-:W-:Y:S01]  /*37d0*/  ISETP.GE.AND P6, PT, R63, 0x5a, PT ;  /* 0x0000005a3f00780c */ /* 0x000fe20003fc6270 */
[----:B------:R-:W0:Y:S03]  /*37e0*/  SHFL.IDX PT, R13, R36, 0x1, 0x1c1f ;  /* 0x003c1f00240d7f89 */ /* 0x000e2600000e0000 */
[----:B------:R-:W-:Y:S02]  /*37f0*/  P2R R61, PR, RZ, 0x40 ;  /* 0x00000040ff3d7803 */ /* 0x000fe40000000000 */
[----:B------:R-:W-:-:S04]  /*3800*/  ISETP.GT.AND P6, PT, R38, 0x59, !P6 ;  /* 0x000000592600780c */ /* 0x000fc800077c4270 */
[----:B------:R-:W-:-:S04]  /*3810*/  ISETP.LT.OR P6, PT, R30, 0x5a, P6 ;  /* 0x0000005a1e00780c */ /* 0x000fc800037c1670 */
[----:B------:R-:W-:Y:S02]  /*3820*/  FSEL R30, R69, -INF , !P6 ;  /* 0xff800000451e7808 */ /* 0x000fe40007000000 */
[----:B------:R-:W-:Y:S02]  /*3830*/  PLOP3.LUT P6, PT, PT, PT, UP0, 0x40, 0x0 ;  /* 0x000000000000781c */ /* 0x000fe40003fce808 */
[----:B0-----:R-:W-:Y:S01]  /*3840*/  VIADDMNMX R53, R13, R59, R46, PT ;  /* 0x0000003b0d357246 */ /* 0x001fe2000380012e */
[----:B------:R-:W-:-:S10]  /*3850*/  IMAD.IADD R57, R50, 0x1, R13 ;  /* 0x0000000132397824 */ /* 0x000fd400078e020d */
[----:B------:R-:W-:Y:S05]  /*3860*/  @P6 BRA `(.L_x_1232) ;  /* 0x00000000005c6947 */ /* 0x000fea0003800000 */
        /* <DEDUP_REMOVED lines=13> */
.L_x_1234:
[----:B------:R-:W-:Y:S02]  /*3940*/  ULDC UR4, c[0x0][0x9e4] ;  /* 0x0002790000047ab9 */ /* 0x000fe40000000800 */
[----:B------:R-:W-:-:S05]  /*3950*/  IMAD.U32 R36, RZ, RZ, UR4 ;  /* 0x00000004ff247e24 */ /* 0x000fca000f8e00ff */
[----:B------:R-:W-:-:S13]  /*3960*/  ISETP.NE.AND P6, PT, R36, 0x1, PT ;  /* 0x000000012400780c */ /* 0x000fda0003fc5270 */
[----:B------:R-:W0:Y:S02]  /*3970*/  @P6 LDC.64 R34, c[0x0][0x9e8] ;  /* 0x00027a00ff226b82 */ /* 0x000e240000000a00 */
[----:B0-----:R-:W-:-:S05]  /*3980*/  @P6 IMAD.HI.U32 R34, R13, R34, RZ ;  /* 0x000000220d226227 */ /* 0x001fca00078e00ff */
[----:B------:R-:W-:-:S07]  /*3990*/  @P6 SHF.R.U32.HI R13, RZ, R35, R34 ;  /* 0x00000023ff0d6219 */ /* 0x000fce0000011622 */
.L_x_1235:
[----:B------:R-:W-:Y:S05]  /*39a0*/  BSYNC B0 ;  /* 0x0000000000007941 */ /* 0x000fea0003800000 */
.L_x_1233:
[----:B------:R-:W-:-:S05]  /*39b0*/  IMAD R34, R13, R36, R54 ;  /* 0x000000240d227224 */ /* 0x000fca00078e0236 */
[----:B------:R-:W-:Y:S02]  /*39c0*/  VIADDMNMX R53, R34, R36, R53, PT ;  /* 0x0000002422357246 */ /* 0x000fe40003800135 */
[----:B------:R-:W-:-:S07]  /*39d0*/  VIMNMX R57, R57, R34, !PT ;  /* 0x0000002239397248 */ /* 0x000fce0007fe0100 */
.L_x_1232:
[C---:B------:R-:W-:Y:S01]  /*39e0*/  ISETP.GT.AND P1, PT, R57.reuse, 0x1, !P1 ;  /* 0x000000013900780c */ /* 0x040fe20004f24270 */
[----:B------:R-:W-:Y:S01]  /*39f0*/  UISETP.NE.AND UP0, UPT, UR61, URZ, UPT ;  /* 0x0000003f3d00728c */ /* 0x000fe2000bf05270 */
        /* <DEDUP_REMOVED lines=12> */
[----:B------:R-:W-:Y:S02]  /*3ac0*/  R2UR UR4, R19 ;  /* 0x00000000130472ca */ /* 0x000fe400000e0000 */
[C---:B------:R-:W-:Y:S02]  /*3ad0*/  ISETP.GT.AND P1, PT, R57.reuse, 0x10, !P1 ;  /* 0x000000103900780c */ /* 0x040fe40004f24270 */
[----:B------:R-:W-:Y:S02]  /*3ae0*/  ISETP.GT.AND P3, PT, R57, 0x50, !P3 ;  /* 0x000000503900780c */ /* 0x000fe40005f64270 */
[----:B------:R-:W-:Y:S02]  /*3af0*/  ISETP.LT.OR P1, PT, R53, 0x11, P1 ;  /* 0x000000113500780c */ /* 0x000fe40000f21670 */
[----:B------:R-:W-:-:S02]  /*3b00*/  ISETP.GT.AND P4, PT, R57, 0x51, !P4 ;  /* 0x000000513900780c */ /* 0x000fc40006784270 */
[----:B------:R-:W-:Y:S02]  /*3b10*/  FSEL R40, R15, -INF , !P1 ;  /* 0xff8000000f287808 */ /* 0x000fe40004800000 */
[----:B------:R-:W-:Y:S01]  /*3b20*/  ISETP.GT.AND P1, PT, R57, 0x11, !P2 ;  /* 0x000000113900780c */ /* 0x000fe20005724270 */
[----:B------:R-:W-:Y:S01]  /*3b30*/  UISETP.NE.AND UP1, UPT, UR4, URZ, UPT ;  /* 0x0000003f0400728c */ /* 0x000fe2000bf25270 */
[----:B------:R-:W-:Y:S02]  /*3b40*/  ISETP.NE.AND P2, PT, R48, RZ, PT ;  /* 0x000000ff3000720c */ /* 0x000fe40003f45270 */
[C---:B------:R-:W-:Y:S01]  /*3b50*/  ISETP.LT.OR P1, PT, R53.reuse, 0x12, P1 ;  /* 0x000000123500780c */ /* 0x040fe20000f21670 */
[----:B------:R-:W-:Y:S01]  /*3b60*/  ULDC UR4, c[0x0][0x988] ;  /* 0x0002620000047ab9 */ /* 0x000fe20000000800 */
[----:B------:R-:W-:Y:S01]  /*3b70*/  ISETP.LT.OR P3, PT, R53, 0x51, P3 ;  /* 0x000000513500780c */ /* 0x000fe20001f61670 */
[----:B------:R-:W-:Y:S01]  /*3b80*/  IMAD.U32 R11, RZ, RZ, UR4 ;  /* 0x00000004ff0b7e24 */ /* 0x000fe2000f8e00ff */
[----:B------:R-:W-:-:S02]  /*3b90*/  FSEL R42, R27, -INF , !P1 ;  /* 0xff8000001b2a7808 */ /* 0x000fc40004800000 */
[----:B------:R-:W-:Y:S02]  /*3ba0*/  ISETP.GT.AND P1, PT, R57, 0x18, !P6 ;  /* 0x000000183900780c */ /* 0x000fe40007724270 */
[----:B------:R-:W-:Y:S01]  /*3bb0*/  ISETP.NE.AND P6, PT, R44, RZ, PT ;  /* 0x000000ff2c00720c */ /* 0x000fe20003fc5270 */
[----:B------:R-:W-:Y:S01]  /*3bc0*/  @UP1 ULDC UR4, c[0x0][0x44c] ;  /* 0x0001130000041ab9 */ /* 0x000fe20000000800 */
[----:B------:R-:W-:Y:S01]  /*3bd0*/  ISETP.LT.OR P1, PT, R53, 0x19, P1 ;  /* 0x000000193500780c */ /* 0x000fe20000f21670 */
[----:B------:R-:W-:Y:S01]  /*3be0*/  @UP1 ULDC UR14, c[0x0][0x450] ;  /* 0x00011400000e1ab9 */ /* 0x000fe20000000800 */
[----:B------:R-:W-:Y:S02]  /*3bf0*/  ISETP.GT.AND P5, PT, R57, 0x58, !P5 ;  /* 0x000000583900780c */ /* 0x000fe40006fa4270 */
[----:B------:R-:W-:Y:S02]  /*3c00*/  FSEL R44, R31, -INF , !P1 ;  /* 0xff8000001f2c7808 */ /* 0x000fe40004800000 */
[----:B------:R-:W-:-:S02]  /*3c10*/  ISETP.NE.AND P1, PT, R73, RZ, PT ;  /* 0x000000ff4900720c */ /* 0x000fc40003f25270 */
[----:B------:R-:W-:Y:S02]  /*3c20*/  ISETP.LT.OR P4, PT, R53, 0x52, P4 ;  /* 0x000000523500780c */ /* 0x000fe40002781670 */
[----:B------:R-:W-:Y:S02]  /*3c30*/  ISETP.GT.AND P1, PT, R57, 0x19, !P1 ;  /* 0x000000193900780c */ /* 0x000fe40004f24270 */
[----:B------:R-:W-:Y:S02]  /*3c40*/  FSEL R8, R8, -INF , !P3 ;  /* 0xff80000008087808 */ /* 0x000fe40005800000 */
[C---:B------:R-:W-:Y:S02]  /*3c50*/  ISETP.LT.OR P1, PT, R53.reuse, 0x1a, P1 ;  /* 0x0000001a3500780c */ /* 0x040fe40000f21670 */
[----:B------:R-:W-:Y:S02]  /*3c60*/  ISETP.LT.OR P5, PT, R53, 0x59, P5 ;  /* 0x000000593500780c */ /* 0x000fe40002fa1670 */
[----:B------:R-:W-:-:S02]  /*3c70*/  FSEL R46, R33, -INF , !P1 ;  /* 0xff800000212e7808 */ /* 0x000fc40004800000 */
[----:B------:R-:W-:Y:S02]  /*3c80*/  ISETP.NE.AND P1, PT, R77, RZ, PT ;  /* 0x000000ff4d00720c */ /* 0x000fe40003f25270 */
[----:B------:R-:W-:Y:S02]  /*3c90*/  FSEL R6, R6, -INF , !P4 ;  /* 0xff80000006067808 */ /* 0x000fe40006000000 */
[----:B------:R-:W-:Y:S02]  /*3ca0*/  ISETP.GT.AND P1, PT, R57, 0x20, !P1 ;  /* 0x000000203900780c */ /* 0x000fe40004f24270 */
[----:B------:R-:W-:Y:S02]  /*3cb0*/  R2UR UR6, R22 ;  /* 0x00000000160672ca */ /* 0x000fe400000e0000 */
[----:B------:R-:W-:Y:S02]  /*3cc0*/  ISETP.LT.OR P1, PT, R53, 0x21, P1 ;  /* 0x000000213500780c */ /* 0x000fe40000f21670 */
[----:B------:R-:W-:-:S02]  /*3cd0*/  R2UR UR7, R74 ;  /* 0x000000004a0772ca */ /* 0x000fc400000e0000 */
[----:B------:R-:W-:Y:S02]  /*3ce0*/  FSEL R48, R37, -INF , !P1 ;  /* 0xff80000025307808 */ /* 0x000fe40004800000 */
[----:B------:R-:W-:-:S04]  /*3cf0*/  ISETP.NE.AND P1, PT, R79, RZ, PT ;  /* 0x000000ff4f00720c */ /* 0x000fc80003f25270 */
[----:B------:R-:W-:Y:S01]  /*3d00*/  ISETP.GT.AND P1, PT, R57, 0x21, !P1 ;  /* 0x000000213900780c */ /* 0x000fe20004f24270 */
[----:B------:R-:W-:-:S03]  /*3d10*/  UIMAD.WIDE.U32 UR4, UR6, UR4, URZ ;  /* 0x00000004060472a5 */ /* 0x000fc6000f8e003f */
[----:B------:R-:W-:Y:S01]  /*3d20*/  ISETP.LT.OR P1, PT, R53, 0x22, P1 ;  /* 0x000000223500780c */ /* 0x000fe20000f21670 */
[----:B------:R-:W-:-:S03]  /*3d30*/  @UP1 USHF.R.U32.HI UR6, URZ, UR14, UR5 ;  /* 0x0000000e3f061299 */ /* 0x000fc60008011605 */
[----:B------:R-:W-:Y:S01]  /*3d40*/  FSEL R50, R39, -INF , !P1 ;  /* 0xff80000027327808 */ /* 0x000fe20004800000 */
[----:B------:R-:W-:Y:S01]  /*3d50*/  UIADD3 UR4, UR7, UR6, URZ ;  /* 0x0000000607047290 */ /* 0x000fe2000fffe03f */
[----:B------:R-:W-:-:S03]  /*3d60*/  ISETP.NE.AND P1, PT, R81, RZ, PT ;  /* 0x000000ff5100720c */ /* 0x000fc60003f25270 */
[----:B------:R-:W-:Y:S01]  /*3d70*/  UIADD3 UR11, UR4, UR11, URZ ;  /* 0x0000000b040b7290 */ /* 0x000fe2000fffe03f */
[----:B------:R-:W-:-:S04]  /*3d80*/  ISETP.GT.AND P1, PT, R57, 0x28, !P1 ;  /* 0x000000283900780c */ /* 0x000fc80004f24270 */
[----:B------:R-:W-:-:S04]  /*3d90*/  ISETP.LT.OR P1, PT, R53, 0x29, P1 ;  /* 0x000000293500780c */ /* 0x000fc80000f21670 */
[----:B------:R-:W-:Y:S02]  /*3da0*/  FSEL R52, R41, -INF , !P1 ;  /* 0xff80000029347808 */ /* 0x000fe40004800000 */
[----:B------:R-:W-:-:S04]  /*3db0*/  ISETP.NE.AND P1, PT, R83, RZ, PT ;  /* 0x000000ff5300720c */ /* 0x000fc80003f25270 */
        /* <DEDUP_REMOVED lines=19> */
[----:B------:R-:W-:Y:S02]  /*3ef0*/  ISETP.GT.AND P1, PT, R57, 0x40, !P2 ;  /* 0x000000403900780c */ /* 0x000fe40005724270 */
[----:B------:R-:W-:Y:S02]  /*3f00*/  ISETP.NE.AND P2, PT, R96, RZ, PT ;  /* 0x000000ff6000720c */ /* 0x000fe40003f45270 */
[----:B------:R-:W-:Y:S02]  /*3f10*/  ISETP.LT.OR P1, PT, R53, 0x41, P1 ;  /* 0x000000413500780c */ /* 0x000fe40000f21670 */
[----:B------:R-:W-:Y:S02]  /*3f20*/  ISETP.GT.AND P2, PT, R57, 0x49, !P2 ;  /* 0x000000493900780c */ /* 0x000fe40005744270 */
[----:B------:R-:W-:-:S02]  /*3f30*/  FSEL R64, R55, -INF , !P1 ;  /* 0xff80000037407808 */ /* 0x000fc40004800000 */
[----:B------:R-:W-:Y:S02]  /*3f40*/  ISETP.GT.AND P1, PT, R57, RZ, !P6 ;  /* 0x000000ff3900720c */ /* 0x000fe40007724270 */
[----:B------:R-:W-:Y:S02]  /*3f50*/  ISETP.NE.AND P6, PT, R93, RZ, PT ;  /* 0x000000ff5d00720c */ /* 0x000fe40003fc5270 */
[C---:B------:R-:W-:Y:S02]  /*3f60*/  ISETP.LT.OR P1, PT, R53.reuse, 0x1, P1 ;  /* 0x000000013500780c */ /* 0x040fe40000f21670 */
[----:B------:R-:W-:Y:S02]  /*3f70*/  ISETP.LT.OR P2, PT, R53, 0x4a, P2 ;  /* 0x0000004a3500780c */ /* 0x000fe40001741670 */
[----:B------:R-:W-:Y:S02]  /*3f80*/  FSEL R27, R0, -INF , !P1 ;  /* 0xff800000001b7808 */ /* 0x000fe40004800000 */
[----:B------:R-:W-:-:S02]  /*3f90*/  FMNMX.FTZ R0, R156, R94, !PT ;  /* 0x0000005e9c007209 */ /* 0x000fc40007810000 */
[----:B------:R-:W-:Y:S02]  /*3fa0*/  FSEL R2, R2, -INF , !P2 ;  /* 0xff80000002027808 */ /* 0x000fe40005000000 */
[----:B------:R-:W-:-:S04]  /*3fb0*/  FMNMX.FTZ R9, R158, R0, !PT ;  /* 0x000000009e097209 */ /* 0x000fc80007810000 */
        /* <DEDUP_REMOVED lines=20> */
[----:B------:R-:W-:-:S05]  /*4100*/  FMNMX.FTZ R9, R30, R9, !PT ;  /* 0x000000091e097209 */ /* 0x000fca0007810000 */
[----:B------:R-:W0:Y:S02]  /*4110*/  SHFL.BFLY PT, R0, R9, 0x2, 0x1f ;  /* 0x0c401f0009007f89 */ /* 0x000e2400000e0000 */
[----:B0-----:R-:W-:Y:S02]  /*4120*/  FMNMX.FTZ R13, R9, R0, !PT ;  /* 0x00000000090d7209 */ /* 0x001fe40007810000 */
[----:B------:R-:W-:-:S03]  /*4130*/  FMNMX.FTZ R9, R27, R34, !PT ;  /* 0x000000221b097209 */ /* 0x000fc60007810000 */
[----:B------:R-:W0:Y:S01]  /*4140*/  SHFL.BFLY PT, R12, R13, 0x1, 0x1f ;  /* 0x0c201f000d0c7f89 */ /* 0x000e2200000e0000 */
        /* <DEDUP_REMOVED lines=10> */
[----:B------:R-:W-:Y:S01]  /*41f0*/  ISETP.GT.AND P1, PT, R57, 0x41, !P6 ;  /* 0x000000413900780c */ /* 0x000fe20007724270 */
[--C-:B------:R-:W-:Y:S01]  /*4200*/  FFMA.FTZ R33, R84, R11, -R31.reuse ;  /* 0x0000000b54217223 */ /* 0x100fe2000001081f */
[----:B------:R-:W-:Y:S01]  /*4210*/  FMNMX.FTZ R15, R48, R13, !PT ;  /* 0x0000000d300f7209 */ /* 0x000fe20007810000 */
[-CC-:B------:R-:W-:Y:S01]  /*4220*/  FFMA.FTZ R148, R82, R11.reuse, -R31.reuse ;  /* 0x0000000b52947223 */ /* 0x180fe2000001081f */
[----:B------:R-:W-:Y:S01]  /*4230*/  ISETP.LT.OR P1, PT, R53, 0x42, P1 ;  /* 0x000000423500780c */ /* 0x000fe20000f21670 */
[--C-:B------:R-:W-:Y:S01]  /*4240*/  FFMA.FTZ R156, R156, R11, -R31.reuse ;  /* 0x0000000b9c9c7223 */ /* 0x100fe2000001081f */
[----:B------:R-:W-:Y:S01]  /*4250*/  FMNMX.FTZ R15, R50, R15, !PT ;  /* 0x0000000f320f7209 */ /* 0x000fe20007810000 */
[-CC-:B------:R-:W-:Y:S01]  /*4260*/  FFMA.FTZ R158, R158, R11.reuse, -R31.reuse ;  /* 0x0000000b9e9e7223 */ /* 0x180fe2000001081f */
[----:B------:R-:W-:Y:S01]  /*4270*/  FSEL R0, R29, -INF , !P1 ;  /* 0xff8000001d007808 */ /* 0x000fe20004800000 */
[--C-:B------:R-:W-:Y:S01]  /*4280*/  FFMA.FTZ R29, R94, R11, -R31.reuse ;  /* 0x0000000b5e1d7223 */ /* 0x100fe2000001081f */
[----:B------:R-:W-:Y:S01]  /*4290*/  FMNMX.FTZ R15, R52, R15, !PT ;  /* 0x0000000f340f7209 */ /* 0x000fe20007810000 */
[----:B------:R-:W-:Y:S01]  /*42a0*/  MUFU.EX2 R156, R156 ;  /* 0x0000009c009c7308 */ /* 0x000fe20000000800 */
[----:B------:R-:W-:Y:S01]  /*42b0*/  ISETP.NE.AND P1, PT, R95, RZ, PT ;  /* 0x000000ff5f00720c */ /* 0x000fe20003f25270 */
[--C-:B------:R-:W-:Y:S01]  /*42c0*/  FFMA.FTZ R92, R92, R11, -R31.reuse ;  /* 0x0000000b5c5c7223 */ /* 0x100fe2000001081f */
[----:B------:R-:W-:Y:S01]  /*42d0*/  FMNMX.FTZ R15, R54, R15, !PT ;  /* 0x0000000f360f7209 */ /* 0x000fe20007810000 */
[-CC-:B------:R-:W-:Y:S01]  /*42e0*/  FFMA.FTZ R152, R90, R11.reuse, -R31.reuse ;  /* 0x0000000b5a987223 */ /* 0x180fe2000001081f */
[----:B------:R-:W-:Y:S01]  /*42f0*/  ISETP.GT.AND P1, PT, R57, 0x48, !P1 ;  /* 0x000000483900780c */ /* 0x000fe20004f24270 */
[-CC-:B------:R-:W-:Y:S01]  /*4300*/  FFMA.FTZ R41, R14, R11.reuse, -R31.reuse ;  /* 0x0000000b0e297223 */ /* 0x180fe2000001081f */
[----:B------:R-:W-:Y:S01]  /*4310*/  ISETP.NE.AND P6, PT, R61, RZ, PT ;  /* 0x000000ff3d00720c */ /* 0x000fe20003fc5270 */
[----:B------:R0:W1:Y:S01]  /*4320*/  MUFU.EX2 R9, R29 ;  /* 0x0000001d00097308 */ /* 0x0000620000000800 */
[----:B------:R-:W-:Y:S01]  /*4330*/  ISETP.LT.OR P1, PT, R53, 0x49, P1 ;  /* 0x000000493500780c */ /* 0x000fe20000f21670 */
[-CC-:B------:R-:W-:Y:S01]  /*4340*/  FFMA.FTZ R88, R88, R11.reuse, -R31.reuse ;  /* 0x0000000b58587223 */ /* 0x180fe2000001081f */
[----:B------:R-:W-:Y:S01]  /*4350*/  ISETP.GT.AND P6, PT, R57, 0x59, !P6 ;  /* 0x000000593900780c */ /* 0x000fe200077c4270 */
[-CC-:B------:R-:W-:Y:S01]  /*4360*/  FFMA.FTZ R154, R86, R11.reuse, -R31.reuse ;  /* 0x0000000b569a7223 */ /* 0x180fe2000001081f */
[----:B------:R-:W-:Y:S01]  /*4370*/  FSEL R84, R3, -INF , !P1 ;  /* 0xff80000003547808 */ /* 0x000fe20004800000 */
[--C-:B------:R-:W-:Y:S01]  /*4380*/  FFMA.FTZ R26, R26, R11, -R31.reuse ;  /* 0x0000000b1a1a7223 */ /* 0x100fe2000001081f */
[----:B------:R-:W-:Y:S01]  /*4390*/  ISETP.LT.OR P6, PT, R53, 0x5a, P6 ;  /* 0x0000005a3500780c */ /* 0x000fe200037c1670 */
[----:B------:R2:W-:Y:S01]  /*43a0*/  MUFU.EX2 R3, R33 ;  /* 0x0000002100037308 */ /* 0x0005e20000000800 */
[----:B0-----:R-:W-:Y:S01]  /*43b0*/  FMNMX.FTZ R29, R56, R15, !PT ;  /* 0x0000000f381d7209 */ /* 0x001fe20007810000 */
[-CC-:B------:R-:W-:Y:S01]  /*43c0*/  FFMA.FTZ R78, R78, R11.reuse, -R31.reuse ;  /* 0x0000000b4e4e7223 */ /* 0x180fe2000001081f */
[----:B------:R-:W-:Y:S01]  /*43d0*/  FSEL R82, R21, -INF , !P6 ;  /* 0xff80000015527808 */ /* 0x000fe20007000000 */
[--C-:B------:R-:W-:Y:S01]  /*43e0*/  FFMA.FTZ R21, R76, R11, -R31.reuse ;  /* 0x0000000b4c157223 */ /* 0x100fe2000001081f */
[----:B------:R-:W-:Y:S01]  /*43f0*/  FMNMX.FTZ R29, R58, R29, !PT ;  /* 0x0000001d3a1d7209 */ /* 0x000fe20007810000 */
[-CC-:B------:R-:W-:Y:S01]  /*4400*/  FFMA.FTZ R72, R72, R11.reuse, -R31.reuse ;  /* 0x0000000b48487223 */ /* 0x180fe2000001081f */
[--C-:B------:R-:W-:Y:S01]  /*4410*/  FFMA.FTZ R70, R70, R11, -R31.reuse ;  /* 0x0000000b46467223 */ /* 0x100fe2000001081f */
[----:B------:R-:W0:Y:S01]  /*4420*/  MUFU.EX2 R158, R158 ;  /* 0x0000009e009e7308 */ /* 0x000e220000000800 */
[----:B------:R-:W-:Y:S01]  /*4430*/  FMNMX.FTZ R29, R60, R29, !PT ;  /* 0x0000001d3c1d7209 */ /* 0x000fe20007810000 */
[-CC-:B--2---:R-:W-:Y:S01]  /*4440*/  FFMA.FTZ R33, R80, R11.reuse, -R31.reuse ;  /* 0x0000000b50217223 */ /* 0x184fe2000001081f */
[----:B------:R-:W-:Y:S01]  /*4450*/  FSEL R80, R25, -INF , !P5 ;  /* 0xff80000019507808 */ /* 0x000fe20006800000 */
        /* <DEDUP_REMOVED lines=11> */
[----:B------:R-:W-:Y:S01]  /*4510*/  FFMA.FTZ R30, R30, R11, -R31 ;  /* 0x0000000b1e1e7223 */ /* 0x000fe2000001081f */
[----:B------:R-:W2:Y:S01]  /*4520*/  MUFU.EX2 R13, R92 ;  /* 0x0000005c000d7308 */ /* 0x000ea20000000800 */
[----:B------:R-:W-:Y:S01]  /*4530*/  FMNMX.FTZ R29, R84, R29, !PT ;  /* 0x0000001d541d7209 */ /* 0x000fe20007810000 */
[----:B-1----:R-:W-:Y:S01]  /*4540*/  FADD.FTZ R43, R156, R9 ;  /* 0x000000099c2b7221 */ /* 0x002fe20000010000 */
[----:B------:R-:W-:-:S02]  /*4550*/  F2FP.F16.F32.PACK_AB R156, R9, R156 ;  /* 0x0000009c099c723e */ /* 0x000fc400000000ff */
[----:B------:R-:W-:-:S03]  /*4560*/  FMNMX.FTZ R29, R2, R29, !PT ;  /* 0x0000001d021d7209 */ /* 0x000fc60007810000 */
[----:B------:R-:W1:Y:S01]  /*4570*/  MUFU.EX2 R152, R152 ;  /* 0x0000009800987308 */ /* 0x000e620000000800 */
[----:B------:R-:W-:-:S04]  /*4580*/  FMNMX.FTZ R29, R8, R29, !PT ;  /* 0x0000001d081d7209 */ /* 0x000fc80007810000 */
[----:B------:R-:W-:-:S03]  /*4590*/  FMNMX.FTZ R29, R6, R29, !PT ;  /* 0x0000001d061d7209 */ /* 0x000fc60007810000 */
[----:B------:R-:W3:Y:S01]  /*45a0*/  MUFU.EX2 R15, R88 ;  /* 0x00000058000f7308 */ /* 0x000ee20000000800 */
[----:B------:R-:W-:-:S04]  /*45b0*/  FMNMX.FTZ R29, R80, R29, !PT ;  /* 0x0000001d501d7209 */ /* 0x000fc80007810000 */
[----:B------:R-:W-:-:S03]  /*45c0*/  FMNMX.FTZ R29, R82, R29, !PT ;  /* 0x0000001d521d7209 */ /* 0x000fc60007810000 */
[----:B------:R-:W4:Y:S02]  /*45d0*/  MUFU.EX2 R154, R154 ;  /* 0x0000009a009a7308 */ /* 0x000f240000000800 */
[----:B------:R-:W5:Y:S06]  /*45e0*/  SHFL.BFLY PT, R76, R29, 0x2, 0x1f ;  /* 0x0c401f001d4c7f89 */ /* 0x000f6c00000e0000 */
[----:B------:R0:W-:Y:S08]  /*45f0*/  MUFU.EX2 R39, R26 ;  /* 0x0000001a00277308 */ /* 0x0001f00000000800 */
[----:B------:R-:W4:Y:S01]  /*4600*/  MUFU.EX2 R148, R148 ;  /* 0x0000009400947308 */ /* 0x000f220000000800 */
[----:B0-----:R-:W-:Y:S01]  /*4610*/  FADD.FTZ R26, R158, R43 ;  /* 0x0000002b9e1a7221 */ /* 0x001fe20000010000 */
[----:B--2---:R-:W-:-:S03]  /*4620*/  F2FP.F16.F32.PACK_AB R158, R13, R158 ;  /* 0x0000009e0d9e723e */ /* 0x004fc600000000ff */
[----:B------:R-:W-:-:S03]  /*4630*/  FADD.FTZ R43, R13, R26 ;  /* 0x0000001a0d2b7221 */ /* 0x000fc60000010000 */
[----:B------:R-:W0:Y:S01]  /*4640*/  MUFU.EX2 R33, R33 ;  /* 0x0000002100217308 */ /* 0x000e220000000800 */
[----:B-1----:R-:W-:Y:S01]  /*4650*/  FADD.FTZ R26, R152, R43 ;  /* 0x0000002b981a7221 */ /* 0x002fe20000010000 */
[----:B-----5:R-:W-:Y:S02]  /*4660*/  FMNMX.FTZ R76, R29, R76, !PT ;  /* 0x0000004c1d4c7209 */ /* 0x020fe40007810000 */
[C---:B---3--:R-:W-:Y:S01]  /*4670*/  F2FP.F16.F32.PACK_AB R152, R15.reuse, R152 ;  /* 0x000000980f98723e */ /* 0x048fe200000000ff */
[----:B------:R-:W-:Y:S02]  /*4680*/  FADD.FTZ R43, R15, R26 ;  /* 0x0000001a0f2b7221 */ /* 0x000fe40000010000 */
[----:B------:R-:W1:Y:S01]  /*4690*/  SHFL.BFLY PT, R21, R76, 0x1, 0x1f ;  /* 0x0c201f004c157f89 */ /* 0x000e6200000e0000 */
[----:B------:R-:W2:Y:S01]  /*46a0*/  MUFU.EX2 R78, R78 ;  /* 0x0000004e004e7308 */ /* 0x000ea20000000800 */
[----:B----4-:R-:W-:Y:S01]  /*46b0*/  FADD.FTZ R26, R154, R43 ;  /* 0x0000002b9a1a7221 */ /* 0x010fe20000010000 */
[----:B------:R-:W-:-:S03]  /*46c0*/  F2FP.F16.F32.PACK_AB R154, R3, R154 ;  /* 0x0000009a039a723e */ /* 0x000fc600000000ff */
[----:B------:R-:W-:-:S03]  /*46d0*/  FADD.FTZ R43, R3, R26 ;  /* 0x0000001a032b7221 */ /* 0x000fc60000010000 */
[----:B------:R-:W-:Y:S01]  /*46e0*/  MUFU.EX2 R72, R72 ;  /* 0x0000004800487308 */ /* 0x000fe20000000800 */
[----:B------:R-:W-:Y:S01]  /*46f0*/  FADD.FTZ R26, R148, R43 ;  /* 0x0000002b941a7221 */ /* 0x000fe20000010000 */
[----:B0-----:R-:W-:-:S03]  /*4700*/  F2FP.F16.F32.PACK_AB R148, R33, R148 ;  /* 0x000000942194723e */ /* 0x001fc600000000ff */
[----:B------:R-:W-:-:S03]  /*4710*/  FADD.FTZ R45, R33, R26 ;  /* 0x0000001a212d7221 */ /* 0x000fc60000010000 */
[----:B------:R-:W0:Y:S01]  /*4720*/  MUFU.EX2 R35, R70 ;  /* 0x0000004600237308 */ /* 0x000e220000000800 */
[----:B--2---:R-:W-:Y:S02]  /*4730*/  F2FP.F16.F32.PACK_AB R150, R25, R78 ;  /* 0x0000004e1996723e */ /* 0x004fe400000000ff */
[----:B-1----:R-:W-:-:S05]  /*4740*/  FMNMX.FTZ R14, R76, R21, !PT ;  /* 0x000000154c0e7209 */ /* 0x002fca0007810000 */
[----:B------:R-:W-:Y:S01]  /*4750*/  MUFU.EX2 R68, R68 ;  /* 0x0000004400447308 */ /* 0x000fe20000000800 */
[C---:B------:R-:W-:Y:S01]  /*4760*/  FSETP.NEU.FTZ.AND P1, PT, R14.reuse, -INF , PT ;  /* 0xff8000000e00780b */ /* 0x040fe20003f3d000 */
[----:B------:R-:W-:-:S06]  /*4770*/  FMUL.FTZ R21, R14, R11 ;  /* 0x0000000b0e157220 */ /* 0x000fcc0000410000 */
[----:B------:R1:W-:Y:S01]  /*4780*/  MUFU.EX2 R29, R28 ;  /* 0x0000001c001d7308 */ /* 0x0003e20000000800 */
[----:B------:R-:W-:Y:S02]  /*4790*/  FSEL R31, R21, RZ, P1 ;  /* 0x000000ff151f7208 */ /* 0x000fe40000800000 */
[----:B------:R-:W-:Y:S02]  /*47a0*/  PLOP3.LUT P1, PT, PT, PT, UP0, 0x40, 0x0 ;  /* 0x000000000000781c */ /* 0x000fe40003f2e808 */
[----:B0-----:R-:W-:Y:S01]  /*47b0*/  F2FP.F16.F32.PACK_AB R144, R35, R72 ;  /* 0x000000482390723e */ /* 0x001fe200000000ff */
        /* <DEDUP_REMOVED lines=18> */
[-C--:B------:R-:W-:Y:S01]  /*48e0*/  FFMA.FTZ R62, R62, R11.reuse, -R31 ;  /* 0x0000000b3e3e7223 */ /* 0x080fe2000001081f */
[----:B-1----:R-:W-:Y:S01]  /*48f0*/  FADD.FTZ R28, R78, R45 ;  /* 0x0000002d4e1c7221 */ /* 0x002fe20000010000 */
[-CC-:B------:R-:W-:Y:S01]  /*4900*/  FFMA.FTZ R64, R64, R11.reuse, -R31.reuse ;  /* 0x0000000b40407223 */ /* 0x180fe2000001081f */
[-CC-:B------:R-:W-:Y:S01]  /*4910*/  FFMA.FTZ R84, R84, R11.reuse, -R31.reuse ;  /* 0x0000000b54547223 */ /* 0x180fe2000001081f */
[----:B------:R-:W1:Y:S01]  /*4920*/  MUFU.EX2 R36, R36 ;  /* 0x0000002400247308 */ /* 0x000e620000000800 */
[----:B------:R-:W-:Y:S01]  /*4930*/  FADD.FTZ R45, R25, R28 ;  /* 0x0000001c192d7221 */ /* 0x000fe20000010000 */
[-CC-:B------:R-:W-:Y:S01]  /*4940*/  FFMA.FTZ R2, R2, R11.reuse, -R31.reuse ;  /* 0x0000000b02027223 */ /* 0x180fe2000001081f */
[-CC-:B------:R-:W-:Y:S01]  /*4950*/  FFMA.FTZ R8, R8, R11.reuse, -R31.reuse ;  /* 0x0000000b08087223 */ /* 0x180fe2000001081f */
[----:B------:R-:W-:Y:S01]  /*4960*/  FFMA.FTZ R80, R80, R11, -R31 ;  /* 0x0000000b50507223 */ /* 0x000fe2000001081f */
[----:B------:R-:W-:-:S03]  /*4970*/  FADD.FTZ R28, R72, R45 ;  /* 0x0000002d481c7221 */ /* 0x000fc60000010000 */
[----:B------:R-:W2:Y:S01]  /*4980*/  MUFU.EX2 R159, R38 ;  /* 0x00000026009f7308 */ /* 0x000ea20000000800 */
[----:B0-----:R-:W-:Y:S01]  /*4990*/  FADD.FTZ R43, R27, R34 ;  /* 0x000000221b2b7221 */ /* 0x001fe20000010000 */
[----:B------:R-:W-:Y:S01]  /*49a0*/  FADD.FTZ R45, R35, R28 ;  /* 0x0000001c232d7221 */ /* 0x000fe20000010000 */
[----:B------:R-:W-:-:S03]  /*49b0*/  F2FP.F16.F32.PACK_AB R157, R34, R27 ;  /* 0x0000001b229d723e */ /* 0x000fc600000000ff */
[----:B------:R-:W-:Y:S02]  /*49c0*/  FADD.FTZ R28, R68, R45 ;  /* 0x0000002d441c7221 */ /* 0x000fe40000010000 */
[----:B------:R-:W0:Y:S01]  /*49d0*/  MUFU.EX2 R40, R40 ;  /* 0x0000002800287308 */ /* 0x000e220000000800 */
[----:B-1----:R-:W-:-:S07]  /*49e0*/  FADD.FTZ R26, R36, R43 ;  /* 0x0000002b241a7221 */ /* 0x002fce0000010000 */
[----:B------:R-:W1:Y:S01]  /*49f0*/  MUFU.EX2 R153, R42 ;  /* 0x0000002a00997308 */ /* 0x000e620000000800 */
[C---:B--2---:R-:W-:Y:S01]  /*4a00*/  FADD.FTZ R43, R159.reuse, R26 ;  /* 0x0000001a9f2b7221 */ /* 0x044fe20000010000 */
[----:B------:R-:W-:-:S06]  /*4a10*/  F2FP.F16.F32.PACK_AB R159, R159, R36 ;  /* 0x000000249f9f723e */ /* 0x000fcc00000000ff */
[----:B------:R-:W2:Y:S01]  /*4a20*/  MUFU.EX2 R44, R44 ;  /* 0x0000002c002c7308 */ /* 0x000ea20000000800 */
[----:B0-----:R-:W-:-:S07]  /*4a30*/  FADD.FTZ R26, R40, R43 ;  /* 0x0000002b281a7221 */ /* 0x001fce0000010000 */
[----:B------:R-:W0:Y:S01]  /*4a40*/  MUFU.EX2 R155, R46 ;  /* 0x0000002e009b7308 */ /* 0x000e220000000800 */
[C---:B-1----:R-:W-:Y:S01]  /*4a50*/  FADD.FTZ R43, R153.reuse, R26 ;  /* 0x0000001a992b7221 */ /* 0x042fe20000010000 */
[-CC-:B------:R-:W-:Y:S01]  /*4a60*/  FFMA.FTZ R26, R6, R11.reuse, -R31.reuse ;  /* 0x0000000b061a7223 */ /* 0x180fe2000001081f */
[----:B------:R-:W-:Y:S01]  /*4a70*/  FFMA.FTZ R31, R82, R11, -R31 ;  /* 0x0000000b521f7223 */ /* 0x000fe2000001081f */
[----:B------:R-:W-:-:S04]  /*4a80*/  F2FP.F16.F32.PACK_AB R153, R153, R40 ;  /* 0x000000289999723e */ /* 0x000fc800000000ff */
[----:B------:R-:W1:Y:S01]  /*4a90*/  MUFU.EX2 R48, R48 ;  /* 0x0000003000307308 */ /* 0x000e620000000800 */
[----:B--2---:R-:W-:-:S07]  /*4aa0*/  FADD.FTZ R6, R44, R43 ;  /* 0x0000002b2c067221 */ /* 0x004fce0000010000 */
[----:B------:R-:W2:Y:S01]  /*4ab0*/  MUFU.EX2 R149, R50 ;  /* 0x0000003200957308 */ /* 0x000ea20000000800 */
[C---:B0-----:R-:W-:Y:S01]  /*4ac0*/  FADD.FTZ R43, R155.reuse, R6 ;  /* 0x000000069b2b7221 */ /* 0x041fe20000010000 */
[----:B------:R-:W-:-:S06]  /*4ad0*/  F2FP.F16.F32.PACK_AB R155, R155, R44 ;  /* 0x0000002c9b9b723e */ /* 0x000fcc00000000ff */
[----:B------:R-:W0:Y:S01]  /*4ae0*/  MUFU.EX2 R52, R52 ;  /* 0x0000003400347308 */ /* 0x000e220000000800 */
[----:B-1----:R-:W-:-:S07]  /*4af0*/  FADD.FTZ R6, R48, R43 ;  /* 0x0000002b30067221 */ /* 0x002fce0000010000 */
[----:B------:R-:W1:Y:S01]  /*4b00*/  MUFU.EX2 R151, R54 ;  /* 0x0000003600977308 */ /* 0x000e620000000800 */
[C---:B--2---:R-:W-:Y:S01]  /*4b10*/  FADD.FTZ R9, R149.reuse, R6 ;  /* 0x0000000695097221 */ /* 0x044fe20000010000 */
[----:B------:R-:W-:-:S06]  /*4b20*/  F2FP.F16.F32.PACK_AB R149, R149, R48 ;  /* 0x000000309595723e */ /* 0x000fcc00000000ff */
[----:B------:R-:W2:Y:S08]  /*4b30*/  MUFU.EX2 R56, R56 ;  /* 0x0000003800387308 */ /* 0x000eb00000000800 */
[----:B------:R-:W3:Y:S08]  /*4b40*/  MUFU.EX2 R145, R58 ;  /* 0x0000003a00917308 */ /* 0x000ef00000000800 */
[----:B------:R-:W4:Y:S08]  /*4b50*/  MUFU.EX2 R60, R60 ;  /* 0x0000003c003c7308 */ /* 0x000f300000000800 */
[----:B------:R0:W-:Y:S08]  /*4b60*/  MUFU.EX2 R141, R0 ;  /* 0x00000000008d7308 */ /* 0x0001f00000000800 */
[----:B------:R-:W5:Y:S01]  /*4b70*/  MUFU.EX2 R37, R66 ;  /* 0x0000004200257308 */ /* 0x000f620000000800 */
[----:B0-----:R-:W-:-:S04]  /*4b80*/  FADD.FTZ R0, R52, R9 ;  /* 0x0000000934007221 */ /* 0x001fc80000010000 */
[C---:B-1----:R-:W-:Y:S01]  /*4b90*/  FADD.FTZ R3, R151.reuse, R0 ;  /* 0x0000000097037221 */ /* 0x042fe20000010000 */
[----:B------:R-:W-:Y:S02]  /*4ba0*/  F2FP.F16.F32.PACK_AB R151, R151, R52 ;  /* 0x000000349797723e */ /* 0x000fe400000000ff */
[----:B------:R-:W0:Y:S01]  /*4bb0*/  MUFU.EX2 R147, R62 ;  /* 0x0000003e00937308 */ /* 0x000e220000000800 */
[----:B--2---:R-:W-:-:S04]  /*4bc0*/  FADD.FTZ R0, R56, R3 ;  /* 0x0000000338007221 */ /* 0x004fc80000010000 */
[C---:B---3--:R-:W-:Y:S01]  /*4bd0*/  FADD.FTZ R3, R145.reuse, R0 ;  /* 0x0000000091037221 */ /* 0x048fe20000010000 */
[----:B------:R-:W-:Y:S02]  /*4be0*/  F2FP.F16.F32.PACK_AB R145, R145, R56 ;  /* 0x000000389191723e */ /* 0x000fe400000000ff */
[----:B------:R-:W1:Y:S01]  /*4bf0*/  MUFU.EX2 R32, R32 ;  /* 0x0000002000207308 */ /* 0x000e620000000800 */
[----:B----4-:R-:W-:Y:S01]  /*4c00*/  FADD.FTZ R0, R60, R3 ;  /* 0x000000033c007221 */ /* 0x010fe20000010000 */
[C---:B-----5:R-:W-:Y:S01]  /*4c10*/  FADD.FTZ R45, R37.reuse, R28 ;  /* 0x0000001c252d7221 */ /* 0x060fe20000010000 */
[----:B------:R-:W-:-:S05]  /*4c20*/  F2FP.F16.F32.PACK_AB R146, R37, R68 ;  /* 0x000000442592723e */ /* 0x000fca00000000ff */
[----:B------:R-:W2:Y:S01]  /*4c30*/  MUFU.EX2 R64, R64 ;  /* 0x0000004000407308 */ /* 0x000ea20000000800 */
[C---:B0-----:R-:W-:Y:S01]  /*4c40*/  FADD.FTZ R3, R147.reuse, R0 ;  /* 0x0000000093037221 */ /* 0x041fe20000010000 */
[----:B------:R-:W-:-:S06]  /*4c50*/  F2FP.F16.F32.PACK_AB R147, R147, R60 ;  /* 0x0000003c9393723e */ /* 0x000fcc00000000ff */
[----:B------:R-:W0:Y:S01]  /*4c60*/  MUFU.EX2 R20, R20 ;  /* 0x0000001400147308 */ /* 0x000e220000000800 */
[----:B-1----:R-:W-:Y:S01]  /*4c70*/  FADD.FTZ R28, R32, R45 ;  /* 0x0000002d201c7221 */ /* 0x002fe20000010000 */
[----:B------:R-:W-:-:S03]  /*4c80*/  F2FP.F16.F32.PACK_AB R140, R29, R32 ;  /* 0x000000201d8c723e */ /* 0x000fc600000000ff */
[----:B------:R-:W-:-:S03]  /*4c90*/  FADD.FTZ R13, R29, R28 ;  /* 0x0000001c1d0d7221 */ /* 0x000fc60000010000 */
[----:B------:R-:W1:Y:S01]  /*4ca0*/  MUFU.EX2 R84, R84 ;  /* 0x0000005400547308 */ /* 0x000e620000000800 */
[----:B--2---:R-:W-:-:S04]  /*4cb0*/  FADD.FTZ R0, R64, R3 ;  /* 0x0000000340007221 */ /* 0x004fc80000010000 */
[C---:B------:R-:W-:Y:S01]  /*4cc0*/  FADD.FTZ R3, R141.reuse, R0 ;  /* 0x000000008d037221 */ /* 0x040fe20000010000 */
[----:B------:R-:W-:Y:S02]  /*4cd0*/  F2FP.F16.F32.PACK_AB R141, R141, R64 ;  /* 0x000000408d8d723e */ /* 0x000fe400000000ff */
[----:B------:R-:W2:Y:S01]  /*4ce0*/  MUFU.EX2 R143, R2 ;  /* 0x00000002008f7308 */ /* 0x000ea20000000800 */
[----:B0-----:R-:W-:Y:S01]  /*4cf0*/  FADD.FTZ R6, R20, R13 ;  /* 0x0000000d14067221 */ /* 0x001fe20000010000 */
[----:B------:R-:W-:-:S03]  /*4d00*/  F2FP.F16.F32.PACK_AB R142, R39, R20 ;  /* 0x00000014278e723e */ /* 0x000fc600000000ff */
[----:B------:R-:W-:-:S03]  /*4d10*/  FADD.FTZ R6, R39, R6 ;  /* 0x0000000627067221 */ /* 0x000fc60000010000 */
        /* <DEDUP_REMOVED lines=8> */
[----:B-1----:R-:W-:-:S07]  /*4da0*/  FADD.FTZ R0, R8, R3 ;  /* 0x0000000308007221 */ /* 0x002fce0000010000 */
[----:B------:R-:W1:Y:S01]  /*4db0*/  MUFU.EX2 R10, R10 ;  /* 0x0000000a000a7308 */ /* 0x000e620000000800 */
[C---:B--2---:R-:W-:Y:S01]  /*4dc0*/  FADD.FTZ R9, R24.reuse, R9 ;  /* 0x0000000918097221 */ /* 0x044fe20000010000 */
[----:B------:R-:W-:-:S06]  /*4dd0*/  F2FP.F16.F32.PACK_AB R136, R24, R41 ;  /* 0x000000291888723e */ /* 0x000fcc00000000ff */
[----:B------:R-:W2:Y:S01]  /*4de0*/  MUFU.EX2 R80, R80 ;  /* 0x0000005000507308 */ /* 0x000ea20000000800 */
[C---:B0-----:R-:W-:Y:S01]  /*4df0*/  FADD.FTZ R3, R137.reuse, R0 ;  /* 0x0000000089037221 */ /* 0x041fe20000010000 */
[----:B------:R-:W-:-:S06]  /*4e00*/  F2FP.F16.F32.PACK_AB R137, R137, R8 ;  /* 0x000000088989723e */ /* 0x000fcc00000000ff */
[----:B------:R-:W0:Y:S01]  /*4e10*/  MUFU.EX2 R21, R30 ;  /* 0x0000001e00157308 */ /* 0x000e220000000800 */
[----:B-1----:R-:W-:-:S07]  /*4e20*/  FADD.FTZ R6, R10, R9 ;  /* 0x000000090a067221 */ /* 0x002fce0000010000 */
[----:B------:R-:W1:Y:S01]  /*4e30*/  MUFU.EX2 R31, R31 ;  /* 0x0000001f001f7308 */ /* 0x000e620000000800 */
[----:B--2---:R-:W-:Y:S01]  /*4e40*/  FADD.FTZ R0, R80, R3 ;  /* 0x0000000350007221 */ /* 0x004fe20000010000 */
[C---:B0-----:R-:W-:Y:S01]  /*4e50*/  F2FP.F16.F32.PACK_AB R138, R21.reuse, R10 ;  /* 0x0000000a158a723e */ /* 0x041fe200000000ff */
[----:B------:R-:W-:Y:S01]  /*4e60*/  FADD.FTZ R6, R21, R6 ;  /* 0x0000000615067221 */ /* 0x000fe20000010000 */
[----:B------:R-:W-:Y:S02]  /*4e70*/  VIADD R10, R75, 0xfffffffe ;  /* 0xfffffffe4b0a7836 */ /* 0x000fe40000000000 */
[C---:B-1----:R-:W-:Y:S01]  /*4e80*/  FADD.FTZ R3, R31.reuse, R0 ;  /* 0x000000001f037221 */ /* 0x042fe20000010000 */
[----:B------:R-:W-:Y:S01]  /*4e90*/  F2FP.F16.F32.PACK_AB R139, R31, R80 ;  /* 0x000000501f8b723e */ /* 0x000fe200000000ff */
[----:B------:R-:W-:Y:S06]  /*4ea0*/  @P1 BRA `(.L_x_1236) ;  /* 0x00000000004c1947 */ /* 0x000fec0003800000 */
[----:B------:R-:W-:Y:S01]  /*4eb0*/  ISETP.LT.AND P1, PT, RZ, UR4, PT ;  /* 0x00000004ff007c0c */ /* 0x000fe2000bf21270 */
[----:B------:R-:W-:-:S12]  /*4ec0*/  UIADD3 UR14, UR4, -0x1, URZ ;  /* 0xffffffff040e7890 */ /* 0x000fd8000fffe03f */
[----:B------:R-:W-:Y:S05]  /*4ed0*/  @P1 BRA `(.L_x_1237) ;  /* 0x0000000000201947 */ /* 0x000fea0003800000 */
[----:B------:R-:W-:Y:S01]  /*4ee0*/  ULDC UR15, c[0x0][0x9e4] ;  /* 0x00027900000f7ab9 */ /* 0x000fe20000000800 */
[----:B------:R-:W-:Y:S02]  /*4ef0*/  UIADD3 UR14, -UR4, URZ, URZ ;  /* 0x0000003f040e7290 */ /* 0x000fe4000fffe13f */
[----:B------:R-:W-:-:S11]  /*4f00*/  UISETP.NE.AND UP0, UPT, UR15, 0x1, UPT ;  /* 0x000000010f00788c */ /* 0x000fd6000bf05270 */
[----:B------:R-:W-:Y:S02]  /*4f10*/  @UP0 ULDC.64 UR4, c[0x0][0x9e8] ;  /* 0x00027a0000040ab9 */ /* 0x000fe40000000a00 */
[----:B------:R-:W-:-:S04]  /*4f20*/  UIMAD.WIDE.U32 UR6, UR14, UR4, URZ ;  /* 0x000000040e0672a5 */ /* 0x000fc8000f8e003f */
[----:B------:R-:W-:-:S04]  /*4f30*/  @UP0 USHF.R.U32.HI UR14, URZ, UR5, UR7 ;  /* 0x000000053f0e0299 */ /* 0x000fc80008011607 */
[----:B------:R-:W-:Y:S01]  /*4f40*/  ULOP3.LUT UR14, URZ, UR14, URZ, 0x33, !UPT ;  /* 0x0000000e3f0e7292 */ /* 0x000fe2000f8e333f */
[----:B------:R-:W-:Y:S11]  /*4f50*/  BRA `(.L_x_1238) ;  /* 0x0000000000147947 */ /* 0x000ff60003800000 */
.L_x_1237:
[----:B------:R-:W-:Y:S02]  /*4f60*/  ULDC UR15, c[0x0][0x9e4] ;  /* 0x00027900000f7ab9 */ /* 0x000fe40000000800 */
[----:B------:R-:W-:-:S11]  /*4f70*/  UISETP.NE.AND UP0, UPT, UR15, 0x1, UPT ;  /* 0x000000010f00788c */ /* 0x000fd6000bf05270 */
[----:B------:R-:W-:Y:S02]  /*4f80*/  @UP0 ULDC.64 UR4, c[0x0][0x9e8] ;  /* 0x00027a0000040ab9 */ /* 0x000fe40000000a00 */
[----:B------:R-:W-:-:S04]  /*4f90*/  UIMAD.WIDE.U32 UR6, UR14, UR4, URZ ;  /* 0x000000040e0672a5 */ /* 0x000fc8000f8e003f */
[----:B------:R-:W-:-:S12]  /*4fa0*/  @UP0 USHF.R.U32.HI UR14, URZ, UR5, UR7 ;  /* 0x000000053f0e0299 */ /* 0x000fd80008011607 */
.L_x_1238:
[----:B------:R-:W-:-:S04]  /*4fb0*/  UIMAD UR14, UR14, UR15, UR15 ;  /* 0x0000000f0e0e72a4 */ /* 0x000fc8000f8e020f */
[----:B------:R-:W-:-:S04]  /*4fc0*/  UISETP.LT.AND UP0, UPT, UR11, UR14, UPT ;  /* 0x0000000e0b00728c */ /* 0x000fc8000bf01270 */
[----:B------:R-:W-:-:S12]  /*4fd0*/  USEL UR11, UR11, UR14, UP0 ;  /* 0x0000000e0b0b7287 */ /* 0x000fd80008000000 */
.L_x_1236:
[----:B------:R-:W-:Y:S01]  /*4fe0*/  R2UR UR6, R161 ;  /* 0x00000000a10672ca */ /* 0x000fe200000e0000 */
[----:B------:R-:W-:Y:S01]  /*4ff0*/  UIMAD.WIDE UR4, UR11, 0x2aaaaaab, URZ ;  /* 0x2aaaaaab0b0478a5 */ /* 0x000fe2000f8e023f */
[----:B------:R-:W-:Y:S01]  /*5000*/  IMAD.MOV.U32 R2, RZ, RZ, 0x3f800000 ;  /* 0x3f800000ff027424 */ /* 0x000fe200078e00ff */
[----:B------:R-:W-:Y:S01]  /*5010*/  CS2R R86, SRZ ;  /* 0x0000000000567805 */ /* 0x000fe2000001ff00 */
[----:B------:R-:W-:Y:S01]  /*5020*/  IMAD.MOV.U32 R0, RZ, RZ, 0x3f800000 ;  /* 0x3f800000ff007424 */ /* 0x000fe200078e00ff */
[----:B------:R-:W-:Y:S01]  /*5030*/  USHF.R.U32.HI UR4, URZ, 0x1f, UR5 ;  /* 0x0000001f3f047899 */ /* 0x000fe20008011605 */
[----:B------:R-:W-:Y:S02]  /*5040*/  CS2R R84, SRZ ;  /* 0x0000000000547805 */ /* 0x000fe4000001ff00 */
[----:B------:R-:W-:Y:S02]  /*5050*/  CS2R R82, SRZ ;  /* 0x0000000000527805 */ /* 0x000fe4000001ff00 */
[----:B------:R-:W-:Y:S01]  /*5060*/  CS2R R80, SRZ ;  /* 0x0000000000507805 */ /* 0x000fe2000001ff00 */
[----:B------:R-:W-:Y:S01]  /*5070*/  ULEA.HI.SX32 UR4, UR5, UR4, 0x1c ;  /* 0x0000000405047291 */ /* 0x000fe2000f8fe23f */
[----:B------:R-:W-:-:S02]  /*5080*/  CS2R R78, SRZ ;  /* 0x00000000004e7805 */ /* 0x000fc4000001ff00 */
[----:B------:R-:W-:Y:S02]  /*5090*/  CS2R R76, SRZ ;  /* 0x00000000004c7805 */ /* 0x000fe4000001ff00 */
[----:B------:R-:W-:Y:S01]  /*50a0*/  CS2R R74, SRZ ;  /* 0x00000000004a7805 */ /* 0x000fe2000001ff00 */
[----:B------:R-:W-:Y:S01]  /*50b0*/  UISETP.LT.AND UP0, UPT, UR6, UR4, UPT ;  /* 0x000000040600728c */ /* 0x000fe2000bf01270 */
[----:B------:R-:W-:Y:S02]  /*50c0*/  CS2R R72, SRZ ;  /* 0x0000000000487805 */ /* 0x000fe4000001ff00 */
[----:B------:R-:W-:Y:S02]  /*50d0*/  CS2R R70, SRZ ;  /* 0x0000000000467805 */ /* 0x000fe4000001ff00 */
[----:B------:R-:W-:Y:S01]  /*50e0*/  CS2R R68, SRZ ;  /* 0x0000000000447805 */ /* 0x000fe2000001ff00 */
[----:B------:R-:W-:Y:S01]  /*50f0*/  USEL UR47, UR6, UR4, !UP0 ;  /* 0x00000004062f7287 */ /* 0x000fe2000c000000 */
[----:B------:R-:W-:-:S02]  /*5100*/  CS2R R66, SRZ ;  /* 0x0000000000427805 */ /* 0x000fc4000001ff00 */
[----:B------:R-:W-:Y:S02]  /*5110*/  CS2R R64, SRZ ;  /* 0x0000000000407805 */ /* 0x000fe4000001ff00 */
[----:B------:R-:W-:Y:S02]  /*5120*/  CS2R R62, SRZ ;  /* 0x00000000003e7805 */ /* 0x000fe4000001ff00 */
[----:B------:R-:W-:Y:S02]  /*5130*/  CS2R R60, SRZ ;  /* 0x00000000003c7805 */ /* 0x000fe4000001ff00 */
[----:B------:R-:W-:Y:S02]  /*5140*/  CS2R R58, SRZ ;  /* 0x00000000003a7805 */ /* 0x000fe4000001ff00 */
[----:B------:R-:W-:Y:S02]  /*5150*/  ISETP.GE.AND P1, PT, R10, UR47, PT ;  /* 0x0000002f0a007c0c */ /* 0x000fe4000bf26270 */
        /* <DEDUP_REMOVED lines=16> */
[----:B------:R-:W-:Y:S01]  /*5260*/  CS2R R24, SRZ ;  /* 0x0000000000187805 */ /* 0x000fe2000001ff00 */
[----:B------:R-:W-:Y:S06]  /*5270*/  @!P1 BRA `(.L_x_1239) ;  /* 0x0000003400249947 */ /* 0x000fec0003800000 */
[----:B------:R-:W-:Y:S01]  /*5280*/  IMAD.MOV.U32 R9, RZ, RZ, R14 ;  /* 0x000000ffff097224 */ /* 0x000fe200078e000e */
[----:B------:R-:W-:Y:S01]  /*5290*/  UMOV UR46, UR39 ;  /* 0x00000027002e7c82 */ /* 0x000fe20008000000 */
[----:B------:R-:W-:Y:S01]  /*52a0*/  IMAD.MOV.U32 R8, RZ, RZ, R12 ;  /* 0x000000ffff087224 */ /* 0x000fe200078e000c */
[----:B------:R-:W-:Y:S01]  /*52b0*/  UMOV UR4, UR38 ;  /* 0x0000002600047c82 */ /* 0x000fe20008000000 */
[----:B------:R-:W-:Y:S01]  /*52c0*/  IMAD.MOV.U32 R2, RZ, RZ, 0x3f800000 ;  /* 0x3f800000ff027424 */ /* 0x000fe200078e00ff */
[----:B------:R-:W-:Y:S01]  /*52d0*/  ULDC UR50, c[0x0][0x9e4] ;  /* 0x0002790000327ab9 */ /* 0x000fe20000000800 */
[----:B------:R-:W-:Y:S01]  /*52e0*/  IMAD.MOV.U32 R87, RZ, RZ, RZ ;  /* 0x000000ffff577224 */ /* 0x000fe200078e00ff */
[----:B------:R-:W-:Y:S01]  /*52f0*/  ULDC UR51, c[0x0][0x9dc] ;  /* 0x0002770000337ab9 */ /* 0x000fe20000000800 */
[----:B------:R-:W-:Y:S01]  /*5300*/  ULDC UR5, c[0x0][0x9d8] ;  /* 0x0002760000057ab9 */ /* 0x000fe20000000800 */
[----:B------:R-:W-:-:S05]  /*5310*/  ULDC UR54, c[0x0][0x9e0] ;  /* 0x0002780000367ab9 */ /* 0x000fca0000000800 */
.L_x_1258:
[----:B------:R-:W-:-:S04]  /*5320*/  UISETP.NE.AND UP0, UPT, UR4, 0x1, UPT ;  /* 0x000000010400788c */ /* 0x000fc8000bf05270 */
[----:B------:R-:W-:-:S04]  /*5330*/  USEL UR39, URZ, 0x1, UP0 ;  /* 0x000000013f277887 */ /* 0x000fc80008000000 */
[----:B------:R-:W-:Y:S01]  /*5340*/  ULOP3.LUT UR39, UR46, UR39, URZ, 0x3c, !UPT ;  /* 0x000000272e277292 */ /* 0x000fe2000f8e3c3f */
[----:B------:R-:W-:Y:S11]  /*5350*/  @!P0 BRA `(.L_x_1240) ;  /* 0x0000000000048947 */ /* 0x000ff60003800000 */
[----:B------:R-:W-:Y:S01]  /*5360*/  BPT.TRAP 0x1 ;  /* 0x000000040000795c */ /* 0x000fe20000300000 */
.L_x_1240:
[----:B------:R-:W-:Y:S01]  /*5370*/  UIADD3 UR38, UR4, 0x1, URZ ;  /* 0x0000000104267890 */ /* 0x000fe2000fffe03f */
[----:B------:R-:W-:-:S03]  /*5380*/  IMAD.U32 R11, RZ, RZ, UR39 ;  /* 0x00000027ff0b7e24 */ /* 0x000fc6000f8e00ff */
[----:B------:R-:W-:Y:S02]  /*5390*/  UISETP.NE.AND UP0, UPT, UR38, 0x2, UPT ;  /* 0x000000022600788c */ /* 0x000fe4000bf05270 */
[----:B------:R-:W-:Y:S02]  /*53a0*/  SHF.L.U32 R11, R11, 0x1f, RZ ;  /* 0x0000001f0b0b7819 */ /* 0x000fe400000006ff */
[----:B------:R-:W-:-:S04]  /*53b0*/  USEL UR38, UR38, URZ, UP0 ;  /* 0x0000003f26267287 */ /* 0x000fc80008000000 */
[----:B------:R-:W-:-:S09]  /*53c0*/  ULEA UR6, UR38, UR60, 0x3 ;  /* 0x0000003c26067291 */ /* 0x000fd2000f8e183f */
[----:B------:R0:W1:Y:S01]  /*53d0*/  SYNCS.PHASECHK.TRANS64.TRYWAIT P1, [UR6+0x2a830], R11 ;  /* 0x02a8300bff0075a7 */ /* 0x0000620008020146 */
[----:B------:R-:W-:Y:S05]  /*53e0*/  @!P0 BRA `(.L_x_1241) ;  /* 0x0000000000048947 */ /* 0x000fea0003800000 */
[----:B------:R-:W-:Y:S01]  /*53f0*/  BPT.TRAP 0x1 ;  /* 0x000000040000795c */ /* 0x000fe20000300000 */
.L_x_1241:
[----:B-1----:R-:W-:Y:S05]  /*5400*/  @P1 BRA `(.L_x_1242) ;  /* 0x0000000000081947 */ /* 0x002fea0003800000 */
[----:B------:R-:W1:Y:S02]  /*5410*/  SYNCS.PHASECHK.TRANS64.TRYWAIT P1, [UR6+0x2a830], R11 ;  /* 0x02a8300bff0075a7 */ /* 0x000e640008020146 */
[----:B-1----:R-:W-:Y:S05]  /*5420*/  @!P1 BRA `(.L_x_1243) ;  /* 0x00000130005c9947 */ /* 0x002fea0003800000 */
.L_x_1242:
        /* <DEDUP_REMOVED lines=12> */
[-C--:B------:R-:W-:Y:S01]  /*54f0*/  FMUL.FTZ R24, R24, R0.reuse ;  /* 0x0000000018187220 */ /* 0x080fe20000410000 */
[----:B------:R-:W-:Y:S01]  /*5500*/  UIMAD UR7, UR38, 0x900, UR7 ;  /* 0x00000900260778a4 */ /* 0x000fe2000f8e0207 */
[-C--:B------:R-:W-:Y:S01]  /*5510*/  FMUL.FTZ R25, R25, R0.reuse ;  /* 0x0000000019197220 */ /* 0x080fe20000410000 */
[-C--:B------:R-:W-:Y:S01]  /*5520*/  FMUL.FTZ R28, R28, R0.reuse ;  /* 0x000000001c1c7220 */ /* 0x080fe20000410000 */
[-C--:B------:R-:W-:Y:S01]  /*5530*/  FMUL.FTZ R29, R29, R0.reuse ;  /* 0x000000001d1d7220 */ /* 0x080fe20000410000 */
[----:B------:R-:W-:Y:S01]  /*5540*/  UIADD3 UR10, UR7, 0x300, URZ ;  /* 0x00000300070a7890 */ /* 0x000fe2000fffe03f */
[-C--:B------:R-:W-:Y:S01]  /*5550*/  FMUL.FTZ R32, R32, R0.reuse ;  /* 0x0000000020207220 */ /* 0x080fe20000410000 */
[----:B------:R-:W-:Y:S01]  /*5560*/  UIADD3 UR14, UR7, 0x302, URZ ;  /* 0x00000302070e7890 */ /* 0x000fe2000fffe03f */
[-C--:B------:R-:W-:Y:S01]  /*5570*/  FMUL.FTZ R33, R33, R0.reuse ;  /* 0x0000000021217220 */ /* 0x080fe20000410000 */
[----:B------:R-:W-:Y:S01]  /*5580*/  UMOV UR42, UR7 ;  /* 0x00000007002a7c82 */ /* 0x000fe20008000000 */
[----:B------:R-:W-:Y:S01]  /*5590*/  UIADD3 UR18, UR7, 0x304, URZ ;  /* 0x0000030407127890 */ /* 0x000fe2000fffe03f */
[----:B------:R-:W-:Y:S01]  /*55a0*/  HGMMA.64x96x16.F32 R88, gdesc[UR40], RZ, !UPT, gsb0 ;  /* 0x01600000285879f0 */ /* 0x000fe2000c0008ff */
[----:B------:R-:W-:Y:S01]  /*55b0*/  UIADD3 UR42, UR7, 0x2, URZ ;  /* 0x00000002072a7890 */ /* 0x000fe2000fffe03f */
[-C--:B------:R-:W-:Y:S01]  /*55c0*/  FMUL.FTZ R36, R36, R0.reuse ;  /* 0x0000000024247220 */ /* 0x080fe20000410000 */
[----:B------:R-:W-:Y:S01]  /*55d0*/  UMOV UR40, UR56 ;  /* 0x0000003800287c82 */ /* 0x000fe20008000000 */
[----:B------:R-:W-:Y:S01]  /*55e0*/  UMOV UR41, UR57 ;  /* 0x0000003900297c82 */ /* 0x000fe20008000000 */
[----:B------:R-:W-:Y:S01]  /*55f0*/  UMOV UR43, 0x40000040 ;  /* 0x40000040002b7882 */ /* 0x000fe20000000000 */
        /* <DEDUP_REMOVED lines=109> */
.L_x_1244:
[----:B------:R-:W-:Y:S01]  /*5cd0*/  ULEA UR7, UR4, UR60, 0x3 ;  /* 0x0000003c04077291 */ /* 0x000fe2000f8e183f */
[----:B------:R-:W-:-:S05]  /*5ce0*/  IMAD.U32 R0, RZ, RZ, UR46 ;  /* 0x0000002eff007e24 */ /* 0x000fca000f8e00ff */
[----:B------:R-:W-:-:S04]  /*5cf0*/  SHF.L.U32 R0, R0, 0x1f, RZ ;  /* 0x0000001f00007819 */ /* 0x000fc800000006ff */
[----:B------:R2:W3:Y:S01]  /*5d00*/  SYNCS.PHASECHK.TRANS64.TRYWAIT P1, [UR7+0x2a850], R0 ;  /* 0x02a85000ff0075a7 */ /* 0x0004e20008020147 */
[----:B------:R-:W-:Y:S05]  /*5d10*/  @!P0 BRA `(.L_x_1245) ;  /* 0x0000000000048947 */ /* 0x000fea0003800000 */
[----:B------:R-:W-:Y:S01]  /*5d20*/  BPT.TRAP 0x1 ;  /* 0x000000040000795c */ /* 0x000fe20000300000 */
.L_x_1245:
[----:B---3--:R-:W-:Y:S05]  /*5d30*/  @P1 BRA `(.L_x_1246) ;  /* 0x0000000000081947 */ /* 0x008fea0003800000 */
[----:B------:R-:W3:Y:S02]  /*5d40*/  SYNCS.PHASECHK.TRANS64.TRYWAIT P1, [UR7+0x2a850], R0 ;  /* 0x02a85000ff0075a7 */ /* 0x000ee40008020147 */
[----:B---3--:R-:W-:Y:S05]  /*5d50*/  @!P1 BRA `(.L_x_1247) ;  /* 0x0000012800289947 */ /* 0x008fea0003800000 */
.L_x_1246:
        /* <DEDUP_REMOVED lines=37> */
.L_x_1248:
[----:B------:R-:W-:Y:S01]  /*5fb0*/  R2UR UR4, R19 ;  /* 0x00000000130472ca */ /* 0x000fe200000e0000 */
[----:B------:R-:W-:Y:S01]  /*5fc0*/  FMUL.FTZ R139, R96, UR5 ;  /* 0x00000005608b7c20 */ /* 0x000fe20008410000 */
[----:B------:R-:W-:Y:S01]  /*5fd0*/  FMUL.FTZ R96, R131, UR5 ;  /* 0x0000000583607c20 */ /* 0x000fe20008410000 */
[----:B------:R-:W3:Y:S01]  /*5fe0*/  S2UR UR10, SR_CgaCtaId ;  /* 0x00000000000a79c3 */ /* 0x000ee20000008800 */
[----:B------:R-:W-:Y:S01]  /*5ff0*/  FMUL.FTZ R2, R91, UR5 ;  /* 0x000000055b027c20 */ /* 0x000fe20008410000 */
[----:B------:R-:W-:Y:S01]  /*6000*/  FMUL.FTZ R91, R106, UR5 ;  /* 0x000000056a5b7c20 */ /* 0x000fe20008410000 */
[----:B------:R-:W-:Y:S01]  /*6010*/  UISETP.NE.AND UP0, UPT, UR61, URZ, UPT ;  /* 0x0000003f3d00728c */ /* 0x000fe2000bf05270 */
[----:B------:R-:W-:Y:S01]  /*6020*/  FMUL.FTZ R15, R88, UR5 ;  /* 0x00000005580f7c20 */ /* 0x000fe20008410000 */
[----:B------:R-:W-:Y:S01]  /*6030*/  FMUL.FTZ R136, R89, UR5 ;  /* 0x0000000559887c20 */ /* 0x000fe20008410000 */
[----:B0-2---:R-:W-:Y:S01]  /*6040*/  FMUL.FTZ R0, R90, UR5 ;  /* 0x000000055a007c20 */ /* 0x005fe20008410000 */
[----:B------:R-:W-:Y:S01]  /*6050*/  FMUL.FTZ R138, R92, UR5 ;  /* 0x000000055c8a7c20 */ /* 0x000fe20008410000 */
[----:B------:R-:W-:Y:S01]  /*6060*/  FMUL.FTZ R137, R93, UR5 ;  /* 0x000000055d897c20 */ /* 0x000fe20008410000 */
[----:B------:R-:W-:Y:S01]  /*6070*/  FMUL.FTZ R140, R97, UR5 ;  /* 0x00000005618c7c20 */ /* 0x000fe20008410000 */
[----:B------:R-:W-:Y:S01]  /*6080*/  UISETP.NE.AND UP1, UPT, UR4, URZ, UPT ;  /* 0x0000003f0400728c */ /* 0x000fe2000bf25270 */
[----:B------:R-:W-:Y:S01]  /*6090*/  R2UR UR4, R22 ;  /* 0x00000000160472ca */ /* 0x000fe200000e0000 */
[----:B------:R-:W-:Y:S01]  /*60a0*/  FMUL.FTZ R20, R99, UR5 ;  /* 0x0000000563147c20 */ /* 0x000fe20008410000 */
[----:B------:R-:W-:Y:S01]  /*60b0*/  FMUL.FTZ R88, R103, UR5 ;  /* 0x0000000567587c20 */ /* 0x000fe20008410000 */
[----:B------:R-:W-:Y:S01]  /*60c0*/  FMUL.FTZ R14, R94, UR5 ;  /* 0x000000055e0e7c20 */ /* 0x000fe20008410000 */
[----:B-1----:R-:W-:Y:S01]  /*60d0*/  FMUL.FTZ R11, R95, UR5 ;  /* 0x000000055f0b7c20 */ /* 0x002fe20008410000 */
[----:B------:R-:W-:Y:S01]  /*60e0*/  PLOP3.LUT P1, PT, PT, PT, UP1, 0x80, 0x0 ;  /* 0x000000000000781c */ /* 0x000fe20003f2f018 */
[----:B------:R-:W-:Y:S01]  /*60f0*/  FMUL.FTZ R21, R98, UR5 ;  /* 0x0000000562157c20 */ /* 0x000fe20008410000 */
[----:B------:R-:W-:Y:S01]  /*6100*/  PLOP3.LUT P2, PT, PT, PT, UP1, 0x80, 0x0 ;  /* 0x000000000000781c */ /* 0x000fe20003f4f018 */
[----:B------:R-:W-:Y:S01]  /*6110*/  FMUL.FTZ R141, R100, UR5 ;  /* 0x00000005648d7c20 */ /* 0x000fe20008410000 */
[----:B------:R-:W-:Y:S01]  /*6120*/  FMUL.FTZ R142, R101, UR5 ;  /* 0x00000005658e7c20 */ /* 0x000fe20008410000 */
[----:B------:R-:W-:Y:S01]  /*6130*/  FMUL.FTZ R89, R102, UR5 ;  /* 0x0000000566597c20 */ /* 0x000fe20008410000 */
[----:B------:R-:W-:Y:S01]  /*6140*/  FMUL.FTZ R143, R104, UR5 ;  /* 0x00000005688f7c20 */ /* 0x000fe20008410000 */
[----:B------:R-:W-:Y:S01]  /*6150*/  FMUL.FTZ R144, R105, UR5 ;  /* 0x0000000569907c20 */ /* 0x000fe20008410000 */
[----:B------:R-:W-:Y:S01]  /*6160*/  VIADD R131, R23, UR4 ;  /* 0x0000000417837c36 */ /* 0x000fe20008000000 */
[----:B------:R-:W-:Y:S01]  /*6170*/  @UP1 ULDC UR4, c[0x0][0x44c] ;  /* 0x0001130000041ab9 */ /* 0x000fe20000000800 */
[----:B------:R-:W-:Y:S01]  /*6180*/  FMUL.FTZ R90, R107, UR5 ;  /* 0x000000056b5a7c20 */ /* 0x000fe20008410000 */
[----:B------:R-:W-:Y:S01]  /*6190*/  FMUL.FTZ R93, R111, UR5 ;  /* 0x000000056f5d7c20 */ /* 0x000fe20008410000 */
[----:B------:R-:W-:Y:S01]  /*61a0*/  FMUL.FTZ R97, R115, UR5 ;  /* 0x0000000573617c20 */ /* 0x000fe20008410000 */
[----:B------:R-:W-:Y:S01]  /*61b0*/  @P1 IMAD.HI.U32 R12, R131, UR4, RZ ;  /* 0x00000004830c1c27 */ /* 0x000fe2000f8e00ff */
[----:B------:R-:W-:-:S03]  /*61c0*/  @UP1 ULDC UR4, c[0x0][0x450] ;  /* 0x0001140000041ab9 */ /* 0x000fc60000000800 */
[----:B------:R-:W-:Y:S01]  /*61d0*/  FMUL.FTZ R99, R119, UR5 ;  /* 0x0000000577637c20 */ /* 0x000fe20008410000 */
[----:B------:R-:W-:Y:S01]  /*61e0*/  FMUL.FTZ R103, R123, UR5 ;  /* 0x000000057b677c20 */ /* 0x000fe20008410000 */
[----:B------:R-:W-:Y:S01]  /*61f0*/  FMUL.FTZ R92, R127, UR5 ;  /* 0x000000057f5c7c20 */ /* 0x000fe20008410000 */
[----:B------:R-:W-:Y:S01]  /*6200*/  @P2 SHF.R.U32.HI R131, RZ, UR4, R12 ;  /* 0x00000004ff832c19 */ /* 0x000fe2000801160c */
[----:B------:R-:W-:Y:S01]  /*6210*/  FMUL.FTZ R150, R133, UR5 ;  /* 0x0000000585967c20 */ /* 0x000fe20008410000 */
[----:B------:R-:W-:Y:S01]  /*6220*/  FMUL.FTZ R107, R108, UR5 ;  /* 0x000000056c6b7c20 */ /* 0x000fe20008410000 */
[----:B------:R-:W-:Y:S01]  /*6230*/  FMUL.FTZ R109, R109, UR5 ;  /* 0x000000056d6d7c20 */ /* 0x000fe20008410000 */
[----:B------:R-:W-:Y:S01]  /*6240*/  FMUL.FTZ R94, R110, UR5 ;  /* 0x000000056e5e7c20 */ /* 0x000fe20008410000 */
        /* <DEDUP_REMOVED lines=18> */
[----:B------:R-:W-:-:S02]  /*6370*/  IMAD R133, R10, -0x60, RZ ;  /* 0xffffffa00a857824 */ /* 0x000fc400078e02ff */
[----:B------:R-:W-:Y:S01]  /*6380*/  FMUL.FTZ R102, R135, UR5 ;  /* 0x0000000587667c20 */ /* 0x000fe20008410000 */
[----:B------:R-:W-:Y:S01]  /*6390*/  UIADD3 UR6, UR6, 0x2a840, URZ ;  /* 0x0002a84006067890 */ /* 0x000fe2000fffe03f */
[----:B------:R-:W-:Y:S01]  /*63a0*/  PLOP3.LUT P1, PT, PT, PT, UP0, 0x40, 0x0 ;  /* 0x000000000000781c */ /* 0x000fe20003f2e808 */
[----:B------:R-:W1:Y:S01]  /*63b0*/  MUFU.TANH R15, R15 ;  /* 0x0000000f000f7308 */ /* 0x000e620000002400 */
[----:B------:R-:W-:Y:S01]  /*63c0*/  IADD3 R12, -R18, 0x1, R133 ;  /* 0x00000001120c7810 */ /* 0x000fe20007ffe185 */
[----:B---3--:R-:W-:Y:S01]  /*63d0*/  UPRMT UR6, UR10, 0x654, UR6 ;  /* 0x000006540a067896 */ /* 0x008fe20008000006 */
[----:B------:R-:W-:Y:S02]  /*63e0*/  IMAD.IADD R129, R133, 0x1, -R18 ;  /* 0x0000000185817824 */ /* 0x000fe400078e0a12 */
[----:B------:R-:W-:Y:S01]  /*63f0*/  UMOV UR10, UR51 ;  /* 0x00000033000a7c82 */ /* 0x000fe20008000000 */
[----:B------:R-:W-:Y:S01]  /*6400*/  IADD3 R12, -R17, R12, R16 ;  /* 0x0000000c110c7210 */ /* 0x000fe20007ffe110 */
[----:B------:R-:W-:Y:S01]  /*6410*/  ULOP3.LUT UR4, URZ, UR10, URZ, 0x33, !UPT ;  /* 0x0000000a3f047292 */ /* 0x000fe2000f8e333f */
[----:B------:R-:W2:Y:S03]  /*6420*/  MUFU.TANH R136, R136 ;  /* 0x0000008800887308 */ /* 0x000ea60000002400 */
[C---:B------:R-:W-:Y:S01]  /*6430*/  VIADD R145, R12.reuse, UR54 ;  /* 0x000000360c917c36 */ /* 0x040fe20008000000 */
[----:B------:R-:W-:Y:S01]  /*6440*/  SYNCS.ARRIVE.TRANS64.RED.A1T0 RZ, [UR6], RZ ;  /* 0x000000ffffff79a7 */ /* 0x000fe20008100406 */
[----:B------:R-:W-:-:S02]  /*6450*/  VIADD R135, R12, UR4 ;  /* 0x000000040c877c36 */ /* 0x000fc40008000000 */
[--C-:B0-----:R-:W-:Y:S01]  /*6460*/  IMAD.IADD R149, R145, 0x1, R106.reuse ;  /* 0x0000000191957824 */ /* 0x101fe200078e026a */
[----:B------:R-:W0:Y:S01]  /*6470*/  MUFU.TANH R0, R0 ;  /* 0x0000000000007308 */ /* 0x000e220000002400 */
[----:B------:R-:W-:-:S07]  /*6480*/  IMAD.IADD R147, R135, 0x1, R106 ;  /* 0x0000000187937824 */ /* 0x000fce00078e026a */
        /* <DEDUP_REMOVED lines=58> */
.L_x_1251:
[----:B------:R-:W-:-:S05]  /*6830*/  IMAD.U32 R108, RZ, RZ, UR50 ;  /* 0x00000032ff6c7e24 */ /* 0x000fca000f8e00ff */
[----:B------:R-:W-:-:S13]  /*6840*/  ISETP.NE.AND P1, PT, R108, 0x1, PT ;  /* 0x000000016c00780c */ /* 0x000fda0003f25270 */
[----:B------:R-:W1:Y:S02]  /*6850*/  @P1 LDC.64 R12, c[0x0][0x9e8] ;  /* 0x00027a00ff0c1b82 */ /* 0x000e640000000a00 */
[----:B-1----:R-:W-:-:S05]  /*6860*/  @P1 IMAD.HI.U32 R12, R106, R12, RZ ;  /* 0x0000000c6a0c1227 */ /* 0x002fca00078e00ff */
[----:B------:R-:W-:-:S07]  /*6870*/  @P1 SHF.R.U32.HI R106, RZ, R13, R12 ;  /* 0x0000000dff6a1219 */ /* 0x000fce000001160c */
.L_x_1252:
[----:B------:R-:W-:Y:S05]  /*6880*/  BSYNC B0 ;  /* 0x0000000000007941 */ /* 0x000fea0003800000 */
.L_x_1250:
[----:B------:R-:W-:-:S05]  /*6890*/  IMAD R106, R106, R108, R129 ;  /* 0x0000006c6a6a7224 */ /* 0x000fca00078e0281 */
[----:B------:R-:W-:Y:S02]  /*68a0*/  VIADDMNMX R149, R106, R108, R149, PT ;  /* 0x0000006c6a957246 */ /* 0x000fe40003800195 */
[----:B------:R-:W-:-:S07]  /*68b0*/  VIMNMX R147, R147, R106, !PT ;  /* 0x0000006a93937248 */ /* 0x000fce0007fe0100 */
.L_x_1249:
[C---:B------:R-:W-:Y:S01]  /*68c0*/  ISETP.GE.AND P2, PT, R133.reuse, 0x9, PT ;  /* 0x000000098500780c */ /* 0x040fe20003f46270 */
[----:B------:R-:W1:Y:S01]  /*68d0*/  SHFL.IDX PT, R12, R131, 0x1, 0x1c1f ;  /* 0x003c1f00830c7f89 */ /* 0x000e6200000e0000 */
[----:B------:R-:W-:Y:S01]  /*68e0*/  ISETP.GE.AND P1, PT, R133, 0x2, PT ;  /* 0x000000028500780c */ /* 0x000fe20003f26270 */
[----:B------:R-:W-:Y:S01]  /*68f0*/  UISETP.NE.AND UP0, UPT, UR61, URZ, UPT ;  /* 0x0000003f3d00728c */ /* 0x000fe2000bf05270 */
[C---:B------:R-:W-:Y:S02]  /*6900*/  ISETP.GT.AND P3, PT, R147.reuse, 0x8, !P2 ;  /* 0x000000089300780c */ /* 0x040fe40005764270 */
[----:B------:R-:W-:Y:S02]  /*6910*/  ISETP.GT.AND P4, PT, R147, 0x1, !P1 ;  /* 0x000000019300780c */ /* 0x000fe40004f84270 */
[----:B------:R-:W-:Y:S02]  /*6920*/  ISETP.LT.OR P3, PT, R149, 0x9, P3 ;  /* 0x000000099500780c */ /* 0x000fe40001f61670 */
[----:B------:R-:W-:-:S02]  /*6930*/  ISETP.GE.AND P5, PT, R133, 0x11, PT ;  /* 0x000000118500780c */ /* 0x000fc40003fa6270 */
[----:B------:R-:W-:Y:S02]  /*6940*/  FSEL R106, R138, -INF , !P3 ;  /* 0xff8000008a6a7808 */ /* 0x000fe40005800000 */
        /* <DEDUP_REMOVED lines=8> */
[----:B0-----:R-:W-:Y:S02]  /*69d0*/  FSEL R110, R139, -INF , !P3 ;  /* 0xff8000008b6e7808 */ /* 0x001fe40005800000 */
        /* <DEDUP_REMOVED lines=30> */
[----:B------:R-:W-:Y:S01]  /*6bc0*/  FSEL R122, R107, -INF , !P3 ;  /* 0xff8000006b7a7808 */ /* 0x000fe20005800000 */
[----:B-1----:R-:W-:Y:S01]  /*6bd0*/  IMAD.IADD R107, R145, 0x1, R12 ;  /* 0x00000001916b7824 */ /* 0x002fe200078e020c */
[----:B------:R-:W-:-:S02]  /*6be0*/  ISETP.GT.AND P3, PT, R147, 0x29, !P4 ;  /* 0x000000299300780c */ /* 0x000fc40006764270 */
[----:B------:R-:W-:Y:S02]  /*6bf0*/  P2R R153, PR, RZ, 0x10 ;  /* 0x00000010ff997803 */ /* 0x000fe40000000000 */
[----:B------:R-:W-:Y:S02]  /*6c00*/  ISETP.LT.OR P3, PT, R149, 0x2a, P3 ;  /* 0x0000002a9500780c */ /* 0x000fe40001f61670 */
[----:B------:R-:W-:Y:S02]  /*6c10*/  ISETP.GE.AND P4, PT, R133, 0x31, PT ;  /* 0x000000318500780c */ /* 0x000fe40003f86270 */
[----:B------:R-:W-:Y:S01]  /*6c20*/  FSEL R124, R109, -INF , !P3 ;  /* 0xff8000006d7c7808 */ /* 0x000fe20005800000 */
[----:B------:R-:W-:Y:S01]  /*6c30*/  IMAD.IADD R109, R135, 0x1, R12 ;  /* 0x00000001876d7824 */ /* 0x000fe200078e020c */
        /* <DEDUP_REMOVED lines=60> */
[----:B------:R-:W-:-:S04]  /*7000*/  ISETP.GT.AND P6, PT, R147, 0x59, !P6 ;  /* 0x000000599300780c */ /* 0x000fc800077c4270 */
[----:B------:R-:W-:-:S04]  /*7010*/  ISETP.LT.OR P6, PT, R149, 0x5a, P6 ;  /* 0x0000005a9500780c */ /* 0x000fc800037c1670 */
[----:B------:R-:W-:Y:S02]  /*7020*/  FSEL R150, R150, -INF , !P6 ;  /* 0xff80000096967808 */ /* 0x000fe40007000000 */
[----:B------:R-:W-:-:S13]  /*7030*/  PLOP3.LUT P6, PT, PT, PT, UP0, 0x40, 0x0 ;  /* 0x000000000000781c */ /* 0x000fda0003fce808 */
[----:B------:R-:W-:Y:S05]  /*7040*/  @P6 BRA `(.L_x_1253) ;  /* 0x0000000000546947 */ /* 0x000fea0003800000 */
[----:B------:R-:W-:Y:S01]  /*7050*/  IADD3 R111, -R17, R16, R12 ;  /* 0x00000010116f7210 */ /* 0x000fe20007ffe10c */
[----:B------:R-:W-:Y:S03]  /*7060*/  BSSY B0, `(.L_x_1254) ;  /* 0x0000010000007945 */ /* 0x000fe60003800000 */
        /* <DEDUP_REMOVED lines=10> */
.L_x_1255:
[----:B------:R-:W-:-:S05]  /*7110*/  IMAD.U32 R158, RZ, RZ, UR50 ;  /* 0x00000032ff9e7e24 */ /* 0x000fca000f8e00ff */
[----:B------:R-:W-:-:S13]  /*7120*/  ISETP.NE.AND P6, PT, R158, 0x1, PT ;  /* 0x000000019e00780c */ /* 0x000fda0003fc5270 */
[----:B------:R-:W0:Y:S02]  /*7130*/  @P6 LDC.64 R12, c[0x0][0x9e8] ;  /* 0x00027a00ff0c6b82 */ /* 0x000e240000000a00 */
[----:B0-----:R-:W-:-:S05]  /*7140*/  @P6 IMAD.HI.U32 R12, R111, R12, RZ ;  /* 0x0000000c6f0c6227 */ /* 0x001fca00078e00ff */
[----:B------:R-:W-:-:S07]  /*7150*/  @P6 SHF.R.U32.HI R111, RZ, R13, R12 ;  /* 0x0000000dff6f6219 */ /* 0x000fce000001160c */
.L_x_1256:
[----:B------:R-:W-:Y:S05]  /*7160*/  BSYNC B0 ;  /* 0x0000000000007941 */ /* 0x000fea0003800000 */
.L_x_1254:
[----:B------:R-:W-:-:S05]  /*7170*/  IMAD R12, R111, R158, R129 ;  /* 0x0000009e6f0c7224 */ /* 0x000fca00078e0281 */
[----:B------:R-:W-:Y:S02]  /*7180*/  VIADDMNMX R107, R12, R158, R107, PT ;  /* 0x0000009e0c6b7246 */ /* 0x000fe4000380016b */
[----:B------:R-:W-:-:S07]  /*7190*/  VIMNMX R109, R109, R12, !PT ;  /* 0x0000000c6d6d7248 */ /* 0x000fce0007fe0100 */
.L_x_1253:
        /* <DEDUP_REMOVED lines=27> */
[----:B------:R-:W-:Y:S02]  /*7350*/  ISETP.NE.AND P2, PT, R208, RZ, PT ;  /* 0x000000ffd000720c */ /* 0x000fe40003f45270 */
        /* <DEDUP_REMOVED lines=49> */
[----:B------:R-:W-:Y:S02]  /*7670*/  ISETP.LT.OR P1, PT, R107, 0x32, P1 ;  /* 0x000000326b00780c */ /* 0x000fe40000f21670 */
[----:B------:R-:W-:Y:S02]  /*7680*/  ISETP.GT.AND P4, PT, R109, 0x51, !P4 ;  /* 0x000000516d00780c */ /* 0x000fe40006784270 */
[----:B------:R-:W-:Y:S02]  /*7690*/  FSEL R212, R97, -INF , !P1 ;  /* 0xff80000061d47808 */ /* 0x000fe40004800000 */
[----:B------:R-:W-:-:S02]  /*76a0*/  ISETP.NE.AND P1, PT, R159, RZ, PT ;  /* 0x000000ff9f00720c */ /* 0x000fc40003f25270 */
[----:B------:R-:W-:Y:S02]  /*76b0*/  ISETP.LT.OR P3, PT, R107, 0x51, P3 ;  /* 0x000000516b00780c */ /* 0x000fe40001f61670 */
[C---:B------:R-:W-:Y:S02]  /*76c0*/  ISETP.GT.AND P1, PT, R109.reuse, 0x38, !P1 ;  /* 0x000000386d00780c */ /* 0x040fe40004f24270 */
[----:B------:R-:W-:Y:S02]  /*76d0*/  ISETP.GT.AND P5, PT, R109, 0x58, !P5 ;  /* 0x000000586d00780c */ /* 0x000fe40006fa4270 */
[C---:B------:R-:W-:Y:S02]  /*76e0*/  ISETP.LT.OR P1, PT, R107.reuse, 0x39, P1 ;  /* 0x000000396b00780c */ /* 0x040fe40000f21670 */
[----:B------:R-:W-:Y:S02]  /*76f0*/  ISETP.LT.OR P4, PT, R107, 0x52, P4 ;  /* 0x000000526b00780c */ /* 0x000fe40002781670 */
[----:B------:R-:W-:-:S02]  /*7700*/  FSEL R100, R100, -INF , !P1 ;  /* 0xff80000064647808 */ /* 0x000fc40004800000 */
[----:B------:R-:W-:Y:S02]  /*7710*/  ISETP.NE.AND P1, PT, R115, RZ, PT ;  /* 0x000000ff7300720c */ /* 0x000fe40003f25270 */
[----:B-1----:R-:W-:Y:S02]  /*7720*/  FMNMX.FTZ R14, R13, R12, !PT ;  /* 0x0000000c0d0e7209 */ /* 0x002fe40007810000 */
[----:B------:R-:W-:Y:S02]  /*7730*/  ISETP.GT.AND P1, PT, R109, 0x39, !P1 ;  /* 0x000000396d00780c */ /* 0x000fe40004f24270 */
[C---:B------:R-:W-:Y:S01]  /*7740*/  ISETP.LT.OR P5, PT, R107.reuse, 0x59, P5 ;  /* 0x000000596b00780c */ /* 0x040fe20002fa1670 */
[----:B------:R-:W1:Y:S01]  /*7750*/  SHFL.BFLY PT, R21, R14, 0x1, 0x1f ;  /* 0x0c201f000e157f89 */ /* 0x000e6200000e0000 */
[----:B------:R-:W-:Y:S02]  /*7760*/  ISETP.LT.OR P1, PT, R107, 0x3a, P1 ;  /* 0x0000003a6b00780c */ /* 0x000fe40000f21670 */
[----:B------:R-:W-:-:S02]  /*7770*/  FSEL R224, R101, -INF , !P5 ;  /* 0xff80000065e07808 */ /* 0x000fc40006800000 */
        /* <DEDUP_REMOVED lines=8> */
[----:B-1----:R-:W-:Y:S02]  /*7800*/  FMNMX.FTZ R12, R14, R21, !PT ;  /* 0x000000150e0c7209 */ /* 0x002fe40007810000 */
[----:B------:R-:W-:-:S02]  /*7810*/  FSEL R216, R103, -INF , !P1 ;  /* 0xff80000067d87808 */ /* 0x000fc40004800000 */
[----:B------:R-:W-:Y:S01]  /*7820*/  ISETP.GT.AND P1, PT, R109, 0x48, !P6 ;  /* 0x000000486d00780c */ /* 0x000fe20007724270 */
[----:B0-----:R-:W-:Y:S01]  /*7830*/  FMUL.FTZ R93, R12, R11 ;  /* 0x0000000b0c5d7220 */ /* 0x001fe20000410000 */
[----:B------:R-:W-:Y:S02]  /*7840*/  ISETP.NE.AND P6, PT, R121, RZ, PT ;  /* 0x000000ff7900720c */ /* 0x000fe40003fc5270 */
[----:B------:R-:W-:Y:S02]  /*7850*/  ISETP.LT.OR P1, PT, R107, 0x49, P1 ;  /* 0x000000496b00780c */ /* 0x000fe40000f21670 */
[----:B------:R-:W-:Y:S02]  /*7860*/  ISETP.GT.AND P2, PT, R109, 0x49, !P2 ;  /* 0x000000496d00780c */ /* 0x000fe40005744270 */
[----:B------:R-:W-:Y:S02]  /*7870*/  FSEL R218, R105, -INF , !P1 ;  /* 0xff80000069da7808 */ /* 0x000fe40004800000 */
[----:B------:R-:W-:-:S02]  /*7880*/  ISETP.GT.AND P1, PT, R109, RZ, !P6 ;  /* 0x000000ff6d00720c */ /* 0x000fc40007724270 */
[C---:B------:R-:W-:Y:S02]  /*7890*/  ISETP.LT.OR P2, PT, R107.reuse, 0x4a, P2 ;  /* 0x0000004a6b00780c */ /* 0x040fe40001741670 */
[----:B------:R-:W-:Y:S02]  /*78a0*/  ISETP.LT.OR P1, PT, R107, 0x1, P1 ;  /* 0x000000016b00780c */ /* 0x000fe40000f21670 */
[----:B------:R-:W-:Y:S02]  /*78b0*/  ISETP.NE.AND P6, PT, R119, RZ, PT ;  /* 0x000000ff7700720c */ /* 0x000fe40003fc5270 */
[----:B------:R-:W-:Y:S02]  /*78c0*/  FSEL R222, R0, -INF , !P1 ;  /* 0xff80000000de7808 */ /* 0x000fe40004800000 */
[----:B------:R-:W-:Y:S02]  /*78d0*/  FSETP.NEU.FTZ.AND P1, PT, R12, -INF , PT ;  /* 0xff8000000c00780b */ /* 0x000fe40003f3d000 */
[----:B------:R-:W-:-:S02]  /*78e0*/  FMNMX.FTZ R13, R222, R9, !PT ;  /* 0x00000009de0d7209 */ /* 0x000fc40007810000 */
[----:B------:R-:W-:Y:S02]  /*78f0*/  FSEL R93, R93, RZ, P1 ;  /* 0x000000ff5d5d7208 */ /* 0x000fe40000800000 */
[----:B------:R-:W-:Y:S02]  /*7900*/  FMNMX.FTZ R13, R2, R13, !PT ;  /* 0x0000000d020d7209 */ /* 0x000fe40007810000 */
[----:B------:R-:W-:Y:S01]  /*7910*/  ISETP.GT.AND P6, PT, R109, 0x59, !P6 ;  /* 0x000000596d00780c */ /* 0x000fe200077c4270 */
[--C-:B------:R-:W-:Y:S01]  /*7920*/  FFMA.FTZ R89, R15, R11, -R93.reuse ;  /* 0x0000000b0f597223 */ /* 0x100fe2000001085d */
[----:B------:R-:W-:Y:S01]  /*7930*/  FMNMX.FTZ R13, R152, R13, !PT ;  /* 0x0000000d980d7209 */ /* 0x000fe20007810000 */
[-CC-:B------:R-:W-:Y:S01]  /*7940*/  FFMA.FTZ R15, R110, R11.reuse, -R93.reuse ;  /* 0x0000000b6e0f7223 */ /* 0x180fe2000001085d */
[----:B------:R-:W-:Y:S01]  /*7950*/  FSEL R110, R92, -INF , !P2 ;  /* 0xff8000005c6e7808 */ /* 0x000fe20005000000 */
[--C-:B------:R-:W-:Y:S01]  /*7960*/  FFMA.FTZ R220, R136, R11, -R93.reuse ;  /* 0x0000000b88dc7223 */ /* 0x100fe2000001085d */
[----:B------:R-:W-:Y:S01]  /*7970*/  FMNMX.FTZ R13, R154, R13, !PT ;  /* 0x0000000d9a0d7209 */ /* 0x000fe20007810000 */
[-CC-:B------:R-:W-:Y:S01]  /*7980*/  FFMA.FTZ R136, R108, R11.reuse, -R93.reuse ;  /* 0x0000000b6c887223 */ /* 0x180fe2000001085d */
[-CC-:B------:R-:W-:Y:S01]  /*7990*/  FFMA.FTZ R108, R112, R11.reuse, -R93.reuse ;  /* 0x0000000b706c7223 */ /* 0x180fe2000001085d */
[----:B------:R-:W-:Y:S01]  /*79a0*/  FSEL R112, R95, -INF , !P3 ;  /* 0xff8000005f707808 */ /* 0x000fe20005800000 */
[--C-:B------:R-:W-:Y:S01]  /*79b0*/  FFMA.FTZ R21, R106, R11, -R93.reuse ;  /* 0x0000000b6a157223 */ /* 0x100fe2000001085d */
[----:B------:R-:W-:Y:S01]  /*79c0*/  FMNMX.FTZ R13, R156, R13, !PT ;  /* 0x0000000d9c0d7209 */ /* 0x000fe20007810000 */
[-CC-:B------:R-:W-:Y:S01]  /*79d0*/  FFMA.FTZ R106, R116, R11.reuse, -R93.reuse ;  /* 0x0000000b746a7223 */ /* 0x180fe2000001085d */
[----:B------:R-:W-:Y:S01]  /*79e0*/  FSEL R116, R96, -INF , !P4 ;  /* 0xff80000060747808 */ /* 0x000fe20006000000 */
[--C-:B------:R-:W-:Y:S01]  /*79f0*/  FFMA.FTZ R95, R122, R11, -R93.reuse ;  /* 0x0000000b7a5f7223 */ /* 0x100fe2000001085d */
[----:B------:R-:W-:Y:S01]  /*7a00*/  FMNMX.FTZ R13, R20, R13, !PT ;  /* 0x0000000d140d7209 */ /* 0x000fe20007810000 */
[----:B------:R-:W-:Y:S01]  /*7a10*/  MUFU.EX2 R89, R89 ;  /* 0x0000005900597308 */ /* 0x000fe20000000800 */
        /* <DEDUP_REMOVED lines=8> */
[----:B------:R-:W-:Y:S01]  /*7aa0*/  FSEL R109, R12, RZ, P1 ;  /* 0x000000ff0c6d7208 */ /* 0x000fe20000800000 */
[--C-:B------:R-:W-:Y:S01]  /*7ab0*/  FFMA.FTZ R118, R118, R11, -R93.reuse ;  /* 0x0000000b76767223 */ /* 0x100fe2000001085d */
[----:B------:R-:W-:Y:S01]  /*7ac0*/  FMNMX.FTZ R13, R208, R13, !PT ;  /* 0x0000000dd00d7209 */ /* 0x000fe20007810000 */
[-CC-:B------:R-:W-:Y:S01]  /*7ad0*/  FFMA.FTZ R92, R120, R11.reuse, -R93.reuse ;  /* 0x0000000b785c7223 */ /* 0x180fe2000001085d */
[-CC-:B------:R-:W-:Y:S01]  /*7ae0*/  FFMA.FTZ R101, R128, R11.reuse, -R93.reuse ;  /* 0x0000000b80657223 */ /* 0x180fe2000001085d */
[--C-:B------:R-:W-:Y:S01]  /*7af0*/  FFMA.FTZ R99, R134, R11, -R93.reuse ;  /* 0x0000000b86637223 */ /* 0x100fe2000001085d */
[----:B------:R-:W-:Y:S01]  /*7b00*/  FMNMX.FTZ R13, R90, R13, !PT ;  /* 0x0000000d5a0d7209 */ /* 0x000fe20007810000 */
[----:B------:R-:W-:Y:S01]  /*7b10*/  MUFU.EX2 R21, R21 ;  /* 0x0000001500157308 */ /* 0x000fe20000000800 */
[-CC-:B------:R-:W-:Y:S01]  /*7b20*/  FFMA.FTZ R142, R142, R11.reuse, -R93.reuse ;  /* 0x0000000b8e8e7223 */ /* 0x180fe2000001085d */
[--C-:B------:R-:W-:Y:S01]  /*7b30*/  FFMA.FTZ R105, R144, R11, -R93.reuse ;  /* 0x0000000b90697223 */ /* 0x100fe2000001085d */
[----:B------:R-:W-:Y:S01]  /*7b40*/  FMNMX.FTZ R13, R94, R13, !PT ;  /* 0x0000000d5e0d7209 */ /* 0x000fe20007810000 */
[----:B------:R-:W-:-:S03]  /*7b50*/  FFMA.FTZ R120, R146, R11, -R93 ;  /* 0x0000000b92787223 */ /* 0x000fc6000001085d */
[----:B------:R-:W-:Y:S01]  /*7b60*/  FMNMX.FTZ R13, R210, R13, !PT ;  /* 0x0000000dd20d7209 */ /* 0x000fe20007810000 */
[----:B------:R-:W-:Y:S03]  /*7b70*/  MUFU.EX2 R136, R136 ;  /* 0x0000008800887308 */ /* 0x000fe60000000800 */
[----:B------:R-:W-:-:S04]  /*7b80*/  FMNMX.FTZ R13, R98, R13, !PT ;  /* 0x0000000d620d7209 */ /* 0x000fc80007810000 */
[----:B------:R-:W-:Y:S01]  /*7b90*/  FMNMX.FTZ R91, R212, R13, !PT ;  /* 0x0000000dd45b7209 */ /* 0x000fe20007810000 */
[----:B------:R-:W-:Y:S03]  /*7ba0*/  MUFU.EX2 R15, R15 ;  /* 0x0000000f000f7308 */ /* 0x000fe60000000800 */
[----:B------:R-:W-:-:S04]  /*7bb0*/  FMNMX.FTZ R91, R100, R91, !PT ;  /* 0x0000005b645b7209 */ /* 0x000fc80007810000 */
[----:B------:R-:W-:Y:S01]  /*7bc0*/  FMNMX.FTZ R91, R214, R91, !PT ;  /* 0x0000005bd65b7209 */ /* 0x000fe20007810000 */
[----:B------:R-:W-:Y:S03]  /*7bd0*/  MUFU.EX2 R108, R108 ;  /* 0x0000006c006c7308 */ /* 0x000fe60000000800 */
[----:B------:R-:W-:-:S04]  /*7be0*/  FMNMX.FTZ R91, R104, R91, !PT ;  /* 0x0000005b685b7209 */ /* 0x000fc80007810000 */
[----:B------:R-:W-:Y:S01]  /*7bf0*/  FMNMX.FTZ R97, R216, R91, !PT ;  /* 0x0000005bd8617209 */ /* 0x000fe20007810000 */
[----:B------:R0:W-:Y:S03]  /*7c00*/  MUFU.EX2 R13, R114 ;  /* 0x00000072000d7308 */ /* 0x0001e60000000800 */
[----:B------:R-:W-:-:S04]  /*7c10*/  FMNMX.FTZ R97, R218, R97, !PT ;  /* 0x00000061da617209 */ /* 0x000fc80007810000 */
[----:B------:R-:W-:Y:S01]  /*7c20*/  FMNMX.FTZ R97, R110, R97, !PT ;  /* 0x000000616e617209 */ /* 0x000fe20007810000 */
[----:B------:R-:W-:Y:S01]  /*7c30*/  MUFU.EX2 R106, R106 ;  /* 0x0000006a006a7308 */ /* 0x000fe20000000800 */
[----:B0-----:R-:W-:Y:S02]  /*7c40*/  FFMA.FTZ R114, R132, R11, -R93 ;  /* 0x0000000b84727223 */ /* 0x001fe4000001085d */
[----:B------:R-:W-:-:S04]  /*7c50*/  FMNMX.FTZ R97, R112, R97, !PT ;  /* 0x0000006170617209 */ /* 0x000fc80007810000 */
[----:B------:R-:W-:Y:S01]  /*7c60*/  FMNMX.FTZ R97, R116, R97, !PT ;  /* 0x0000006174617209 */ /* 0x000fe20007810000 */
[----:B------:R0:W-:Y:S03]  /*7c70*/  MUFU.EX2 R91, R118 ;  /* 0x00000076005b7308 */ /* 0x0001e60000000800 */
[----:B------:R-:W-:-:S04]  /*7c80*/  FMNMX.FTZ R97, R224, R97, !PT ;  /* 0x00000061e0617209 */ /* 0x000fc80007810000 */
[----:B------:R-:W-:Y:S01]  /*7c90*/  FMNMX.FTZ R0, R122, R97, !PT ;  /* 0x000000617a007209 */ /* 0x000fe20007810000 */
[----:B------:R-:W-:Y:S01]  /*7ca0*/  MUFU.EX2 R92, R92 ;  /* 0x0000005c005c7308 */ /* 0x000fe20000000800 */
[-CC-:B------:R-:W-:Y:S01]  /*7cb0*/  FFMA.FTZ R97, R130, R11.reuse, -R93.reuse ;  /* 0x0000000b82617223 */ /* 0x180fe2000001085d */
[-CC-:B0-----:R-:W-:Y:S01]  /*7cc0*/  FFMA.FTZ R118, R138, R11.reuse, -R93.reuse ;  /* 0x0000000b8a767223 */ /* 0x181fe2000001085d */
[--C-:B------:R-:W-:Y:S01]  /*7cd0*/  FFMA.FTZ R138, R148, R11, -R93.reuse ;  /* 0x0000000b948a7223 */ /* 0x100fe2000001085d */
[----:B------:R-:W0:Y:S04]  /*7ce0*/  SHFL.BFLY PT, R103, R0, 0x2, 0x1f ;  /* 0x0c401f0000677f89 */ /* 0x000e2800000e0000 */
[----:B------:R-:W-:Y:S08]  /*7cf0*/  MUFU.EX2 R95, R95 ;  /* 0x0000005f005f7308 */ /* 0x000ff00000000800 */
[----:B------:R-:W-:Y:S08]  /*7d00*/  MUFU.EX2 R102, R102 ;  /* 0x0000006600667308 */ /* 0x000ff00000000800 */
[----:B------:R-:W-:Y:S01]  /*7d10*/  MUFU.EX2 R96, R96 ;  /* 0x0000006000607308 */ /* 0x000fe20000000800 */
[----:B0-----:R-:W-:Y:S01]  /*7d20*/  FMNMX.FTZ R14, R0, R103, !PT ;  /* 0x00000067000e7209 */ /* 0x001fe20007810000 */
[----:B------:R-:W-:Y:S01]  /*7d30*/  FADD.FTZ R0, -R109, R8 ;  /* 0x000000086d007221 */ /* 0x000fe20000010100 */
[-CC-:B------:R-:W-:Y:S01]  /*7d40*/  FFMA.FTZ R103, R140, R11.reuse, -R93.reuse ;  /* 0x0000000b8c677223 */ /* 0x180fe2000001085d */
[----:B------:R-:W-:-:S04]  /*7d50*/  FFMA.FTZ R93, R150, R11, -R93 ;  /* 0x0000000b965d7223 */ /* 0x000fc8000001085d */
[----:B------:R-:W-:Y:S01]  /*7d60*/  MUFU.EX2 R101, R101 ;  /* 0x0000006500657308 */ /* 0x000fe20000000800 */
[----:B------:R-:W0:Y:S01]  /*7d70*/  SHFL.BFLY PT, R107, R14, 0x1, 0x1f ;  /* 0x0c201f000e6b7f89 */ /* 0x000e2200000e0000 */
[----:B------:R-:W-:-:S06]  /*7d80*/  FMUL.FTZ R0, R0, R11 ;  /* 0x0000000b00007220 */ /* 0x000fcc0000410000 */
[----:B------:R-:W1:Y:S08]  /*7d90*/  MUFU.EX2 R0, R0 ;  /* 0x0000000000007308 */ /* 0x000e700000000800 */
[----:B------:R-:W-:Y:S08]  /*7da0*/  MUFU.EX2 R97, R97 ;  /* 0x0000006100617308 */ /* 0x000ff00000000800 */
[----:B------:R-:W-:Y:S01]  /*7db0*/  MUFU.EX2 R114, R114 ;  /* 0x0000007200727308 */ /* 0x000fe20000000800 */
[----:B0-----:R-:W-:-:S04]  /*7dc0*/  FMNMX.FTZ R14, R14, R107, !PT ;  /* 0x0000006b0e0e7209 */ /* 0x001fc80007810000 */
[C---:B------:R-:W-:Y:S01]  /*7dd0*/  FSETP.NEU.FTZ.AND P1, PT, R14.reuse, -INF , PT ;  /* 0xff8000000e00780b */ /* 0x040fe20003f3d000 */
[----:B------:R-:W-:Y:S02]  /*7de0*/  FMUL.FTZ R107, R14, R11 ;  /* 0x0000000b0e6b7220 */ /* 0x000fe40000410000 */
[----:B------:R-:W-:Y:S03]  /*7df0*/  MUFU.EX2 R99, R99 ;  /* 0x0000006300637308 */ /* 0x000fe60000000800 */
[----:B------:R-:W-:-:S05]  /*7e00*/  FSEL R107, R107, RZ, P1 ;  /* 0x000000ff6b6b7208 */ /* 0x000fca0000800000 */
[-CC-:B------:R-:W-:Y:S01]  /*7e10*/  FFMA.FTZ R8, R2, R11.reuse, -R107.reuse ;  /* 0x0000000b02087223 */ /* 0x180fe2000001086b */
[----:B------:R-:W-:Y:S01]  /*7e20*/  FSEL R2, R14, RZ, P1 ;  /* 0x000000ff0e027208 */ /* 0x000fe20000800000 */
[-CC-:B------:R-:W-:Y:S01]  /*7e30*/  FFMA.FTZ R157, R222, R11.reuse, -R107.reuse ;  /* 0x0000000bde9d7223 */ /* 0x180fe2000001086b */
[-CC-:B------:R-:W-:Y:S01]  /*7e40*/  FFMA.FTZ R159, R152, R11.reuse, -R107.reuse ;  /* 0x0000000b989f7223 */ /* 0x180fe2000001086b */
[-CC-:B------:R-:W-:Y:S01]  /*7e50*/  FFMA.FTZ R124, R154, R11.reuse, -R107.reuse ;  /* 0x0000000b9a7c7223 */ /* 0x180fe2000001086b */
[-C--:B------:R-:W-:Y:S01]  /*7e60*/  FFMA.FTZ R153, R156, R11.reuse, -R107 ;  /* 0x0000000b9c997223 */ /* 0x080fe2000001086b */
[----:B------:R-:W-:Y:S01]  /*7e70*/  FADD.FTZ R2, -R2, R9 ;  /* 0x0000000902027221 */ /* 0x000fe20000010100 */
[----:B------:R-:W-:Y:S01]  /*7e80*/  MUFU.EX2 R8, R8 ;  /* 0x0000000800087308 */ /* 0x000fe20000000800 */
[-C--:B------:R-:W-:Y:S01]  /*7e90*/  FFMA.FTZ R20, R20, R11.reuse, -R107 ;  /* 0x0000000b14147223 */ /* 0x080fe2000001086b */
[----:B-1----:R-:W-:Y:S01]  /*7ea0*/  FFMA.FTZ R9, R0, R6, R89 ;  /* 0x0000000600097223 */ /* 0x002fe20000010059 */
[-C--:B------:R-:W-:Y:S01]  /*7eb0*/  FMUL.FTZ R2, R2, R11.reuse ;  /* 0x0000000b02027220 */ /* 0x080fe20000410000 */
[-CC-:B------:R-:W-:Y:S01]  /*7ec0*/  FFMA.FTZ R155, R158, R11.reuse, -R107.reuse ;  /* 0x0000000b9e9b7223 */ /* 0x180fe2000001086b */
[-C--:B------:R-:W-:Y:S01]  /*7ed0*/  FFMA.FTZ R88, R88, R11.reuse, -R107 ;  /* 0x0000000b58587223 */ /* 0x080fe2000001086b */
[----:B------:R-:W-:Y:S01]  /*7ee0*/  FADD.FTZ R6, R220, R9 ;  /* 0x00000009dc067221 */ /* 0x000fe20000010000 */
        /* <DEDUP_REMOVED lines=18> */
[----:B------:R-:W-:-:S07]  /*8010*/  FFMA.FTZ R107, R122, R11, -R107 ;  /* 0x0000000b7a6b7223 */ /* 0x000fce000001086b */
[----:B------:R-:W2:Y:S01]  /*8020*/  MUFU.EX2 R124, R124 ;  /* 0x0000007c007c7308 */ /* 0x000ea20000000800 */
[----:B0-----:R-:W-:-:S04]  /*8030*/  FFMA.FTZ R3, R2, R3, R157 ;  /* 0x0000000302037223 */ /* 0x001fc8000001009d */
        /* <DEDUP_REMOVED lines=29> */
[----:B------:R-:W-:-:S04]  /*8210*/  FADD.FTZ R126, R96, R3 ;  /* 0x00000003607e7221 */ /* 0x000fc80000010000 */
[----:B------:R-:W-:Y:S02]  /*8220*/  FADD.FTZ R126, R101, R126 ;  /* 0x0000007e657e7221 */ /* 0x000fe40000010000 */
[----:B------:R-:W0:Y:S01]  /*8230*/  MUFU.EX2 R98, R98 ;  /* 0x0000006200627308 */ /* 0x000e220000000800 */
[----:B-1----:R-:W-:-:S07]  /*8240*/  FADD.FTZ R6, R94, R9 ;  /* 0x000000095e067221 */ /* 0x002fce0000010000 */
[----:B------:R-:W1:Y:S01]  /*8250*/  MUFU.EX2 R147, R147 ;  /* 0x0000009300937308 */ /* 0x000e620000000800 */
[----:B--2---:R-:W-:-:S07]  /*8260*/  FADD.FTZ R3, R145, R6 ;  /* 0x0000000691037221 */ /* 0x004fce0000010000 */
[----:B------:R-:W2:Y:S01]  /*8270*/  MUFU.EX2 R100, R100 ;  /* 0x0000006400647308 */ /* 0x000ea20000000800 */
[----:B0-----:R-:W-:Y:S01]  /*8280*/  FADD.FTZ R6, R98, R3 ;  /* 0x0000000362067221 */ /* 0x001fe20000010000 */
[----:B------:R-:W-:-:S06]  /*8290*/  FADD.FTZ R3, R97, R126 ;  /* 0x0000007e61037221 */ /* 0x000fcc0000010000 */
[----:B------:R-:W0:Y:S01]  /*82a0*/  MUFU.EX2 R141, R141 ;  /* 0x0000008d008d7308 */ /* 0x000e220000000800 */
[----:B-1----:R-:W-:Y:S01]  /*82b0*/  FADD.FTZ R9, R147, R6 ;  /* 0x0000000693097221 */ /* 0x002fe20000010000 */
[----:B------:R-:W-:-:S04]  /*82c0*/  FADD.FTZ R6, R114, R3 ;  /* 0x0000000372067221 */ /* 0x000fc80000010000 */
[----:B------:R-:W-:Y:S02]  /*82d0*/  FADD.FTZ R3, R99, R6 ;  /* 0x0000000663037221 */ /* 0x000fe40000010000 */
[----:B------:R-:W1:Y:S01]  /*82e0*/  MUFU.EX2 R118, R118 ;  /* 0x0000007600767308 */ /* 0x000e620000000800 */
[----:B--2---:R-:W-:-:S07]  /*82f0*/  FADD.FTZ R126, R100, R9 ;  /* 0x00000009647e7221 */ /* 0x004fce0000010000 */
[----:B------:R-:W-:Y:S01]  /*8300*/  MUFU.EX2 R104, R104 ;  /* 0x0000006800687308 */ /* 0x000fe20000000800 */
[----:B0-----:R-:W-:-:S07]  /*8310*/  FADD.FTZ R9, R141, R126 ;  /* 0x0000007e8d097221 */ /* 0x001fce0000010000 */
[----:B------:R-:W0:Y:S01]  /*8320*/  MUFU.EX2 R103, R103 ;  /* 0x0000006700677308 */ /* 0x000e220000000800 */
[----:B-1----:R-:W-:-:S07]  /*8330*/  FADD.FTZ R6, R118, R3 ;  /* 0x0000000376067221 */ /* 0x002fce0000010000 */
[----:B------:R-:W-:Y:S08]  /*8340*/  MUFU.EX2 R143, R143 ;  /* 0x0000008f008f7308 */ /* 0x000ff00000000800 */
[----:B------:R-:W1:Y:S01]  /*8350*/  MUFU.EX2 R142, R142 ;  /* 0x0000008e008e7308 */ /* 0x000e620000000800 */
[----:B0-----:R-:W-:-:S07]  /*8360*/  FADD.FTZ R3, R103, R6 ;  /* 0x0000000667037221 */ /* 0x001fce0000010000 */
[----:B------:R-:W-:Y:S08]  /*8370*/  MUFU.EX2 R110, R110 ;  /* 0x0000006e006e7308 */ /* 0x000ff00000000800 */
[----:B------:R-:W0:Y:S01]  /*8380*/  MUFU.EX2 R105, R105 ;  /* 0x0000006900697308 */ /* 0x000e220000000800 */
[----:B-1----:R-:W-:-:S07]  /*8390*/  FADD.FTZ R6, R142, R3 ;  /* 0x000000038e067221 */ /* 0x002fce0000010000 */
[----:B------:R1:W2:Y:S08]  /*83a0*/  MUFU.EX2 R128, R112 ;  /* 0x0000007000807308 */ /* 0x0002b00000000800 */
[----:B------:R-:W3:Y:S01]  /*83b0*/  MUFU.EX2 R120, R120 ;  /* 0x0000007800787308 */ /* 0x000ee20000000800 */
[----:B-1----:R-:W-:Y:S01]  /*83c0*/  FADD.FTZ R112, R104, R9 ;  /* 0x0000000968707221 */ /* 0x002fe20000010000 */
[----:B0-----:R-:W-:-:S03]  /*83d0*/  FADD.FTZ R3, R105, R6 ;  /* 0x0000000669037221 */ /* 0x001fc60000010000 */
[----:B------:R-:W-:-:S03]  /*83e0*/  FADD.FTZ R9, R143, R112 ;  /* 0x000000708f097221 */ /* 0x000fc60000010000 */
[----:B------:R-:W0:Y:S01]  /*83f0*/  MUFU.EX2 R116, R116 ;  /* 0x0000007400747308 */ /* 0x000e220000000800 */
[----:B------:R-:W-:-:S04]  /*8400*/  FADD.FTZ R9, R110, R9 ;  /* 0x000000096e097221 */ /* 0x000fc80000010000 */
[----:B--2---:R-:W-:-:S03]  /*8410*/  FADD.FTZ R9, R128, R9 ;  /* 0x0000000980097221 */ /* 0x004fc60000010000 */
[----:B------:R-:W1:Y:S01]  /*8420*/  MUFU.EX2 R138, R138 ;  /* 0x0000008a008a7308 */ /* 0x000e620000000800 */
[----:B---3--:R-:W-:-:S07]  /*8430*/  FADD.FTZ R3, R120, R3 ;  /* 0x0000000378037221 */ /* 0x008fce0000010000 */
        /* <DEDUP_REMOVED lines=10> */
.L_x_1257:
[----:B------:R-:W0:Y:S01]  /*84e0*/  S2UR UR4, SR_CgaCtaId ;  /* 0x00000000000479c3 */ /* 0x000e220000008800 */
[----:B------:R-:W-:Y:S01]  /*84f0*/  UIADD3 UR7, UR7, 0x2a860, URZ ;  /* 0x0002a86007077890 */ /* 0x000fe2000fffe03f */
[----:B------:R-:W-:Y:S01]  /*8500*/  ISETP.GT.AND P1, PT, R10, UR47, PT ;  /* 0x0000002f0a007c0c */ /* 0x000fe2000bf24270 */
[----:B------:R-:W-:Y:S01]  /*8510*/  UMOV UR46, UR39 ;  /* 0x00000027002e7c82 */ /* 0x000fe20008000000 */
[----:B------:R-:W-:Y:S01]  /*8520*/  F2FP.F16.F32.PACK_AB R157, R8, R157 ;  /* 0x0000009d089d723e */ /* 0x000fe200000000ff */
[----:B------:R-:W-:Y:S01]  /*8530*/  VIADD R10, R10, 0xffffffff ;  /* 0xffffffff0a0a7836 */ /* 0x000fe20000000000 */
        /* <DEDUP_REMOVED lines=29> */
.L_x_1239:
[----:B------:R-:W-:Y:S01]  /*8710*/  R2UR UR5, R19 ;  /* 0x00000000130572ca */ /* 0x000fe200000e0000 */
[----:B------:R-:W-:Y:S01]  /*8720*/  UISETP.NE.AND UP0, UPT, UR61, URZ, UPT ;  /* 0x0000003f3d00728c */ /* 0x000fe2000bf05270 */
[----:B------:R-:W-:Y:S02]  /*8730*/  R2UR UR4, R22 ;  /* 0x00000000160472ca */ /* 0x000fe400000e0000 */
[----:B------:R-:W-:-:S03]  /*8740*/  IADD3 R8, R16, 0x1, -R17 ;  /* 0x0000000110087810 */ /* 0x000fc60007ffe811 */
[----:B------:R-:W-:Y:S02]  /*8750*/  PLOP3.LUT P1, PT, PT, PT, UP0, 0x40, 0x0 ;  /* 0x000000000000781c */ /* 0x000fe40003f2e808 */
[----:B------:R-:W-:-:S04]  /*8760*/  R2UR UR7, R8 ;  /* 0x00000000080772ca */ /* 0x000fc800000e0000 */
[----:B------:R-:W-:Y:S02]  /*8770*/  UISETP.NE.AND UP1, UPT, UR5, URZ, UPT ;  /* 0x0000003f0500728c */ /* 0x000fe4000bf25270 */
[----:B------:R-:W-:-:S09]  /*8780*/  UIADD3 UR6, UR4, 0x7f, URZ ;  /* 0x0000007f04067890 */ /* 0x000fd2000fffe03f */
[----:B------:R-:W-:Y:S01]  /*8790*/  @UP1 ULDC UR4, c[0x0][0x44c] ;  /* 0x0001130000041ab9 */ /* 0x000fe20000000800 */
[----:B------:R-:W-:Y:S01]  /*87a0*/  @UP1 ULDC UR11, c[0x0][0x450] ;  /* 0x00011400000b1ab9 */ /* 0x000fe20000000800 */
[----:B------:R-:W-:-:S04]  /*87b0*/  UIMAD.WIDE.U32 UR4, UR6, UR4, URZ ;  /* 0x00000004060472a5 */ /* 0x000fc8000f8e003f */
[----:B------:R-:W-:-:S04]  /*87c0*/  @UP1 USHF.R.U32.HI UR6, URZ, UR11, UR5 ;  /* 0x0000000b3f061299 */ /* 0x000fc80008011605 */
[----:B------:R-:W-:-:S04]  /*87d0*/  UIADD3 UR6, UR7, UR6, URZ ;  /* 0x0000000607067290 */ /* 0x000fc8000fffe03f */
[----:B------:R-:W-:Y:S01]  /*87e0*/  UIADD3 UR11, UR6, -UR10, URZ ;  /* 0x8000000a060b7290 */ /* 0x000fe2000fffe03f */
[----:B------:R-:W-:Y:S11]  /*87f0*/  @P1 BRA `(.L_x_1259) ;  /* 0x0000000000501947 */ /* 0x000ff60003800000 */
[----:B------:R-:W-:Y:S02]  /*8800*/  UMOV UR10, UR6 ;  /* 0x00000006000a7c82 */ /* 0x000fe40008000000 */
[----:B------:R-:W-:-:S06]  /*8810*/  UISETP.GT.AND UP0, UPT, UR10, -0x1, UPT ;  /* 0xffffffff0a00788c */ /* 0x000fcc000bf04270 */
[----:B------:R-:W-:-:S13]  /*8820*/  PLOP3.LUT P1, PT, PT, PT, UP0, 0x80, 0x0 ;  /* 0x000000000000781c */ /* 0x000fda0003f2f008 */
[----:B------:R-:W-:Y:S05]  /*8830*/  @P1 BRA `(.L_x_1260) ;  /* 0x0000000000201947 */ /* 0x000fea0003800000 */
[----:B------:R-:W-:Y:S01]  /*8840*/  ULDC UR14, c[0x0][0x9e4] ;  /* 0x00027900000e7ab9 */ /* 0x000fe20000000800 */
[----:B------:R-:W-:Y:S02]  /*8850*/  ULOP3.LUT UR10, URZ, UR10, URZ, 0x33, !UPT ;  /* 0x0000000a3f0a7292 */ /* 0x000fe4000f8e333f */
[----:B------:R-:W-:-:S11]  /*8860*/  UISETP.NE.AND UP0, UPT, UR14, 0x1, UPT ;  /* 0x000000010e00788c */ /* 0x000fd6000bf05270 */
[----:B------:R-:W-:Y:S02]  /*8870*/  @UP0 ULDC.64 UR4, c[0x0][0x9e8] ;  /* 0x00027a0000040ab9 */ /* 0x000fe40000000a00 */
[----:B------:R-:W-:-:S04]  /*8880*/  UIMAD.WIDE.U32 UR6, UR10, UR4, URZ ;  /* 0x000000040a0672a5 */ /* 0x000fc8000f8e003f */
[----:B------:R-:W-:-:S04]  /*8890*/  @UP0 USHF.R.U32.HI UR10, URZ, UR5, UR7 ;  /* 0x000000053f0a0299 */ /* 0x000fc80008011607 */
[----:B------:R-:W-:Y:S01]  /*88a0*/  ULOP3.LUT UR10, URZ, UR10, URZ, 0x33, !UPT ;  /* 0x0000000a3f0a7292 */ /* 0x000fe2000f8e333f */
[----:B------:R-:W-:Y:S11]  /*88b0*/  BRA `(.L_x_1261) ;  /* 0x0000000000147947 */ /* 0x000ff60003800000 */
.L_x_1260:
[----:B------:R-:W-:Y:S02]  /*88c0*/  ULDC UR14, c[0x0][0x9e4] ;  /* 0x00027900000e7ab9 */ /* 0x000fe40000000800 */
[----:B------:R-:W-:-:S11]  /*88d0*/  UISETP.NE.AND UP0, UPT, UR14, 0x1, UPT ;  /* 0x000000010e00788c */ /* 0x000fd6000bf05270 */
[----:B------:R-:W-:Y:S02]  /*88e0*/  @UP0 ULDC.64 UR4, c[0x0][0x9e8] ;  /* 0x00027a0000040ab9 */ /* 0x000fe40000000a00 */
[----:B------:R-:W-:-:S04]  /*88f0*/  UIMAD.WIDE.U32 UR6, UR10, UR4, URZ ;  /* 0x000000040a0672a5 */ /* 0x000fc8000f8e003f */
[----:B------:R-:W-:-:S12]  /*8900*/  @UP0 USHF.R.U32.HI UR10, URZ, UR5, UR7 ;  /* 0x000000053f0a0299 */ /* 0x000fd80008011607 */
.L_x_1261:
[----:B------:R-:W-:-:S04]  /*8910*/  UIMAD UR10, UR10, UR14, URZ ;  /* 0x0000000e0a0a72a4 */ /* 0x000fc8000f8e023f */
[----:B------:R-:W-:-:S04]  /*8920*/  UISETP.LT.AND UP0, UPT, UR11, UR10, UPT ;  /* 0x0000000a0b00728c */ /* 0x000fc8000bf01270 */
[----:B------:R-:W-:-:S12]  /*8930*/  USEL UR11, UR11, UR10, !UP0 ;  /* 0x0000000a0b0b7287 */ /* 0x000fd8000c000000 */
.L_x_1259:
[----:B------:R-:W-:Y:S01]  /*8940*/  UIADD3 UR4, UR11, 0x5f, URZ ;  /* 0x0000005f0b047890 */ /* 0x000fe2000fffe03f */
[----:B------:R-:W-:-:S03]  /*8950*/  R2UR UR6, R161 ;  /* 0x00000000a10672ca */ /* 0x000fc600000e0000 */
[----:B------:R-:W-:-:S04]  /*8960*/  UIMAD.WIDE UR4, UR4, 0x2aaaaaab, URZ ;  /* 0x2aaaaaab040478a5 */ /* 0x000fc8000f8e023f */
[----:B------:R-:W-:-:S04]  /*8970*/  USHF.R.U32.HI UR4, URZ, 0x1f, UR5 ;  /* 0x0000001f3f047899 */ /* 0x000fc80008011605 */
[----:B------:R-:W-:-:S04]  /*8980*/  ULEA.HI.SX32 UR4, UR5, UR4, 0x1c ;  /* 0x0000000405047291 */ /* 0x000fc8000f8fe23f */
[----:B------:R-:W-:-:S04]  /*8990*/  UISETP.LT.AND UP0, UPT, UR6, UR4, UPT ;  /* 0x000000040600728c */ /* 0x000fc8000bf01270 */
[----:B------:R-:W-:-:S06]  /*89a0*/  USEL UR47, UR6, UR4, !UP0 ;  /* 0x00000004062f7287 */ /* 0x000fcc000c000000 */
[----:B------:R-:W-:-:S13]  /*89b0*/  ISETP.GE.AND P1, PT, R10, UR47, PT ;  /* 0x0000002f0a007c0c */ /* 0x000fda000bf26270 */
[----:B------:R-:W-:Y:S05]  /*89c0*/  @!P1 BRA `(.L_x_1262) ;  /* 0x0000002000a09947 */ /* 0x000fea0003800000 */
[----:B------:R-:W-:Y:S01]  /*89d0*/  IMAD.MOV.U32 R13, RZ, RZ, R14 ;  /* 0x000000ffff0d7224 */ /* 0x000fe200078e000e */
[----:B------:R-:W-:Y:S01]  /*89e0*/  UMOV UR46, UR39 ;  /* 0x00000027002e7c82 */ /* 0x000fe20008000000 */
[----:B------:R-:W-:Y:S01]  /*89f0*/  IMAD.MOV.U32 R9, RZ, RZ, R12 ;  /* 0x000000ffff097224 */ /* 0x000fe200078e000c */
[----:B------:R-:W-:Y:S01]  /*8a00*/  UMOV UR4, UR38 ;  /* 0x0000002600047c82 */ /* 0x000fe20008000000 */
[----:B------:R-:W-:-:S05]  /*8a10*/  ULDC UR5, c[0x0][0x9d8] ;  /* 0x0002760000057ab9 */ /* 0x000fca0000000800 */
.L_x_1273:
[----:B------:R-:W-:-:S04]  /*8a20*/  UISETP.NE.AND UP0, UPT, UR4, 0x1, UPT ;  /* 0x000000010400788c */ /* 0x000fc8000bf05270 */
[----:B------:R-:W-:-:S04]  /*8a30*/  USEL UR39, URZ, 0x1, UP0 ;  /* 0x000000013f277887 */ /* 0x000fc80008000000 */
[----:B------:R-:W-:Y:S01]  /*8a40*/  ULOP3.LUT UR39, UR46, UR39, URZ, 0x3c, !UPT ;  /* 0x000000272e277292 */ /* 0x000fe2000f8e3c3f */
[----:B------:R-:W-:Y:S11]  /*8a50*/  @!P0 BRA `(.L_x_1263) ;  /* 0x0000000000048947 */ /* 0x000ff60003800000 */
[----:B------:R-:W-:Y:S01]  /*8a60*/  BPT.TRAP 0x1 ;  /* 0x000000040000795c */ /* 0x000fe20000300000 */
.L_x_1263:
        /* <DEDUP_REMOVED lines=9> */
.L_x_1264:
[----:B-1----:R-:W-:Y:S05]  /*8b00*/  @P1 BRA `(.L_x_1265) ;  /* 0x0000000000081947 */ /* 0x002fea0003800000 */
[----:B------:R-:W1:Y:S02]  /*8b10*/  SYNCS.PHASECHK.TRANS64.TRYWAIT P1, [UR6+0x2a830], R8 ;  /* 0x02a83008ff0075a7 */ /* 0x000e640008020146 */
[----:B-1----:R-:W-:Y:S05]  /*8b20*/  @!P1 BRA `(.L_x_1266) ;  /* 0x000000f800cc9947 */ /* 0x002fea0003800000 */
.L_x_1265:
        /* <DEDUP_REMOVED lines=138> */
.L_x_1267:
[----:B------:R-:W-:Y:S01]  /*93d0*/  ULEA UR7, UR4, UR60, 0x3 ;  /* 0x0000003c04077291 */ /* 0x000fe2000f8e183f */
[----:B------:R-:W-:-:S05]  /*93e0*/  IMAD.U32 R0, RZ, RZ, UR46 ;  /* 0x0000002eff007e24 */ /* 0x000fca000f8e00ff */
[----:B------:R-:W-:-:S04]  /*93f0*/  SHF.L.U32 R0, R0, 0x1f, RZ ;  /* 0x0000001f00007819 */ /* 0x000fc800000006ff */
[----:B------:R2:W3:Y:S01]  /*9400*/  SYNCS.PHASECHK.TRANS64.TRYWAIT P1, [UR7+0x2a850], R0 ;  /* 0x02a85000ff0075a7 */ /* 0x0004e20008020147 */
[----:B------:R-:W-:Y:S05]  /*9410*/  @!P0 BRA `(.L_x_1268) ;  /* 0x0000000000048947 */ /* 0x000fea0003800000 */
[----:B------:R-:W-:Y:S01]  /*9420*/  BPT.TRAP 0x1 ;  /* 0x000000040000795c */ /* 0x000fe20000300000 */
.L_x_1268:
[----:B---3--:R-:W-:Y:S05]  /*9430*/  @P1 BRA `(.L_x_1269) ;  /* 0x0000000000081947 */ /* 0x008fea0003800000 */
[----:B------:R-:W3:Y:S02]  /*9440*/  SYNCS.PHASECHK.TRANS64.TRYWAIT P1, [UR7+0x2a850], R0 ;  /* 0x02a85000ff0075a7 */ /* 0x000ee40008020147 */
[----:B---3--:R-:W-:Y:S05]  /*9450*/  @!P1 BRA `(.L_x_1270) ;  /* 0x000000f000989947 */ /* 0x008fea0003800000 */
.L_x_1269:
        /* <DEDUP_REMOVED lines=37> */
.L_x_1271:
[----:B------:R-:W-:Y:S01]  /*96b0*/  FMUL.FTZ R136, R88, UR5 ;  /* 0x0000000558887c20 */ /* 0x000fe20008410000 */
[----:B------:R-:W-:Y:S01]  /*96c0*/  FMUL.FTZ R138, R89, UR5 ;  /* 0x00000005598a7c20 */ /* 0x000fe20008410000 */
[----:B01----:R-:W-:Y:S01]  /*96d0*/  FMUL.FTZ R8, R90, UR5 ;  /* 0x000000055a087c20 */ /* 0x003fe20008410000 */
        /* <DEDUP_REMOVED lines=36> */
[----:B---3--:R-:W-:Y:S01]  /*9920*/  FMNMX.FTZ R15, R8, R13, !PT ;  /* 0x0000000d080f7209 */ /* 0x008fe20007810000 */
        /* <DEDUP_REMOVED lines=20> */
[----:B------:R-:W1:Y:S01]  /*9a70*/  S2UR UR4, SR_CgaCtaId ;  /* 0x00000000000479c3 */ /* 0x000e620000008800 */
[----:B------:R-:W-:Y:S01]  /*9a80*/  UIADD3 UR6, UR6, 0x2a840, URZ ;  /* 0x0002a84006067890 */ /* 0x000fe2000fffe03f */
[----:B------:R-:W4:Y:S01]  /*9a90*/  MUFU.TANH R144, R144 ;  /* 0x0000009000907308 */ /* 0x000f220000002400 */
[----:B---3--:R-:W-:-:S07]  /*9aa0*/  FMNMX.FTZ R11, R142, R11, !PT ;  /* 0x0000000b8e0b7209 */ /* 0x008fce0007810000 */
[----:B------:R-:W3:Y:S01]  /*9ab0*/  MUFU.TANH R90, R90 ;  /* 0x0000005a005a7308 */ /* 0x000ee20000002400 */
[----:B0-----:R-:W-:-:S07]  /*9ac0*/  FMNMX.FTZ R15, R88, R15, !PT ;  /* 0x0000000f580f7209 */ /* 0x001fce0007810000 */
[----:B------:R-:W0:Y:S01]  /*9ad0*/  MUFU.TANH R146, R146 ;  /* 0x0000009200927308 */ /* 0x000e220000002400 */
[----:B----4-:R-:W-:Y:S01]  /*9ae0*/  FMNMX.FTZ R11, R144, R11, !PT ;  /* 0x0000000b900b7209 */ /* 0x010fe20007810000 */
[----:B-1----:R-:W-:-:S06]  /*9af0*/  UPRMT UR6, UR4, 0x654, UR6 ;  /* 0x0000065404067896 */ /* 0x002fcc0008000006 */
[----:B------:R-:W1:Y:S01]  /*9b00*/  MUFU.TANH R92, R92 ;  /* 0x0000005c005c7308 */ /* 0x000e620000002400 */
[----:B---3--:R-:W-:Y:S02]  /*9b10*/  FMNMX.FTZ R15, R90, R15, !PT ;  /* 0x0000000f5a0f7209 */ /* 0x008fe40007810000 */
[----:B------:R-:W-:Y:S05]  /*9b20*/  SYNCS.ARRIVE.TRANS64.RED.A1T0 RZ, [UR6], RZ ;  /* 0x000000ffffff79a7 */ /* 0x000fea0008100406 */
[----:B------:R-:W3:Y:S01]  /*9b30*/  MUFU.TANH R148, R148 ;  /* 0x0000009400947308 */ /* 0x000ee20000002400 */
[----:B0-----:R-:W-:-:S07]  /*9b40*/  FMNMX.FTZ R11, R146, R11, !PT ;  /* 0x0000000b920b7209 */ /* 0x001fce0007810000 */
[----:B------:R-:W0:Y:S01]  /*9b50*/  MUFU.TANH R94, R94 ;  /* 0x0000005e005e7308 */ /* 0x000e220000002400 */
[----:B-1----:R-:W-:-:S07]  /*9b60*/  FMNMX.FTZ R15, R92, R15, !PT ;  /* 0x0000000f5c0f7209 */ /* 0x002fce0007810000 */
[----:B------:R-:W1:Y:S01]  /*9b70*/  MUFU.TANH R150, R150 ;  /* 0x0000009600967308 */ /* 0x000e620000002400 */
[----:B---3--:R-:W-:-:S07]  /*9b80*/  FMNMX.FTZ R11, R148, R11, !PT ;  /* 0x0000000b940b7209 */ /* 0x008fce0007810000 */
        /* <DEDUP_REMOVED lines=62> */
[----:B------:R-:W2:Y:S01]  /*9f70*/  MUFU.TANH R228, R228 ;  /* 0x000000e400e47308 */ /* 0x000ea20000002400 */
[----:B-1----:R-:W-:-:S07]  /*9f80*/  FMNMX.FTZ R11, R226, R11, !PT ;  /* 0x0000000be20b7209 */ /* 0x002fce0007810000 */
[----:B------:R-:W0:Y:S01]  /*9f90*/  MUFU.TANH R130, R130 ;  /* 0x0000008200827308 */ /* 0x000e220000002400 */
[----:B---3--:R-:W-:-:S07]  /*9fa0*/  FMNMX.FTZ R15, R126, R15, !PT ;  /* 0x0000000f7e0f7209 */ /* 0x008fce0007810000 */
[----:B------:R-:W1:Y:S01]  /*9fb0*/  MUFU.TANH R132, R132 ;  /* 0x0000008400847308 */ /* 0x000e620000002400 */
[----:B--2---:R-:W-:-:S05]  /*9fc0*/  FMNMX.FTZ R0, R228, R11, !PT ;  /* 0x0000000be4007209 */ /* 0x004fca0007810000 */
[----:B------:R-:W2:Y:S01]  /*9fd0*/  SHFL.BFLY PT, R11, R0, 0x2, 0x1f ;  /* 0x0c401f00000b7f89 */ /* 0x000ea200000e0000 */
[----:B0-----:R-:W-:-:S04]  /*9fe0*/  FMNMX.FTZ R15, R130, R15, !PT ;  /* 0x0000000f820f7209 */ /* 0x001fc80007810000 */
[----:B-1----:R-:W-:-:S05]  /*9ff0*/  FMNMX.FTZ R15, R132, R15, !PT ;  /* 0x0000000f840f7209 */ /* 0x002fca0007810000 */
[----:B------:R-:W0:Y:S01]  /*a000*/  SHFL.BFLY PT, R12, R15, 0x2, 0x1f ;  /* 0x0c401f000f0c7f89 */ /* 0x000e2200000e0000 */
[----:B--2---:R-:W-:Y:S02]  /*a010*/  FMNMX.FTZ R2, R0, R11, !PT ;  /* 0x0000000b00027209 */ /* 0x004fe40007810000 */
[----:B------:R-:W1:Y:S03]  /*a020*/  LDC R11, c[0x0][0x988] ;  /* 0x00026200ff0b7b82 */ /* 0x000e660000000800 */
[----:B------:R-:W2:Y:S01]  /*a030*/  SHFL.BFLY PT, R21, R2, 0x1, 0x1f ;  /* 0x0c201f0002157f89 */ /* 0x000ea200000e0000 */
[----:B0-----:R-:W-:-:S05]  /*a040*/  FMNMX.FTZ R89, R15, R12, !PT ;  /* 0x0000000c0f597209 */ /* 0x001fca0007810000 */
[----:B------:R-:W0:Y:S01]  /*a050*/  SHFL.BFLY PT, R14, R89, 0x1, 0x1f ;  /* 0x0c201f00590e7f89 */ /* 0x000e2200000e0000 */
[----:B--2---:R-:W-:-:S05]  /*a060*/  FMNMX.FTZ R12, R2, R21, !PT ;  /* 0x00000015020c7209 */ /* 0x004fca0007810000 */
[C---:B------:R-:W-:Y:S01]  /*a070*/  FADD.FTZ R134, -R12.reuse, R9 ;  /* 0x000000090c867221 */ /* 0x040fe20000010100 */
[----:B-1----:R-:W-:-:S03]  /*a080*/  FMUL.FTZ R105, R12, R11 ;  /* 0x0000000b0c697220 */ /* 0x002fc60000410000 */
[-C--:B------:R-:W-:Y:S01]  /*a090*/  FMUL.FTZ R21, R134, R11.reuse ;  /* 0x0000000b86157220 */ /* 0x080fe20000410000 */
[-CC-:B------:R-:W-:Y:S01]  /*a0a0*/  FFMA.FTZ R9, R136, R11.reuse, -R105.reuse ;  /* 0x0000000b88097223 */ /* 0x180fe20000010869 */
[-CC-:B------:R-:W-:Y:S01]  /*a0b0*/  FFMA.FTZ R15, R144, R11.reuse, -R105.reuse ;  /* 0x0000000b900f7223 */ /* 0x180fe20000010869 */
[-CC-:B------:R-:W-:Y:S01]  /*a0c0*/  FFMA.FTZ R136, R142, R11.reuse, -R105.reuse ;  /* 0x0000000b8e887223 */ /* 0x180fe20000010869 */
[----:B------:R1:W-:Y:S01]  /*a0d0*/  MUFU.EX2 R0, R21 ;  /* 0x0000001500007308 */ /* 0x0003e20000000800 */
[-CC-:B------:R-:W-:Y:S01]  /*a0e0*/  FFMA.FTZ R144, R208, R11.reuse, -R105.reuse ;  /* 0x0000000bd0907223 */ /* 0x180fe20000010869 */
[-CC-:B------:R-:W-:Y:S01]  /*a0f0*/  FFMA.FTZ R93, R210, R11.reuse, -R105.reuse ;  /* 0x0000000bd25d7223 */ /* 0x180fe20000010869 */
[----:B0-----:R-:W-:Y:S01]  /*a100*/  FMNMX.FTZ R14, R89, R14, !PT ;  /* 0x0000000e590e7209 */ /* 0x001fe20007810000 */
[-CC-:B------:R-:W-:Y:S01]  /*a110*/  FFMA.FTZ R101, R128, R11.reuse, -R105.reuse ;  /* 0x0000000b80657223 */ /* 0x180fe20000010869 */
[-CC-:B------:R-:W-:Y:S01]  /*a120*/  FFMA.FTZ R89, R154, R11.reuse, -R105.reuse ;  /* 0x0000000b9a597223 */ /* 0x180fe20000010869 */
[-CC-:B------:R-:W-:Y:S01]  /*a130*/  FFMA.FTZ R95, R214, R11.reuse, -R105.reuse ;  /* 0x0000000bd65f7223 */ /* 0x180fe20000010869 */
[-C--:B------:R-:W-:Y:S01]  /*a140*/  FFMA.FTZ R97, R216, R11.reuse, -R105 ;  /* 0x0000000bd8617223 */ /* 0x080fe20000010869 */
[----:B------:R-:W-:Y:S01]  /*a150*/  FADD.FTZ R134, -R14, R13 ;  /* 0x0000000d0e867221 */ /* 0x000fe20000010100 */
[-CC-:B------:R-:W-:Y:S01]  /*a160*/  FFMA.FTZ R13, R140, R11.reuse, -R105.reuse ;  /* 0x0000000b8c0d7223 */ /* 0x180fe20000010869 */
[-CC-:B-1----:R-:W-:Y:S01]  /*a170*/  FFMA.FTZ R21, R148, R11.reuse, -R105.reuse ;  /* 0x0000000b94157223 */ /* 0x182fe20000010869 */
[-CC-:B------:R-:W-:Y:S01]  /*a180*/  FFMA.FTZ R140, R150, R11.reuse, -R105.reuse ;  /* 0x0000000b968c7223 */ /* 0x180fe20000010869 */
[-C--:B------:R-:W-:Y:S01]  /*a190*/  FMUL.FTZ R91, R134, R11.reuse ;  /* 0x0000000b865b7220 */ /* 0x080fe20000410000 */
        /* <DEDUP_REMOVED lines=12> */
[-C--:B0-----:R-:W-:Y:S01]  /*a260*/  FFMA.FTZ R91, R158, R11.reuse, -R105 ;  /* 0x0000000b9e5b7223 */ /* 0x081fe20000010869 */
[-C--:B------:R-:W-:Y:S01]  /*a270*/  FMUL.FTZ R105, R14, R11.reuse ;  /* 0x0000000b0e697220 */ /* 0x080fe20000410000 */
[----:B------:R-:W0:Y:S03]  /*a280*/  MUFU.EX2 R9, R9 ;  /* 0x0000000900097308 */ /* 0x000e260000000800 */
        /* <DEDUP_REMOVED lines=10> */
[-CC-:B------:R-:W-:Y:S01]  /*a330*/  FFMA.FTZ R92, R102, R11.reuse, -R105.reuse ;  /* 0x0000000b665c7223 */ /* 0x180fe20000010869 */
[-CC-:B------:R-:W-:Y:S01]  /*a340*/  FFMA.FTZ R151, R104, R11.reuse, -R105.reuse ;  /* 0x0000000b68977223 */ /* 0x180fe20000010869 */
[-C--:B------:R-:W-:Y:S01]  /*a350*/  FFMA.FTZ R94, R106, R11.reuse, -R105 ;  /* 0x0000000b6a5e7223 */ /* 0x080fe20000010869 */
[----:B------:R-:W2:Y:S01]  /*a360*/  MUFU.EX2 R157, R157 ;  /* 0x0000009d009d7308 */ /* 0x000ea20000000800 */
[----:B0-----:R-:W-:Y:S01]  /*a370*/  FFMA.FTZ R107, R0, R6, R9 ;  /* 0x00000006006b7223 */ /* 0x001fe20000010009 */
[-CC-:B------:R-:W-:Y:S01]  /*a380*/  FFMA.FTZ R145, R108, R11.reuse, -R105.reuse ;  /* 0x0000000b6c917223 */ /* 0x180fe20000010869 */
[-CC-:B------:R-:W-:Y:S01]  /*a390*/  FFMA.FTZ R96, R110, R11.reuse, -R105.reuse ;  /* 0x0000000b6e607223 */ /* 0x180fe20000010869 */
[-CC-:B------:R-:W-:Y:S01]  /*a3a0*/  FFMA.FTZ R147, R112, R11.reuse, -R105.reuse ;  /* 0x0000000b70937223 */ /* 0x180fe20000010869 */
[-CC-:B------:R-:W-:Y:S01]  /*a3b0*/  FFMA.FTZ R98, R114, R11.reuse, -R105.reuse ;  /* 0x0000000b72627223 */ /* 0x180fe20000010869 */
[-CC-:B------:R-:W-:Y:S01]  /*a3c0*/  FFMA.FTZ R141, R116, R11.reuse, -R105.reuse ;  /* 0x0000000b748d7223 */ /* 0x180fe20000010869 */
[-C--:B------:R-:W-:Y:S01]  /*a3d0*/  FFMA.FTZ R143, R120, R11.reuse, -R105 ;  /* 0x0000000b788f7223 */ /* 0x080fe20000010869 */
[----:B------:R-:W0:Y:S01]  /*a3e0*/  MUFU.EX2 R8, R8 ;  /* 0x0000000800087308 */ /* 0x000e220000000800 */
[----:B-1----:R-:W-:Y:S01]  /*a3f0*/  FADD.FTZ R6, R134, R107 ;  /* 0x0000006b86067221 */ /* 0x002fe20000010000 */
[-CC-:B------:R-:W-:Y:S01]  /*a400*/  FFMA.FTZ R124, R124, R11.reuse, -R105.reuse ;  /* 0x0000000b7c7c7223 */ /* 0x180fe20000010869 */
[-CC-:B------:R-:W-:Y:S01]  /*a410*/  FFMA.FTZ R126, R126, R11.reuse, -R105.reuse ;  /* 0x0000000b7e7e7223 */ /* 0x180fe20000010869 */
[----:B------:R-:W-:-:S04]  /*a420*/  FFMA.FTZ R130, R130, R11, -R105 ;  /* 0x0000000b82827223 */ /* 0x000fc80000010869 */
[----:B------:R-:W1:Y:S01]  /*a430*/  MUFU.EX2 R13, R13 ;  /* 0x0000000d000d7308 */ /* 0x000e620000000800 */
[----:B--2---:R-:W-:-:S07]  /*a440*/  FFMA.FTZ R3, R2, R3, R157 ;  /* 0x0000000302037223 */ /* 0x004fce000001009d */
        /* <DEDUP_REMOVED lines=14> */
[----:B------:R-:W-:-:S06]  /*a530*/  FFMA.FTZ R100, R118, R11, -R105 ;  /* 0x0000000b76647223 */ /* 0x000fcc0000010869 */
        /* <DEDUP_REMOVED lines=18> */
[-CC-:B------:R-:W-:Y:S01]  /*a660*/  FFMA.FTZ R102, R122, R11.reuse, -R105.reuse ;  /* 0x0000000b7a667223 */ /* 0x180fe20000010869 */
[----:B------:R-:W-:-:S05]  /*a670*/  FFMA.FTZ R105, R132, R11, -R105 ;  /* 0x0000000b84697223 */ /* 0x000fca0000010869 */
        /* <DEDUP_REMOVED lines=58> */
.L_x_1272:
        /* <DEDUP_REMOVED lines=35> */
.L_x_1262:
[----:B------:R-:W-:-:S13]  /*ac50*/  R2UR UR4, R161 ;  /* 0x00000000a10472ca */ /* 0x000fda00000e0000 */
[----:B------:R-:W-:-:S13]  /*ac60*/  ISETP.GE.AND P1, PT, R10, UR4, PT ;  /* 0x000000040a007c0c */ /* 0x000fda000bf26270 */
[----:B------:R-:W-:Y:S05]  /*ac70*/  @!P1 BRA `(.L_x_1274) ;  /* 0x00000034001c9947 */ /* 0x000fea0003800000 */
[----:B------:R-:W-:Y:S01]  /*ac80*/  IMAD.MOV.U32 R9, RZ, RZ, R14 ;  /* 0x000000ffff097224 */ /* 0x000fe200078e000e */
[----:B------:R-:W-:Y:S01]  /*ac90*/  UMOV UR46, UR39 ;  /* 0x00000027002e7c82 */ /* 0x000fe20008000000 */
[----:B------:R-:W-:Y:S01]  /*aca0*/  IMAD.MOV.U32 R8, RZ, RZ, R12 ;  /* 0x000000ffff087224 */ /* 0x000fe200078e000c */
[----:B------:R-:W-:Y:S01]  /*acb0*/  UMOV UR4, UR38 ;  /* 0x0000002600047c82 */ /* 0x000fe20008000000 */
[----:B------:R-:W-:Y:S01]  /*acc0*/  ULDC UR47, c[0x0][0x9e4] ;  /* 0x00027900002f7ab9 */ /* 0x000fe20000000800 */
[----:B------:R-:W-:Y:S01]  /*acd0*/  ULDC UR50, c[0x0][0x9dc] ;  /* 0x0002770000327ab9 */ /* 0x000fe20000000800 */
[----:B------:R-:W-:Y:S01]  /*ace0*/  ULDC UR5, c[0x0][0x9d8] ;  /* 0x0002760000057ab9 */ /* 0x000fe20000000800 */
[----:B------:R-:W-:-:S05]  /*acf0*/  ULDC UR51, c[0x0][0x9e0] ;  /* 0x0002780000337ab9 */ /* 0x000fca0000000800 */
.L_x_1293:
[----:B------:R-:W-:-:S04]  /*ad00*/  UISETP.NE.AND UP0, UPT, UR4, 0x1, UPT ;  /* 0x000000010400788c */ /* 0x000fc8000bf05270 */
[----:B------:R-:W-:-:S04]  /*ad10*/  USEL UR39, URZ, 0x1, UP0 ;  /* 0x000000013f277887 */ /* 0x000fc80008000000 */
[----:B------:R-:W-:Y:S01]  /*ad20*/  ULOP3.LUT UR39, UR46, UR39, URZ, 0x3c, !UPT ;  /* 0x000000272e277292 */ /* 0x000fe2000f8e3c3f */
[----:B------:R-:W-:Y:S11]  /*ad30*/  @!P0 BRA `(.L_x_1275) ;  /* 0x0000000000048947 */ /* 0x000ff60003800000 */
[----:B------:R-:W-:Y:S01]  /*ad40*/  BPT.TRAP 0x1 ;  /* 0x000000040000795c */ /* 0x000fe20000300000 */
.L_x_1275:
        /* <DEDUP_REMOVED lines=9> */
.L_x_1276:
[----:B-1----:R-:W-:Y:S05]  /*ade0*/  @P1 BRA `(.L_x_1277) ;  /* 0x0000000000081947 */ /* 0x002fea0003800000 */
[----:B------:R-:W1:Y:S02]  /*adf0*/  SYNCS.PHASECHK.TRANS64.TRYWAIT P1, [UR6+0x2a830], R11 ;  /* 0x02a8300bff0075a7 */ /* 0x000e640008020146 */
[----:B-1----:R-:W-:Y:S05]  /*ae00*/  @!P1 BRA `(.L_x_1278) ;  /* 0x000000d800449947 */ /* 0x002fea0003800000 */
.L_x_1277:
        /* <DEDUP_REMOVED lines=138> */
.L_x_1279:
[----:B------:R-:W-:Y:S01]  /*b6b0*/  ULEA UR7, UR4, UR60, 0x3 ;  /* 0x0000003c04077291 */ /* 0x000fe2000f8e183f */
[----:B------:R-:W-:-:S05]  /*b6c0*/  IMAD.U32 R0, RZ, RZ, UR46 ;  /* 0x0000002eff007e24 */ /* 0x000fca000f8e00ff */
[----:B------:R-:W-:-:S04]  /*b6d0*/  SHF.L.U32 R0, R0, 0x1f, RZ ;  /* 0x0000001f00007819 */ /* 0x000fc800000006ff */
[----:B------:R2:W3:Y:S01]  /*b6e0*/  SYNCS.PHASECHK.TRANS64.TRYWAIT P1, [UR7+0x2a850], R0 ;  /* 0x02a85000ff0075a7 */ /* 0x0004e20008020147 */
[----:B------:R-:W-:Y:S05]  /*b6f0*/  @!P0 BRA `(.L_x_1280) ;  /* 0x0000000000048947 */ /* 0x000fea0003800000 */
[----:B------:R-:W-:Y:S01]  /*b700*/  BPT.TRAP 0x1 ;  /* 0x000000040000795c */ /* 0x000fe20000300000 */
.L_x_1280:
[----:B---3--:R-:W-:Y:S05]  /*b710*/  @P1 BRA `(.L_x_1281) ;  /* 0x0000000000081947 */ /* 0x008fea0003800000 */
[----:B------:R-:W3:Y:S02]  /*b720*/  SYNCS.PHASECHK.TRANS64.TRYWAIT P1, [UR7+0x2a850], R0 ;  /* 0x02a85000ff0075a7 */ /* 0x000ee40008020147 */
[----:B---3--:R-:W-:Y:S05]  /*b730*/  @!P1 BRA `(.L_x_1282) ;  /* 0x000000d000109947 */ /* 0x008fea0003800000 */
.L_x_1281:
        /* <DEDUP_REMOVED lines=37> */
.L_x_1283:
        /* <DEDUP_REMOVED lines=67> */
[----:B------:R-:W-:Y:S01]  /*bdc0*/  IMAD.IADD R129, R133, 0x1, -R18 ;  /* 0x0000000185817824 */ /* 0x000fe200078e0a12 */
[----:B------:R-:W-:Y:S01]  /*bdd0*/  ULOP3.LUT UR4, URZ, UR50, URZ, 0x33, !UPT ;  /* 0x000000323f047292 */ /* 0x000fe2000f8e333f */
[----:B------:R-:W-:-:S03]  /*bde0*/  IADD3 R12, -R17, R12, R16 ;  /* 0x0000000c110c7210 */ /* 0x000fc60007ffe110 */
[----:B------:R-:W2:Y:S02]  /*bdf0*/  MUFU.TANH R136, R136 ;  /* 0x0000008800887308 */ /* 0x000ea40000002400 */
[C---:B------:R-:W-:Y:S01]  /*be00*/  VIADD R145, R12.reuse, UR51 ;  /* 0x000000330c917c36 */ /* 0x040fe20008000000 */
[----:B------:R-:W-:Y:S01]  /*be10*/  SYNCS.ARRIVE.TRANS64.RED.A1T0 RZ, [UR6], RZ ;  /* 0x000000ffffff79a7 */ /* 0x000fe20008100406 */
[----:B------:R-:W-:Y:S02]  /*be20*/  VIADD R135, R12, UR4 ;  /* 0x000000040c877c36 */ /* 0x000fe40008000000 */
[--C-:B0-----:R-:W-:Y:S02]  /*be30*/  IMAD.IADD R149, R145, 0x1, R106.reuse ;  /* 0x0000000191957824 */ /* 0x101fe400078e026a */
        /* <DEDUP_REMOVED lines=60> */
.L_x_1286:
[----:B------:R-:W-:-:S05]  /*c200*/  IMAD.U32 R108, RZ, RZ, UR47 ;  /* 0x0000002fff6c7e24 */ /* 0x000fca000f8e00ff */
[----:B------:R-:W-:-:S13]  /*c210*/  ISETP.NE.AND P1, PT, R108, 0x1, PT ;  /* 0x000000016c00780c */ /* 0x000fda0003f25270 */
[----:B------:R-:W1:Y:S02]  /*c220*/  @P1 LDC.64 R12, c[0x0][0x9e8] ;  /* 0x00027a00ff0c1b82 */ /* 0x000e640000000a00 */
[----:B-1----:R-:W-:-:S05]  /*c230*/  @P1 IMAD.HI.U32 R12, R106, R12, RZ ;  /* 0x0000000c6a0c1227 */ /* 0x002fca00078e00ff */
[----:B------:R-:W-:-:S07]  /*c240*/  @P1 SHF.R.U32.HI R106, RZ, R13, R12 ;  /* 0x0000000dff6a1219 */ /* 0x000fce000001160c */
.L_x_1287:
[----:B------:R-:W-:Y:S05]  /*c250*/  BSYNC B0 ;  /* 0x0000000000007941 */ /* 0x000fea0003800000 */
.L_x_1285:
[----:B------:R-:W-:-:S05]  /*c260*/  IMAD R106, R106, R108, R129 ;  /* 0x0000006c6a6a7224 */ /* 0x000fca00078e0281 */
[----:B------:R-:W-:Y:S02]  /*c270*/  VIADDMNMX R149, R106, R108, R149, PT ;  /* 0x0000006c6a957246 */ /* 0x000fe40003800195 */
[----:B------:R-:W-:-:S07]  /*c280*/  VIMNMX R147, R147, R106, !PT ;  /* 0x0000006a93937248 */ /* 0x000fce0007fe0100 */
.L_x_1284:
        /* <DEDUP_REMOVED lines=133> */
.L_x_1290:
[----:B------:R-:W-:-:S05]  /*cae0*/  IMAD.U32 R158, RZ, RZ, UR47 ;  /* 0x0000002fff9e7e24 */ /* 0x000fca000f8e00ff */
[----:B------:R-:W-:-:S13]  /*caf0*/  ISETP.NE.AND P6, PT, R158, 0x1, PT ;  /* 0x000000019e00780c */ /* 0x000fda0003fc5270 */
[----:B------:R-:W0:Y:S02]  /*cb00*/  @P6 LDC.64 R12, c[0x0][0x9e8] ;  /* 0x00027a00ff0c6b82 */ /* 0x000e240000000a00 */
[----:B0-----:R-:W-:-:S05]  /*cb10*/  @P6 IMAD.HI.U32 R12, R111, R12, RZ ;  /* 0x0000000c6f0c6227 */ /* 0x001fca00078e00ff */
[----:B------:R-:W-:-:S07]  /*cb20*/  @P6 SHF.R.U32.HI R111, RZ, R13, R12 ;  /* 0x0000000dff6f6219 */ /* 0x000fce000001160c */
.L_x_1291:
[----:B------:R-:W-:Y:S05]  /*cb30*/  BSYNC B0 ;  /* 0x0000000000007941 */ /* 0x000fea0003800000 */
.L_x_1289:
[----:B------:R-:W-:-:S05]  /*cb40*/  IMAD R12, R111, R158, R129 ;  /* 0x0000009e6f0c7224 */ /* 0x000fca00078e0281 */
[----:B------:R-:W-:Y:S02]  /*cb50*/  VIADDMNMX R107, R12, R158, R107, PT ;  /* 0x0000009e0c6b7246 */ /* 0x000fe4000380016b */
[----:B------:R-:W-:-:S07]  /*cb60*/  VIMNMX R109, R109, R12, !PT ;  /* 0x0000000c6d6d7248 */ /* 0x000fce0007fe0100 */
.L_x_1288:
        /* <DEDUP_REMOVED lines=308> */
.L_x_1292:
[----:B------:R-:W0:Y:S01]  /*deb0*/  S2UR UR6, SR_CgaCtaId ;  /* 0x00000000000679c3 */ /* 0x000e220000008800 */
[----:B------:R-:W-:Y:S01]  /*dec0*/  R2UR UR4, R161 ;  /* 0x00000000a10472ca */ /* 0x000fe200000e0000 */
[----:B------:R-:W-:Y:S01]  /*ded0*/  UIADD3 UR7, UR7, 0x2a860, URZ ;  /* 0x0002a86007077890 */ /* 0x000fe2000fffe03f */
[----:B------:R-:W-:Y:S01]  /*dee0*/  F2FP.F16.F32.PACK_AB R157, R8, R157 ;  /* 0x0000009d089d723e */ /* 0x000fe200000000ff */
[----:B------:R-:W-:Y:S01]  /*def0*/  UMOV UR46, UR39 ;  /* 0x00000027002e7c82 */ /* 0x000fe20008000000 */
[----:B------:R-:W-:Y:S01]  /*df00*/  F2FP.F16.F32.PACK_AB R158, R136, R21 ;  /* 0x00000015889e723e */ /* 0x000fe200000000ff */
[----:B------:R-:W-:Y:S01]  /*df10*/  IMAD.MOV.U32 R9, RZ, RZ, R14 ;  /* 0x000000ffff097224 */ /* 0x000fe200078e000e */
[----:B------:R-:W-:Y:S01]  /*df20*/  F2FP.F16.F32.PACK_AB R156, R220, R89 ;  /* 0x00000059dc9c723e */ /* 0x000fe200000000ff */
[----:B------:R-:W-:Y:S01]  /*df30*/  IMAD.MOV.U32 R8, RZ, RZ, R12 ;  /* 0x000000ffff087224 */ /* 0x000fe200078e000c */
[----:B------:R-:W-:Y:S02]  /*df40*/  F2FP.F16.F32.PACK_AB R159, R124, R159 ;  /* 0x0000009f7c9f723e */ /* 0x000fe400000000ff */
[----:B------:R-:W-:-:S02]  /*df50*/  F2FP.F16.F32.PACK_AB R152, R108, R15 ;  /* 0x0000000f6c98723e */ /* 0x000fc400000000ff */
[----:B------:R-:W-:Y:S02]  /*df60*/  F2FP.F16.F32.PACK_AB R153, R20, R153 ;  /* 0x000000991499723e */ /* 0x000fe400000000ff */
[----:B------:R-:W-:Y:S01]  /*df70*/  ISETP.GT.AND P1, PT, R10, UR4, PT ;  /* 0x000000040a007c0c */ /* 0x000fe2000bf24270 */
[----:B------:R-:W-:Y:S01]  /*df80*/  UMOV UR4, UR38 ;  /* 0x0000002600047c82 */ /* 0x000fe20008000000 */
[----:B------:R-:W-:Y:S01]  /*df90*/  F2FP.F16.F32.PACK_AB R154, R106, R13 ;  /* 0x0000000d6a9a723e */ /* 0x000fe200000000ff */
[----:B------:R-:W-:Y:S01]  /*dfa0*/  VIADD R10, R10, 0xffffffff ;  /* 0xffffffff0a0a7836 */ /* 0x000fe20000000000 */
        /* <DEDUP_REMOVED lines=20> */
.L_x_1274:
        /* <DEDUP_REMOVED lines=67> */
.L_x_1294:
[----:B------:R-:W-:Y:S01]  /*e520*/  ULEA UR5, UR38, UR60, 0x3 ;  /* 0x0000003c26057291 */ /* 0x000fe2000f8e183f */
[----:B------:R-:W-:-:S05]  /*e530*/  IMAD.U32 R0, RZ, RZ, UR39 ;  /* 0x00000027ff007e24 */ /* 0x000fca000f8e00ff */
[----:B------:R-:W-:-:S04]  /*e540*/  SHF.L.U32 R0, R0, 0x1f, RZ ;  /* 0x0000001f00007819 */ /* 0x000fc800000006ff */
[----:B------:R0:W1:Y:S01]  /*e550*/  SYNCS.PHASECHK.TRANS64.TRYWAIT P1, [UR5+0x2a850], R0 ;  /* 0x02a85000ff0075a7 */ /* 0x0000620008020145 */
[----:B------:R-:W-:Y:S05]  /*e560*/  @!P0 BRA `(.L_x_1295) ;  /* 0x0000000000048947 */ /* 0x000fea0003800000 */
[----:B------:R-:W-:Y:S01]  /*e570*/  BPT.TRAP 0x1 ;  /* 0x000000040000795c */ /* 0x000fe20000300000 */
.L_x_1295:
[----:B-1----:R-:W-:Y:S05]  /*e580*/  @P1 BRA `(.L_x_1296) ;  /* 0x0000000000081947 */ /* 0x002fea0003800000 */
[----:B------:R-:W1:Y:S02]  /*e590*/  SYNCS.PHASECHK.TRANS64.TRYWAIT P1, [UR5+0x2a850], R0 ;  /* 0x02a85000ff0075a7 */ /* 0x000e640008020145 */
[----:B-1----:R-:W-:Y:S05]  /*e5a0*/  @!P1 BRA `(.L_x_1297) ;  /* 0x000000a0008c9947 */ /* 0x002fea0003800000 */
.L_x_1296:
[----:B------:R-:W-:Y:S01]  /*e5b0*/  UIADD3 UR60, UR60, 0x400, URZ ;  /* 0x000004003c3c7890 */ /* 0x000fe2000fffe03f */
[----:B------:R-:W-:Y:S01]  /*e5c0*/  WARPGROUP.ARRIVE ;  /* 0x00000000000079c5 */ /* 0x000fe20000000000 */
[----:B------:R-:W-:Y:S01]  /*e5d0*/  UMOV UR7, 0x40000040 ;  /* 0x4000004000077882 */ /* 0x000fe20000000000 */
[----:B-1----:R-:W1:Y:S01]  /*e5e0*/  SHFL.BFLY PT, R5, R6, 0x2, 0x1f ;  /* 0x0c401f0006057f89 */ /* 0x002e6200000e0000 */
[----:B------:R-:W-:Y:S01]  /*e5f0*/  USHF.R.U32.HI UR60, URZ, 0x4, UR60 ;  /* 0x000000043f3c7899 */ /* 0x000fe2000801163c */
[----:B------:R-:W-:Y:S02]  /*e600*/  IMAD.MOV.U32 R4, RZ, RZ, RZ ;  /* 0x000000ffff047224 */ /* 0x000fe400078e00ff */
[----:B0-----:R-:W0:Y:S01]  /*e610*/  SHFL.BFLY PT, R0, R3, 0x2, 0x1f ;  /* 0x0c401f0003007f89 */ /* 0x001e2200000e0000 */
[----:B------:R-:W-:Y:S01]  /*e620*/  ULOP3.LUT UR60, UR60, 0x3fff, URZ, 0xc0, !UPT ;  /* 0x00003fff3c3c7892 */ /* 0x000fe2000f8ec03f */
[----:B------:R-:W-:-:S03]  /*e630*/  IMAD.MOV.U32 R94, RZ, RZ, -0x800000 ;  /* 0xff800000ff5e7424 */ /* 0x000fc600078e00ff */
[----:B------:R-:W-:-:S04]  /*e640*/  ULOP3.LUT UR4, UR60, 0x3000000, URZ, 0xfc, !UPT ;  /* 0x030000003c047892 */ /* 0x000fc8000f8efc3f */
[----:B------:R-:W-:-:S07]  /*e650*/  UIMAD UR4, UR38, 0x600, UR4 ;  /* 0x00000600260478a4 */ /* 0x000fce000f8e0204 */
[----:B------:R-:W-:Y:S02]  /*e660*/  UMOV UR6, UR4 ;  /* 0x0000000400067c82 */ /* 0x000fe40008000000 */
[----:B------:R-:W-:Y:S01]  /*e670*/  HGMMA.64x128x16.F32 R24, R156, gdesc[UR4].tnspB, R24, gsb0 ;  /* 0x41e000049c187df0 */ /* 0x000fe20008000818 */
[----:B------:R-:W-:Y:S01]  /*e680*/  UIADD3 UR6, UR4, 0x80, URZ ;  /* 0x0000008004067890 */ /* 0x000fe2000fffe03f */
[----:B-1----:R-:W-:Y:S01]  /*e690*/  FADD.FTZ R5, R5, R6 ;  /* 0x0000000605057221 */ /* 0x002fe20000010000 */
[----:B------:R-:W-:Y:S01]  /*e6a0*/  UMOV UR7, 0x40000040 ;  /* 0x4000004000077882 */ /* 0x000fe20000000000 */
[----:B0-----:R-:W-:-:S03]  /*e6b0*/  FADD.FTZ R2, R0, R3 ;  /* 0x0000000300027221 */ /* 0x001fc60000010000 */
[----:B------:R-:W0:Y:S04]  /*e6c0*/  SHFL.BFLY PT, R0, R5, 0x1, 0x1f ;  /* 0x0c201f0005007f89 */ /* 0x000e2800000e0000 */
[----:B------:R-:W1:Y:S01]  /*e6d0*/  SHFL.BFLY PT, R7, R2, 0x1, 0x1f ;  /* 0x0c201f0002077f89 */ /* 0x000e6200000e0000 */
[----:B0-----:R-:W-:Y:S01]  /*e6e0*/  FADD.FTZ R9, R5, R0 ;  /* 0x0000000005097221 */ /* 0x001fe20000010000 */
[----:B------:R-:W-:Y:S02]  /*e6f0*/  IMAD.MOV.U32 R0, RZ, RZ, -0x800000 ;  /* 0xff800000ff007424 */ /* 0x000fe400078e00ff */
[----:B-1----:R-:W-:Y:S02]  /*e700*/  FADD.FTZ R10, R2, R7 ;  /* 0x00000007020a7221 */ /* 0x002fe40000010000 */
[----:B------:R-:W-:Y:S01]  /*e710*/  FSETP.NE.FTZ.AND P1, PT, R9, RZ, PT ;  /* 0x000000ff0900720b */ /* 0x000fe20003f35000 */
[----:B------:R-:W-:-:S02]  /*e720*/  IMAD.MOV.U32 R7, RZ, RZ, RZ ;  /* 0x000000ffff077224 */ /* 0x000fc400078e00ff */
        /* <DEDUP_REMOVED lines=38> */
.L_x_1298:
[----:B------:R-:W-:Y:S01]  /*e990*/  R2UR UR6, R184 ;  /* 0x00000000b80672ca */ /* 0x000fe200000e0000 */
[----:B------:R-:W-:Y:S01]  /*e9a0*/  UIADD3 UR4, UR5, 0x2a860, URZ ;  /* 0x0002a86005047890 */ /* 0x000fe2000fffe03f */
[-C--:B------:R-:W-:Y:S01]  /*e9b0*/  FMUL.FTZ R2, R24, R4.reuse ;  /* 0x0000000418027220 */ /* 0x080fe20000410000 */
[----:B------:R-:W-:Y:S01]  /*e9c0*/  UIADD3 UR38, UR38, 0x1, URZ ;  /* 0x0000000126267890 */ /* 0x000fe2000fffe03f */
[-C--:B------:R-:W-:Y:S01]  /*e9d0*/  FMUL.FTZ R3, R25, R4.reuse ;  /* 0x0000000419037220 */ /* 0x080fe20000410000 */
[-C--:B------:R-:W-:Y:S01]  /*e9e0*/  FMUL.FTZ R20, R28, R4.reuse ;  /* 0x000000041c147220 */ /* 0x080fe20000410000 */
        /* <DEDUP_REMOVED lines=8> */
[-C--:B------:R-:W-:Y:S01]  /*ea70*/  FMUL.FTZ R41, R41, R4.reuse ;  /* 0x0000000429297220 */ /* 0x080fe20000410000 */
[-C--:B------:R-:W-:Y:S01]  /*ea80*/  FMUL.FTZ R44, R44, R4.reuse ;  /* 0x000000042c2c7220 */ /* 0x080fe20000410000 */
[-C--:B------:R-:W-:Y:S01]  /*ea90*/  FMUL.FTZ R45, R45, R4.reuse ;  /* 0x000000042d2d7220 */ /* 0x080fe20000410000 */
[-C--:B------:R-:W-:Y:S01]  /*eaa0*/  FMUL.FTZ R48, R48, R4.reuse ;  /* 0x0000000430307220 */ /* 0x080fe20000410000 */
[----:B------:R-:W-:Y:S01]  /*eab0*/  FMUL.FTZ R49, R49, R4 ;  /* 0x0000000431317220 */ /* 0x000fe20000410000 */
[----:B------:R-:W-:-:S02]  /*eac0*/  IMAD.U32 R184, RZ, RZ, UR6 ;  /* 0x00000006ffb87e24 */ /* 0x000fc4000f8e00ff */
[-C--:B------:R-:W-:Y:S01]  /*ead0*/  FMUL.FTZ R52, R52, R4.reuse ;  /* 0x0000000434347220 */ /* 0x080fe20000410000 */
[-C--:B------:R-:W-:Y:S01]  /*eae0*/  FMUL.FTZ R53, R53, R4.reuse ;  /* 0x0000000435357220 */ /* 0x080fe20000410000 */
[-C--:B------:R-:W-:Y:S01]  /*eaf0*/  FMUL.FTZ R56, R56, R4.reuse ;  /* 0x0000000438387220 */ /* 0x080fe20000410000 */
[-C--:B------:R-:W-:Y:S01]  /*eb00*/  FMUL.FTZ R57, R57, R4.reuse ;  /* 0x0000000439397220 */ /* 0x080fe20000410000 */
[----:B------:R-:W0:Y:S01]  /*eb10*/  S2UR UR6, SR_CgaCtaId ;  /* 0x00000000000679c3 */ /* 0x000e220000008800 */
        /* <DEDUP_REMOVED lines=52> */
.L_x_1220:
[----:B------:R-:W0:Y:S01]  /*ee60*/  S2R R4, SR_CgaCtaId ;  /* 0x0000000000047919 */ /* 0x000e220000008800 */
[----:B------:R-:W-:Y:S01]  /*ee70*/  MOV R19, 0x400 ;  /* 0x0000040000137802 */ /* 0x000fe20000000f00 */
[----:B------:R-:W-:Y:S01]  /*ee80*/  BSSY B0, `(.L_x_1299) ;  /* 0x0000304000007945 */ /* 0x000fe20003800000 */
[----:B------:R-:W-:Y:S02]  /*ee90*/  BAR.SYNC.DEFER_BLOCKING 0x5, 0x180 ;  /* 0x0146000000007b1d */ /* 0x000fe40000010000 */
[----:B0-----:R-:W-:-:S05]  /*eea0*/  LEA R19, R4, R19, 0x18 ;  /* 0x0000001304137211 */ /* 0x001fca00078ec0ff */
[----:B------:R-:W0:Y:S02]  /*eeb0*/  LDS.128 R4, [R19+0x2a8d0] ;  /* 0x02a8d00013047984 */ /* 0x000e240000000c00 */
[----:B0-----:R-:W-:Y:S02]  /*eec0*/  R2UR UR6, R5 ;  /* 0x00000000050672ca */ /* 0x001fe400000e0000 */
[----:B------:R-:W-:Y:S02]  /*eed0*/  R2UR UR5, R6 ;  /* 0x00000000060572ca */ /* 0x000fe400000e0000 */
[----:B------:R-:W-:Y:S01]  /*eee0*/  R2UR UR7, R7 ;  /* 0x00000000070772ca */ /* 0x000fe200000e0000 */
[----:B------:R-:W-:Y:S06]  /*eef0*/  BAR.ARV 0x4, 0x180 ;  /* 0x0106000000007b1d */ /* 0x000fec0000002000 */
[----:B------:R-:W-:Y:S08]  /*ef00*/  @P0 BRA `(.L_x_1300) ;  /* 0x0000002000880947 */ /* 0x000ff00003800000 */
[----:B------:R-:W0:Y:S01]  /*ef10*/  S2R R4, SR_SWINHI ;  /* 0x0000000000047919 */ /* 0x000e220000002f00 */
[----:B------:R-:W-:Y:S01]  /*ef20*/  R2UR UR13, R183 ;  /* 0x00000000b70d72ca */ /* 0x000fe200000e0000 */
[----:B------:R-:W-:Y:S01]  /*ef30*/  ULDC.64 UR10, c[0x0][0xc00] ;  /* 0x00030000000a7ab9 */ /* 0x000fe20000000a00 */
[----:B------:R-:W-:Y:S01]  /*ef40*/  ULDC.64 UR8, c[0x0][0xc00] ;  /* 0x0003000000087ab9 */ /* 0x000fe20000000a00 */
[----:B------:R-:W-:Y:S02]  /*ef50*/  R2UR UR15, R164 ;  /* 0x00000000a40f72ca */ /* 0x000fe400000e0000 */
[----:B------:R-:W-:Y:S02]  /*ef60*/  R2UR UR12, R22 ;  /* 0x00000000160c72ca */ /* 0x000fe400000e0000 */
[----:B------:R-:W-:Y:S02]  /*ef70*/  R2UR UR14, R165 ;  /* 0x00000000a50e72ca */ /* 0x000fe400000e0000 */
[----:B------:R-:W-:-:S04]  /*ef80*/  R2UR UR20, R166 ;  /* 0x00000000a61472ca */ /* 0x000fc800000e0000 */
[----:B------:R-:W-:Y:S01]  /*ef90*/  UIMAD.WIDE UR8, UR13, 0x4, UR8 ;  /* 0x000000040d0878a5 */ /* 0x000fe2000f8e0208 */
[----:B------:R-:W-:Y:S02]  /*efa0*/  MOV R16, R19 ;  /* 0x0000001300107202 */ /* 0x000fe40000000f00 */
[----:B0-----:R-:W-:-:S03]  /*efb0*/  MOV R17, R4 ;  /* 0x0000000400117202 */ /* 0x001fc60000000f00 */
[----:B------:R-:W-:-:S03]  /*efc0*/  IMAD.WIDE R4, R203, 0x2, R16 ;  /* 0x00000002cb047825 */ /* 0x000fc600078e0210 */
[C---:B------:R-:W-:Y:S02]  /*efd0*/  LOP3.LUT R7, R4.reuse, 0x380, RZ, 0xc0, !PT ;  /* 0x0000038004077812 */ /* 0x040fe400078ec0ff */
[C---:B------:R-:W-:Y:S02]  /*efe0*/  IADD3 R8, P5, R4.reuse, 0x40, RZ ;  /* 0x0000004004087810 */ /* 0x040fe40007fbe0ff */
[----:B------:R-:W-:Y:S02]  /*eff0*/  SHF.R.U64 R7, R7, 0x3, RZ ;  /* 0x0000000307077819 */ /* 0x000fe400000012ff */
[C---:B------:R-:W-:Y:S01]  /*f000*/  IADD3 R31, P6, R4.reuse, 0x20, RZ ;  /* 0x00000020041f7810 */ /* 0x040fe20007fde0ff */
[--C-:B------:R-:W-:Y:S01]  /*f010*/  IMAD.X R27, RZ, RZ, R5.reuse, P5 ;  /* 0x000000ffff1b7224 */ /* 0x100fe200028e0605 */
[C---:B------:R-:W-:Y:S02]  /*f020*/  IADD3 R75, P4, R4.reuse, 0x60, RZ ;  /* 0x00000060044b7810 */ /* 0x040fe40007f9e0ff */
[C---:B------:R-:W-:Y:S01]  /*f030*/  IADD3 R95, P3, R4.reuse, 0x4000, RZ ;  /* 0x00004000045f7810 */ /* 0x040fe20007f7e0ff */
[--C-:B------:R-:W-:Y:S01]  /*f040*/  IMAD.X R29, RZ, RZ, R5.reuse, P6 ;  /* 0x000000ffff1d7224 */ /* 0x100fe200030e0605 */
[C---:B------:R-:W-:Y:S01]  /*f050*/  IADD3 R97, P2, R4.reuse, 0x4020, RZ ;  /* 0x0000402004617810 */ /* 0x040fe20007f5e0ff */
[--C-:B------:R-:W-:Y:S01]  /*f060*/  IMAD.X R15, RZ, RZ, R5.reuse, P4 ;  /* 0x000000ffff0f7224 */ /* 0x100fe200020e0605 */
[C---:B------:R-:W-:Y:S01]  /*f070*/  IADD3 R99, P1, R4.reuse, 0x4040, RZ ;  /* 0x0000404004637810 */ /* 0x040fe20007f3e0ff */
[--C-:B------:R-:W-:Y:S01]  /*f080*/  IMAD.X R25, RZ, RZ, R5.reuse, P3 ;  /* 0x000000ffff197224 */ /* 0x100fe200018e0605 */
[----:B------:R-:W-:Y:S01]  /*f090*/  BAR.SYNC.DEFER_BLOCKING 0x1, 0x100 ;  /* 0x0044000000007b1d */ /* 0x000fe20000010000 */
        /* <DEDUP_REMOVED lines=9> */
[----:B------:R-:W-:Y:S02]  /*f130*/  LOP3.LUT R12, R95, 0x380, RZ, 0xc0, !PT ;  /* 0x000003805f0c7812 */ /* 0x000fe400078ec0ff */
[----:B------:R-:W-:Y:S02]  /*f140*/  SHF.R.U64 R10, R10, 0x3, RZ ;  /* 0x000000030a0a7819 */ /* 0x000fe400000012ff */
[----:B------:R-:W-:Y:S02]  /*f150*/  LOP3.LUT R26, R7, R8, RZ, 0x3c, !PT ;  /* 0x00000008071a7212 */ /* 0x000fe400078e3cff */
[----:B------:R-:W-:-:S02]  /*f160*/  SHF.R.U64 R6, R6, 0x3, RZ ;  /* 0x0000000306067819 */ /* 0x000fc400000012ff */
[----:B------:R-:W-:Y:S02]  /*f170*/  LOP3.LUT R8, R97, 0x380, RZ, 0xc0, !PT ;  /* 0x0000038061087812 */ /* 0x000fe400078ec0ff */
[----:B------:R-:W-:Y:S02]  /*f180*/  SHF.R.U64 R12, R12, 0x3, RZ ;  /* 0x000000030c0c7819 */ /* 0x000fe400000012ff */
[----:B------:R-:W-:Y:S02]  /*f190*/  LOP3.LUT R14, R10, R75, RZ, 0x3c, !PT ;  /* 0x0000004b0a0e7212 */ /* 0x000fe400078e3cff */
[----:B------:R-:W-:Y:S02]  /*f1a0*/  LOP3.LUT R28, R6, R31, RZ, 0x3c, !PT ;  /* 0x0000001f061c7212 */ /* 0x000fe400078e3cff */
[----:B------:R-:W-:Y:S02]  /*f1b0*/  LOP3.LUT R10, R99, 0x380, RZ, 0xc0, !PT ;  /* 0x00000380630a7812 */ /* 0x000fe400078ec0ff */
[----:B------:R-:W-:-:S02]  /*f1c0*/  SHF.R.U64 R8, R8, 0x3, RZ ;  /* 0x0000000308087819 */ /* 0x000fc400000012ff */
[----:B------:R-:W-:Y:S02]  /*f1d0*/  LOP3.LUT R31, R74, 0x380, RZ, 0xc0, !PT ;  /* 0x000003804a1f7812 */ /* 0x000fe400078ec0ff */
[----:B------:R-:W-:Y:S02]  /*f1e0*/  LOP3.LUT R24, R12, R95, RZ, 0x3c, !PT ;  /* 0x0000005f0c187212 */ /* 0x000fe400078e3cff */
[----:B------:R-:W-:Y:S02]  /*f1f0*/  SHF.R.U64 R10, R10, 0x3, RZ ;  /* 0x000000030a0a7819 */ /* 0x000fe400000012ff */
[----:B------:R-:W-:Y:S02]  /*f200*/  LOP3.LUT R12, R8, R97, RZ, 0x3c, !PT ;  /* 0x00000061080c7212 */ /* 0x000fe400078e3cff */
[----:B------:R-:W-:Y:S02]  /*f210*/  MOV R30, R4 ;  /* 0x00000004001e7202 */ /* 0x000fe40000000f00 */
[----:B------:R-:W-:-:S02]  /*f220*/  SHF.R.U64 R31, R31, 0x3, RZ ;  /* 0x000000031f1f7819 */ /* 0x000fc400000012ff */
[----:B------:R-:W-:Y:S02]  /*f230*/  F2FP.F16.F32.PACK_AB R4, R3, R2 ;  /* 0x000000020304723e */ /* 0x000fe400000000ff */
[----:B------:R-:W-:Y:S02]  /*f240*/  F2FP.F16.F32.PACK_AB R5, R89, R88 ;  /* 0x000000585905723e */ /* 0x000fe400000000ff */
[----:B------:R-:W-:Y:S02]  /*f250*/  F2FP.F16.F32.PACK_AB R6, R21, R20 ;  /* 0x000000141506723e */ /* 0x000fe400000000ff */
[----:B------:R-:W-:Y:S02]  /*f260*/  F2FP.F16.F32.PACK_AB R7, R91, R90 ;  /* 0x0000005a5b07723e */ /* 0x000fe400000000ff */
[----:B------:R-:W-:Y:S02]  /*f270*/  LOP3.LUT R10, R10, R99, RZ, 0x3c, !PT ;  /* 0x000000630a0a7212 */ /* 0x000fe400078e3cff */
[----:B------:R-:W-:Y:S01]  /*f280*/  MOV R97, R14 ;  /* 0x0000000e00617202 */ /* 0x000fe20000000f00 */
[----:B------:R0:W-:Y:S01]  /*f290*/  STSM.16.M88.4 [R30], R4 ;  /* 0x000000041e007844 */ /* 0x0001e20000000200 */
[----:B------:R-:W-:-:S02]  /*f2a0*/  MOV R95, R12 ;  /* 0x0000000c005f7202 */ /* 0x000fc40000000f00 */
[----:B------:R-:W-:Y:S02]  /*f2b0*/  LOP3.LUT R8, R31, R74, RZ, 0x3c, !PT ;  /* 0x0000004a1f087212 */ /* 0x000fe400078e3cff */
[----:B------:R-:W-:Y:S02]  /*f2c0*/  MOV R99, R28 ;  /* 0x0000001c00637202 */ /* 0x000fe40000000f00 */
[----:B------:R-:W-:Y:S02]  /*f2d0*/  MOV R98, R26 ;  /* 0x0000001a00627202 */ /* 0x000fe40000000f00 */
[----:B------:R-:W-:Y:S02]  /*f2e0*/  MOV R96, R24 ;  /* 0x0000001800607202 */ /* 0x000fe40000000f00 */
[----:B------:R-:W-:Y:S02]  /*f2f0*/  F2FP.F16.F32.PACK_AB R12, R33, R32 ;  /* 0x00000020210c723e */ /* 0x000fe400000000ff */
[----:B------:R-:W-:-:S02]  /*f300*/  F2FP.F16.F32.PACK_AB R13, R35, R34 ;  /* 0x00000022230d723e */ /* 0x000fc400000000ff */
[----:B------:R-:W-:Y:S02]  /*f310*/  F2FP.F16.F32.PACK_AB R14, R37, R36 ;  /* 0x00000024250e723e */ /* 0x000fe400000000ff */
[----:B------:R-:W-:Y:S02]  /*f320*/  F2FP.F16.F32.PACK_AB R15, R39, R38 ;  /* 0x00000026270f723e */ /* 0x000fe400000000ff */
[----:B------:R-:W-:Y:S02]  /*f330*/  F2FP.F16.F32.PACK_AB R24, R41, R40 ;  /* 0x000000282918723e */ /* 0x000fe400000000ff */
[----:B------:R-:W-:Y:S01]  /*f340*/  F2FP.F16.F32.PACK_AB R25, R43, R42 ;  /* 0x0000002a2b19723e */ /* 0x000fe200000000ff */
[----:B------:R-:W-:Y:S01]  /*f350*/  STSM.16.M88.4 [R99], R12 ;  /* 0x0000000c63007844 */ /* 0x000fe20000000200 */
[----:B------:R-:W-:Y:S02]  /*f360*/  F2FP.F16.F32.PACK_AB R26, R45, R44 ;  /* 0x0000002c2d1a723e */ /* 0x000fe400000000ff */
[----:B------:R-:W-:-:S02]  /*f370*/  F2FP.F16.F32.PACK_AB R27, R47, R46 ;  /* 0x0000002e2f1b723e */ /* 0x000fc400000000ff */
[----:B------:R-:W-:Y:S02]  /*f380*/  F2FP.F16.F32.PACK_AB R28, R49, R48 ;  /* 0x00000030311c723e */ /* 0x000fe400000000ff */
[----:B------:R-:W-:Y:S01]  /*f390*/  F2FP.F16.F32.PACK_AB R29, R51, R50 ;  /* 0x00000032331d723e */ /* 0x000fe200000000ff */
[----:B------:R1:W-:Y:S01]  /*f3a0*/  STSM.16.M88.4 [R98], R24 ;  /* 0x0000001862007844 */ /* 0x0003e20000000200 */
[----:B0-----:R-:W-:Y:S02]  /*f3b0*/  F2FP.F16.F32.PACK_AB R30, R53, R52 ;  /* 0x00000034351e723e */ /* 0x001fe400000000ff */
[----:B------:R-:W-:Y:S02]  /*f3c0*/  F2FP.F16.F32.PACK_AB R31, R55, R54 ;  /* 0x00000036371f723e */ /* 0x000fe400000000ff */
[----:B------:R-:W-:Y:S02]  /*f3d0*/  MOV R75, R10 ;  /* 0x0000000a004b7202 */ /* 0x000fe40000000f00 */
[----:B------:R-:W-:Y:S01]  /*f3e0*/  MOV R74, R8 ;  /* 0x00000008004a7202 */ /* 0x000fe20000000f00 */
[----:B------:R0:W-:Y:S01]  /*f3f0*/  STSM.16.M88.4 [R97], R28 ;  /* 0x0000001c61007844 */ /* 0x0001e20000000200 */
[----:B------:R-:W-:-:S02]  /*f400*/  F2FP.F16.F32.PACK_AB R4, R57, R56 ;  /* 0x000000383904723e */ /* 0x000fc400000000ff */
[----:B------:R-:W-:Y:S02]  /*f410*/  F2FP.F16.F32.PACK_AB R5, R59, R58 ;  /* 0x0000003a3b05723e */ /* 0x000fe400000000ff */
[----:B------:R-:W-:Y:S02]  /*f420*/  F2FP.F16.F32.PACK_AB R6, R61, R60 ;  /* 0x0000003c3d06723e */ /* 0x000fe400000000ff */
[----:B------:R-:W-:Y:S01]  /*f430*/  F2FP.F16.F32.PACK_AB R7, R63, R62 ;  /* 0x0000003e3f07723e */ /* 0x000fe200000000ff */
[----:B-1----:R-:W1:Y:S01]  /*f440*/  LDC.64 R98, c[0x0][0xc08] ;  /* 0x00030200ff627b82 */ /* 0x002e620000000a00 */
[----:B------:R-:W-:Y:S02]  /*f450*/  F2FP.F16.F32.PACK_AB R8, R65, R64 ;  /* 0x000000404108723e */ /* 0x000fe400000000ff */
[----:B------:R-:W-:Y:S01]  /*f460*/  F2FP.F16.F32.PACK_AB R9, R67, R66 ;  /* 0x000000424309723e */ /* 0x000fe200000000ff */
[----:B------:R-:W-:Y:S01]  /*f470*/  STSM.16.M88.4 [R96], R4 ;  /* 0x0000000460007844 */ /* 0x000fe20000000200 */
[----:B------:R-:W-:-:S02]  /*f480*/  F2FP.F16.F32.PACK_AB R10, R69, R68 ;  /* 0x00000044450a723e */ /* 0x000fc400000000ff */
[----:B------:R-:W-:Y:S01]  /*f490*/  F2FP.F16.F32.PACK_AB R11, R71, R70 ;  /* 0x00000046470b723e */ /* 0x000fe200000000ff */
[----:B0-----:R-:W-:Y:S01]  /*f4a0*/  IMAD.U32 R28, RZ, RZ, UR8 ;  /* 0x00000008ff1c7e24 */ /* 0x001fe2000f8e00ff */
[----:B------:R-:W-:Y:S01]  /*f4b0*/  F2FP.F16.F32.PACK_AB R12, R73, R72 ;  /* 0x00000048490c723e */ /* 0x000fe200000000ff */
[----:B------:R-:W-:Y:S01]  /*f4c0*/  IMAD.U32 R29, RZ, RZ, UR9 ;  /* 0x00000009ff1d7e24 */ /* 0x000fe2000f8e00ff */
[----:B------:R-:W-:Y:S01]  /*f4d0*/  F2FP.F16.F32.PACK_AB R13, R93, R92 ;  /* 0x0000005c5d0d723e */ /* 0x000fe200000000ff */
[----:B------:R-:W-:Y:S01]  /*f4e0*/  STSM.16.M88.4 [R95], R8 ;  /* 0x000000085f007844 */ /* 0x000fe20000000200 */
[----:B------:R-:W-:Y:S02]  /*f4f0*/  F2FP.F16.F32.PACK_AB R14, R77, R76 ;  /* 0x0000004c4d0e723e */ /* 0x000fe400000000ff */
[----:B------:R-:W-:Y:S02]  /*f500*/  F2FP.F16.F32.PACK_AB R15, R79, R78 ;  /* 0x0000004e4f0f723e */ /* 0x000fe400000000ff */
[----:B------:R-:W-:-:S02]  /*f510*/  F2FP.F16.F32.PACK_AB R24, R81, R80 ;  /* 0x000000505118723e */ /* 0x000fc400000000ff */
[----:B------:R-:W-:Y:S01]  /*f520*/  F2FP.F16.F32.PACK_AB R25, R83, R82 ;  /* 0x000000525319723e */ /* 0x000fe200000000ff */
[----:B------:R0:W-:Y:S01]  /*f530*/  STSM.16.M88.4 [R75], R12 ;  /* 0x0000000c4b007844 */ /* 0x0001e20000000200 */
[----:B------:R-:W-:Y:S02]  /*f540*/  F2FP.F16.F32.PACK_AB R26, R85, R84 ;  /* 0x00000054551a723e */ /* 0x000fe400000000ff */
[----:B------:R-:W-:Y:S02]  /*f550*/  F2FP.F16.F32.PACK_AB R27, R87, R86 ;  /* 0x00000056571b723e */ /* 0x000fe400000000ff */
[----:B------:R-:W-:-:S03]  /*f560*/  ISETP.NE.U32.AND P0, PT, RZ, UR10, PT ;  /* 0x0000000aff007c0c */ /* 0x000fc6000bf05070 */
[----:B------:R2:W-:Y:S01]  /*f570*/  STSM.16.M88.4 [R74], R24 ;  /* 0x000000184a007844 */ /* 0x0005e20000000200 */
[----:B------:R-:W-:Y:S01]  /*f580*/  BAR.SYNC.DEFER_BLOCKING 0x1, 0x100 ;  /* 0x0044000000007b1d */ /* 0x000fe20000010000 */
[----:B------:R-:W-:-:S07]  /*f590*/  ISETP.NE.AND.EX P0, PT, RZ, UR11, PT, P0 ;  /* 0x0000000bff007c0c */ /* 0x000fce000bf05300 */
[----:B0-----:R-:W0:Y:S06]  /*f5a0*/  LDC R75, c[0x0][0xbe8] ;  /* 0x0002fa00ff4b7b82 */ /* 0x001e2c0000000800 */
[----:B------:R-:W3:Y:S01]  /*f5b0*/  @P0 LDG.E R30, desc[UR36][R28.64] ;  /* 0x000000241c1e0981 */ /* 0x000ee2000c1e1900 */
[----:B-1----:R-:W-:Y:S02]  /*f5c0*/  ISETP.NE.U32.AND P1, PT, R98, RZ, PT ;  /* 0x000000ff6200720c */ /* 0x002fe40003f25070 */
[----:B------:R-:W-:-:S11]  /*f5d0*/  R2UR UR4, R99 ;  /* 0x00000000630472ca */ /* 0x000fd600000e0000 */
[----:B------:R-:W-:Y:S02]  /*f5e0*/  VOTEU.ANY UP0, P1 ;  /* 0x00000000003f7886 */ /* 0x000fe40000800100 */
[----:B------:R-:W-:Y:S01]  /*f5f0*/  UISETP.NE.AND.EX UP0, UPT, UR4, URZ, UPT, UP0 ;  /* 0x0000003f0400728c */ /* 0x000fe2000bf05300 */
[----:B0-----:R-:W-:Y:S02]  /*f600*/  ISETP.NE.AND P1, PT, R75, 0x1, PT ;  /* 0x000000014b00780c */ /* 0x001fe40003f25270 */
[----:B------:R-:W-:Y:S02]  /*f610*/  ULDC UR4, c[0x0][0xa88] ;  /* 0x0002a20000047ab9 */ /* 0x000fe40000000800 */
[----:B--2---:R-:W-:Y:S01]  /*f620*/  IMAD.U32 R74, RZ, RZ, UR4 ;  /* 0x00000004ff4a7e24 */ /* 0x004fe2000f8e00ff */
[----:B------:R-:W-:Y:S01]  /*f630*/  PLOP3.LUT P4, PT, PT, PT, UP0, 0x80, 0x0 ;  /* 0x000000000000781c */ /* 0x000fe20003f8f008 */
[----:B------:R-:W-:-:S04]  /*f640*/  ULDC UR4, c[0x0][0xad4] ;  /* 0x0002b50000047ab9 */ /* 0x000fc80000000800 */
[----:B------:R-:W-:Y:S02]  /*f650*/  @UP0 ULDC.64 UR8, c[0x0][0xc08] ;  /* 0x0003020000080ab9 */ /* 0x000fe40000000a00 */
[----:B------:R-:W-:Y:S01]  /*f660*/  @UP0 UIMAD.WIDE UR8, UR13, 0x4, UR8 ;  /* 0x000000040d0808a5 */ /* 0x000fe2000f8e0208 */
[----:B------:R-:W0:Y:S01]  /*f670*/  @P1 LDC R6, c[0x0][0xbec] ;  /* 0x0002fb00ff061b82 */ /* 0x000e220000000800 */
[----:B------:R-:W-:-:S04]  /*f680*/  UISETP.NE.AND UP0, UPT, UR15, URZ, UPT ;  /* 0x0000003f0f00728c */ /* 0x000fc8000bf05270 */
[----:B------:R-:W-:Y:S01]  /*f690*/  USEL UR4, UR15, UR4, UP0 ;  /* 0x000000040f047287 */ /* 0x000fe20008000000 */
[----:B------:R-:W-:Y:S02]  /*f6a0*/  IMAD.U32 R4, RZ, RZ, UR8 ;  /* 0x00000008ff047e24 */ /* 0x000fe4000f8e00ff */
[----:B------:R-:W1:Y:S01]  /*f6b0*/  @P1 LDC R9, c[0x0][0xbf0] ;  /* 0x0002fc00ff091b82 */ /* 0x000e620000000800 */
[----:B------:R-:W-:Y:S01]  /*f6c0*/  UISETP.GT.AND UP1, UPT, UR4, 0x1, UPT ;  /* 0x000000010400788c */ /* 0x000fe2000bf24270 */
[----:B------:R-:W-:Y:S01]  /*f6d0*/  IMAD.U32 R5, RZ, RZ, UR9 ;  /* 0x00000009ff057e24 */ /* 0x000fe2000f8e00ff */
[----:B------:R-:W-:Y:S02]  /*f6e0*/  UMOV UR19, 0x9b8 ;  /* 0x000009b800137882 */ /* 0x000fe40000000000 */
[----:B------:R-:W-:Y:S02]  /*f6f0*/  USEL UR19, UR19, 0x978, UP1 ;  /* 0x0000097813137887 */ /* 0x000fe40008800000 */
[----:B------:R-:W-:Y:S01]  /*f700*/  UISETP.NE.U32.AND UP0, UPT, UR10, URZ, UPT ;  /* 0x0000003f0a00728c */ /* 0x000fe2000bf05070 */
[----:B------:R-:W-:Y:S01]  /*f710*/  VIADD R13, R23, UR12 ;  /* 0x0000000c170d7c36 */ /* 0x000fe20008000000 */
[----:B------:R-:W-:Y:S01]  /*f720*/  USHF.R.S32.HI UR10, URZ, 0x1f, UR13 ;  /* 0x0000001f3f0a7899 */ /* 0x000fe2000801140d */
[----:B------:R0:W5:Y:S01]  /*f730*/  @P4 LDG.E R74, desc[UR36][R4.64] ;  /* 0x00000024044a4981 */ /* 0x000162000c1e1900 */
[----:B------:R-:W-:Y:S01]  /*f740*/  UISETP.NE.AND.EX UP0, UPT, UR11, URZ, UPT, UP0 ;  /* 0x0000003f0b00728c */ /* 0x000fe2000bf05300 */
[----:B------:R-:W-:Y:S01]  /*f750*/  IMAD.MOV.U32 R7, RZ, RZ, R13 ;  /* 0x000000ffff077224 */ /* 0x000fe200078e000d */
[----:B------:R-:W-:Y:S01]  /*f760*/  UMOV UR4, URZ ;  /* 0x0000003f00047c82 */ /* 0x000fe20008000000 */
[----:B------:R-:W-:-:S02]  /*f770*/  USEL UR9, UR14, URZ, UP1 ;  /* 0x0000003f0e097287 */ /* 0x000fc40008800000 */
[----:B------:R-:W-:Y:S02]  /*f780*/  USEL UR8, UR13, URZ, !UP0 ;  /* 0x0000003f0d087287 */ /* 0x000fe4000c000000 */
[----:B------:R-:W-:Y:S01]  /*f790*/  USEL UR18, UR10, URZ, !UP0 ;  /* 0x0000003f0a127287 */ /* 0x000fe2000c000000 */
[----:B------:R-:W-:Y:S02]  /*f7a0*/  ULDC.64 UR12, c[0x0][UR19+0x220] ;  /* 0x00008800130c7abb */ /* 0x000fe40008000a00 */
[----:B------:R-:W-:Y:S01]  /*f7b0*/  ULDC.64 UR10, c[0x0][UR19+0x218] ;  /* 0x00008600130a7abb */ /* 0x000fe20008000a00 */
[----:B0-----:R-:W-:Y:S01]  /*f7c0*/  @P1 IMAD.HI.U32 R4, R13, R6, RZ ;  /* 0x000000060d041227 */ /* 0x001fe200078e00ff */
[----:B------:R-:W-:Y:S01]  /*f7d0*/  ULDC.64 UR14, c[0x0][UR19+0x228] ;  /* 0x00008a00130e7abb */ /* 0x000fe20008000a00 */
[----:B------:R-:W-:Y:S02]  /*f7e0*/  UIMAD.WIDE.U32 UR16, UR10, UR20, URZ ;  /* 0x000000140a1072a5 */ /* 0x000fe4000f8e003f */
[----:B------:R-:W-:Y:S01]  /*f7f0*/  UIMAD UR13, UR13, UR8, URZ ;  /* 0x000000080d0d72a4 */ /* 0x000fe2000f8e023f */
[----:B-1----:R-:W-:Y:S01]  /*f800*/  @P1 SHF.R.U32.HI R7, RZ, R9, R4 ;  /* 0x00000009ff071219 */ /* 0x002fe20000011604 */
[----:B------:R-:W-:-:S02]  /*f810*/  UIMAD UR20, UR11, UR20, URZ ;  /* 0x000000140b1472a4 */ /* 0x000fc4000f8e023f */
[----:B------:R-:W-:Y:S02]  /*f820*/  UIMAD.WIDE.U32 UR10, UR12, UR8, URZ ;  /* 0x000000080c0a72a5 */ /* 0x000fe4000f8e003f */
[----:B------:R-:W-:Y:S01]  /*f830*/  UIMAD.WIDE.U32 UR22, UR14, UR9, URZ ;  /* 0x000000090e1672a5 */ /* 0x000fe2000f8e003f */
[----:B------:R-:W-:Y:S01]  /*f840*/  IMAD.MOV R6, RZ, RZ, -R7 ;  /* 0x000000ffff067224 */ /* 0x000fe200078e0a07 */
[----:B------:R-:W-:Y:S02]  /*f850*/  UIMAD UR9, UR15, UR9, URZ ;  /* 0x000000090f0972a4 */ /* 0x000fe4000f8e023f */
[----:B------:R-:W-:Y:S01]  /*f860*/  UIMAD UR13, UR12, UR18, UR13 ;  /* 0x000000120c0d72a4 */ /* 0x000fe2000f8e020d */
[----:B------:R-:W-:Y:S01]  /*f870*/  IMAD R9, R75, R6, R13 ;  /* 0x000000064b097224 */ /* 0x000fe200078e020d */
[----:B------:R-:W-:Y:S01]  /*f880*/  UIADD3 UR20, UR17, UR20, URZ ;  /* 0x0000001411147290 */ /* 0x000fe2000fffe03f */
[----:B------:R-:W-:Y:S02]  /*f890*/  IMAD.U32 R4, RZ, RZ, UR22 ;  /* 0x00000016ff047e24 */ /* 0x000fe4000f8e00ff */
[----:B------:R-:W-:Y:S01]  /*f8a0*/  IMAD.U32 R5, RZ, RZ, UR23 ;  /* 0x00000017ff057e24 */ /* 0x000fe2000f8e00ff */
[----:B------:R-:W-:-:S02]  /*f8b0*/  SHF.R.S32.HI R5, RZ, 0x1f, R7 ;  /* 0x0000001fff057819 */ /* 0x000fc40000011407 */
[----:B------:R-:W-:Y:S02]  /*f8c0*/  SHF.R.S32.HI R6, RZ, 0x1f, R9 ;  /* 0x0000001fff067819 */ /* 0x000fe40000011409 */
[----:B---3--:R-:W-:-:S13]  /*f8d0*/  @P0 R2UR UR4, R30 ;  /* 0x000000001e0402ca */ /* 0x008fda00000e0000 */
        /* <DEDUP_REMOVED lines=23> */
.L_x_1301:
[----:B------:R-:W-:Y:S01]  /*fa50*/  R2UR UR9, R22 ;  /* 0x00000000160972ca */ /* 0x000fe200000e0000 */
[----:B------:R-:W-:Y:S01]  /*fa60*/  SHFL.IDX PT, R4, R8, RZ, 0x1c1f ;  /* 0x001c1fff08047589 */ /* 0x000fe200000e0000 */
[----:B-----5:R-:W-:Y:S01]  /*fa70*/  IMAD R74, R74, R75, RZ ;  /* 0x0000004b4a4a7224 */ /* 0x020fe200078e02ff */
[----:B------:R-:W-:Y:S02]  /*fa80*/  LOP3.LUT P0, RZ, R185, 0x3, RZ, 0xc0, !PT ;  /* 0x00000003b9ff7812 */ /* 0x000fe4000780c0ff */
[----:B------:R-:W0:Y:S01]  /*fa90*/  SHFL.IDX PT, R5, R10, RZ, 0x1c1f ;  /* 0x001c1fff0a057589 */ /* 0x000e2200000e0000 */
[----:B------:R-:W-:-:S03]  /*faa0*/  PLOP3.LUT P3, PT, PT, PT, UP1, 0x80, 0x0 ;  /* 0x000000000000781c */ /* 0x000fc60003f6f018 */
[----:B------:R-:W-:Y:S04]  /*fab0*/  SHFL.IDX PT, R6, R8, 0x1, 0x1c1f ;  /* 0x003c1f0008067f89 */ /* 0x000fe800000e0000 */
[----:B------:R-:W1:Y:S01]  /*fac0*/  SHFL.IDX PT, R7, R10, 0x1, 0x1c1f ;  /* 0x003c1f000a077f89 */ /* 0x000e6200000e0000 */
[----:B------:R-:W-:-:S04]  /*fad0*/  VIADD R11, R202, UR9 ;  /* 0x00000009ca0b7c36 */ /* 0x000fc80008000000 */
[C---:B------:R-:W-:Y:S01]  /*fae0*/  VIADD R9, R11.reuse, 0x8 ;  /* 0x000000080b097836 */ /* 0x040fe20000000000 */
[----:B------:R-:W-:-:S04]  /*faf0*/  ISETP.GE.OR P2, PT, R11, R74, P0 ;  /* 0x0000004a0b00720c */ /* 0x000fc80000746670 */
[----:B------:R-:W-:-:S09]  /*fb00*/  ISETP.GE.OR P0, PT, R9, R74, P0 ;  /* 0x0000004a0900720c */ /* 0x000fd20000706670 */
[----:B0-----:R0:W-:Y:S01]  /*fb10*/  @!P2 ST.E desc[UR36][R4.64], R0 ;  /* 0x000000000400a985 */ /* 0x0011e2000c101924 */
[----:B------:R-:W-:-:S03]  /*fb20*/  ISETP.GE.AND P2, PT, R11, R74, PT ;  /* 0x0000004a0b00720c */ /* 0x000fc60003f46270 */
[----:B-1----:R0:W-:Y:S01]  /*fb30*/  @!P0 ST.E desc[UR36][R6.64], R94 ;  /* 0x0000005e06008985 */ /* 0x0021e2000c101924 */
[----:B------:R-:W-:Y:S01]  /*fb40*/  ISETP.GE.AND P0, PT, R9, R74, PT ;  /* 0x0000004a0900720c */ /* 0x000fe20003f06270 */
[----:B------:R-:W-:-:S12]  /*fb50*/  @P3 BRA `(.L_x_1302) ;  /* 0x0000000800903947 */ /* 0x000fd80003800000 */
[----:B------:R-:W-:Y:S01]  /*fb60*/  IMAD R3, R182, 0x40, R160 ;  /* 0x00000040b6037824 */ /* 0x000fe200078e02a0 */
[----:B------:R-:W-:Y:S01]  /*fb70*/  ULDC.64 UR12, c[0x0][0xaa0] ;  /* 0x0002a800000c7ab9 */ /* 0x000fe20000000a00 */
[----:B------:R-:W-:Y:S01]  /*fb80*/  R2UR UR16, R166 ;  /* 0x00000000a61072ca */ /* 0x000fe200000e0000 */
[----:B------:R-:W1:Y:S01]  /*fb90*/  @P1 LDC R21, c[0x0][0xbf0] ;  /* 0x0002fc00ff151b82 */ /* 0x000e620000000800 */
[----:B------:R-:W-:Y:S01]  /*fba0*/  IMAD.WIDE R16, R3, 0x2, R16 ;  /* 0x0000000203107825 */ /* 0x000fe200078e0210 */
[----:B------:R-:W-:Y:S02]  /*fbb0*/  R2UR UR15, R22 ;  /* 0x00000000160f72ca */ /* 0x000fe400000e0000 */
[C---:B------:R-:W-:Y:S01]  /*fbc0*/  IADD3 R9, P6, R16.reuse, 0x1000, RZ ;  /* 0x0000100010097810 */ /* 0x040fe20007fde0ff */
[----:B------:R-:W-:Y:S01]  /*fbd0*/  UIMAD UR9, UR14, UR12, URZ ;  /* 0x0000000c0e0972a4 */ /* 0x000fe2000f8e023f */
[C---:B------:R-:W-:Y:S02]  /*fbe0*/  IADD3 R13, P5, R16.reuse, 0x2000, RZ ;  /* 0x00002000100d7810 */ /* 0x040fe40007fbe0ff */
[----:B------:R-:W-:Y:S01]  /*fbf0*/  LOP3.LUT R8, R9, 0x380, RZ, 0xc0, !PT ;  /* 0x0000038009087812 */ /* 0x000fe200078ec0ff */
[----:B------:R-:W-:Y:S01]  /*fc00*/  UIMAD.WIDE.U32 UR10, UR4, UR12, URZ ;  /* 0x0000000c040a72a5 */ /* 0x000fe2000f8e003f */
[----:B------:R-:W-:-:S02]  /*fc10*/  IADD3 R25, P4, R16, 0x3000, RZ ;  /* 0x0000300010197810 */ /* 0x000fc40007f9e0ff */
[----:B------:R-:W-:Y:S01]  /*fc20*/  SHF.R.U64 R8, R8, 0x3, RZ ;  /* 0x0000000308087819 */ /* 0x000fe200000012ff */
[----:B------:R-:W-:Y:S01]  /*fc30*/  UIMAD UR9, UR4, UR13, UR9 ;  /* 0x0000000d040972a4 */ /* 0x000fe2000f8e0209 */
[----:B------:R-:W-:Y:S02]  /*fc40*/  IADD3 R29, P3, R16, 0x4000, RZ ;  /* 0x00004000101d7810 */ /* 0x000fe40007f7e0ff */
[----:B------:R-:W-:Y:S01]  /*fc50*/  LOP3.LUT R8, R8, R9, RZ, 0x3c, !PT ;  /* 0x0000000908087212 */ /* 0x000fe200078e3cff */
[----:B------:R-:W-:Y:S01]  /*fc60*/  IMAD.X R9, RZ, RZ, R17, P6 ;  /* 0x000000ffff097224 */ /* 0x000fe200030e0611 */
[C---:B------:R-:W-:Y:S01]  /*fc70*/  IADD3 R3, P6, R16.reuse, 0x7000, RZ ;  /* 0x0000700010037810 */ /* 0x040fe20007fde0ff */
[----:B------:R-:W-:Y:S01]  /*fc80*/  UIADD3 UR11, UR11, UR9, URZ ;  /* 0x000000090b0b7290 */ /* 0x000fe2000fffe03f */
[----:B------:R-:W-:Y:S01]  /*fc90*/  IADD3 R33, P2, R16, 0x5000, RZ ;  /* 0x0000500010217810 */ /* 0x000fe20007f5e0ff */
[----:B------:R-:W-:Y:S01]  /*fca0*/  ULDC.64 UR12, c[0x0][0xae8] ;  /* 0x0002ba00000c7ab9 */ /* 0x000fe20000000a00 */
[----:B0-----:R-:W-:-:S02]  /*fcb0*/  LOP3.LUT R0, R3, 0x380, RZ, 0xc0, !PT ;  /* 0x0000038003007812 */ /* 0x001fc400078ec0ff */
[C---:B------:R-:W-:Y:S02]  /*fcc0*/  IADD3 R37, P0, R16.reuse, 0x6000, RZ ;  /* 0x0000600010257810 */ /* 0x040fe40007f1e0ff */
[----:B------:R-:W-:Y:S02]  /*fcd0*/  LOP3.LUT R5, R16, 0x380, RZ, 0xc0, !PT ;  /* 0x0000038010057812 */ /* 0x000fe400078ec0ff */
[----:B------:R-:W-:Y:S02]  /*fce0*/  LOP3.LUT R12, R13, 0x380, RZ, 0xc0, !PT ;  /* 0x000003800d0c7812 */ /* 0x000fe400078ec0ff */
[----:B------:R-:W-:Y:S01]  /*fcf0*/  LOP3.LUT R24, R25, 0x380, RZ, 0xc0, !PT ;  /* 0x0000038019187812 */ /* 0x000fe200078ec0ff */
[----:B------:R-:W-:Y:S01]  /*fd00*/  USHF.R.S32.HI UR4, URZ, 0x1f, UR8 ;  /* 0x0000001f3f047899 */ /* 0x000fe20008011408 */
[----:B------:R-:W-:Y:S01]  /*fd10*/  SHF.R.U64 R0, R0, 0x3, RZ ;  /* 0x0000000300007819 */ /* 0x000fe200000012ff */
[----:B------:R-:W-:Y:S01]  /*fd20*/  UIMAD.WIDE.U32 UR10, UR16, UR12, UR10 ;  /* 0x0000000c100a72a5 */ /* 0x000fe2000f8e000a */
[----:B------:R-:W-:Y:S01]  /*fd30*/  LOP3.LUT R28, R29, 0x380, RZ, 0xc0, !PT ;  /* 0x000003801d1c7812 */ /* 0x000fe200078ec0ff */
[----:B------:R-:W-:Y:S01]  /*fd40*/  IMAD.X R41, RZ, RZ, R17, P6 ;  /* 0x000000ffff297224 */ /* 0x000fe200030e0611 */
[----:B------:R-:W-:Y:S01]  /*fd50*/  LOP3.LUT R40, R0, R3, RZ, 0x3c, !PT ;  /* 0x0000000300287212 */ /* 0x000fe200078e3cff */
[----:B------:R-:W5:Y:S01]  /*fd60*/  LD.E.128 R8, desc[UR36][R8.64] ;  /* 0x0000002408087980 */ /* 0x000f62000c101d00 */
[----:B------:R-:W0:Y:S01]  /*fd70*/  @P1 LDC R3, c[0x0][0xbec] ;  /* 0x0002fb00ff031b82 */ /* 0x000e220000000800 */
[----:B------:R-:W-:Y:S01]  /*fd80*/  IMAD R0, R163, 0x20, R182 ;  /* 0x00000020a3007824 */ /* 0x000fe200078e02b6 */
[----:B------:R-:W-:-:S02]  /*fd90*/  LOP3.LUT R32, R33, 0x380, RZ, 0xc0, !PT ;  /* 0x0000038021207812 */ /* 0x000fc400078ec0ff */
[----:B------:R-:W-:Y:S02]  /*fda0*/  LOP3.LUT R36, R37, 0x380, RZ, 0xc0, !PT ;  /* 0x0000038025247812 */ /* 0x000fe400078ec0ff */
[----:B------:R-:W-:Y:S01]  /*fdb0*/  SHF.R.U64 R5, R5, 0x3, RZ ;  /* 0x0000000305057819 */ /* 0x000fe200000012ff */
[----:B------:R-:W-:Y:S01]  /*fdc0*/  VIADD R20, R0, UR15 ;  /* 0x0000000f00147c36 */ /* 0x000fe20008000000 */
[----:B------:R-:W-:Y:S01]  /*fdd0*/  SHF.R.U64 R12, R12, 0x3, RZ ;  /* 0x000000030c0c7819 */ /* 0x000fe200000012ff */
[----:B------:R-:W-:Y:S01]  /*fde0*/  UIMAD UR11, UR16, UR13, UR11 ;  /* 0x0000000d100b72a4 */ /* 0x000fe2000f8e020b */
[----:B------:R-:W-:Y:S01]  /*fdf0*/  SHF.R.U64 R24, R24, 0x3, RZ ;  /* 0x0000000318187819 */ /* 0x000fe200000012ff */
[----:B------:R-:W5:Y:S01]  /*fe00*/  LD.E.128 R40, desc[UR36][R40.64] ;  /* 0x0000002428287980 */ /* 0x000f62000c101d00 */
[----:B------:R-:W-:Y:S01]  /*fe10*/  SHF.R.U64 R28, R28, 0x3, RZ ;  /* 0x000000031c1c7819 */ /* 0x000fe200000012ff */
[----:B------:R-:W-:Y:S01]  /*fe20*/  ULDC.64 UR12, c[0x0][0xaf0] ;  /* 0x0002bc00000c7ab9 */ /* 0x000fe20000000a00 */
[----:B------:R-:W-:-:S02]  /*fe30*/  SHF.R.U64 R32, R32, 0x3, RZ ;  /* 0x0000000320207819 */ /* 0x000fc400000012ff */
[----:B------:R-:W-:Y:S02]  /*fe40*/  SHF.R.U64 R36, R36, 0x3, RZ ;  /* 0x0000000324247819 */ /* 0x000fe400000012ff */
[----:B------:R-:W-:Y:S01]  /*fe50*/  LOP3.LUT R16, R5, R16, RZ, 0x3c, !PT ;  /* 0x0000001005107212 */ /* 0x000fe200078e3cff */
[----:B------:R-:W-:Y:S01]  /*fe60*/  UIMAD UR4, UR4, UR12, URZ ;  /* 0x0000000c040472a4 */ /* 0x000fe2000f8e023f */
[----:B------:R-:W-:Y:S01]  /*fe70*/  LOP3.LUT R12, R12, R13, RZ, 0x3c, !PT ;  /* 0x0000000d0c0c7212 */ /* 0x000fe200078e3cff */
[--C-:B------:R-:W-:Y:S01]  /*fe80*/  IMAD.X R13, RZ, RZ, R17.reuse, P5 ;  /* 0x000000ffff0d7224 */ /* 0x100fe200028e0611 */
[----:B------:R-:W-:Y:S01]  /*fe90*/  LOP3.LUT R24, R24, R25, RZ, 0x3c, !PT ;  /* 0x0000001918187212 */ /* 0x000fe200078e3cff */
[--C-:B------:R-:W-:Y:S01]  /*fea0*/  IMAD.X R25, RZ, RZ, R17.reuse, P4 ;  /* 0x000000ffff197224 */ /* 0x100fe200020e0611 */
[----:B------:R-:W-:Y:S01]  /*feb0*/  LOP3.LUT R28, R28, R29, RZ, 0x3c, !PT ;  /* 0x0000001d1c1c7212 */ /* 0x000fe200078e3cff */
[----:B0-----:R-:W-:Y:S01]  /*fec0*/  @P1 IMAD.HI.U32 R0, R20, R3, RZ ;  /* 0x0000000314001227 */ /* 0x001fe200078e00ff */
[----:B------:R-:W-:Y:S01]  /*fed0*/  LOP3.LUT R32, R32, R33, RZ, 0x3c, !PT ;  /* 0x0000002120207212 */ /* 0x000fe200078e3cff */
[----:B------:R0:W5:Y:S01]  /*fee0*/  LD.E.128 R4, desc[UR36][R16.64] ;  /* 0x0000002410047980 */ /* 0x000162000c101d00 */
[----:B------:R-:W-:Y:S01]  /*fef0*/  LOP3.LUT R36, R36, R37, RZ, 0x3c, !PT ;  /* 0x0000002524247212 */ /* 0x000fe200078e3cff */
[----:B------:R-:W-:-:S02]  /*ff00*/  IMAD.X R29, RZ, RZ, R17, P3 ;  /* 0x000000ffff1d7224 */ /* 0x000fc400018e0611 */
[--C-:B------:R-:W-:Y:S01]  /*ff10*/  IMAD.X R33, RZ, RZ, R17.reuse, P2 ;  /* 0x000000ffff217224 */ /* 0x100fe200010e0611 */
[----:B------:R-:W-:Y:S01]  /*ff20*/  UIMAD UR4, UR8, UR13, UR4 ;  /* 0x0000000d080472a4 */ /* 0x000fe2000f8e0204 */
[----:B------:R-:W-:Y:S01]  /*ff30*/  IMAD.X R37, RZ, RZ, R17, P0 ;  /* 0x000000ffff257224 */ /* 0x000fe200000e0611 */
[----:B------:R-:W-:Y:S01]  /*ff40*/  UIMAD.WIDE.U32 UR8, UR8, UR12, UR10 ;  /* 0x0000000c080872a5 */ /* 0x000fe2000f8e000a */
[----:B------:R-:W5:Y:S01]  /*ff50*/  LD.E.128 R12, desc[UR36][R12.64] ;  /* 0x000000240c0c7980 */ /* 0x000f62000c101d00 */
[----:B0-----:R-:W-:Y:S01]  /*ff60*/  IMAD.MOV.U32 R17, RZ, RZ, R20 ;  /* 0x000000ffff117224 */ /* 0x001fe200078e0014 */
[----:B-1----:R-:W-:Y:S01]  /*ff70*/  @P1 SHF.R.U32.HI R17, RZ, R21, R0 ;  /* 0x00000015ff111219 */ /* 0x002fe20000011600 */
[----:B------:R-:W-:Y:S01]  /*ff80*/  UIADD3 UR4, UR9, UR4, URZ ;  /* 0x0000000409047290 */ /* 0x000fe2000fffe03f */
[----:B------:R-:W5:Y:S01]  /*ff90*/  LD.E.128 R24, desc[UR36][R24.64] ;  /* 0x0000002418187980 */ /* 0x000f62000c101d00 */
[----:B------:R-:W-:Y:S01]  /*ffa0*/  ULDC.64 UR10, c[0x0][0xae0] ;  /* 0x0002b800000a7ab9 */ /* 0x000fe20000000a00 */
[--C-:B------:R-:W-:Y:S01]  /*ffb0*/  SHF.R.S32.HI R0, RZ, 0x1f, R17.reuse ;  /* 0x0000001fff007819 */ /* 0x100fe20000011411 */
[----:B------:R-:W-:Y:S01]  /*ffc0*/  IMAD.MOV R16, RZ, RZ, -R17 ;  /* 0x000000ffff107224 */ /* 0x000fe200078e0a11 */
[----:B------:R-:W5:Y:S01]  /*ffd0*/  LD.E.128 R28, desc[UR36][R28.64] ;  /* 0x000000241c1c7980 */ /* 0x000f62000c101d00 */
[----:B------:R-:W-:-:S02]  /*ffe0*/  IMAD.U32 R3, RZ, RZ, UR9 ;  /* 0x00000009ff037e24 */ /* 0x000fc4000f8e00ff */
[----:B------:R-:W-:Y:S01]  /*fff0*/  IMAD R0, R0, UR10, RZ ;  /* 0x0000000a00007c24 */ /* 0x000fe2000f8e02ff */
[----:B------:R-:W5:Y:S01]  /*10000*/  LD.E.128 R32, desc[UR36][R32.64] ;  /* 0x0000002420207980 */ /* 0x000f62000c101d00 */
[----:B------:R-:W-:Y:S02]  /*10010*/  IMAD R75, R75, R16, R20 ;  /* 0x000000104b4b7224 */ /* 0x000fe400078e0214 */
[----:B------:R-:W-:Y:S01]  /*10020*/  IMAD.U32 R2, RZ, RZ, UR8 ;  /* 0x00000008ff027e24 */ /* 0x000fe2000f8e00ff */
[----:B------:R-:W5:Y:S01]  /*10030*/  LD.E.128 R36, desc[UR36][R36.64] ;  /* 0x0000002424247980 */ /* 0x000f62000c101d00 */
[----:B------:R-:W-:Y:S01]  /*10040*/  IMAD.U32 R3, RZ, RZ, UR4 ;  /* 0x00000004ff037e24 */ /* 0x000fe2000f8e00ff */
[----:B------:R-:W-:Y:S01]  /*10050*/  ULDC.64 UR8, c[0x0][0xad8] ;  /* 0x0002b60000087ab9 */ /* 0x000fe20000000a00 */
[C---:B------:R-:W-:Y:S01]  /*10060*/  IMAD R21, R17.reuse, UR11, R0 ;  /* 0x0000000b11157c24 */ /* 0x040fe2000f8e0200 */
[----:B------:R-:W-:Y:S01]  /*10070*/  @!PT LDS RZ, [RZ] ;  /* 0x00000000fffff984 */ /* 0x000fe20000000800 */
[----:B------:R-:W-:Y:S01]  /*10080*/  @!PT LDS RZ, [RZ] ;  /* 0x00000000fffff984 */ /* 0x000fe20000000800 */
[----:B------:R-:W-:Y:S01]  /*10090*/  @!PT LDS RZ, [RZ] ;  /* 0x00000000fffff984 */ /* 0x000fe20000000800 */
[----:B------:R-:W-:Y:S01]  /*100a0*/  @!PT LDS RZ, [RZ] ;  /* 0x00000000fffff984 */ /* 0x000fe20000000800 */
[----:B------:R0:W-:Y:S06]  /*100b0*/  MEMBAR.ALL.CTA ;  /* 0x0000000000007992 */ /* 0x0001ec0000008000 */
[----:B0-----:R-:W0:Y:S01]  /*100c0*/  FENCE.VIEW.ASYNC.S ;  /* 0x00000000000073c6 */ /* 0x001e220000000000 */
[----:B------:R-:W-:Y:S01]  /*100d0*/  SHF.R.S32.HI R0, RZ, 0x1f, R75 ;  /* 0x0000001fff007819 */ /* 0x000fe2000001144b */
[----:B------:R-:W-:-:S04]  /*100e0*/  IMAD.WIDE.U32 R2, R17, UR10, R2 ;  /* 0x0000000a11027c25 */ /* 0x000fc8000f8e0002 */
[----:B------:R-:W-:Y:S02]  /*100f0*/  IMAD.IADD R3, R3, 0x1, R21 ;  /* 0x0000000103037824 */ /* 0x000fe400078e0215 */
[----:B------:R-:W-:Y:S02]  /*10100*/  IMAD R0, R0, UR8, RZ ;  /* 0x0000000800007c24 */ /* 0x000fe4000f8e02ff */
[----:B------:R-:W-:Y:S02]  /*10110*/  VIADD R45, R182, UR15 ;  /* 0x0000000fb62d7c36 */ /* 0x000fe40008000000 */
[C---:B------:R-:W-:Y:S02]  /*10120*/  IMAD R21, R75.reuse, UR9, R0 ;  /* 0x000000094b157c24 */ /* 0x040fe4000f8e0200 */
[----:B------:R-:W-:Y:S01]  /*10130*/  IMAD.WIDE.U32 R2, R75, UR8, R2 ;  /* 0x000000084b027c25 */ /* 0x000fe2000f8e0002 */
[----:B------:R-:W-:Y:S01]  /*10140*/  ISETP.GE.AND P2, PT, R45, R74, PT ;  /* 0x0000004a2d00720c */ /* 0x000fe20003f46270 */
[----:B------:R-:W-:-:S02]  /*10150*/  ULDC.64 UR8, c[0x0][0xa80] ;  /* 0x0002a00000087ab9 */ /* 0x000fc40000000a00 */
[----:B------:R-:W-:Y:S01]  /*10160*/  VIADD R17, R45, 0x20 ;  /* 0x000000202d117836 */ /* 0x000fe20000000000 */
[C---:B------:R-:W-:Y:S01]  /*10170*/  LEA R0, P3, R2.reuse, UR8, 0x1 ;  /* 0x0000000802007c11 */ /* 0x040fe2000f8608ff */
[----:B------:R-:W-:Y:S02]  /*10180*/  IMAD.IADD R3, R3, 0x1, R21 ;  /* 0x0000000103037824 */ /* 0x000fe400078e0215 */
[----:B------:R-:W-:Y:S01]  /*10190*/  VIADD R19, R19, 0x2a820 ;  /* 0x0002a82013137836 */ /* 0x000fe20000000000 */
[-C--:B------:R-:W-:Y:S01]  /*101a0*/  ISETP.GE.AND P0, PT, R17, R74.reuse, PT ;  /* 0x0000004a1100720c */ /* 0x080fe20003f06270 */
[----:B------:R-:W-:Y:S01]  /*101b0*/  VIADD R17, R45, 0x40 ;  /* 0x000000402d117836 */ /* 0x000fe20000000000 */
[----:B------:R-:W-:Y:S02]  /*101c0*/  LEA.HI.X R20, R2, UR9, R3, 0x1, P3 ;  /* 0x0000000902147c11 */ /* 0x000fe400098f0c03 */
        /* <DEDUP_REMOVED lines=16> */
.L_x_1304:
[----:B------:R-:W-:Y:S05]  /*102d0*/  BSYNC B1 ;  /* 0x0000000000017941 */ /* 0x000fea0003800000 */
.L_x_1303:
[----:B---3-5:R3:W4:Y:S01]  /*102e0*/  SHFL.IDX PT, R5, R20, 0x1, 0x181f ;  /* 0x00381f0014057f89 */ /* 0x02872200000e0000 */
        /* <DEDUP_REMOVED lines=10> */
[----:B------:R1:W-:Y:S04]  /*10390*/  @!P3 ST.E.128 desc[UR36][R2.64], R8 ;  /* 0x000000080200b985 */ /* 0x0003e8000c101d24 */
[----:B------:R1:W-:Y:S02]  /*103a0*/  @!P4 ST.E.128 desc[UR36][R4.64], R32 ;  /* 0x000000200400c985 */ /* 0x0003e4000c101d24 */
.L_x_1306:
[----:B------:R-:W-:Y:S05]  /*103b0*/  BSYNC B1 ;  /* 0x0000000000017941 */ /* 0x000fea0003800000 */
.L_x_1305:
[----:B-1--4-:R1:W4:Y:S01]  /*103c0*/  SHFL.IDX PT, R5, R20, 0x2, 0x181f ;  /* 0x00581f0014057f89 */ /* 0x01232200000e0000 */
[----:B------:R-:W-:Y:S03]  /*103d0*/  BSSY B1, `(.L_x_1307) ;  /* 0x000000c000017945 */ /* 0x000fe60003800000 */
[----:B------:R1:W0:Y:S01]  /*103e0*/  SHFL.IDX PT, R3, R0, 0x2, 0x181f ;  /* 0x00581f0000037f89 */ /* 0x00022200000e0000 */
[----:B------:R-:W-:Y:S05]  /*103f0*/  @P1 BRA `(.L_x_1308) ;  /* 0x0000000000241947 */ /* 0x000fea0003800000 */
[----:B------:R-:W-:Y:S02]  /*10400*/  ULDC UR4, c[0x0][0xac8] ;  /* 0x0002b20000047ab9 */ /* 0x000fe40000000800 */
[----:B------:R-:W-:Y:S02]  /*10410*/  ISETP.GE.AND P2, PT, R160, UR4, PT ;  /* 0x00000004a0007c0c */ /* 0x000fe4000bf46270 */
[----:B------:R-:W-:-:S11]  /*10420*/  ISETP.GE.AND P3, PT, R162, UR4, PT ;  /* 0x00000004a2007c0c */ /* 0x000fd6000bf66270 */
[-C--:B0-----:R-:W-:Y:S02]  /*10430*/  @!P2 LEA R2, P0, R160, R3.reuse, 0x1 ;  /* 0x00000003a002a211 */ /* 0x081fe400078008ff */
[----:B------:R-:W-:Y:S02]  /*10440*/  @!P3 LEA R4, P1, R162, R3, 0x1 ;  /* 0x00000003a204b211 */ /* 0x000fe400078208ff */
[-C--:B----4-:R-:W-:Y:S02]  /*10450*/  @!P2 LEA.HI.X R3, R160, R5.reuse, R206, 0x1, P0 ;  /* 0x00000005a003a211 */ /* 0x090fe400000f0cce */
[----:B------:R-:W-:-:S03]  /*10460*/  @!P3 LEA.HI.X R5, R162, R5, R205, 0x1, P1 ;  /* 0x00000005a205b211 */ /* 0x000fc600008f0ccd */
[----:B------:R0:W-:Y:S04]  /*10470*/  @!P2 ST.E.128 desc[UR36][R2.64], R12 ;  /* 0x0000000c0200a985 */ /* 0x0001e8000c101d24 */
[----:B------:R0:W-:Y:S02]  /*10480*/  @!P3 ST.E.128 desc[UR36][R4.64], R36 ;  /* 0x000000240400b985 */ /* 0x0001e4000c101d24 */
.L_x_1308:
[----:B------:R-:W-:Y:S05]  /*10490*/  BSYNC B1 ;  /* 0x0000000000017941 */ /* 0x000fea0003800000 */
.L_x_1307:
[----:B0-----:R-:W-:Y:S01]  /*104a0*/  VIADD R3, R45, 0x60 ;  /* 0x000000602d037836 */ /* 0x001fe20000000000 */
[----:B----4-:R0:W4:Y:S04]  /*104b0*/  SHFL.IDX PT, R5, R20, 0x3, 0x181f ;  /* 0x00781f0014057f89 */ /* 0x01012800000e0000 */
[----:B------:R-:W-:Y:S01]  /*104c0*/  ISETP.GE.AND P0, PT, R3, R74, PT ;  /* 0x0000004a0300720c */ /* 0x000fe20003f06270 */
[----:B------:R0:W0:-:S12]  /*104d0*/  SHFL.IDX PT, R7, R0, 0x3, 0x181f ;  /* 0x00781f0000077f89 */ /* 0x00001800000e0000 */
[----:B------:R-:W-:Y:S05]  /*104e0*/  @P0 BRA `(.L_x_1309) ;  /* 0x0000001800740947 */ /* 0x000fea0003800000 */
[----:B------:R-:W-:Y:S02]  /*104f0*/  ULDC UR4, c[0x0][0xac8] ;  /* 0x0002b20000047ab9 */ /* 0x000fe40000000800 */
[----:B------:R-:W-:-:S13]  /*10500*/  ISETP.GE.AND P1, PT, R160, UR4, PT ;  /* 0x00000004a0007c0c */ /* 0x000fda000bf26270 */
[----:B0-----:R-:W-:-:S04]  /*10510*/  @!P1 LEA R2, P0, R160, R7, 0x1 ;  /* 0x00000007a0029211 */ /* 0x001fc800078008ff */
[----:B----4-:R-:W-:Y:S02]  /*10520*/  @!P1 LEA.HI.X R3, R160, R5, R206, 0x1, P0 ;  /* 0x00000005a0039211 */ /* 0x010fe400000f0cce */
[----:B------:R-:W-:-:S03]  /*10530*/  ISETP.GE.AND P0, PT, R162, UR4, PT ;  /* 0x00000004a2007c0c */ /* 0x000fc6000bf06270 */
[----:B------:R0:W-:Y:S10]  /*10540*/  @!P1 ST.E.128 desc[UR36][R2.64], R24 ;  /* 0x0000001802009985 */ /* 0x0001f4000c101d24 */
[----:B------:R-:W-:Y:S05]  /*10550*/  @P0 BRA `(.L_x_1309) ;  /* 0x0000001800580947 */ /* 0x000fea0003800000 */
[----:B0-----:R-:W-:-:S04]  /*10560*/  LEA R2, P0, R162, R7, 0x1 ;  /* 0x00000007a2027211 */ /* 0x001fc800078008ff */
[----:B------:R-:W-:-:S05]  /*10570*/  LEA.HI.X R3, R162, R5, R205, 0x1, P0 ;  /* 0x00000005a2037211 */ /* 0x000fca00000f0ccd */
[----:B------:R0:W-:Y:S01]  /*10580*/  ST.E.128 desc[UR36][R2.64], R40 ;  /* 0x0000002802007985 */ /* 0x0001e2000c101d24 */
[----:B------:R-:W-:Y:S05]  /*10590*/  BRA `(.L_x_1309) ;  /* 0x0000001800487947 */ /* 0x000fea0003800000 */
.L_x_1302:
        /* <DEDUP_REMOVED lines=19> */
[----:B------:R-:W-:-:S04]  /*106d0*/  UIMAD UR4, UR4, UR12, URZ ;  /* 0x0000000c040472a4 */ /* 0x000fc8000f8e023f */
[----:B------:R-:W-:Y:S01]  /*106e0*/  UIMAD UR4, UR8, UR13, UR4 ;  /* 0x0000000d080472a4 */ /* 0x000fe2000f8e0204 */
[----:B0-----:R-:W-:Y:S01]  /*106f0*/  @P1 IMAD.HI.U32 R0, R13, R0, RZ ;  /* 0x000000000d001227 */ /* 0x001fe200078e00ff */
[----:B------:R-:W-:-:S03]  /*10700*/  UIMAD.WIDE.U32 UR8, UR8, UR12, UR10 ;  /* 0x0000000c080872a5 */ /* 0x000fc6000f8e000a */
[----:B------:R-:W-:Y:S01]  /*10710*/  ULDC.64 UR10, c[0x0][0xb48] ;  /* 0x0002d200000a7ab9 */ /* 0x000fe20000000a00 */
[----:B------:R-:W-:Y:S01]  /*10720*/  UIADD3 UR9, UR9, UR4, URZ ;  /* 0x0000000409097290 */ /* 0x000fe2000fffe03f */
[----:B-1----:R-:W-:-:S03]  /*10730*/  @P1 SHF.R.U32.HI R7, RZ, R5, R0 ;  /* 0x00000005ff071219 */ /* 0x002fc60000011600 */
[----:B------:R-:W-:Y:S01]  /*10740*/  UIMAD.WIDE.U32 UR8, UR15, UR10, UR8 ;  /* 0x0000000a0f0872a5 */ /* 0x000fe2000f8e0008 */
[--C-:B------:R-:W-:Y:S01]  /*10750*/  SHF.R.S32.HI R0, RZ, 0x1f, R7.reuse ;  /* 0x0000001fff007819 */ /* 0x100fe20000011407 */
[----:B------:R-:W-:Y:S02]  /*10760*/  IMAD.MOV R4, RZ, RZ, -R7 ;  /* 0x000000ffff047224 */ /* 0x000fe400078e0a07 */
[----:B------:R-:W-:Y:S02]  /*10770*/  UIMAD UR4, UR15, UR11, UR9 ;  /* 0x0000000b0f0472a4 */ /* 0x000fe4000f8e0209 */
[----:B------:R-:W-:Y:S01]  /*10780*/  IMAD.U32 R5, RZ, RZ, UR9 ;  /* 0x00000009ff057e24 */ /* 0x000fe2000f8e00ff */
[----:B------:R-:W-:Y:S01]  /*10790*/  ULDC.64 UR10, c[0x0][0xb30] ;  /* 0x0002cc00000a7ab9 */ /* 0x000fe20000000a00 */
[----:B------:R-:W-:Y:S02]  /*107a0*/  IMAD R75, R75, R4, R13 ;  /* 0x000000044b4b7224 */ /* 0x000fe400078e020d */
[----:B------:R-:W-:-:S02]  /*107b0*/  IMAD R0, R0, UR10, RZ ;  /* 0x0000000a00007c24 */ /* 0x000fc4000f8e02ff */
[----:B------:R-:W-:Y:S01]  /*107c0*/  IMAD.U32 R4, RZ, RZ, UR8 ;  /* 0x00000008ff047e24 */ /* 0x000fe2000f8e00ff */
[----:B------:R-:W-:Y:S01]  /*107d0*/  ULDC.64 UR8, c[0x0][0xb28] ;  /* 0x0002ca0000087ab9 */ /* 0x000fe20000000a00 */
        /* <DEDUP_REMOVED lines=40> */
[----:B------:R-:W-:Y:S01]  /*10a60*/  @!P1 ST.E.64 desc[UR36][R14.64], R40 ;  /* 0x000000280e009985 */ /* 0x000fe2000c101b24 */
[----:B------:R-:W-:-:S03]  /*10a70*/  @!P5 LEA R4, P1, R176, R6, 0x2 ;  /* 0x00000006b004d211 */ /* 0x000fc600078210ff */
[----:B------:R0:W-:Y:S01]  /*10a80*/  @!P3 ST.E.64 desc[UR36][R2.64], R44 ;  /* 0x0000002c0200b985 */ /* 0x0001e2000c101b24 */
[-C--:B-1----:R-:W-:Y:S02]  /*10a90*/  @!P2 LEA R8, P6, R175, R6.reuse, 0x2 ;  /* 0x00000006af08a211 */ /* 0x082fe400078c10ff */
[----:B------:R-:W-:Y:S02]  /*10aa0*/  ISETP.GE.AND P3, PT, R173, UR4, PT ;  /* 0x00000004ad007c0c */ /* 0x000fe4000bf66270 */
[-C--:B------:R-:W-:Y:S02]  /*10ab0*/  @!P5 LEA.HI.X R5, R176, R7.reuse, R195, 0x2, P1 ;  /* 0x00000007b005d211 */ /* 0x080fe400008f14c3 */
[----:B------:R-:W-:Y:S02]  /*10ac0*/  ISETP.GE.AND P1, PT, R172, UR4, PT ;  /* 0x00000004ac007c0c */ /* 0x000fe4000bf26270 */
[----:B------:R-:W-:Y:S01]  /*10ad0*/  @!P2 LEA.HI.X R9, R175, R7, R194, 0x2, P6 ;  /* 0x00000007af09a211 */ /* 0x000fe200030f14c2 */
[----:B------:R1:W-:Y:S01]  /*10ae0*/  @!P5 ST.E.64 desc[UR36][R4.64], R48 ;  /* 0x000000300400d985 */ /* 0x0003e2000c101b24 */
[----:B---3--:R-:W-:-:S03]  /*10af0*/  @!P4 LEA R10, P6, R174, R6, 0x2 ;  /* 0x00000006ae0ac211 */ /* 0x008fc600078c10ff */
[----:B------:R3:W-:Y:S01]  /*10b00*/  @!P2 ST.E.64 desc[UR36][R8.64], R52 ;  /* 0x000000340800a985 */ /* 0x0007e2000c101b24 */
[----:B------:R-:W-:Y:S02]  /*10b10*/  ISETP.GE.AND P2, PT, R171, UR4, PT ;  /* 0x00000004ab007c0c */ /* 0x000fe4000bf46270 */
[-C--:B------:R-:W-:Y:S02]  /*10b20*/  @!P4 LEA.HI.X R11, R174, R7.reuse, R193, 0x2, P6 ;  /* 0x00000007ae0bc211 */ /* 0x080fe400030f14c1 */
[CC--:B----4-:R-:W-:Y:S02]  /*10b30*/  @!P3 LEA R12, P5, R173.reuse, R6.reuse, 0x2 ;  /* 0x00000006ad0cb211 */ /* 0x0d0fe400078a10ff */
[----:B0-----:R-:W-:Y:S01]  /*10b40*/  @!P1 LEA R2, P6, R172, R6, 0x2 ;  /* 0x00000006ac029211 */ /* 0x001fe200078c10ff */
[----:B------:R0:W-:Y:S01]  /*10b50*/  @!P4 ST.E.64 desc[UR36][R10.64], R56 ;  /* 0x000000380a00c985 */ /* 0x0001e2000c101b24 */
[----:B------:R-:W-:Y:S02]  /*10b60*/  @!P3 LEA.HI.X R13, R173, R7, R192, 0x2, P5 ;  /* 0x00000007ad0db211 */ /* 0x000fe400028f14c0 */
[----:B------:R-:W-:-:S02]  /*10b70*/  ISETP.GE.AND P4, PT, R170, UR4, PT ;  /* 0x00000004aa007c0c */ /* 0x000fc4000bf86270 */
[-C--:B------:R-:W-:Y:S01]  /*10b80*/  @!P1 LEA.HI.X R3, R172, R7.reuse, R191, 0x2, P6 ;  /* 0x00000007ac039211 */ /* 0x080fe200030f14bf */
[----:B------:R4:W-:Y:S01]  /*10b90*/  @!P3 ST.E.64 desc[UR36][R12.64], R60 ;  /* 0x0000003c0c00b985 */ /* 0x0009e2000c101b24 */
[----:B------:R-:W-:Y:S02]  /*10ba0*/  ISETP.GE.AND P5, PT, R169, UR4, PT ;  /* 0x00000004a9007c0c */ /* 0x000fe4000bfa6270 */
[----:B-1----:R-:W-:Y:S01]  /*10bb0*/  @!P2 LEA R4, P6, R171, R6, 0x2 ;  /* 0x00000006ab04a211 */ /* 0x002fe200078c10ff */
[----:B------:R1:W-:Y:S01]  /*10bc0*/  @!P1 ST.E.64 desc[UR36][R2.64], R64 ;  /* 0x0000004002009985 */ /* 0x0003e2000c101b24 */
[----:B------:R-:W-:Y:S02]  /*10bd0*/  ISETP.GE.AND P3, PT, R168, UR4, PT ;  /* 0x00000004a8007c0c */ /* 0x000fe4000bf66270 */
[----:B------:R-:W-:Y:S02]  /*10be0*/  ISETP.GE.AND P1, PT, R167, UR4, PT ;  /* 0x00000004a7007c0c */ /* 0x000fe4000bf26270 */
[----:B------:R-:W-:-:S02]  /*10bf0*/  @!P2 LEA.HI.X R5, R171, R7, R190, 0x2, P6 ;  /* 0x00000007ab05a211 */ /* 0x000fc400030f14be */
[----:B---3--:R-:W-:-:S03]  /*10c00*/  @!P4 LEA R8, P6, R170, R6, 0x2 ;  /* 0x00000006aa08c211 */ /* 0x008fc600078c10ff */
[----:B------:R1:W-:Y:S01]  /*10c10*/  @!P2 ST.E.64 desc[UR36][R4.64], R68 ;  /* 0x000000440400a985 */ /* 0x0003e2000c101b24 */
[CC--:B0-----:R-:W-:Y:S02]  /*10c20*/  @!P5 LEA R10, P2, R169.reuse, R6.reuse, 0x2 ;  /* 0x00000006a90ad211 */ /* 0x0c1fe400078410ff */
[-C--:B------:R-:W-:Y:S02]  /*10c30*/  @!P4 LEA.HI.X R9, R170, R7.reuse, R189, 0x2, P6 ;  /* 0x00000007aa09c211 */ /* 0x080fe400030f14bd */
[CC--:B----4-:R-:W-:Y:S02]  /*10c40*/  @!P3 LEA R12, P6, R168.reuse, R6.reuse, 0x2 ;  /* 0x00000006a80cb211 */ /* 0x0d0fe400078c10ff */
        /* <DEDUP_REMOVED lines=8> */
.L_x_1311:
[----:B------:R-:W-:Y:S05]  /*10cd0*/  BSYNC B1 ;  /* 0x0000000000017941 */ /* 0x000fea0003800000 */
.L_x_1310:
[----:B-1----:R1:W3:Y:S04]  /*10ce0*/  SHFL.IDX PT, R5, R16, 0x1, 0x1c1f ;  /* 0x003c1f0010057f89 */ /* 0x0022e800000e0000 */
[----:B------:R1:W4:Y:S01]  /*10cf0*/  SHFL.IDX PT, R4, R0, 0x1, 0x1c1f ;  /* 0x003c1f0000047f89 */ /* 0x00032200000e0000 */
[----:B------:R-:W-:Y:S05]  /*10d00*/  @P0 BRA `(.L_x_1309) ;  /* 0x00000010006c0947 */ /* 0x000fea0003800000 */
[----:B------:R-:W-:Y:S02]  /*10d10*/  ULDC UR4, c[0x0][0xac8] ;  /* 0x0002b20000047ab9 */ /* 0x000fe40000000800 */
[----:B------:R-:W-:Y:S02]  /*10d20*/  ISETP.GE.AND P1, PT, R181, UR4, PT ;  /* 0x00000004b5007c0c */ /* 0x000fe4000bf26270 */
[----:B------:R-:W-:Y:S02]  /*10d30*/  ISETP.GE.AND P0, PT, R180, UR4, PT ;  /* 0x00000004b4007c0c */ /* 0x000fe4000bf06270 */
[----:B------:R-:W-:Y:S02]  /*10d40*/  ISETP.GE.AND P2, PT, R18, UR4, PT ;  /* 0x0000000412007c0c */ /* 0x000fe4000bf46270 */
[----:B------:R-:W-:Y:S02]  /*10d50*/  ISETP.GE.AND P4, PT, R178, UR4, PT ;  /* 0x00000004b2007c0c */ /* 0x000fe4000bf86270 */
[----:B------:R-:W-:-:S05]  /*10d60*/  ISETP.GE.AND P3, PT, R179, UR4, PT ;  /* 0x00000004b3007c0c */ /* 0x000fca000bf66270 */
[CC--:B0---4-:R-:W-:Y:S02]  /*10d70*/  @!P1 LEA R6, P5, R181.reuse, R4.reuse, 0x2 ;  /* 0x00000004b5069211 */ /* 0x0d1fe400078a10ff */
        /* <DEDUP_REMOVED lines=59> */
.L_x_1300:
[----:B------:R-:W0:Y:S01]  /*11130*/  LDC.64 R2, c[0x0][0xc00] ;  /* 0x00030000ff027b82 */ /* 0x000e220000000a00 */
[----:B------:R-:W-:Y:S01]  /*11140*/  R2UR UR11, R183 ;  /* 0x00000000b70b72ca */ /* 0x000fe200000e0000 */
[----:B------:R-:W-:Y:S01]  /*11150*/  ULDC.64 UR8, c[0x0][0xc00] ;  /* 0x0003000000087ab9 */ /* 0x000fe20000000a00 */
[----:B------:R-:W-:Y:S01]  /*11160*/  IMAD.MOV.U32 R7, RZ, RZ, RZ ;  /* 0x000000ffff077224 */ /* 0x000fe200078e00ff */
[----:B------:R-:W-:-:S04]  /*11170*/  R2UR UR10, R164 ;  /* 0x00000000a40a72ca */ /* 0x000fc800000e0000 */
[----:B------:R-:W1:Y:S06]  /*11180*/  LDC.64 R4, c[0x0][0xc08] ;  /* 0x00030200ff047b82 */ /* 0x000e6c0000000a00 */
[----:B------:R-:W-:Y:S01]  /*11190*/  UIMAD.WIDE UR8, UR11, 0x4, UR8 ;  /* 0x000000040b0878a5 */ /* 0x000fe2000f8e0208 */
[----:B0-----:R-:W-:-:S05]  /*111a0*/  ISETP.NE.U32.AND P0, PT, R2, RZ, PT ;  /* 0x000000ff0200720c */ /* 0x001fca0003f05070 */
[----:B------:R-:W-:Y:S01]  /*111b0*/  IMAD.U32 R2, RZ, RZ, UR8 ;  /* 0x00000008ff027e24 */ /* 0x000fe2000f8e00ff */
[----:B------:R-:W-:Y:S01]  /*111c0*/  R2UR UR4, R3 ;  /* 0x00000000030472ca */ /* 0x000fe200000e0000 */
[----:B------:R-:W-:Y:S01]  /*111d0*/  IMAD.U32 R3, RZ, RZ, UR9 ;  /* 0x00000009ff037e24 */ /* 0x000fe2000f8e00ff */
[----:B-1----:R-:W-:-:S05]  /*111e0*/  ISETP.NE.U32.AND P1, PT, R4, RZ, PT ;  /* 0x000000ff0400720c */ /* 0x002fca0003f25070 */
[----:B------:R-:W-:-:S06]  /*111f0*/  VOTEU.ANY UP0, P0 ;  /* 0x00000000003f7886 */ /* 0x000fcc0000000100 */
[----:B------:R-:W-:Y:S01]  /*11200*/  UISETP.NE.AND.EX UP0, UPT, UR4, URZ, UPT, UP0 ;  /* 0x0000003f0400728c */ /* 0x000fe2000bf05300 */
[----:B------:R-:W-:Y:S01]  /*11210*/  R2UR UR4, R5 ;  /* 0x00000000050472ca */ /* 0x000fe200000e0000 */
[----:B------:R-:W-:-:S04]  /*11220*/  VOTEU.ANY UP1, P1 ;  /* 0x00000000003f7886 */ /* 0x000fc80000820100 */
[----:B------:R-:W-:-:S08]  /*11230*/  PLOP3.LUT P0, PT, PT, PT, UP0, 0x80, 0x0 ;  /* 0x000000000000781c */ /* 0x000fd00003f0f008 */
[----:B------:R-:W-:-:S06]  /*11240*/  UISETP.NE.AND.EX UP1, UPT, UR4, URZ, UPT, UP1 ;  /* 0x0000003f0400728c */ /* 0x000fcc000bf25310 */
[----:B------:R-:W-:Y:S01]  /*11250*/  PLOP3.LUT P1, PT, PT, PT, UP1, 0x80, 0x0 ;  /* 0x000000000000781c */ /* 0x000fe20003f2f018 */
[----:B------:R0:W5:Y:S01]  /*11260*/  @P0 LDG.E R7, desc[UR36][R2.64] ;  /* 0x0000002402070981 */ /* 0x000162000c1e1900 */
[----:B------:R-:W-:Y:S02]  /*11270*/  ULDC UR4, c[0x0][0xa88] ;  /* 0x0002a20000047ab9 */ /* 0x000fe40000000800 */
[----:B------:R-:W-:Y:S01]  /*11280*/  IMAD.U32 R0, RZ, RZ, UR4 ;  /* 0x00000004ff007e24 */ /* 0x000fe2000f8e00ff */
[----:B------:R-:W-:Y:S02]  /*11290*/  @UP1 ULDC.64 UR8, c[0x0][0xc08] ;  /* 0x0003020000081ab9 */ /* 0x000fe40000000a00 */
[----:B------:R-:W-:-:S06]  /*112a0*/  @UP1 UIMAD.WIDE UR8, UR11, 0x4, UR8 ;  /* 0x000000040b0818a5 */ /* 0x000fcc000f8e0208 */
[----:B------:R-:W-:Y:S02]  /*112b0*/  IMAD.U32 R4, RZ, RZ, UR8 ;  /* 0x00000008ff047e24 */ /* 0x000fe4000f8e00ff */
[----:B------:R-:W-:-:S05]  /*112c0*/  IMAD.U32 R5, RZ, RZ, UR9 ;  /* 0x00000009ff057e24 */ /* 0x000fca000f8e00ff */
[----:B------:R0:W5:Y:S01]  /*112d0*/  @P1 LDG.E R0, desc[UR36][R4.64] ;  /* 0x0000002404001981 */ /* 0x000162000c1e1900 */
[----:B------:R-:W-:-:S11]  /*112e0*/  UISETP.NE.AND UP1, UPT, UR10, URZ, UPT ;  /* 0x0000003f0a00728c */ /* 0x000fd6000bf25270 */
[----:B------:R-:W-:Y:S02]  /*112f0*/  @!UP1 ULDC UR10, c[0x0][0xad4] ;  /* 0x0002b500000a9ab9 */ /* 0x000fe40000000800 */
[----:B------:R-:W-:Y:S01]  /*11300*/  IMAD.U32 R164, RZ, RZ, UR10 ;  /* 0x0000000affa47e24 */ /* 0x000fe2000f8e00ff */
[----:B0-----:R-:W-:Y:S06]  /*11310*/  @P1 BRA `(.L_x_1312) ;  /* 0x0000000000101947 */ /* 0x001fec0003800000 */
[----:B------:R-:W-:Y:S05]  /*11320*/  @!P0 BRA `(.L_x_1312) ;  /* 0x00000000000c8947 */ /* 0x000fea0003800000 */
[----:B------:R-:W2:Y:S04]  /*11330*/  LDG.E R5, desc[UR36][R2.64] ;  /* 0x0000002402057981 */ /* 0x000ea8000c1e1900 */
[----:B-----5:R-:W2:Y:S02]  /*11340*/  LDG.E R0, desc[UR36][R2.64+0x4] ;  /* 0x0000042402007981 */ /* 0x020ea4000c1e1900 */
[----:B--2---:R-:W-:-:S07]  /*11350*/  IMAD.IADD R0, R0, 0x1, -R5 ;  /* 0x0000000100007824 */ /* 0x004fce00078e0a05 */
.L_x_1312:
[----:B------:R-:W-:Y:S01]  /*11360*/  R2UR UR4, R183 ;  /* 0x00000000b70472ca */ /* 0x000fe200000e0000 */
[----:B------:R-:W-:Y:S01]  /*11370*/  BSSY B1, `(.L_x_1313) ;  /* 0x0000042000017945 */ /* 0x000fe20003800000 */
[----:B-----5:R-:W-:Y:S02]  /*11380*/  R2UR UR20, R7 ;  /* 0x00000000071472ca */ /* 0x020fe400000e0000 */
[----:B------:R-:W-:-:S09]  /*11390*/  ISETP.GT.AND P0, PT, R207, 0x7f, PT ;  /* 0x0000007fcf00780c */ /* 0x000fd20003f04270 */
[----:B------:R-:W-:Y:S02]  /*113a0*/  USHF.R.S32.HI UR8, URZ, 0x1f, UR4 ;  /* 0x0000001f3f087899 */ /* 0x000fe40008011404 */
[----:B------:R-:W-:Y:S02]  /*113b0*/  USEL UR4, UR4, URZ, !UP0 ;  /* 0x0000003f04047287 */ /* 0x000fe4000c000000 */
[----:B------:R-:W-:Y:S02]  /*113c0*/  USEL UR8, UR8, URZ, !UP0 ;  /* 0x0000003f08087287 */ /* 0x000fe4000c000000 */
[----:B------:R-:W-:Y:S01]  /*113d0*/  USHF.R.S32.HI UR20, URZ, 0x1f, UR20 ;  /* 0x0000001f3f147899 */ /* 0x000fe20008011414 */
[----:B------:R-:W-:Y:S11]  /*113e0*/  @P0 BRA `(.L_x_1314) ;  /* 0x0000000000e80947 */ /* 0x000ff60003800000 */
[----:B------:R-:W0:Y:S01]  /*113f0*/  S2R R6, SR_TID.X ;  /* 0x0000000000067919 */ /* 0x000e220000002100 */
[----:B------:R-:W1:Y:S01]  /*11400*/  LDC R9, c[0x0][0xbe8] ;  /* 0x0002fa00ff097b82 */ /* 0x000e620000000800 */
[----:B------:R-:W-:-:S13]  /*11410*/  R2UR UR9, R22 ;  /* 0x00000000160972ca */ /* 0x000fda00000e0000 */
[----:B------:R-:W-:Y:S02]  /*11420*/  IMAD.U32 R3, RZ, RZ, UR9 ;  /* 0x00000009ff037e24 */ /* 0x000fe4000f8e00ff */
[----:B-1----:R-:W-:-:S03]  /*11430*/  IMAD R2, R0, R9, RZ ;  /* 0x0000000900027224 */ /* 0x002fc600078e02ff */
[----:B0-----:R-:W-:-:S04]  /*11440*/  IADD3 R6, R3, -0x80, R6 ;  /* 0xffffff8003067810 */ /* 0x001fc80007ffe006 */
[----:B------:R-:W-:-:S13]  /*11450*/  ISETP.GE.AND P0, PT, R6, R2, PT ;  /* 0x000000020600720c */ /* 0x000fda0003f06270 */
[----:B------:R-:W-:Y:S05]  /*11460*/  @P0 BRA `(.L_x_1314) ;  /* 0x0000000000c80947 */ /* 0x000fea0003800000 */
[----:B------:R-:W-:Y:S01]  /*11470*/  ISETP.NE.AND P0, PT, R9, 0x1, PT ;  /* 0x000000010900780c */ /* 0x000fe20003f05270 */
[----:B------:R-:W-:Y:S01]  /*11480*/  UMOV UR18, 0x9b8 ;  /* 0x000009b800127882 */ /* 0x000fe20000000000 */
[----:B------:R-:W-:Y:S01]  /*11490*/  R2UR UR10, R164 ;  /* 0x00000000a40a72ca */ /* 0x000fe200000e0000 */
[----:B------:R-:W-:Y:S01]  /*114a0*/  IMAD.MOV.U32 R4, RZ, RZ, R6 ;  /* 0x000000ffff047224 */ /* 0x000fe200078e0006 */
        /* <DEDUP_REMOVED lines=9> */
[----:B------:R-:W-:Y:S02]  /*11540*/  UIMAD.WIDE.U32 UR16, UR10, UR19, URZ ;  /* 0x000000130a1072a5 */ /* 0x000fe4000f8e003f */
[----:B------:R-:W-:Y:S01]  /*11550*/  UIMAD UR19, UR11, UR19, URZ ;  /* 0x000000130b1372a4 */ /* 0x000fe2000f8e023f */
[----:B0-----:R-:W-:Y:S01]  /*11560*/  @P0 IMAD.HI.U32 R5, R6, R5, RZ ;  /* 0x0000000506050227 */ /* 0x001fe200078e00ff */
[----:B------:R-:W-:Y:S02]  /*11570*/  UIMAD UR13, UR13, UR4, URZ ;  /* 0x000000040d0d72a4 */ /* 0x000fe4000f8e023f */
[----:B------:R-:W-:Y:S01]  /*11580*/  UIMAD.WIDE.U32 UR10, UR12, UR4, URZ ;  /* 0x000000040c0a72a5 */ /* 0x000fe2000f8e003f */
[----:B------:R-:W-:Y:S01]  /*11590*/  IMAD.U32 R2, RZ, RZ, UR16 ;  /* 0x00000010ff027e24 */ /* 0x000fe2000f8e00ff */
[----:B------:R-:W-:-:S02]  /*115a0*/  UIADD3 UR19, UR17, UR19, URZ ;  /* 0x0000001311137290 */ /* 0x000fc4000fffe03f */
[----:B------:R-:W-:Y:S01]  /*115b0*/  IMAD.U32 R3, RZ, RZ, UR17 ;  /* 0x00000011ff037e24 */ /* 0x000fe2000f8e00ff */
[----:B------:R-:W-:Y:S01]  /*115c0*/  UIMAD UR13, UR12, UR8, UR13 ;  /* 0x000000080c0d72a4 */ /* 0x000fe2000f8e020d */
[----:B-1----:R-:W-:Y:S01]  /*115d0*/  @P0 SHF.R.U32.HI R4, RZ, R8, R5 ;  /* 0x00000008ff040219 */ /* 0x002fe20000011605 */
[----:B------:R-:W-:Y:S01]  /*115e0*/  ULDC.64 UR14, c[0x0][UR18+0x228] ;  /* 0x00008a00120e7abb */ /* 0x000fe20008000a00 */
[----:B------:R-:W-:Y:S01]  /*115f0*/  IADD3 R3, P0, P1, R2, UR10, R7 ;  /* 0x0000000a02037c10 */ /* 0x000fe2000f91e007 */
[----:B------:R-:W-:Y:S01]  /*11600*/  UIADD3 UR13, UR11, UR13, URZ ;  /* 0x0000000d0b0d7290 */ /* 0x000fe2000fffe03f */
[----:B------:R-:W-:Y:S01]  /*11610*/  IMAD.U32 R2, RZ, RZ, UR20 ;  /* 0x00000014ff027e24 */ /* 0x000fe2000f8e00ff */
[----:B------:R-:W-:Y:S01]  /*11620*/  UIMAD.WIDE.U32 UR16, UR14, UR9, URZ ;  /* 0x000000090e1072a5 */ /* 0x000fe2000f8e003f */
[----:B------:R-:W-:Y:S01]  /*11630*/  IMAD.MOV R5, RZ, RZ, -R4 ;  /* 0x000000ffff057224 */ /* 0x000fe200078e0a04 */
[----:B------:R-:W-:Y:S01]  /*11640*/  UIMAD UR9, UR15, UR9, URZ ;  /* 0x000000090f0972a4 */ /* 0x000fe2000f8e023f */
[----:B------:R-:W-:Y:S01]  /*11650*/  IMAD.U32 R11, RZ, RZ, UR19 ;  /* 0x00000013ff0b7e24 */ /* 0x000fe2000f8e00ff */
[----:B------:R-:W-:Y:S01]  /*11660*/  ULDC.64 UR10, c[0x0][UR18+0x210] ;  /* 0x00008400120a7abb */ /* 0x000fe20008000a00 */
[----:B------:R-:W-:Y:S01]  /*11670*/  IMAD R5, R9, R5, R6 ;  /* 0x0000000509057224 */ /* 0x000fe200078e0206 */
[----:B------:R-:W-:-:S02]  /*11680*/  UIADD3 UR9, UR17, UR9, URZ ;  /* 0x0000000911097290 */ /* 0x000fc4000fffe03f */
[----:B------:R-:W-:Y:S01]  /*11690*/  IADD3.X R6, R11, UR13, R2, P0, P1 ;  /* 0x0000000d0b067c10 */ /* 0x000fe200087e2402 */
[----:B------:R-:W-:Y:S01]  /*116a0*/  IMAD R9, R5, UR11, RZ ;  /* 0x0000000b05097c24 */ /* 0x000fe2000f8e02ff */
[----:B------:R-:W-:Y:S01]  /*116b0*/  IADD3 R2, P0, P1, R4, UR16, R3 ;  /* 0x0000001004027c10 */ /* 0x000fe2000f91e003 */
[----:B------:R-:W-:Y:S01]  /*116c0*/  ULDC.64 UR12, c[0x0][0xba8] ;  /* 0x0002ea00000c7ab9 */ /* 0x000fe20000000a00 */
[----:B------:R-:W-:Y:S01]  /*116d0*/  SHF.R.S32.HI R3, RZ, 0x1f, R4 ;  /* 0x0000001fff037819 */ /* 0x000fe20000011404 */
[----:B------:R-:W-:Y:S01]  /*116e0*/  @!UP0 ULDC UR12, c[0x0][0xb50] ;  /* 0x0002d400000c8ab9 */ /* 0x000fe20000000800 */
[----:B------:R-:W-:Y:S01]  /*116f0*/  SHF.R.S32.HI R4, RZ, 0x1f, R5 ;  /* 0x0000001fff047819 */ /* 0x000fe20000011405 */
[----:B------:R-:W-:Y:S01]  /*11700*/  @!UP0 ULDC UR13, c[0x0][0xb54] ;  /* 0x0002d500000d8ab9 */ /* 0x000fe20000000800 */
[----:B------:R-:W-:-:S03]  /*11710*/  IADD3.X R3, R3, UR9, R6, P0, P1 ;  /* 0x0000000903037c10 */ /* 0x000fc600087e2406 */
[----:B------:R-:W-:Y:S02]  /*11720*/  IMAD R9, R4, UR10, R9 ;  /* 0x0000000a04097c24 */ /* 0x000fe4000f8e0209 */
[----:B------:R-:W-:-:S04]  /*11730*/  IMAD.WIDE.U32 R2, R5, UR10, R2 ;  /* 0x0000000a05027c25 */ /* 0x000fc8000f8e0002 */
[----:B------:R-:W-:Y:S01]  /*11740*/  IMAD.IADD R3, R3, 0x1, R9 ;  /* 0x0000000103037824 */ /* 0x000fe200078e0209 */
[----:B------:R-:W-:-:S04]  /*11750*/  LEA R4, P0, R2, UR12, 0x2 ;  /* 0x0000000c02047c11 */ /* 0x000fc8000f8010ff */
[----:B------:R-:W-:Y:S01]  /*11760*/  LEA.HI.X R5, R2, UR13, R3, 0x2, P0 ;  /* 0x0000000d02057c11 */ /* 0x000fe200080f1403 */
[----:B------:R-:W-:-:S05]  /*11770*/  IMAD.MOV.U32 R3, RZ, RZ, -0x800000 ;  /* 0xff800000ff037424 */ /* 0x000fca00078e00ff */
[----:B------:R0:W-:Y:S03]  /*11780*/  STG.E desc[UR36][R4.64], R3 ;  /* 0x0000000304007986 */ /* 0x0001e6000c101924 */
.L_x_1314:
[----:B------:R-:W-:Y:S05]  /*11790*/  BSYNC B1 ;  /* 0x0000000000017941 */ /* 0x000fea0003800000 */
.L_x_1313:
[----:B------:R-:W-:-:S13]  /*117a0*/  R2UR UR9, R164 ;  /* 0x00000000a40972ca */ /* 0x000fda00000e0000 */
[----:B------:R-:W-:-:S06]  /*117b0*/  UISETP.GT.AND UP0, UPT, UR9, 0x1, UPT ;  /* 0x000000010900788c */ /* 0x000fcc000bf04270 */
[----:B------:R-:W-:-:S13]  /*117c0*/  PLOP3.LUT P0, PT, PT, PT, UP0, 0x80, 0x0 ;  /* 0x000000000000781c */ /* 0x000fda0003f0f008 */
[----:B------:R-:W-:Y:S05]  /*117d0*/  @P0 BRA `(.L_x_1309) ;  /* 0x0000000400b80947 */ /* 0x000fea0003800000 */
[----:B------:R-:W1:Y:S01]  /*117e0*/  LDC R11, c[0x0][0xbe8] ;  /* 0x0002fa00ff0b7b82 */ /* 0x000e620000000800 */
[C---:B------:R-:W-:Y:S01]  /*117f0*/  R2UR UR10, R7.reuse ;  /* 0x00000000070a72ca */ /* 0x040fe200000e0000 */
[----:B------:R-:W-:Y:S01]  /*11800*/  ULDC.64 UR12, c[0x0][0xaa0] ;  /* 0x0002a800000c7ab9 */ /* 0x000fe20000000a00 */
[----:B------:R-:W-:Y:S01]  /*11810*/  R2UR UR14, R7 ;  /* 0x00000000070e72ca */ /* 0x000fe200000e0000 */
[----:B------:R-:W-:Y:S01]  /*11820*/  UIMAD UR9, UR20, UR12, URZ ;  /* 0x0000000c140972a4 */ /* 0x000fe2000f8e023f */
[----:B------:R-:W-:Y:S01]  /*11830*/  R2UR UR16, R166 ;  /* 0x00000000a61072ca */ /* 0x000fe200000e0000 */
[----:B------:R-:W-:Y:S01]  /*11840*/  IMAD R2, R163, 0x20, R182 ;  /* 0x00000020a3027824 */ /* 0x000fe200078e02b6 */
[----:B------:R-:W-:Y:S01]  /*11850*/  R2UR UR15, R22 ;  /* 0x00000000160f72ca */ /* 0x000fe200000e0000 */
[----:B------:R-:W-:Y:S06]  /*11860*/  BSSY B1, `(.L_x_1315) ;  /* 0x000003b000017945 */ /* 0x000fec0003800000 */
[----:B------:R-:W-:-:S02]  /*11870*/  UIMAD.WIDE.U32 UR10, UR10, UR12, URZ ;  /* 0x0000000c0a0a72a5 */ /* 0x000fc4000f8e003f */
[----:B------:R-:W-:-:S03]  /*11880*/  UIMAD UR9, UR14, UR13, UR9 ;  /* 0x0000000d0e0972a4 */ /* 0x000fc6000f8e0209 */
[----:B------:R-:W-:Y:S01]  /*11890*/  ULDC.64 UR12, c[0x0][0xae8] ;  /* 0x0002ba00000c7ab9 */ /* 0x000fe20000000a00 */
[----:B------:R-:W-:Y:S01]  /*118a0*/  UIADD3 UR11, UR11, UR9, URZ ;  /* 0x000000090b0b7290 */ /* 0x000fe2000fffe03f */
[----:B------:R-:W-:Y:S01]  /*118b0*/  VIADD R6, R2, UR15 ;  /* 0x0000000f02067c36 */ /* 0x000fe20008000000 */
[----:B-1----:R-:W-:Y:S02]  /*118c0*/  ISETP.NE.AND P0, PT, R11, 0x1, PT ;  /* 0x000000010b00780c */ /* 0x002fe40003f05270 */
[----:B------:R-:W-:Y:S01]  /*118d0*/  UIMAD.WIDE.U32 UR10, UR16, UR12, UR10 ;  /* 0x0000000c100a72a5 */ /* 0x000fe2000f8e000a */
[----:B0-----:R-:W-:-:S03]  /*118e0*/  IMAD.MOV.U32 R5, RZ, RZ, R6 ;  /* 0x000000ffff057224 */ /* 0x001fc600078e0006 */
[----:B------:R-:W-:-:S03]  /*118f0*/  UIMAD UR9, UR16, UR13, UR11 ;  /* 0x0000000d100972a4 */ /* 0x000fc6000f8e020b */
[----:B------:R-:W-:Y:S02]  /*11900*/  ULDC.64 UR12, c[0x0][0xaf0] ;  /* 0x0002bc00000c7ab9 */ /* 0x000fe40000000a00 */
[----:B------:R-:W-:Y:S02]  /*11910*/  UIMAD UR8, UR8, UR12, URZ ;  /* 0x0000000c080872a4 */ /* 0x000fe4000f8e023f */
[----:B------:R-:W0:Y:S02]  /*11920*/  @P0 LDC R3, c[0x0][0xbec] ;  /* 0x0002fb00ff030b82 */ /* 0x000e240000000800 */
[----:B------:R-:W-:-:S03]  /*11930*/  UIMAD UR11, UR4, UR13, UR8 ;  /* 0x0000000d040b72a4 */ /* 0x000fc6000f8e0208 */
[----:B------:R-:W-:Y:S02]  /*11940*/  UMOV UR8, UR10 ;  /* 0x0000000a00087c82 */ /* 0x000fe40008000000 */
[----:B------:R-:W-:Y:S01]  /*11950*/  UIMAD.WIDE.U32 UR8, UR4, UR12, UR8 ;  /* 0x0000000c040872a5 */ /* 0x000fe2000f8e0008 */
[----:B------:R-:W1:Y:S03]  /*11960*/  @P0 LDC R7, c[0x0][0xbf0] ;  /* 0x0002fc00ff070b82 */ /* 0x000e660000000800 */
[----:B------:R-:W-:-:S03]  /*11970*/  UIADD3 UR4, UR9, UR11, URZ ;  /* 0x0000000b09047290 */ /* 0x000fc6000fffe03f */
[----:B------:R-:W-:Y:S01]  /*11980*/  ULDC.64 UR10, c[0x0][0xae0] ;  /* 0x0002b800000a7ab9 */ /* 0x000fe20000000a00 */
[----:B0-----:R-:W-:-:S04]  /*11990*/  @P0 IMAD.HI.U32 R2, R6, R3, RZ ;  /* 0x0000000306020227 */ /* 0x001fc800078e00ff */
[----:B------:R-:W-:Y:S02]  /*119a0*/  IMAD.U32 R3, RZ, RZ, UR9 ;  /* 0x00000009ff037e24 */ /* 0x000fe4000f8e00ff */
[----:B------:R-:W-:Y:S01]  /*119b0*/  IMAD.U32 R3, RZ, RZ, UR4 ;  /* 0x00000004ff037e24 */ /* 0x000fe2000f8e00ff */
[----:B-1----:R-:W-:-:S04]  /*119c0*/  @P0 SHF.R.U32.HI R5, RZ, R7, R2 ;  /* 0x00000007ff050219 */ /* 0x002fc80000011602 */
[--C-:B------:R-:W-:Y:S01]  /*119d0*/  SHF.R.S32.HI R2, RZ, 0x1f, R5.reuse ;  /* 0x0000001fff027819 */ /* 0x100fe20000011405 */
[----:B------:R-:W-:-:S04]  /*119e0*/  IMAD.MOV R7, RZ, RZ, -R5 ;  /* 0x000000ffff077224 */ /* 0x000fc800078e0a05 */
[----:B------:R-:W-:Y:S02]  /*119f0*/  IMAD R4, R2, UR10, RZ ;  /* 0x0000000a02047c24 */ /* 0x000fe4000f8e02ff */
[----:B------:R-:W-:Y:S02]  /*11a00*/  IMAD R7, R11, R7, R6 ;  /* 0x000000070b077224 */ /* 0x000fe400078e0206 */
[----:B------:R-:W-:Y:S01]  /*11a10*/  IMAD.U32 R2, RZ, RZ, UR8 ;  /* 0x00000008ff027e24 */ /* 0x000fe2000f8e00ff */
[----:B------:R-:W-:Y:S01]  /*11a20*/  ULDC.64 UR8, c[0x0][0xad8] ;  /* 0x0002b60000087ab9 */ /* 0x000fe20000000a00 */
[C---:B------:R-:W-:Y:S01]  /*11a30*/  IMAD R9, R5.reuse, UR11, R4 ;  /* 0x0000000b05097c24 */ /* 0x040fe2000f8e0204 */
[----:B------:R-:W-:Y:S01]  /*11a40*/  SHF.R.S32.HI R4, RZ, 0x1f, R7 ;  /* 0x0000001fff047819 */ /* 0x000fe20000011407 */
[----:B------:R-:W-:-:S04]  /*11a50*/  IMAD.WIDE.U32 R2, R5, UR10, R2 ;  /* 0x0000000a05027c25 */ /* 0x000fc8000f8e0002 */
[----:B------:R-:W-:Y:S02]  /*11a60*/  IMAD.IADD R3, R3, 0x1, R9 ;  /* 0x0000000103037824 */ /* 0x000fe400078e0209 */
[----:B------:R-:W-:Y:S02]  /*11a70*/  IMAD R4, R4, UR8, RZ ;  /* 0x0000000804047c24 */ /* 0x000fe4000f8e02ff */
[----:B------:R-:W-:Y:S02]  /*11a80*/  VIADD R6, R182, UR15 ;  /* 0x0000000fb6067c36 */ /* 0x000fe40008000000 */
[----:B------:R-:W-:Y:S02]  /*11a90*/  IMAD R11, R0, R11, RZ ;  /* 0x0000000b000b7224 */ /* 0x000fe400078e02ff */
        /* <DEDUP_REMOVED lines=9> */
[-C--:B------:R-:W-:Y:S01]  /*11b30*/  ISETP.GE.AND P1, PT, R0, R11.reuse, PT ;  /* 0x0000000b0000720c */ /* 0x080fe20003f26270 */
[----:B------:R-:W-:Y:S02]  /*11b40*/  VIADD R0, R6, 0x40 ;  /* 0x0000004006007836 */ /* 0x000fe40000000000 */
        /* <DEDUP_REMOVED lines=12> */
.L_x_1316:
[----:B------:R-:W-:Y:S05]  /*11c10*/  BSYNC B1 ;  /* 0x0000000000017941 */ /* 0x000fea0003800000 */
.L_x_1315:
        /* <DEDUP_REMOVED lines=13> */
.L_x_1318:
[----:B------:R-:W-:Y:S05]  /*11cf0*/  BSYNC B1 ;  /* 0x0000000000017941 */ /* 0x000fea0003800000 */
.L_x_1317:
        /* <DEDUP_REMOVED lines=13> */
.L_x_1320:
[----:B------:R-:W-:Y:S05]  /*11dd0*/  BSYNC B1 ;  /* 0x0000000000017941 */ /* 0x000fea0003800000 */
.L_x_1319:
        /* <DEDUP_REMOVED lines=14> */
.L_x_1309:
[----:B------:R-:W-:Y:S05]  /*11ec0*/  BSYNC B0 ;  /* 0x0000000000007941 */ /* 0x000fea0003800000 */
.L_x_1299:
[----:B------:R-:W-:Y:S02]  /*11ed0*/  ULDC UR4, c[0x0][0xc3c] ;  /* 0x00030f0000047ab9 */ /* 0x000fe40000000800 */
[----:B------:R-:W-:-:S06]  /*11ee0*/  UISETP.GE.AND UP0, UPT, UR7, UR4, UPT ;  /* 0x000000040700728c */ /* 0x000fcc000bf06270 */
[----:B------:R-:W-:-:S13]  /*11ef0*/  PLOP3.LUT P0, PT, PT, PT, UP0, 0x80, 0x0 ;  /* 0x000000000000781c */ /* 0x000fda0003f0f008 */
[----:B------:R-:W-:Y:S05]  /*11f00*/  @!P0 BRA `(.L_x_1321) ;  /* 0xfffffef000108947 */ /* 0x000fea000383ffff */
[----:B------:R-:W-:Y:S05]  /*11f10*/  EXIT ;  /* 0x000000000000794d */ /* 0x000fea0003800000 */
.L_x_1208:
[----:B------:R-:W-:-:S08]  /*11f20*/  NOP ;  /* 0x0000000000007918 */ /* 0x000fd00000000000 */
[----:B0-----:R-:W0:-:S00]  /*11f30*/  USETMAXREG.DEALLOC.CTAPOOL 0x28 ;  /* 0x00000028000079c8 */ /* 0x001e0000080e0500 */
[----:B0-----:R-:W-:Y:S01]  /*11f40*/  LOP3.LUT R2, R2, 0x3, RZ, 0xc0, !PT ;  /* 0x0000000302027812 */ /* 0x001fe200078ec0ff */
[----:B------:R-:W-:Y:S01]  /*11f50*/  IMAD.MOV.U32 R6, RZ, RZ, RZ ;  /* 0x000000ffff067224 */ /* 0x000fe200078e00ff */
[----:B------:R-:W-:-:S04]  /*11f60*/  LOP3.LUT R23, R23, 0xfffffeff, RZ, 0xc0, !PT ;  /* 0xfffffeff17177812 */ /* 0x000fc800078ec0ff */
[----:B------:R-:W0:Y:S02]  /*11f70*/  SHFL.IDX PT, R2, R2, RZ, 0x1f ;  /* 0x00001fff02027589 */ /* 0x000e2400000e0000 */
[----:B0-----:R-:W-:-:S13]  /*11f80*/  ISETP.NE.AND P0, PT, R2, RZ, PT ;  /* 0x000000ff0200720c */ /* 0x001fda0003f05270 */
[----:B------:R-:W-:Y:S01]  /*11f90*/  @P0 LOP3.LUT R23, R23, 0x100, RZ, 0xfc, !PT ;  /* 0x0000010017170812 */ /* 0x000fe200078efcff */
[----:B------:R-:W-:Y:S06]  /*11fa0*/  @!P0 BRA `(.L_x_1322) ;  /* 0x00000000001c8947 */ /* 0x000fec0003800000 */
[----:B------:R-:W0:Y:S08]  /*11fb0*/  S2UR UR5, SR_CgaCtaId ;  /* 0x00000000000579c3 */ /* 0x000e300000008800 */
[----:B------:R-:W-:Y:S06]  /*11fc0*/  BAR.SYNC.DEFER_BLOCKING 0x5, 0x180 ;  /* 0x0146000000007b1d */ /* 0x000fec0000010000 */
[----:B------:R-:W-:-:S02]  /*11fd0*/  UMOV UR4, 0x400 ;  /* 0x0000040000047882 */ /* 0x000fc40000000000 */
[----:B0-----:R-:W-:-:S09]  /*11fe0*/  ULEA UR4, UR5, UR4, 0x18 ;  /* 0x0000000405047291 */ /* 0x001fd2000f8ec03f */
[----:B------:R-:W1:Y:S01]  /*11ff0*/  LDS.128 R16, [UR4+0x2a8d0] ;  /* 0x02a8d004ff107984 */ /* 0x000e620008000c00 */
[----:B------:R-:W-:Y:S06]  /*12000*/  BAR.ARV 0x4, 0x180 ;  /* 0x0106000000007b1d */ /* 0x000fec0000002000 */
[----:B------:R-:W-:Y:S05]  /*12010*/  BRA `(.L_x_1323) ;  /* 0x0000000c00907947 */ /* 0x000fea0003800000 */
.L_x_1322:
[----:B------:R-:W-:Y:S01]  /*12020*/  LOP3.LUT R7, R0, 0x1f, RZ, 0xc0, !PT ;  /* 0x0000001f00077812 */ /* 0x000fe200078ec0ff */
[----:B------:R-:W-:Y:S01]  /*12030*/  ULDC UR4, c[0x0][0xc3c] ;  /* 0x00030f0000047ab9 */ /* 0x000fe20000000800 */
[----:B------:R-:W-:Y:S01]  /*12040*/  IMAD.MOV.U32 R9, RZ, RZ, RZ ;  /* 0x000000ffff097224 */ /* 0x000fe200078e00ff */
[----:B------:R-:W0:Y:S01]  /*12050*/  S2UR UR6, SR_CTAID.X ;  /* 0x00000000000679c3 */ /* 0x000e220000002500 */
[----:B------:R-:W-:Y:S01]  /*12060*/  ISETP.NE.AND P0, PT, R7, 0x1f, PT ;  /* 0x0000001f0700780c */ /* 0x000fe20003f05270 */
[----:B------:R-:W-:-:S03]  /*12070*/  ULDC UR5, c[0x0][0xc38] ;  /* 0x00030e0000057ab9 */ /* 0x000fc60000000800 */
[----:B------:R-:W-:-:S13]  /*12080*/  ISETP.GE.OR P1, PT, R7, UR4, !P0 ;  /* 0x0000000407007c0c */ /* 0x000fda000c726670 */
[----:B------:R-:W1:Y:S08]  /*12090*/  @!P1 LDC.64 R4, c[0x0][0xc80] ;  /* 0x00032000ff049b82 */ /* 0x000e700000000a00 */
[----:B------:R-:W2:Y:S01]  /*120a0*/  @!P1 LDC.64 R2, c[0x0][0xc78] ;  /* 0x00031e00ff029b82 */ /* 0x000ea20000000a00 */
[----:B-1----:R-:W-:-:S05]  /*120b0*/  @!P1 IMAD.WIDE.U32 R4, R7, 0x4, R4 ;  /* 0x0000000407049825 */ /* 0x002fca00078e0004 */
        /* <DEDUP_REMOVED lines=10> */
[----:B------:R-:W1:Y:S02]  /*12160*/  SHFL.UP PT, R10, R8, 0x1, RZ ;  /* 0x04200000080a7989 */ /* 0x000e6400000e00ff */
[----:B-1----:R-:W-:-:S05]  /*12170*/  SEL R11, R10, RZ, P1 ;  /* 0x000000ff0a0b7207 */ /* 0x002fca0000800000 */
[----:B------:R-:W-:-:S05]  /*12180*/  IMAD.IADD R11, R8, 0x1, R11 ;  /* 0x00000001080b7824 */ /* 0x000fca00078e020b */
        /* <DEDUP_REMOVED lines=12> */
[----:B------:R-:W1:Y:S02]  /*12250*/  SHFL.IDX PT, R8, R5, 0x1f, 0x1f ;  /* 0x03e01f0005087f89 */ /* 0x000e6400000e0000 */
[----:B-1----:R-:W-:-:S05]  /*12260*/  IMAD R8, R8, UR5, RZ ;  /* 0x0000000508087c24 */ /* 0x002fca000f8e02ff */
[----:B0-----:R-:W-:Y:S01]  /*12270*/  ISETP.GT.AND P6, PT, R8, UR6, PT ;  /* 0x0000000608007c0c */ /* 0x001fe2000bfc4270 */
[----:B------:R-:W-:-:S12]  /*12280*/  IMAD.MOV.U32 R3, RZ, RZ, R8 ;  /* 0x000000ffff037224 */ /* 0x000fd800078e0008 */
[----:B------:R-:W-:Y:S05]  /*12290*/  @P6 BRA `(.L_x_1324) ;  /* 0x0000000000986947 */ /* 0x000fea0003800000 */
[----:B------:R-:W-:Y:S01]  /*122a0*/  IMAD.MOV.U32 R8, RZ, RZ, R3 ;  /* 0x000000ffff087224 */ /* 0x000fe200078e0003 */
[----:B------:R-:W-:Y:S01]  /*122b0*/  UMOV UR4, URZ ;  /* 0x0000003f00047c82 */ /* 0x000fe20008000000 */
[----:B------:R-:W-:-:S05]  /*122c0*/  ULDC UR5, c[0x0][0xc38] ;  /* 0x00030e0000057ab9 */ /* 0x000fca0000000800 */
.L_x_1326:
[----:B------:R-:W0:Y:S01]  /*122d0*/  LDC R2, c[0x0][0xc3c] ;  /* 0x00030f00ff027b82 */ /* 0x000e220000000800 */
[----:B------:R-:W-:-:S06]  /*122e0*/  UIADD3 UR4, UR4, 0x1f, URZ ;  /* 0x0000001f04047890 */ /* 0x000fcc000fffe03f */
[----:B0-----:R-:W-:-:S13]  /*122f0*/  ISETP.LE.AND P6, PT, R2, UR4, PT ;  /* 0x0000000402007c0c */ /* 0x001fda000bfc3270 */
[----:B------:R-:W-:Y:S05]  /*12300*/  @P6 BRA `(.L_x_1325) ;  /* 0x0000000800a86947 */ /* 0x000fea0003800000 */
[----:B------:R-:W-:Y:S02]  /*12310*/  VIADD R9, R7, UR4 ;  /* 0x0000000407097c36 */ /* 0x000fe40008000000 */
        /* <DEDUP_REMOVED lines=30> */
.L_x_1324:
[----:B------:R-:W-:Y:S02]  /*12500*/  IMAD.IADD R3, R8, 0x1, -R3 ;  /* 0x0000000108037824 */ /* 0x000fe400078e0a03 */
[----:B------:R-:W-:Y:S02]  /*12510*/  IMAD.MOV.U32 R16, RZ, RZ, RZ ;  /* 0x000000ffff107224 */ /* 0x000fe400078e00ff */
[----:B------:R-:W-:-:S05]  /*12520*/  IMAD R2, R5, UR5, R3 ;  /* 0x0000000505027c24 */ /* 0x000fca000f8e0203 */
[----:B------:R-:W-:-:S13]  /*12530*/  ISETP.GT.AND P0, PT, R2, UR6, PT ;  /* 0x0000000602007c0c */ /* 0x000fda000bf04270 */
[----:B------:R-:W-:-:S04]  /*12540*/  VOTE.ANY R2, PT, !P0 ;  /* 0x0000000000027806 */ /* 0x000fc800040e0100 */
[----:B------:R-:W0:Y:S01]  /*12550*/  POPC R19, R2 ;  /* 0x0000000200137309 */ /* 0x000e220000000000 */
[----:B------:R-:W-:Y:S01]  /*12560*/  ISETP.NE.AND P0, PT, R2, RZ, PT ;  /* 0x000000ff0200720c */ /* 0x000fe20003f05270 */
[----:B0-----:R-:W0:Y:S04]  /*12570*/  SHFL.IDX PT, R9, R9, R19, 0x1f ;  /* 0x00001f1309097589 */ /* 0x001e2800000e0000 */
[----:B------:R1:W2:Y:S01]  /*12580*/  SHFL.IDX PT, R6, R6, R19, 0x1f ;  /* 0x00001f1306067589 */ /* 0x0002a200000e0000 */
[----:B0-----:R-:W-:-:S07]  /*12590*/  ISETP.NE.AND P1, PT, R9, 0x1, PT ;  /* 0x000000010900780c */ /* 0x001fce0003f25270 */
[----:B-1----:R-:W-:Y:S06]  /*125a0*/  @!P0 BRA `(.L_x_1327) ;  /* 0x0000000000088947 */ /* 0x002fec0003800000 */
[----:B------:R-:W-:-:S06]  /*125b0*/  VIADD R16, R19, 0xffffffff ;  /* 0xffffffff13107836 */ /* 0x000fcc0000000000 */
[----:B------:R0:W1:Y:S02]  /*125c0*/  SHFL.IDX PT, R16, R5, R16, 0x1f ;  /* 0x00001f1005107589 */ /* 0x00006400000e0000 */
.L_x_1327:
[----:B-1----:R-:W-:Y:S02]  /*125d0*/  IMAD R16, R16, UR5, R3 ;  /* 0x0000000510107c24 */ /* 0x002fe4000f8e0203 */
[----:B------:R-:W-:-:S03]  /*125e0*/  VIADD R19, R19, UR4 ;  /* 0x0000000413137c36 */ /* 0x000fc60008000000 */
[----:B0-----:R-:W-:Y:S01]  /*125f0*/  IADD3 R5, -R16, UR6, RZ ;  /* 0x0000000610057c10 */ /* 0x001fe2000fffe1ff */
[----:B------:R-:W-:Y:S06]  /*12600*/  @!P1 BRA `(.L_x_1328) ;  /* 0x0000000000e89947 */ /* 0x000fec0003800000 */
[-C--:B--2---:R-:W-:Y:S02]  /*12610*/  IABS R12, R6.reuse ;  /* 0x00000006000c7213 */ /* 0x084fe40000000000 */
[----:B------:R-:W-:Y:S02]  /*12620*/  IABS R4, R9 ;  /* 0x0000000900047213 */ /* 0x000fe40000000000 */
[----:B------:R-:W0:Y:S01]  /*12630*/  I2F.RP R8, R12 ;  /* 0x0000000c00087306 */ /* 0x000e220000209400 */
[----:B------:R-:W-:-:S07]  /*12640*/  IABS R13, R6 ;  /* 0x00000006000d7213 */ /* 0x000fce0000000000 */
[----:B------:R-:W1:Y:S08]  /*12650*/  I2F.RP R10, R4 ;  /* 0x00000004000a7306 */ /* 0x000e700000209400 */
[----:B0-----:R-:W0:Y:S08]  /*12660*/  MUFU.RCP R8, R8 ;  /* 0x0000000800087308 */ /* 0x001e300000001000 */
[----:B-1----:R-:W-:Y:S01]  /*12670*/  MUFU.RCP R10, R10 ;  /* 0x0000000a000a7308 */ /* 0x002fe20000001000 */
[----:B0-----:R-:W-:Y:S01]  /*12680*/  VIADD R2, R8, 0xffffffe ;  /* 0x0ffffffe08027836 */ /* 0x001fe20000000000 */
[----:B------:R-:W-:-:S06]  /*12690*/  IABS R8, R5 ;  /* 0x0000000500087213 */ /* 0x000fcc0000000000 */
[----:B------:R0:W1:Y:S02]  /*126a0*/  F2I.FTZ.U32.TRUNC.NTZ R3, R2 ;  /* 0x0000000200037305 */ /* 0x000064000021f000 */
[----:B0-----:R-:W-:Y:S02]  /*126b0*/  IMAD.MOV.U32 R2, RZ, RZ, RZ ;  /* 0x000000ffff027224 */ /* 0x001fe400078e00ff */
[----:B-1----:R-:W-:-:S04]  /*126c0*/  IMAD.MOV R11, RZ, RZ, -R3 ;  /* 0x000000ffff0b7224 */ /* 0x002fc800078e0a03 */
[----:B------:R-:W-:-:S04]  /*126d0*/  IMAD R11, R11, R12, RZ ;  /* 0x0000000c0b0b7224 */ /* 0x000fc800078e02ff */
[----:B------:R-:W-:-:S04]  /*126e0*/  IMAD.HI.U32 R3, R3, R11, R2 ;  /* 0x0000000b03037227 */ /* 0x000fc800078e0002 */
[----:B------:R-:W-:Y:S02]  /*126f0*/  IMAD.MOV R11, RZ, RZ, -R13 ;  /* 0x000000ffff0b7224 */ /* 0x000fe400078e0a0d */
[----:B------:R-:W-:-:S04]  /*12700*/  IMAD.HI.U32 R2, R3, R8, RZ ;  /* 0x0000000803027227 */ /* 0x000fc800078e00ff */
[----:B------:R-:W-:Y:S01]  /*12710*/  IMAD R3, R2, R11, R8 ;  /* 0x0000000b02037224 */ /* 0x000fe200078e0208 */
[----:B------:R-:W-:Y:S01]  /*12720*/  LOP3.LUT R8, R5, R6, RZ, 0x3c, !PT ;  /* 0x0000000605087212 */ /* 0x000fe200078e3cff */
[----:B------:R-:W-:-:S03]  /*12730*/  VIADD R11, R10, 0xffffffe ;  /* 0x0ffffffe0a0b7836 */ /* 0x000fc60000000000 */
[----:B------:R-:W-:Y:S02]  /*12740*/  ISETP.GT.U32.AND P1, PT, R12, R3, PT ;  /* 0x000000030c00720c */ /* 0x000fe40003f24070 */
[----:B------:R-:W-:-:S11]  /*12750*/  ISETP.GE.AND P2, PT, R8, RZ, PT ;  /* 0x000000ff0800720c */ /* 0x000fd60003f46270 */
[----:B------:R-:W-:Y:S02]  /*12760*/  @!P1 IMAD.IADD R3, R3, 0x1, -R12 ;  /* 0x0000000103039824 */ /* 0x000fe400078e0a0c */
[----:B------:R-:W-:Y:S01]  /*12770*/  @!P1 VIADD R2, R2, 0x1 ;  /* 0x0000000102029836 */ /* 0x000fe20000000000 */
[----:B------:R-:W-:Y:S02]  /*12780*/  ISETP.NE.AND P1, PT, R6, RZ, PT ;  /* 0x000000ff0600720c */ /* 0x000fe40003f25270 */
[----:B------:R-:W-:Y:S02]  /*12790*/  ISETP.GE.U32.AND P0, PT, R3, R12, PT ;  /* 0x0000000c0300720c */ /* 0x000fe40003f06070 */
[----:B------:R-:W0:Y:S11]  /*127a0*/  F2I.FTZ.U32.TRUNC.NTZ R3, R11 ;  /* 0x0000000b00037305 */ /* 0x000e36000021f000 */
[----:B------:R-:W-:-:S04]  /*127b0*/  @P0 VIADD R2, R2, 0x1 ;  /* 0x0000000102020836 */ /* 0x000fc80000000000 */
[----:B------:R-:W-:Y:S01]  /*127c0*/  IMAD.MOV.U32 R10, RZ, RZ, R2 ;  /* 0x000000ffff0a7224 */ /* 0x000fe200078e0002 */
[----:B------:R-:W-:Y:S01]  /*127d0*/  IABS R2, R9 ;  /* 0x0000000900027213 */ /* 0x000fe20000000000 */
[----:B0-----:R-:W-:Y:S02]  /*127e0*/  IMAD.MOV R13, RZ, RZ, -R3 ;  /* 0x000000ffff0d7224 */ /* 0x001fe400078e0a03 */
[----:B------:R-:W-:Y:S01]  /*127f0*/  @!P2 IMAD.MOV R10, RZ, RZ, -R10 ;  /* 0x000000ffff0aa224 */ /* 0x000fe200078e0a0a */
[----:B------:R-:W-:Y:S01]  /*12800*/  @!P1 LOP3.LUT R10, RZ, R6, RZ, 0x33, !PT ;  /* 0x00000006ff0a9212 */ /* 0x000fe200078e33ff */
[----:B------:R-:W-:Y:S02]  /*12810*/  IMAD.MOV R12, RZ, RZ, -R2 ;  /* 0x000000ffff0c7224 */ /* 0x000fe400078e0a02 */
[----:B------:R-:W-:Y:S01]  /*12820*/  IMAD R11, R13, R4, RZ ;  /* 0x000000040d0b7224 */ /* 0x000fe200078e02ff */
[----:B------:R-:W-:Y:S01]  /*12830*/  IABS R8, R10 ;  /* 0x0000000a00087213 */ /* 0x000fe20000000000 */
[----:B------:R-:W-:-:S04]  /*12840*/  IMAD.MOV.U32 R2, RZ, RZ, RZ ;  /* 0x000000ffff027224 */ /* 0x000fc800078e00ff */
[----:B------:R-:W-:-:S04]  /*12850*/  IMAD.HI.U32 R2, R3, R11, R2 ;  /* 0x0000000b03027227 */ /* 0x000fc800078e0002 */
[----:B------:R-:W-:Y:S02]  /*12860*/  IMAD.MOV.U32 R3, RZ, RZ, R8 ;  /* 0x000000ffff037224 */ /* 0x000fe400078e0008 */
[----:B------:R-:W-:Y:S02]  /*12870*/  IMAD.MOV.U32 R8, RZ, RZ, R12 ;  /* 0x000000ffff087224 */ /* 0x000fe400078e000c */
[----:B------:R-:W-:-:S04]  /*12880*/  IMAD.HI.U32 R2, R2, R3, RZ ;  /* 0x0000000302027227 */ /* 0x000fc800078e00ff */
[----:B------:R-:W-:-:S05]  /*12890*/  IMAD R3, R2, R8, R3 ;  /* 0x0000000802037224 */ /* 0x000fca00078e0203 */
[----:B------:R-:W-:-:S13]  /*128a0*/  ISETP.GT.U32.AND P1, PT, R4, R3, PT ;  /* 0x000000030400720c */ /* 0x000fda0003f24070 */
[----:B------:R-:W-:Y:S02]  /*128b0*/  @!P1 IMAD.IADD R3, R3, 0x1, -R4 ;  /* 0x0000000103039824 */ /* 0x000fe400078e0a04 */
[----:B------:R-:W-:Y:S01]  /*128c0*/  @!P1 VIADD R2, R2, 0x1 ;  /* 0x0000000102029836 */ /* 0x000fe20000000000 */
[----:B------:R-:W-:Y:S02]  /*128d0*/  ISETP.NE.AND P1, PT, R9, RZ, PT ;  /* 0x000000ff0900720c */ /* 0x000fe40003f25270 */
[----:B------:R-:W-:Y:S02]  /*128e0*/  ISETP.GE.U32.AND P0, PT, R3, R4, PT ;  /* 0x000000040300720c */ /* 0x000fe40003f06070 */
[----:B------:R-:W-:-:S04]  /*128f0*/  LOP3.LUT R3, R10, R9, RZ, 0x3c, !PT ;  /* 0x000000090a037212 */ /* 0x000fc800078e3cff */
[----:B------:R-:W-:Y:S01]  /*12900*/  ISETP.GE.AND P2, PT, R3, RZ, PT ;  /* 0x000000ff0300720c */ /* 0x000fe20003f46270 */
[----:B------:R-:W-:-:S06]  /*12910*/  IMAD.MOV R3, RZ, RZ, -R10 ;  /* 0x000000ffff037224 */ /* 0x000fcc00078e0a0a */
[----:B------:R-:W-:-:S06]  /*12920*/  @P0 VIADD R2, R2, 0x1 ;  /* 0x0000000102020836 */ /* 0x000fcc0000000000 */
[----:B------:R-:W-:Y:S01]  /*12930*/  @!P2 IMAD.MOV R2, RZ, RZ, -R2 ;  /* 0x000000ffff02a224 */ /* 0x000fe200078e0a02 */
[----:B------:R-:W-:-:S05]  /*12940*/  @!P1 LOP3.LUT R2, RZ, R9, RZ, 0x33, !PT ;  /* 0x00000009ff029212 */ /* 0x000fca00078e33ff */
[----:B------:R-:W-:-:S04]  /*12950*/  IMAD.MOV R18, RZ, RZ, -R2 ;  /* 0x000000ffff127224 */ /* 0x000fc800078e0a02 */
[C---:B------:R-:W-:Y:S02]  /*12960*/  IMAD R18, R9.reuse, R18, R10 ;  /* 0x0000001209127224 */ /* 0x040fe400078e020a */
[----:B------:R-:W-:Y:S02]  /*12970*/  IMAD R9, R9, 0x1000000, R2 ;  /* 0x0100000009097824 */ /* 0x000fe400078e0202 */
[----:B------:R-:W-:Y:S02]  /*12980*/  IMAD R2, R6, R3, R5 ;  /* 0x0000000306027224 */ /* 0x000fe400078e0205 */
[----:B------:R-:W-:Y:S01]  /*12990*/  IMAD R18, R18, 0x10000, R9 ;  /* 0x0001000012127824 */ /* 0x000fe200078e0209 */
[----:B------:R-:W-:Y:S06]  /*129a0*/  BRA `(.L_x_1329) ;  /* 0x0000000000f47947 */ /* 0x000fec0003800000 */
.L_x_1328:
[----:B------:R-:W0:Y:S02]  /*129b0*/  LDC.64 R2, c[0x0][0xc90] ;  /* 0x00032400ff027b82 */ /* 0x000e240000000a00 */
[----:B0-----:R-:W-:-:S05]  /*129c0*/  IMAD.WIDE R2, R19, 0x4, R2 ;  /* 0x0000000413027825 */ /* 0x001fca00078e0202 */
[----:B------:R0:W2:Y:S01]  /*129d0*/  LDG.E R13, desc[UR36][R2.64] ;  /* 0x00000024020d7981 */ /* 0x0000a2000c1e1900 */
[----:B------:R-:W-:Y:S01]  /*129e0*/  IABS R15, R5 ;  /* 0x00000005000f7213 */ /* 0x000fe20000000000 */
[----:B0-----:R-:W-:Y:S02]  /*129f0*/  IMAD.MOV.U32 R2, RZ, RZ, RZ ;  /* 0x000000ffff027224 */ /* 0x001fe400078e00ff */
[----:B--2---:R-:W-:-:S05]  /*12a00*/  IMAD R4, R6, R13, RZ ;  /* 0x0000000d06047224 */ /* 0x004fca00078e02ff */
[-C--:B------:R-:W-:Y:S02]  /*12a10*/  IABS R10, R4.reuse ;  /* 0x00000004000a7213 */ /* 0x080fe40000000000 */
[----:B------:R-:W-:Y:S02]  /*12a20*/  IABS R12, R4 ;  /* 0x00000004000c7213 */ /* 0x000fe40000000000 */
[----:B------:R-:W0:Y:S08]  /*12a30*/  I2F.RP R8, R10 ;  /* 0x0000000a00087306 */ /* 0x000e300000209400 */
[----:B0-----:R-:W0:Y:S02]  /*12a40*/  MUFU.RCP R8, R8 ;  /* 0x0000000800087308 */ /* 0x001e240000001000 */
[----:B0-----:R-:W-:-:S06]  /*12a50*/  VIADD R9, R8, 0xffffffe ;  /* 0x0ffffffe08097836 */ /* 0x001fcc0000000000 */
[----:B------:R-:W0:Y:S02]  /*12a60*/  F2I.FTZ.U32.TRUNC.NTZ R3, R9 ;  /* 0x0000000900037305 */ /* 0x000e24000021f000 */
[----:B0-----:R-:W-:-:S04]  /*12a70*/  IMAD.MOV R11, RZ, RZ, -R3 ;  /* 0x000000ffff0b7224 */ /* 0x001fc800078e0a03 */
[----:B------:R-:W-:-:S04]  /*12a80*/  IMAD R11, R11, R10, RZ ;  /* 0x0000000a0b0b7224 */ /* 0x000fc800078e02ff */
[----:B------:R-:W-:-:S04]  /*12a90*/  IMAD.HI.U32 R2, R3, R11, R2 ;  /* 0x0000000b03027227 */ /* 0x000fc800078e0002 */
[----:B------:R-:W-:Y:S02]  /*12aa0*/  IMAD.MOV R3, RZ, RZ, -R12 ;  /* 0x000000ffff037224 */ /* 0x000fe400078e0a0c */
        /* <DEDUP_REMOVED lines=8> */
[----:B------:R-:W-:-:S07]  /*12b30*/  ISETP.GE.AND P2, PT, R3, RZ, PT ;  /* 0x000000ff0300720c */ /* 0x000fce0003f46270 */
[----:B------:R-:W-:-:S06]  /*12b40*/  @P0 VIADD R2, R2, 0x1 ;  /* 0x0000000102020836 */ /* 0x000fcc0000000000 */
[----:B------:R-:W-:Y:S01]  /*12b50*/  @!P2 IMAD.MOV R2, RZ, RZ, -R2 ;  /* 0x000000ffff02a224 */ /* 0x000fe200078e0a02 */
[----:B------:R-:W-:-:S05]  /*12b60*/  @!P1 LOP3.LUT R2, RZ, R4, RZ, 0x33, !PT ;  /* 0x00000004ff029212 */ /* 0x000fca00078e33ff */
[----:B------:R-:W-:Y:S02]  /*12b70*/  IMAD R11, R13, R2, RZ ;  /* 0x000000020d0b7224 */ /* 0x000fe400078e02ff */
[----:B------:R-:W-:Y:S02]  /*12b80*/  IMAD.MOV R2, RZ, RZ, -R2 ;  /* 0x000000ffff027224 */ /* 0x000fe400078e0a02 */
[----:B------:R-:W-:Y:S02]  /*12b90*/  IMAD.MOV R3, RZ, RZ, -R11 ;  /* 0x000000ffff037224 */ /* 0x000fe400078e0a0b */
[----:B------:R-:W-:Y:S02]  /*12ba0*/  IMAD R4, R4, R2, R5 ;  /* 0x0000000204047224 */ /* 0x000fe400078e0205 */
[----:B------:R-:W-:Y:S01]  /*12bb0*/  IMAD.MOV.U32 R2, RZ, RZ, RZ ;  /* 0x000000ffff027224 */ /* 0x000fe200078e00ff */
[----:B------:R-:W-:-:S04]  /*12bc0*/  VIADDMNMX R13, R3, UR5, R13, PT ;  /* 0x00000005030d7c46 */ /* 0x000fc8000b80010d */
[-C--:B------:R-:W-:Y:S01]  /*12bd0*/  IABS R10, R13.reuse ;  /* 0x0000000d000a7213 */ /* 0x080fe20000000000 */
[----:B------:R-:W-:Y:S01]  /*12be0*/  IMAD.MOV R18, RZ, RZ, -R13 ;  /* 0x000000ffff127224 */ /* 0x000fe200078e0a0d */
[----:B------:R-:W-:Y:S02]  /*12bf0*/  IABS R12, R13 ;  /* 0x0000000d000c7213 */ /* 0x000fe40000000000 */
[----:B------:R-:W0:Y:S08]  /*12c00*/  I2F.RP R8, R10 ;  /* 0x0000000a00087306 */ /* 0x000e300000209400 */
[----:B0-----:R-:W0:Y:S02]  /*12c10*/  MUFU.RCP R8, R8 ;  /* 0x0000000800087308 */ /* 0x001e240000001000 */
[----:B0-----:R-:W-:-:S06]  /*12c20*/  VIADD R3, R8, 0xffffffe ;  /* 0x0ffffffe08037836 */ /* 0x001fcc0000000000 */
[----:B------:R-:W0:Y:S02]  /*12c30*/  F2I.FTZ.U32.TRUNC.NTZ R3, R3 ;  /* 0x0000000300037305 */ /* 0x000e24000021f000 */
[----:B0-----:R-:W-:-:S04]  /*12c40*/  IMAD.MOV R9, RZ, RZ, -R3 ;  /* 0x000000ffff097224 */ /* 0x001fc800078e0a03 */
[----:B------:R-:W-:Y:S01]  /*12c50*/  IMAD.MOV.U32 R5, RZ, RZ, R9 ;  /* 0x000000ffff057224 */ /* 0x000fe200078e0009 */
[----:B------:R-:W-:-:S03]  /*12c60*/  IABS R9, R4 ;  /* 0x0000000400097213 */ /* 0x000fc60000000000 */
        /* <DEDUP_REMOVED lines=11> */
[----:B------:R-:W-:Y:S02]  /*12d20*/  ISETP.GE.AND P2, PT, R3, RZ, PT ;  /* 0x000000ff0300720c */ /* 0x000fe40003f46270 */
[----:B------:R-:W-:-:S05]  /*12d30*/  IADD3 R3, R11, 0x1000000, R4 ;  /* 0x010000000b037810 */ /* 0x000fca0007ffe004 */
[----:B------:R-:W-:-:S06]  /*12d40*/  @P0 VIADD R2, R2, 0x1 ;  /* 0x0000000102020836 */ /* 0x000fcc0000000000 */
[----:B------:R-:W-:Y:S01]  /*12d50*/  @!P2 IMAD.MOV R2, RZ, RZ, -R2 ;  /* 0x000000ffff02a224 */ /* 0x000fe200078e0a02 */
[----:B------:R-:W-:-:S05]  /*12d60*/  @!P1 LOP3.LUT R2, RZ, R13, RZ, 0x33, !PT ;  /* 0x0000000dff029212 */ /* 0x000fca00078e33ff */
[----:B------:R-:W-:-:S07]  /*12d70*/  IMAD R18, R2, R18, R3 ;  /* 0x0000001202127224 */ /* 0x000fce00078e0203 */
.L_x_1329:
[----:B------:R-:W-:-:S05]  /*12d80*/  LOP3.LUT R17, RZ, R2, RZ, 0x33, !PT ;  /* 0x00000002ff117212 */ /* 0x000fca00078e33ff */
[----:B------:R-:W-:Y:S01]  /*12d90*/  IMAD.IADD R17, R6, 0x1, R17 ;  /* 0x0000000106117824 */ /* 0x000fe200078e0211 */
[----:B------:R-:W-:Y:S06]  /*12da0*/  BRA `(.L_x_1330) ;  /* 0x0000000000147947 */ /* 0x000fec0003800000 */
.L_x_1325:
[----:B------:R-:W-:Y:S01]  /*12db0*/  ULDC UR4, c[0x0][0xc3c] ;  /* 0x00030f0000047ab9 */ /* 0x000fe20000000800 */
[----:B------:R-:W-:Y:S02]  /*12dc0*/  IMAD.MOV.U32 R17, RZ, RZ, RZ ;  /* 0x000000ffff117224 */ /* 0x000fe400078e00ff */
[----:B------:R-:W-:Y:S02]  /*12dd0*/  IMAD.U32 R16, RZ, RZ, UR6 ;  /* 0x00000006ff107e24 */ /* 0x000fe4000f8e00ff */
[----:B------:R-:W-:Y:S02]  /*12de0*/  IMAD.MOV.U32 R18, RZ, RZ, RZ ;  /* 0x000000ffff127224 */ /* 0x000fe400078e00ff */
[----:B------:R-:W-:-:S07]  /*12df0*/  IMAD.U32 R19, RZ, RZ, UR4 ;  /* 0x00000004ff137e24 */ /* 0x000fce000f8e00ff */
.L_x_1330:
[----:B------:R-:W-:-:S13]  /*12e00*/  ISETP.NE.AND P0, PT, R7, RZ, PT ;  /* 0x000000ff0700720c */ /* 0x000fda0003f05270 */
[----:B------:R-:W0:Y:S01]  /*12e10*/  @!P0 S2R R3, SR_CgaCtaId ;  /* 0x0000000000038919 */ /* 0x000e220000008800 */
[----:B------:R-:W-:-:S04]  /*12e20*/  @!P0 MOV R2, 0x400 ;  /* 0x0000040000028802 */ /* 0x000fc80000000f00 */
[----:B0-----:R-:W-:-:S05]  /*12e30*/  @!P0 LEA R2, R3, R2, 0x18 ;  /* 0x0000000203028211 */ /* 0x001fca00078ec0ff */
[----:B------:R0:W-:Y:S01]  /*12e40*/  @!P0 STS.128 [R2+0x2a8d0], R16 ;  /* 0x02a8d01002008388 */ /* 0x0001e20000000c00 */
[----:B------:R-:W-:Y:S06]  /*12e50*/  BAR.ARV 0x5, 0x180 ;  /* 0x0146000000007b1d */ /* 0x000fec0000002000 */
.L_x_1323:
[----:B------:R2:W-:Y:S01]  /*12e60*/  STL [R1+0x10], RZ ;  /* 0x000010ff01007387 */ /* 0x0005e20000100800 */
[----:B------:R-:W-:Y:S01]  /*12e70*/  ULDC UR4, c[0x0][0xc3c] ;  /* 0x00030f0000047ab9 */ /* 0x000fe20000000800 */
[----:B------:R-:W-:Y:S01]  /*12e80*/  IMAD.MOV.U32 R28, RZ, RZ, 0x1 ;  /* 0x00000001ff1c7424 */ /* 0x000fe200078e00ff */
[----:B-1----:R-:W-:Y:S01]  /*12e90*/  ISETP.GE.AND P0, PT, R19, UR4, PT ;  /* 0x0000000413007c0c */ /* 0x002fe2000bf06270 */
[----:B------:R-:W-:-:S12]  /*12ea0*/  IMAD.MOV.U32 R26, RZ, RZ, RZ ;  /* 0x000000ffff1a7224 */ /* 0x000fd800078e00ff */
[----:B--2---:R-:W-:Y:S05]  /*12eb0*/  @P0 BRA `(.L_x_1331) ;  /* 0x00000050009c0947 */ /* 0x004fea0003800000 */
[----:B0-----:R-:W2:Y:S01]  /*12ec0*/  LDL R2, [R1+0x14] ;  /* 0x0000140001027983 */ /* 0x001ea20000100800 */
[----:B------:R-:W0:Y:S01]  /*12ed0*/  S2UR UR5, SR_CgaCtaId ;  /* 0x00000000000579c3 */ /* 0x000e220000008800 */
[----:B------:R-:W-:Y:S01]  /*12ee0*/  LOP3.LUT R4, R0, 0x7f, RZ, 0xc0, !PT ;  /* 0x0000007f00047812 */ /* 0x000fe200078ec0ff */
[----:B------:R-:W-:Y:S01]  /*12ef0*/  BSSY B8, `(.L_x_1331) ;  /* 0x0000523000087945 */ /* 0x000fe20003800000 */
[----:B------:R1:W-:Y:S01]  /*12f00*/  STL [R1+0x10], RZ ;  /* 0x000010ff01007387 */ /* 0x0003e20000100800 */
[----:B------:R-:W-:Y:S01]  /*12f10*/  IMAD.MOV.U32 R28, RZ, RZ, 0x1 ;  /* 0x00000001ff1c7424 */ /* 0x000fe200078e00ff */
[----:B------:R-:W-:Y:S01]  /*12f20*/  SHF.R.U32.HI R5, RZ, 0x3, R4 ;  /* 0x00000003ff057819 */ /* 0x000fe20000011604 */
[----:B------:R-:W-:Y:S01]  /*12f30*/  IMAD.MOV.U32 R26, RZ, RZ, RZ ;  /* 0x000000ffff1a7224 */ /* 0x000fe200078e00ff */
[----:B------:R-:W-:Y:S01]  /*12f40*/  ULDC UR39, c[0x0][0xc] ;  /* 0x0000030000277ab9 */ /* 0x000fe20000000800 */
[----:B--2---:R-:W-:Y:S01]  /*12f50*/  R2UR UR4, R2 ;  /* 0x00000000020472ca */ /* 0x004fe200000e0000 */
[----:B------:R-:W-:-:S05]  /*12f60*/  IMAD.SHL.U32 R2, R0, 0x8, RZ ;  /* 0x0000000800027824 */ /* 0x000fca00078e00ff */
[C---:B------:R-:W-:Y:S02]  /*12f70*/  LOP3.LUT R3, R2.reuse, 0x1f8, RZ, 0xc0, !PT ;  /* 0x000001f802037812 */ /* 0x040fe400078ec0ff */
[----:B------:R-:W-:Y:S02]  /*12f80*/  LOP3.LUT R4, R2, 0x38, RZ, 0xc0, !PT ;  /* 0x0000003802047812 */ /* 0x000fe400078ec0ff */
[----:B------:R-:W-:Y:S01]  /*12f90*/  LOP3.LUT R3, R3, 0x38, R0, 0x78, !PT ;  /* 0x0000003803037812 */ /* 0x000fe200078e7800 */
[----:B------:R-:W-:Y:S02]  /*12fa0*/  IMAD.SHL.U32 R0, R0, 0x10, RZ ;  /* 0x0000001000007824 */ /* 0x000fe400078e00ff */
[----:B------:R-:W-:Y:S01]  /*12fb0*/  ULOP3.LUT UR38, UR4, 0x2, URZ, 0xfc, !UPT ;  /* 0x0000000204267892 */ /* 0x000fe2000f8efc3f */
[----:B------:R-:W-:Y:S02]  /*12fc0*/  LOP3.LUT R32, R3, 0x200, R2, 0xf8, !PT ;  /* 0x0000020003207812 */ /* 0x000fe400078ef802 */
[----:B------:R-:W-:Y:S01]  /*12fd0*/  UMOV UR4, 0x400 ;  /* 0x0000040000047882 */ /* 0x000fe20000000000 */
[----:B------:R-:W-:Y:S01]  /*12fe0*/  LOP3.LUT R3, R5, 0x70, R0, 0xf8, !PT ;  /* 0x0000007005037812 */ /* 0x000fe200078ef800 */
[----:B0-----:R-:W-:Y:S01]  /*12ff0*/  ULEA UR4, UR5, UR4, 0x18 ;  /* 0x0000000405047291 */ /* 0x001fe2000f8ec03f */
[----:B------:R-:W-:-:S02]  /*13000*/  LOP3.LUT R2, R4, 0x40, RZ, 0xfc, !PT ;  /* 0x0000004004027812 */ /* 0x000fc400078efcff */
[----:B------:R-:W-:-:S03]  /*13010*/  LOP3.LUT R0, R4, 0x80, RZ, 0xfc, !PT ;  /* 0x0000008004007812 */ /* 0x000fc600078efcff */
[----:B------:R-:W-:-:S04]  /*13020*/  IMAD.U32 R22, RZ, RZ, UR4 ;  /* 0x00000004ff167e24 */ /* 0x000fc8000f8e00ff */
[----:B-1----:R-:W-:-:S07]  /*13030*/  IMAD R33, R32, 0x2, R22 ;  /* 0x0000000220217824 */ /* 0x002fce00078e0216 */
.L_x_1404:
[----:B------:R-:W-:Y:S05]  /*13040*/  YIELD ;  /* 0x0000000000007946 */ /* 0x000fea0003800000 */
[----:B------:R-:W-:Y:S01]  /*13050*/  ULDC.64 UR4, c[0x0][0xa28] ;  /* 0x00028a0000047ab9 */ /* 0x000fe20000000a00 */
[----:B------:R-:W-:Y:S01]  /*13060*/  IMAD.MOV.U32 R37, RZ, RZ, RZ ;  /* 0x000000ffff257224 */ /* 0x000fe200078e00ff */
[----:B------:R-:W-:-:S04]  /*13070*/  ISETP.NE.U32.AND P0, PT, RZ, UR4, PT ;  /* 0x00000004ff007c0c */ /* 0x000fc8000bf05070 */
[----:B------:R-:W-:Y:S01]  /*13080*/  ISETP.NE.AND.EX P0, PT, RZ, UR5, PT, P0 ;  /* 0x00000005ff007c0c */ /* 0x000fe2000bf05300 */
[----:B------:R-:W-:-:S12]  /*13090*/  ULDC.64 UR4, c[0x0][0xa18] ;  /* 0x0002860000047ab9 */ /* 0x000fd80000000a00 */
[----:B0-----:R-:W0:Y:S02]  /*130a0*/  @P0 LDC.64 R2, c[0x0][0xa28] ;  /* 0x00028a00ff020b82 */ /* 0x001e240000000a00 */
[----:B0-----:R-:W-:-:S05]  /*130b0*/  @P0 IMAD.WIDE R2, R19, 0x4, R2 ;  /* 0x0000000413020825 */ /* 0x001fca00078e0202 */
[----:B------:R0:W5:Y:S01]  /*130c0*/  @P0 LDG.E R37, desc[UR36][R2.64] ;  /* 0x0000002402250981 */ /* 0x000162000c1e1900 */
[----:B------:R-:W-:Y:S01]  /*130d0*/  ISETP.NE.U32.AND P0, PT, RZ, UR4, PT ;  /* 0x00000004ff007c0c */ /* 0x000fe2000bf05070 */
[----:B------:R-:W-:Y:S01]  /*130e0*/  IMAD.MOV.U32 R35, RZ, RZ, RZ ;  /* 0x000000ffff237224 */ /* 0x000fe200078e00ff */
[----:B------:R-:W-:Y:S02]  /*130f0*/  LOP3.LUT R23, R23, 0xffffff7f, RZ, 0xc0, !PT ;  /* 0xffffff7f17177812 */ /* 0x000fe400078ec0ff */
[----:B------:R-:W-:Y:S01]  /*13100*/  ISETP.NE.AND.EX P1, PT, RZ, UR5, PT, P0 ;  /* 0x00000005ff007c0c */ /* 0x000fe2000bf25300 */
[----:B------:R-:W-:Y:S02]  /*13110*/  ULDC.64 UR4, c[0x0][0xa00] ;  /* 0x0002800000047ab9 */ /* 0x000fe40000000a00 */
[----:B------:R-:W-:Y:S01]  /*13120*/  ISETP.NE.U32.AND P0, PT, RZ, UR4, PT ;  /* 0x00000004ff007c0c */ /* 0x000fe2000bf05070 */
[----:B0-----:R-:W0:Y:S03]  /*13130*/  LDC.64 R2, c[0x0][0xa00] ;  /* 0x00028000ff027b82 */ /* 0x001e260000000a00 */
[----:B------:R-:W-:Y:S01]  /*13140*/  ISETP.NE.AND.EX P2, PT, RZ, UR5, PT, P0 ;  /* 0x00000005ff007c0c */ /* 0x000fe2000bf45300 */
[----:B------:R-:W-:-:S05]  /*13150*/  ULDC.64 UR4, c[0x0][0x418] ;  /* 0x0001060000047ab9 */ /* 0x000fca0000000a00 */
[----:B------:R-:W1:Y:S07]  /*13160*/  @P1 LDC.64 R30, c[0x0][0xa18] ;  /* 0x00028600ff1e1b82 */ /* 0x000e6e0000000a00 */
[----:B------:R-:W-:Y:S01]  /*13170*/  @P2 LOP3.LUT R23, R23, 0x80, RZ, 0xfc, !PT ;  /* 0x0000008017172812 */ /* 0x000fe200078efcff */
[----:B0-----:R-:W-:-:S05]  /*13180*/  IMAD.WIDE R2, R19, 0x4, R2 ;  /* 0x0000000413027825 */ /* 0x001fca00078e0202 */
[----:B------:R0:W5:Y:S01]  /*13190*/  @P2 LDG.E R35, desc[UR36][R2.64] ;  /* 0x0000002402232981 */ /* 0x000162000c1e1900 */
[----:B-1----:R-:W-:-:S06]  /*131a0*/  @P1 IMAD.WIDE R30, R19, 0x4, R30 ;  /* 0x00000004131e1825 */ /* 0x002fcc00078e021e */
[----:B------:R0:W5:Y:S01]  /*131b0*/  @P1 LDG.E R30, desc[UR36][R30.64] ;  /* 0x000000241e1e1981 */ /* 0x000162000c1e1900 */
[----:B------:R-:W-:-:S03]  /*131c0*/  UISETP.NE.U32.AND UP0, UPT, UR4, URZ, UPT ;  /* 0x0000003f0400728c */ /* 0x000fc6000bf05070 */
[----:B------:R-:W-:Y:S01]  /*131d0*/  ULDC UR4, c[0x0][0x424] ;  /* 0x0001090000047ab9 */ /* 0x000fe20000000800 */
[----:B------:R-:W-:-:S03]  /*131e0*/  UISETP.NE.AND.EX UP0, UPT, UR5, URZ, UPT, UP0 ;  /* 0x0000003f0500728c */ /* 0x000fc6000bf05300 */
[----:B------:R-:W-:Y:S01]  /*131f0*/  ULDC UR5, c[0x0][0x2f0] ;  /* 0x0000bc0000057ab9 */ /* 0x000fe20000000800 */
[----:B------:R-:W-:-:S04]  /*13200*/  USEL UR4, UR4, 0x1, UP0 ;  /* 0x0000000104047887 */ /* 0x000fc80008000000 */
[----:B------:R-:W-:-:S06]  /*13210*/  UIMAD UR4, UR4, UR5, URZ ;  /* 0x00000005040472a4 */ /* 0x000fcc000f8e023f */
[----:B------:R-:W-:Y:S01]  /*13220*/  IMAD.U32 R34, RZ, RZ, UR4 ;  /* 0x00000004ff227e24 */ /* 0x000fe2000f8e00ff */
[----:B0-2---:R-:W-:Y:S06]  /*13230*/  @P1 BRA `(.L_x_1332) ;  /* 0x0000000000181947 */ /* 0x005fec0003800000 */
[----:B------:R-:W-:Y:S02]  /*13240*/  ULDC UR4, c[0x0][0x288] ;  /* 0x0000a20000047ab9 */ /* 0x000fe40000000800 */
[----:B-----5:R-:W-:Y:S01]  /*13250*/  IMAD.U32 R30, RZ, RZ, UR4 ;  /* 0x00000004ff1e7e24 */ /* 0x020fe2000f8e00ff */
[----:B------:R-:W-:Y:S06]  /*13260*/  @!P2 BRA `(.L_x_1332) ;  /* 0x00000000000ca947 */ /* 0x000fec0003800000 */
[----:B------:R-:W2:Y:S04]  /*13270*/  LDG.E R5, desc[UR36][R2.64] ;  /* 0x0000002402057981 */ /* 0x000ea8000c1e1900 */
[----:B------:R-:W2:Y:S02]  /*13280*/  LDG.E R30, desc[UR36][R2.64+0x4] ;  /* 0x00000424021e7981 */ /* 0x000ea4000c1e1900 */
[----:B--2---:R-:W-:-:S07]  /*13290*/  IMAD.IADD R30, R30, 0x1, -R5 ;  /* 0x000000011e1e7824 */ /* 0x004fce00078e0a05 */
.L_x_1332:
[----:B------:R-:W-:Y:S02]  /*132a0*/  ULDC.64 UR4, c[0x0][0xa20] ;  /* 0x0002880000047ab9 */ /* 0x000fe40000000a00 */
[----:B------:R-:W-:-:S04]  /*132b0*/  ISETP.NE.U32.AND P0, PT, RZ, UR4, PT ;  /* 0x00000004ff007c0c */ /* 0x000fc8000bf05070 */
[----:B------:R-:W-:-:S13]  /*132c0*/  ISETP.NE.AND.EX P0, PT, RZ, UR5, PT, P0 ;  /* 0x00000005ff007c0c */ /* 0x000fda000bf05300 */
[----:B------:R-:W-:Y:S05]  /*132d0*/  @!P0 BRA `(.L_x_1333) ;  /* 0x0000000000108947 */ /* 0x000fea0003800000 */
[----:B------:R-:W0:Y:S02]  /*132e0*/  LDC.64 R2, c[0x0][0xa20] ;  /* 0x00028800ff027b82 */ /* 0x000e240000000a00 */
[----:B0-----:R-:W-:-:S05]  /*132f0*/  IMAD.WIDE R2, R19, 0x4, R2 ;  /* 0x0000000413027825 */ /* 0x001fca00078e0202 */
[----:B------:R0:W5:Y:S01]  /*13300*/  LDG.E R34, desc[UR36][R2.64] ;  /* 0x0000002402227981 */ /* 0x000162000c1e1900 */
[----:B------:R-:W-:Y:S05]  /*13310*/  BRA `(.L_x_1334) ;  /* 0x0000000000247947 */ /* 0x000fea0003800000 */
.L_x_1333:
        /* <DEDUP_REMOVED lines=9> */
.L_x_1334:
[----:B------:R-:W1:Y:S01]  /*133b0*/  LDC R0, c[0x0][0x448] ;  /* 0x00011200ff007b82 */ /* 0x000e620000000800 */
[----:B------:R-:W-:Y:S01]  /*133c0*/  IMAD.SHL.U32 R27, R17, 0x80, RZ ;  /* 0x00000080111b7824 */ /* 0x000fe200078e00ff */
[----:B------:R-:W-:Y:S01]  /*133d0*/  LOP3.LUT R23, R23, 0xffffffbf, RZ, 0xc0, !PT ;  /* 0xffffffbf17177812 */ /* 0x000fe200078ec0ff */
[----:B-----5:R-:W-:-:S05]  /*133e0*/  IMAD.IADD R34, R34, 0x1, -R37 ;  /* 0x0000000122227824 */ /* 0x020fca00078e0a25 */
[----:B0-----:R-:W0:Y:S01]  /*133f0*/  LDC.64 R2, c[0x0][0x9e0] ;  /* 0x00027800ff027b82 */ /* 0x001e220000000a00 */
[----:B-1----:R-:W-:Y:S01]  /*13400*/  ISETP.NE.AND P2, PT, R0, 0x1, PT ;  /* 0x000000010000780c */ /* 0x002fe20003f45270 */
[----:B------:R-:W-:Y:S01]  /*13410*/  VIADD R0, R27, 0x7f ;  /* 0x0000007f1b007836 */ /* 0x000fe20000000000 */
[----:B0-----:R-:W-:-:S11]  /*13420*/  ISETP.GE.AND P1, PT, R3, 0x1, PT ;  /* 0x000000010300780c */ /* 0x001fd60003f26270 */
[----:B------:R-:W0:Y:S01]  /*13430*/  @P2 LDC R5, c[0x0][0x44c] ;  /* 0x00011300ff052b82 */ /* 0x000e220000000800 */
[----:B------:R-:W-:-:S07]  /*13440*/  @P2 LOP3.LUT R23, R23, 0x40, RZ, 0xfc, !PT ;  /* 0x0000004017172812 */ /* 0x000fce00078efcff */
[----:B------:R-:W1:Y:S01]  /*13450*/  @P2 LDC R7, c[0x0][0x450] ;  /* 0x00011400ff072b82 */ /* 0x000e620000000800 */
[----:B0-----:R-:W-:Y:S01]  /*13460*/  @P2 IMAD.HI.U32 R4, R0, R5, RZ ;  /* 0x0000000500042227 */ /* 0x001fe200078e00ff */
[----:B------:R-:W-:-:S04]  /*13470*/  IADD3 R5, R34, 0x1, -R30 ;  /* 0x0000000122057810 */ /* 0x000fc80007ffe81e */
[----:B-1----:R-:W-:-:S05]  /*13480*/  @P2 SHF.R.U32.HI R0, RZ, R7, R4 ;  /* 0x00000007ff002219 */ /* 0x002fca0000011604 */
[----:B------:R-:W-:-:S04]  /*13490*/  IMAD.IADD R7, R5, 0x1, R0 ;  /* 0x0000000105077824 */ /* 0x000fc800078e0200 */
[----:B------:R-:W-:Y:S01]  /*134a0*/  IMAD.IADD R2, R7, 0x1, R2 ;  /* 0x0000000107027824 */ /* 0x000fe200078e0202 */
[----:B------:R-:W-:Y:S06]  /*134b0*/  @!P1 BRA `(.L_x_1335) ;  /* 0x0000000000489947 */ /* 0x000fec0003800000 */
[C---:B------:R-:W-:Y:S01]  /*134c0*/  ISETP.GT.AND P0, PT, R7.reuse, RZ, PT ;  /* 0x000000ff0700720c */ /* 0x040fe20003f04270 */
[----:B------:R-:W-:Y:S01]  /*134d0*/  BSSY B0, `(.L_x_1336) ;  /* 0x000000e000007945 */ /* 0x000fe20003800000 */
[----:B------:R-:W-:-:S11]  /*134e0*/  VIADD R0, R7, 0xffffffff ;  /* 0xffffffff07007836 */ /* 0x000fd60000000000 */
        /* <DEDUP_REMOVED lines=8> */
.L_x_1337:
[----:B------:R-:W-:-:S13]  /*13570*/  ISETP.NE.AND P0, PT, R3, 0x1, PT ;  /* 0x000000010300780c */ /* 0x000fda0003f05270 */
[----:B------:R-:W0:Y:S02]  /*13580*/  @P0 LDC.64 R4, c[0x0][0x9e8] ;  /* 0x00027a00ff040b82 */ /* 0x000e240000000a00 */
[----:B0-----:R-:W-:-:S05]  /*13590*/  @P0 IMAD.HI.U32 R4, R0, R4, RZ ;  /* 0x0000000400040227 */ /* 0x001fca00078e00ff */
[----:B------:R-:W-:-:S07]  /*135a0*/  @P0 SHF.R.U32.HI R0, RZ, R5, R4 ;  /* 0x00000005ff000219 */ /* 0x000fce0000011604 */
.L_x_1338:
[----:B------:R-:W-:Y:S05]  /*135b0*/  BSYNC B0 ;  /* 0x0000000000007941 */ /* 0x000fea0003800000 */
.L_x_1336:
[----:B------:R-:W-:-:S05]  /*135c0*/  IMAD R5, R0, R3, R3 ;  /* 0x0000000300057224 */ /* 0x000fca00078e0203 */
[----:B------:R-:W-:-:S07]  /*135d0*/  VIMNMX R2, R2, R5, PT ;  /* 0x0000000502027248 */ /* 0x000fce0003fe0100 */
.L_x_1335:
[----:B------:R-:W0:Y:S01]  /*135e0*/  @P2 LDC R0, c[0x0][0x44c] ;  /* 0x00011300ff002b82 */ /* 0x000e220000000800 */
[----:B------:R-:W-:Y:S01]  /*135f0*/  VIADD R2, R2, 0x5f ;  /* 0x0000005f02027836 */ /* 0x000fe20000000000 */
[----:B------:R-:W-:Y:S01]  /*13600*/  ULDC UR4, c[0x0][0x9dc] ;  /* 0x0002770000047ab9 */ /* 0x000fe20000000800 */
[----:B------:R-:W-:Y:S02]  /*13610*/  IMAD.MOV.U32 R5, RZ, RZ, R27 ;  /* 0x000000ffff057224 */ /* 0x000fe400078e001b */
[----:B------:R-:W-:-:S03]  /*13620*/  IMAD.HI R2, R2, 0x2aaaaaab, RZ ;  /* 0x2aaaaaab02027827 */ /* 0x000fc600078e02ff */
[----:B------:R-:W1:Y:S01]  /*13630*/  @P2 LDC R7, c[0x0][0x450] ;  /* 0x00011400ff072b82 */ /* 0x000e620000000800 */
[----:B0-----:R-:W-:-:S05]  /*13640*/  @P2 IMAD.HI.U32 R0, R27, R0, RZ ;  /* 0x000000001b002227 */ /* 0x001fca00078e00ff */
[----:B-1----:R-:W-:Y:S01]  /*13650*/  @P2 SHF.R.U32.HI R5, RZ, R7, R0 ;  /* 0x00000007ff052219 */ /* 0x002fe20000011600 */
[----:B------:R-:W-:Y:S01]  /*13660*/  VIADD R0, R34, 0x5f ;  /* 0x0000005f22007836 */ /* 0x000fe20000000000 */
[----:B------:R-:W-:-:S03]  /*13670*/  SHF.R.U32.HI R7, RZ, 0x1f, R2 ;  /* 0x0000001fff077819 */ /* 0x000fc60000011602 */
[----:B------:R-:W-:Y:S01]  /*13680*/  IMAD.HI R0, R0, 0x2aaaaaab, RZ ;  /* 0x2aaaaaab00007827 */ /* 0x000fe200078e02ff */
[----:B------:R-:W-:-:S04]  /*13690*/  LEA.HI.SX32 R2, R2, R7, 0x1c ;  /* 0x0000000702027211 */ /* 0x000fc800078fe2ff */
[----:B------:R-:W-:-:S04]  /*136a0*/  SHF.R.U32.HI R7, RZ, 0x1f, R0 ;  /* 0x0000001fff077819 */ /* 0x000fc80000011600 */
[----:B------:R-:W-:-:S04]  /*136b0*/  LEA.HI.SX32 R7, R0, R7, 0x1c ;  /* 0x0000000700077211 */ /* 0x000fc800078fe2ff */
[----:B------:R-:W-:Y:S02]  /*136c0*/  VIMNMX R7, R7, R2, PT ;  /* 0x0000000207077248 */ /* 0x000fe40003fe0100 */
[----:B------:R-:W-:-:S05]  /*136d0*/  IADD3 R2, R5, R34, -R30 ;  /* 0x0000002205027210 */ /* 0x000fca0007ffe81e */
[----:B------:R-:W-:Y:S01]  /*136e0*/  VIADD R0, R2, -UR4 ;  /* 0x8000000402007c36 */ /* 0x000fe20008000000 */
[----:B------:R-:W-:Y:S06]  /*136f0*/  @!P1 BRA `(.L_x_1339) ;  /* 0x0000000000449947 */ /* 0x000fec0003800000 */
[----:B------:R-:W-:Y:S01]  /*13700*/  ISETP.GT.AND P0, PT, R2, -0x1, PT ;  /* 0xffffffff0200780c */ /* 0x000fe20003f04270 */
[----:B------:R-:W-:-:S12]  /*13710*/  BSSY B0, `(.L_x_1340) ;  /* 0x000000d000007945 */ /* 0x000fd80003800000 */
        /* <DEDUP_REMOVED lines=8> */
.L_x_1341:
[----:B------:R-:W-:-:S13]  /*137a0*/  ISETP.NE.AND P0, PT, R3, 0x1, PT ;  /* 0x000000010300780c */ /* 0x000fda0003f05270 */
[----:B------:R-:W0:Y:S02]  /*137b0*/  @P0 LDC.64 R4, c[0x0][0x9e8] ;  /* 0x00027a00ff040b82 */ /* 0x000e240000000a00 */
[----:B0-----:R-:W-:-:S05]  /*137c0*/  @P0 IMAD.HI.U32 R4, R2, R4, RZ ;  /* 0x0000000402040227 */ /* 0x001fca00078e00ff */
[----:B------:R-:W-:-:S07]  /*137d0*/  @P0 SHF.R.U32.HI R2, RZ, R5, R4 ;  /* 0x00000005ff020219 */ /* 0x000fce0000011604 */
.L_x_1342:
[----:B------:R-:W-:Y:S05]  /*137e0*/  BSYNC B0 ;  /* 0x0000000000007941 */ /* 0x000fea0003800000 */
.L_x_1340:
[----:B------:R-:W-:-:S05]  /*137f0*/  IMAD R3, R2, R3, RZ ;  /* 0x0000000302037224 */ /* 0x000fca00078e02ff */
[----:B------:R-:W-:-:S07]  /*13800*/  VIMNMX R0, R0, R3, !PT ;  /* 0x0000000300007248 */ /* 0x000fce0007fe0100 */
.L_x_1339:
[----:B------:R-:W-:Y:S01]  /*13810*/  IMAD.HI R0, R0, 0x2aaaaaab, RZ ;  /* 0x2aaaaaab00007827 */ /* 0x000fe200078e02ff */
[----:B------:R-:W-:Y:S04]  /*13820*/  BSSY B0, `(.L_x_1343) ;  /* 0x000002a000007945 */ /* 0x000fe80003800000 */
[----:B------:R-:W-:-:S04]  /*13830*/  SHF.R.U32.HI R3, RZ, 0x1f, R0 ;  /* 0x0000001fff037819 */ /* 0x000fc80000011600 */
[----:B------:R-:W-:Y:S02]  /*13840*/  LEA.HI.SX32 R3, R0, R3, 0x1c ;  /* 0x0000000300037211 */ /* 0x000fe400078fe2ff */
[C---:B------:R-:W-:Y:S02]  /*13850*/  LOP3.LUT R0, R18.reuse, 0xff000000, RZ, 0xc0, !PT ;  /* 0xff00000012007812 */ /* 0x040fe400078ec0ff */
[----:B------:R-:W-:Y:S02]  /*13860*/  VIMNMX R36, RZ, R3, !PT ;  /* 0x00000003ff247248 */ /* 0x000fe40007fe0100 */
[----:B------:R-:W-:Y:S02]  /*13870*/  SHF.R.U32.HI R3, RZ, 0x8, R0 ;  /* 0x00000008ff037819 */ /* 0x000fe40000011600 */
[----:B------:R-:W-:Y:S02]  /*13880*/  ISETP.GT.AND P0, PT, R7, R36, PT ;  /* 0x000000240700720c */ /* 0x000fe40003f04270 */
[----:B------:R-:W-:-:S04]  /*13890*/  LOP3.LUT R0, R18, 0xff0000, RZ, 0xc0, !PT ;  /* 0x00ff000012007812 */ /* 0x000fc800078ec0ff */
[----:B------:R-:W-:Y:S01]  /*138a0*/  LEA.HI R3, R0, R3, RZ, 0x10 ;  /* 0x0000000300037211 */ /* 0x000fe200078f80ff */
[----:B------:R-:W-:-:S03]  /*138b0*/  IMAD.MOV.U32 R0, RZ, RZ, RZ ;  /* 0x000000ffff007224 */ /* 0x000fc600078e00ff */
[----:B------:R-:W-:-:S03]  /*138c0*/  LOP3.LUT R5, R3, 0xff, RZ, 0xc0, !PT ;  /* 0x000000ff03057812 */ /* 0x000fc600078ec0ff */
[----:B------:R-:W-:Y:S05]  /*138d0*/  @!P0 BRA `(.L_x_1344) ;  /* 0x0000000000788947 */ /* 0x000fea0003800000 */
[----:B------:R-:W-:Y:S01]  /*138e0*/  SHF.R.U32.HI R0, RZ, 0x10, R3 ;  /* 0x00000010ff007819 */ /* 0x000fe20000011603 */
[----:B------:R-:W-:-:S03]  /*138f0*/  IMAD.MOV.U32 R2, RZ, RZ, RZ ;  /* 0x000000ffff027224 */ /* 0x000fc600078e00ff */
[----:B------:R-:W-:-:S13]  /*13900*/  ISETP.NE.AND P0, PT, R0, RZ, PT ;  /* 0x000000ff0000720c */ /* 0x000fda0003f05270 */
[----:B------:R-:W0:Y:S02]  /*13910*/  @!P0 LDC R0, c[0x0][0x9f0] ;  /* 0x00027c00ff008b82 */ /* 0x000e240000000800 */
[-C--:B0-----:R-:W-:Y:S02]  /*13920*/  IABS R4, R0.reuse ;  /* 0x0000000000047213 */ /* 0x081fe40000000000 */
[----:B------:R-:W-:Y:S02]  /*13930*/  IABS R10, R0 ;  /* 0x00000000000a7213 */ /* 0x000fe40000000000 */
[----:B------:R-:W0:Y:S08]  /*13940*/  I2F.RP R6, R4 ;  /* 0x0000000400067306 */ /* 0x000e300000209400 */
[----:B0-----:R-:W0:Y:S02]  /*13950*/  MUFU.RCP R6, R6 ;  /* 0x0000000600067308 */ /* 0x001e240000001000 */
[----:B0-----:R-:W-:-:S02]  /*13960*/  VIADD R8, R6, 0xffffffe ;  /* 0x0ffffffe06087836 */ /* 0x001fc40000000000 */
[----:B------:R-:W-:-:S04]  /*13970*/  IMAD.MOV R6, RZ, RZ, -R10 ;  /* 0x000000ffff067224 */ /* 0x000fc800078e0a0a */
[----:B------:R-:W0:Y:S02]  /*13980*/  F2I.FTZ.U32.TRUNC.NTZ R3, R8 ;  /* 0x0000000800037305 */ /* 0x000e24000021f000 */
[----:B0-----:R-:W-:-:S04]  /*13990*/  IMAD.MOV R9, RZ, RZ, -R3 ;  /* 0x000000ffff097224 */ /* 0x001fc800078e0a03 */
[----:B------:R-:W-:-:S04]  /*139a0*/  IMAD R9, R9, R4, RZ ;  /* 0x0000000409097224 */ /* 0x000fc800078e02ff */
[----:B------:R-:W-:Y:S01]  /*139b0*/  IMAD.HI.U32 R2, R3, R9, R2 ;  /* 0x0000000903027227 */ /* 0x000fe200078e0002 */
[----:B------:R-:W-:-:S05]  /*139c0*/  IADD3 R3, R0, -0x1, R7 ;  /* 0xffffffff00037810 */ /* 0x000fca0007ffe007 */
[----:B------:R-:W-:-:S05]  /*139d0*/  IMAD.IADD R3, R3, 0x1, -R36 ;  /* 0x0000000103037824 */ /* 0x000fca00078e0a24 */
[----:B------:R-:W-:Y:S02]  /*139e0*/  IABS R9, R3 ;  /* 0x0000000300097213 */ /* 0x000fe40000000000 */
[----:B------:R-:W-:-:S03]  /*139f0*/  LOP3.LUT R3, R3, R0, RZ, 0x3c, !PT ;  /* 0x0000000003037212 */ /* 0x000fc600078e3cff */
[----:B------:R-:W-:Y:S01]  /*13a00*/  IMAD.HI.U32 R2, R2, R9, RZ ;  /* 0x0000000902027227 */ /* 0x000fe200078e00ff */
[----:B------:R-:W-:-:S03]  /*13a10*/  ISETP.GE.AND P2, PT, R3, RZ, PT ;  /* 0x000000ff0300720c */ /* 0x000fc60003f46270 */
        /* <DEDUP_REMOVED lines=8> */
[----:B------:R-:W-:-:S05]  /*13aa0*/  @!P1 LOP3.LUT R2, RZ, R0, RZ, 0x33, !PT ;  /* 0x00000000ff029212 */ /* 0x000fca00078e33ff */
[----:B------:R-:W-:-:S07]  /*13ab0*/  IMAD.MOV.U32 R0, RZ, RZ, R2 ;  /* 0x000000ffff007224 */ /* 0x000fce00078e0002 */
.L_x_1344:
[----:B------:R-:W-:Y:S05]  /*13ac0*/  BSYNC B0 ;  /* 0x0000000000007941 */ /* 0x000fea0003800000 */
.L_x_1343:
[-C--:B------:R-:W-:Y:S01]  /*13ad0*/  IMAD R36, R5, R0.reuse, R36 ;  /* 0x0000000005247224 */ /* 0x080fe200078e0224 */
        /* <DEDUP_REMOVED lines=22> */
.L_x_1346:
        /* <DEDUP_REMOVED lines=8> */
[----:B------:R-:W-:Y:S02]  /*13cc0*/  IMAD.U32 R4, RZ, RZ, UR6 ;  /* 0x00000006ff047e24 */ /* 0x000fe4000f8e00ff */
[----:B------:R-:W0:Y:S01]  /*13cd0*/  LDC.64 R2, c[0x4][R2] ;  /* 0x0100000002027b82 */ /* 0x000e220000000a00 */
[----:B------:R-:W-:Y:S02]  /*13ce0*/  IMAD.U32 R5, RZ, RZ, UR7 ;  /* 0x00000007ff057e24 */ /* 0x000fe4000f8e00ff */
        /* <DEDUP_REMOVED lines=8> */
[----:B0-----:R-:W-:Y:S05]  /*13d70*/  CALL.ABS.NOINC R2 ;  /* 0x0000000002007343 */ /* 0x001fea0003c00000 */
.L_x_1349:
[----:B------:R-:W-:Y:S05]  /*13d80*/  BSYNC B6 ;  /* 0x0000000000067941 */ /* 0x000fea0003800000 */
.L_x_1348:
        /* <DEDUP_REMOVED lines=9> */
[----:B------:R-:W-:Y:S02]  /*13e20*/  IMAD.U32 R4, RZ, RZ, UR6 ;  /* 0x00000006ff047e24 */ /* 0x000fe4000f8e00ff */
[----:B------:R-:W-:Y:S02]  /*13e30*/  IMAD.U32 R5, RZ, RZ, UR7 ;  /* 0x00000007ff057e24 */ /* 0x000fe4000f8e00ff */
[----:B------:R-:W-:Y:S02]  /*13e40*/  IMAD.U32 R6, RZ, RZ, UR8 ;  /* 0x00000008ff067e24 */ /* 0x000fe4000f8e00ff */
[----:B------:R-:W-:-:S02]  /*13e50*/  IMAD.U32 R7, RZ, RZ, UR9 ;  /* 0x00000009ff077e24 */ /* 0x000fc4000f8e00ff */
[----:B------:R-:W-:Y:S02]  /*13e60*/  IMAD.U32 R10, RZ, RZ, UR4 ;  /* 0x00000004ff0a7e24 */ /* 0x000fe4000f8e00ff */
[----:B------:R-:W-:Y:S02]  /*13e70*/  IMAD.U32 R11, RZ, RZ, UR5 ;  /* 0x00000005ff0b7e24 */ /* 0x000fe4000f8e00ff */
[----:B------:R-:W-:Y:S02]  /*13e80*/  IMAD.MOV.U32 R8, RZ, RZ, 0x70 ;  /* 0x00000070ff087424 */ /* 0x000fe400078e00ff */
[----:B------:R-:W-:Y:S02]  /*13e90*/  IMAD.MOV.U32 R12, RZ, RZ, 0x1 ;  /* 0x00000001ff0c7424 */ /* 0x000fe400078e00ff */
[----:B0-----:R-:W-:-:S07]  /*13ea0*/  IMAD.MOV.U32 R13, RZ, RZ, RZ ;  /* 0x000000ffff0d7224 */ /* 0x001fce00078e00ff */
[----:B------:R-:W-:-:S07]  /*13eb0*/  LEPC R20, `(.L_x_1352) ;  /* 0x000000001014794e */ /* 0x000fce0000000000 */
[----:B-1----:R-:W-:Y:S05]  /*13ec0*/  CALL.ABS.NOINC R2 ;  /* 0x0000000002007343 */ /* 0x002fea0003c00000 */
.L_x_1352:
[----:B------:R0:W1:Y:S01]  /*13ed0*/  LDC.64 R2, c[0x4][R17] ;  /* 0x0100000011027b82 */ /* 0x0000620000000a00 */
[----:B------:R-:W-:Y:S01]  /*13ee0*/  ULDC.64 UR6, c[0x4][0x90] ;  /* 0x0100240000067ab9 */ /* 0x000fe20000000a00 */
[----:B------:R-:W-:Y:S01]  /*13ef0*/  ULDC.64 UR8, c[0x4][0x98] ;  /* 0x0100260000087ab9 */ /* 0x000fe20000000a00 */
[----:B------:R-:W-:Y:S01]  /*13f00*/  ULDC.64 UR4, c[0x4][0x18] ;  /* 0x0100060000047ab9 */ /* 0x000fe20000000a00 */
        /* <DEDUP_REMOVED lines=11> */
.L_x_1351:
[----:B------:R-:W-:Y:S05]  /*13fc0*/  BSYNC B6 ;  /* 0x0000000000067941 */ /* 0x000fea0003800000 */
.L_x_1350:
[----:B------:R-:W-:Y:S01]  /*13fd0*/  ULDC.64 UR4, c[0x0][0x9f8] ;  /* 0x00027e0000047ab9 */ /* 0x000fe20000000a00 */
[----:B------:R-:W-:Y:S01]  /*13fe0*/  IMAD.MOV.U32 R31, RZ, RZ, R19 ;  /* 0x000000ffff1f7224 */ /* 0x000fe200078e0013 */
[----:B------:R-:W-:Y:S01]  /*13ff0*/  ISETP.NE.U32.AND P0, PT, RZ, UR4, PT ;  /* 0x00000004ff007c0c */ /* 0x000fe2000bf05070 */
[----:B------:R-:W0:Y:S01]  /*14000*/  S2R R17, SR_TID.X ;  /* 0x0000000000117919 */ /* 0x000e220000002100 */
[----:B------:R-:W1:Y:S01]  /*14010*/  LDC R8, c[0x0][0x430] ;  /* 0x00010c00ff087b82 */ /* 0x000e620000000800 */
[----:B------:R-:W-:Y:S01]  /*14020*/  VIADD R25, R24, 0xffffffff ;  /* 0xffffffff18197836 */ /* 0x000fe20000000000 */
[----:B------:R-:W-:Y:S01]  /*14030*/  ISETP.NE.AND.EX P0, PT, RZ, UR5, PT, P0 ;  /* 0x00000005ff007c0c */ /* 0x000fe2000bf05300 */
[----:B------:R-:W2:Y:S01]  /*14040*/  S2R R21, SR_TID.X ;  /* 0x0000000000157919 */ /* 0x000ea20000002100 */
[----:B------:R-:W-:-:S11]  /*14050*/  ULDC UR4, c[0x0][0x320] ;  /* 0x0000c80000047ab9 */ /* 0x000fd60000000800 */
[----:B------:R-:W3:Y:S01]  /*14060*/  @P0 LDC.64 R2, c[0x0][0x9f8] ;  /* 0x00027e00ff020b82 */ /* 0x000ee20000000a00 */
[----:B0-----:R-:W-:-:S04]  /*14070*/  LOP3.LUT R17, R17, 0x7f, RZ, 0xc0, !PT ;  /* 0x0000007f11117812 */ /* 0x001fc800078ec0ff */
[----:B------:R-:W-:Y:S01]  /*14080*/  SHF.R.U32.HI R20, RZ, 0x3, R17 ;  /* 0x00000003ff147819 */ /* 0x000fe20000011611 */
[----:B---3--:R-:W-:-:S05]  /*14090*/  @P0 IMAD.WIDE R2, R19, 0x4, R2 ;  /* 0x0000000413020825 */ /* 0x008fca00078e0202 */
[----:B------:R0:W3:Y:S01]  /*140a0*/  @P0 LDG.E R31, desc[UR36][R2.64] ;  /* 0x00000024021f0981 */ /* 0x0000e2000c1e1900 */
[----:B-1----:R-:W-:Y:S01]  /*140b0*/  ISETP.NE.AND P1, PT, R8, 0x1, PT ;  /* 0x000000010800780c */ /* 0x002fe20003f25270 */
[----:B--2---:R-:W-:Y:S01]  /*140c0*/  IMAD.SHL.U32 R21, R21, 0x8, RZ ;  /* 0x0000000815157824 */ /* 0x004fe200078e00ff */
[----:B------:R-:W-:Y:S01]  /*140d0*/  LOP3.LUT R23, R23, 0xffffffdf, RZ, 0xc0, !PT ;  /* 0xffffffdf17177812 */ /* 0x000fe200078ec0ff */
[----:B------:R-:W1:Y:S03]  /*140e0*/  S2R R17, SR_TID.X ;  /* 0x0000000000117919 */ /* 0x000e660000002100 */
[----:B------:R-:W-:-:S07]  /*140f0*/  LOP3.LUT R21, R21, 0x38, RZ, 0xc0, !PT ;  /* 0x0000003815157812 */ /* 0x000fce00078ec0ff */
[----:B------:R-:W2:Y:S01]  /*14100*/  @P1 LDC R7, c[0x0][0x434] ;  /* 0x00010d00ff071b82 */ /* 0x000ea20000000800 */
[----:B------:R-:W-:-:S07]  /*14110*/  @P1 LOP3.LUT R23, R23, 0x20, RZ, 0xfc, !PT ;  /* 0x0000002017171812 */ /* 0x000fce00078efcff */
[----:B------:R-:W4:Y:S01]  /*14120*/  @P1 LDC R5, c[0x0][0x438] ;  /* 0x00010e00ff051b82 */ /* 0x000f220000000800 */
[----:B-1----:R-:W-:-:S05]  /*14130*/  IMAD.SHL.U32 R17, R17, 0x10, RZ ;  /* 0x0000001011117824 */ /* 0x002fca00078e00ff */
[----:B------:R-:W-:Y:S02]  /*14140*/  LOP3.LUT R17, R20, 0x70, R17, 0xf8, !PT ;  /* 0x0000007014117812 */ /* 0x000fe400078ef811 */
[----:B------:R-:W-:-:S03]  /*14150*/  LOP3.LUT R20, R21, 0x40, RZ, 0xfc, !PT ;  /* 0x0000004015147812 */ /* 0x000fc600078efcff */
[----:B------:R-:W-:Y:S01]  /*14160*/  IMAD R0, R25, 0x60, R17 ;  /* 0x0000006019007824 */ /* 0x000fe200078e0211 */
[----:B------:R-:W-:-:S04]  /*14170*/  ISETP.GE.AND P2, PT, R20, UR4, PT ;  /* 0x0000000414007c0c */ /* 0x000fc8000bf46270 */
[C---:B------:R-:W-:Y:S01]  /*14180*/  ISETP.GE.AND P0, PT, R0.reuse, R34, PT ;  /* 0x000000220000720c */ /* 0x040fe20003f06270 */
[----:B------:R-:W-:-:S03]  /*14190*/  IMAD.IADD R0, R0, 0x1, R37 ;  /* 0x0000000100007824 */ /* 0x000fc600078e0225 */
[----:B------:R-:W-:Y:S01]  /*141a0*/  ISETP.GT.U32.OR P0, PT, R17, 0x5f, P0 ;  /* 0x0000005f1100780c */ /* 0x000fe20000704470 */
[----:B--2---:R-:W-:-:S04]  /*141b0*/  @P1 IMAD.HI.U32 R6, R0, R7, RZ ;  /* 0x0000000700061227 */ /* 0x004fc800078e00ff */
[----:B------:R-:W-:Y:S01]  /*141c0*/  IMAD.MOV.U32 R4, RZ, RZ, R0 ;  /* 0x000000ffff047224 */ /* 0x000fe200078e0000 */
[----:B----4-:R-:W-:Y:S02]  /*141d0*/  @P1 SHF.R.U32.HI R4, RZ, R5, R6 ;  /* 0x00000005ff041219 */ /* 0x010fe40000011606 */
[----:B------:R-:W-:Y:S01]  /*141e0*/  ISETP.GE.AND P1, PT, R21, UR4, PT ;  /* 0x0000000415007c0c */ /* 0x000fe2000bf26270 */
[----:B------:R-:W-:Y:S02]  /*141f0*/  ULDC UR4, c[0x0][0x2f4] ;  /* 0x0000bd0000047ab9 */ /* 0x000fe40000000800 */
[----:B------:R-:W-:Y:S01]  /*14200*/  IMAD.MOV R5, RZ, RZ, -R4 ;  /* 0x000000ffff057224 */ /* 0x000fe200078e0a04 */
[----:B------:R-:W-:Y:S01]  /*14210*/  SEL R29, RZ, 0x1, P1 ;  /* 0x00000001ff1d7807 */ /* 0x000fe20000800000 */
[----:B0-----:R-:W0:Y:S02]  /*14220*/  @!P0 LDC.64 R2, c[0x0][0x428] ;  /* 0x00010a00ff028b82 */ /* 0x001e240000000a00 */
[----:B------:R-:W-:Y:S01]  /*14230*/  IMAD R0, R8, R5, R0 ;  /* 0x0000000508007224 */ /* 0x000fe200078e0200 */
[----:B------:R-:W-:-:S02]  /*14240*/  @!P0 SHF.R.S32.HI R5, RZ, 0x1f, R4 ;  /* 0x0000001fff058819 */ /* 0x000fc40000011404 */
[----:B------:R-:W-:Y:S02]  /*14250*/  LOP3.LUT R23, R23, 0xfffffffb, RZ, 0xc0, !PT ;  /* 0xfffffffb17177812 */ /* 0x000fe400078ec0ff */
[----:B------:R-:W-:Y:S01]  /*14260*/  LOP3.LUT R8, R21, 0x80, RZ, 0xfc, !PT ;  /* 0x0000008015087812 */ /* 0x000fe200078efcff */
[----:B------:R-:W-:Y:S01]  /*14270*/  UMOV UR5, 0xffffffff ;  /* 0xffffffff00057882 */ /* 0x000fe20000000000 */
[----:B------:R-:W-:Y:S02]  /*14280*/  LOP3.LUT R24, R18, 0xffff, RZ, 0xc0, !PT ;  /* 0x0000ffff12187812 */ /* 0x000fe400078ec0ff */
[----:B---3--:R-:W-:Y:S01]  /*14290*/  SHF.R.S32.HI R6, RZ, 0x1f, R31 ;  /* 0x0000001fff067819 */ /* 0x008fe2000001141f */
[----:B0-----:R-:W-:-:S04]  /*142a0*/  @!P0 IMAD.WIDE.U32 R4, R31, R2, R4 ;  /* 0x000000021f048225 */ /* 0x001fc800078e0004 */
[----:B------:R0:W-:Y:S02]  /*142b0*/  STL [R1], R6 ;  /* 0x0000000601007387 */ /* 0x0001e40000100800 */
[----:B0-----:R-:W-:Y:S01]  /*142c0*/  @!P0 IMAD R6, R6, R2, RZ ;  /* 0x0000000206068224 */ /* 0x001fe200078e02ff */
[----:B------:R-:W-:-:S03]  /*142d0*/  SEL R2, RZ, 0xffffffff, P2 ;  /* 0xffffffffff027807 */ /* 0x000fc60001000000 */
[----:B------:R-:W-:Y:S02]  /*142e0*/  @!P0 IMAD R6, R31, R3, R6 ;  /* 0x000000031f068224 */ /* 0x000fe400078e0206 */
[----:B------:R-:W-:Y:S01]  /*142f0*/  IMAD.SHL.U32 R2, R2, 0x2, RZ ;  /* 0x0000000202027824 */ /* 0x000fe200078e00ff */
[----:B------:R-:W-:Y:S01]  /*14300*/  ISETP.GE.AND P2, PT, R21, UR4, PT ;  /* 0x0000000415007c0c */ /* 0x000fe2000bf46270 */
[----:B------:R-:W-:-:S03]  /*14310*/  @!P0 IMAD.IADD R6, R5, 0x1, R6 ;  /* 0x0000000105068824 */ /* 0x000fc600078e0206 */
[----:B------:R-:W-:Y:S02]  /*14320*/  LOP3.LUT R29, R2, 0x2, R29, 0xe2, !PT ;  /* 0x00000002021d7812 */ /* 0x000fe400078ee21d */
[----:B------:R-:W0:Y:S07]  /*14330*/  @!P0 LDC.64 R2, c[0x0][0x418] ;  /* 0x00010600ff028b82 */ /* 0x000e2e0000000a00 */
[----:B------:R-:W-:Y:S02]  /*14340*/  @P2 LOP3.LUT R23, R23, 0x4, RZ, 0xfc, !PT ;  /* 0x0000000417172812 */ /* 0x000fe400078efcff */
[----:B0-----:R-:W-:-:S04]  /*14350*/  @!P0 LEA R2, P1, R4, R2, 0x2 ;  /* 0x0000000204028211 */ /* 0x001fc800078210ff */
[----:B------:R-:W-:Y:S01]  /*14360*/  @!P0 LEA.HI.X R3, R4, R3, R6, 0x2, P1 ;  /* 0x0000000304038211 */ /* 0x000fe200008f1406 */
[----:B------:R-:W-:Y:S01]  /*14370*/  IMAD.MOV.U32 R4, RZ, RZ, RZ ;  /* 0x000000ffff047224 */ /* 0x000fe200078e00ff */
[----:B------:R-:W-:Y:S02]  /*14380*/  ISETP.GE.AND P1, PT, R20, UR4, PT ;  /* 0x0000000414007c0c */ /* 0x000fe4000bf26270 */
[----:B------:R-:W-:-:S03]  /*14390*/  LOP3.LUT R23, R23, 0xfffffffd, RZ, 0xc0, !PT ;  /* 0xfffffffd17177812 */ /* 0x000fc600078ec0ff */
[----:B------:R0:W5:Y:S01]  /*143a0*/  @!P0 LDG.E R4, desc[UR36][R2.64] ;  /* 0x0000002402048981 */ /* 0x000162000c1e1900 */
[----:B------:R-:W-:-:S07]  /*143b0*/  ISETP.GE.AND P0, PT, R8, UR4, PT ;  /* 0x0000000408007c0c */ /* 0x000fce000bf06270 */
[----:B------:R-:W-:Y:S01]  /*143c0*/  @P1 LOP3.LUT R23, R23, 0x2, RZ, 0xfc, !PT ;  /* 0x0000000217171812 */ /* 0x000fe200078efcff */
[----:B0-----:R-:W-:-:S03]  /*143d0*/  IMAD.U32 R2, RZ, RZ, UR38 ;  /* 0x00000026ff027e24 */ /* 0x001fc6000f8e00ff */
[----:B------:R-:W-:-:S04]  /*143e0*/  LOP3.LUT R23, R23, 0xfffffffe, RZ, 0xc0, !PT ;  /* 0xfffffffe17177812 */ /* 0x000fc800078ec0ff */
[----:B------:R-:W-:Y:S01]  /*143f0*/  @P0 LOP3.LUT R23, R23, 0x1, RZ, 0xfc, !PT ;  /* 0x0000000117170812 */ /* 0x000fe200078efcff */
[----:B------:R-:W-:Y:S06]  /*14400*/  BRA.DIV UR5, `(.L_x_1353) ;  /* 0x00000046050c7947 */ /* 0x000fec000b800000 */
.L_x_1421:
[----:B------:R-:W-:Y:S02]  /*14410*/  ISETP.NE.AND P0, PT, R2, 0x3, PT ;  /* 0x000000030200780c */ /* 0x000fe40003f05270 */
[----:B------:R-:W-:Y:S02]  /*14420*/  ISETP.GT.U32.AND P1, PT, R17, 0x5f, PT ;  /* 0x0000005f1100780c */ /* 0x000fe40003f24070 */
[----:B------:R-:W-:-:S09]  /*14430*/  LOP3.LUT R23, R23, 0xffffffef, RZ, 0xc0, !PT ;  /* 0xffffffef17177812 */ /* 0x000fd200078ec0ff */
[----:B------:R-:W-:-:S04]  /*14440*/  @P0 LOP3.LUT R23, R23, 0x10, RZ, 0xfc, !PT ;  /* 0x0000001017170812 */ /* 0x000fc800078efcff */
[----:B------:R-:W-:-:S04]  /*14450*/  LOP3.LUT R23, R23, 0xfffffff7, RZ, 0xc0, !PT ;  /* 0xfffffff717177812 */ /* 0x000fc800078ec0ff */
[----:B------:R-:W-:Y:S01]  /*14460*/  @P1 LOP3.LUT R23, R23, 0x8, RZ, 0xfc, !PT ;  /* 0x0000000817171812 */ /* 0x000fe200078efcff */
[----:B------:R-:W-:Y:S06]  /*14470*/  @!P0 BRA `(.L_x_1354) ;  /* 0x0000000000048947 */ /* 0x000fec0003800000 */
[----:B------:R-:W-:Y:S01]  /*14480*/  BPT.TRAP 0x1 ;  /* 0x000000040000795c */ /* 0x000fe20000300000 */
.L_x_1354:
        /* <DEDUP_REMOVED lines=23> */
.L_x_1422:
[----:B------:R-:W-:Y:S05]  /*14600*/  BSYNC B0 ;  /* 0x0000000000007941 */ /* 0x000fea0003800000 */
.L_x_1355:
[----:B------:R-:W1:Y:S01]  /*14610*/  S2R R8, SR_TID.X ;  /* 0x0000000000087919 */ /* 0x000e620000002100 */
[----:B------:R-:W-:Y:S01]  /*14620*/  ULDC.64 UR4, c[0x0][0x300] ;  /* 0x0000c00000047ab9 */ /* 0x000fe20000000a00 */
[----:B------:R-:W-:Y:S01]  /*14630*/  ULDC.64 UR6, c[0x0][0x2e8] ;  /* 0x0000ba0000067ab9 */ /* 0x000fe20000000a00 */
[----:B------:R-:W-:Y:S01]  /*14640*/  IMAD R5, R5, UR4, RZ ;  /* 0x0000000405057c24 */ /* 0x000fe2000f8e02ff */
[----:B------:R-:W2:Y:S01]  /*14650*/  S2R R9, SR_TID.X ;  /* 0x0000000000097919 */ /* 0x000ea20000002100 */
[C---:B0-----:R-:W-:Y:S01]  /*14660*/  IMAD.WIDE.U32 R2, R0.reuse, UR4, RZ ;  /* 0x0000000400027c25 */ /* 0x041fe2000f8e00ff */
[C---:B------:R-:W-:Y:S02]  /*14670*/  LOP3.LUT P4, RZ, R23.reuse, 0x4, RZ, 0xc0, !PT ;  /* 0x0000000417ff7812 */ /* 0x040fe4000788c0ff */
[C---:B------:R-:W-:Y:S01]  /*14680*/  LOP3.LUT P3, RZ, R23.reuse, 0x2, RZ, 0xc0, !PT ;  /* 0x0000000217ff7812 */ /* 0x040fe2000786c0ff */
[----:B------:R-:W-:Y:S01]  /*14690*/  IMAD R5, R0, UR5, R5 ;  /* 0x0000000500057c24 */ /* 0x000fe2000f8e0205 */
[----:B------:R-:W-:Y:S01]  /*146a0*/  ULDC.64 UR4, c[0x0][0x310] ;  /* 0x0000c40000047ab9 */ /* 0x000fe20000000a00 */
[----:B------:R-:W-:Y:S01]  /*146b0*/  LOP3.LUT P2, RZ, R23, 0x1, RZ, 0xc0, !PT ;  /* 0x0000000117ff7812 */ /* 0x000fe2000784c0ff */
[----:B------:R-:W-:-:S02]  /*146c0*/  IMAD R6, R6, UR4, RZ ;  /* 0x0000000406067c24 */ /* 0x000fc4000f8e02ff */
        /* <DEDUP_REMOVED lines=12> */
[----:B------:R-:W-:Y:S01]  /*14790*/  LEA.HI.X R0, R2, UR7, R0, 0x1, P0 ;  /* 0x0000000702007c11 */ /* 0x000fe200080f0c00 */
[----:B--2---:R-:W-:Y:S01]  /*147a0*/  IMAD.SHL.U32 R9, R9, 0x8, RZ ;  /* 0x0000000809097824 */ /* 0x004fe200078e00ff */
[----:B------:R-:W-:-:S04]  /*147b0*/  SHF.R.U32.HI R8, RZ, 0x3, R8 ;  /* 0x00000003ff087819 */ /* 0x000fc80000011608 */
[----:B------:R-:W-:Y:S01]  /*147c0*/  LOP3.LUT R9, R9, 0x38, RZ, 0xc0, !PT ;  /* 0x0000003809097812 */ /* 0x000fe200078ec0ff */
[----:B------:R-:W-:-:S05]  /*147d0*/  IMAD.IADD R6, R6, 0x1, -R8 ;  /* 0x0000000106067824 */ /* 0x000fca00078e0a08 */
[----:B------:R-:W-:Y:S01]  /*147e0*/  ISETP.GE.AND P0, PT, R6, 0x1, PT ;  /* 0x000000010600780c */ /* 0x000fe20003f06270 */
[----:B------:R-:W-:-:S12]  /*147f0*/  BRA.DIV UR4, `(.L_x_1357) ;  /* 0x0000004204587947 */ /* 0x000fd8000b800000 */
        /* <DEDUP_REMOVED lines=62> */
.L_x_1436:
        /* <DEDUP_REMOVED lines=12> */
.L_x_1358:
        /* <DEDUP_REMOVED lines=10> */
.L_x_1359:
[----:B------:R2:W-:Y:S02]  /*14d40*/  SYNCS.ARRIVE.TRANS64.A1T0 RZ, [R7+URZ+0x2a830], RZ ;  /* 0x02a830ff07ff79a7 */ /* 0x0005e4000810003f */
[----:B------:R-:W-:Y:S05]  /*14d50*/  WARPSYNC.ALL ;  /* 0x0000000000007948 */ /* 0x000fea0003800000 */
[----:B------:R-:W-:Y:S01]  /*14d60*/  ULDC.64 UR4, c[0x0][0x298] ;  /* 0x0000a60000047ab9 */ /* 0x000fe20000000a00 */
[----:B-1----:R-:W-:Y:S01]  /*14d70*/  VIADD R2, R22, 0xc400 ;  /* 0x0000c40016027836 */ /* 0x002fe20000000000 */
[----:B------:R-:W-:Y:S01]  /*14d80*/  SHF.R.S32.HI R0, RZ, 0x1f, R35 ;  /* 0x0000001fff007819 */ /* 0x000fe20000011423 */
[----:B0-----:R-:W-:Y:S01]  /*14d90*/  IMAD.WIDE.U32 R4, R35, UR4, RZ ;  /* 0x0000000423047c25 */ /* 0x001fe2000f8e00ff */
[----:B------:R-:W-:Y:S01]  /*14da0*/  BSSY B6, `(.L_x_1360) ;  /* 0x0000018000067945 */ /* 0x000fe20003800000 */
[----:B------:R-:W-:Y:S01]  /*14db0*/  BAR.SYNC.DEFER_BLOCKING 0x8, 0x180 ;  /* 0x0206000000007b1d */ /* 0x000fe20000010000 */
[----:B------:R-:W-:Y:S01]  /*14dc0*/  LOP3.LUT P0, RZ, R2, 0x3ff, RZ, 0xc0, !PT ;  /* 0x000003ff02ff7812 */ /* 0x000fe2000780c0ff */
[----:B------:R-:W-:-:S04]  /*14dd0*/  IMAD R0, R0, UR4, RZ ;  /* 0x0000000400007c24 */ /* 0x000fc8000f8e02ff */
[----:B------:R-:W-:Y:S01]  /*14de0*/  IMAD R0, R35, UR5, R0 ;  /* 0x0000000523007c24 */ /* 0x000fe2000f8e0200 */
[----:B------:R0:W-:Y:S03]  /*14df0*/  STL.64 [R1+0x8], R4 ;  /* 0x0000080401007387 */ /* 0x0001e60000100a00 */
[----:B------:R-:W-:-:S04]  /*14e00*/  IMAD.IADD R35, R5, 0x1, R0 ;  /* 0x0000000105237824 */ /* 0x000fc800078e0200 */
[----:B------:R-:W-:Y:S05]  /*14e10*/  @!P0 BRA `(.L_x_1361) ;  /* 0x0000000000408947 */ /* 0x000fea0003800000 */
[----:B------:R-:W-:Y:S01]  /*14e20*/  MOV R2, 0x0 ;  /* 0x0000000000027802 */ /* 0x000fe20000000f00 */
[----:B------:R-:W-:Y:S01]  /*14e30*/  ULDC.64 UR6, c[0x4][0x90] ;  /* 0x0100240000067ab9 */ /* 0x000fe20000000a00 */
[----:B------:R-:W-:Y:S01]  /*14e40*/  ULDC.64 UR8, c[0x4][0x98] ;  /* 0x0100260000087ab9 */ /* 0x000fe20000000a00 */
[----:B------:R-:W-:Y:S01]  /*14e50*/  ULDC.64 UR4, c[0x4][0x20] ;  /* 0x0100080000047ab9 */ /* 0x000fe20000000a00 */
[----:B0-----:R-:W-:Y:S02]  /*14e60*/  IMAD.U32 R4, RZ, RZ, UR6 ;  /* 0x00000006ff047e24 */ /* 0x001fe4000f8e00ff */
[----:B------:R-:W0:Y:S01]  /*14e70*/  LDC.64 R2, c[0x4][R2] ;  /* 0x0100000002027b82 */ /* 0x000e220000000a00 */
[----:B------:R-:W-:Y:S02]  /*14e80*/  IMAD.U32 R5, RZ, RZ, UR7 ;  /* 0x00000007ff057e24 */ /* 0x000fe4000f8e00ff */
[----:B------:R-:W-:Y:S02]  /*14e90*/  IMAD.U32 R6, RZ, RZ, UR8 ;  /* 0x00000008ff067e24 */ /* 0x000fe4000f8e00ff */
[----:B--2---:R-:W-:-:S02]  /*14ea0*/  IMAD.U32 R7, RZ, RZ, UR9 ;  /* 0x00000009ff077e24 */ /* 0x004fc4000f8e00ff */
[----:B------:R-:W-:Y:S02]  /*14eb0*/  IMAD.U32 R10, RZ, RZ, UR4 ;  /* 0x00000004ff0a7e24 */ /* 0x000fe4000f8e00ff */
[----:B------:R-:W-:Y:S02]  /*14ec0*/  IMAD.U32 R11, RZ, RZ, UR5 ;  /* 0x00000005ff0b7e24 */ /* 0x000fe4000f8e00ff */
[----:B------:R-:W-:Y:S02]  /*14ed0*/  IMAD.MOV.U32 R8, RZ, RZ, 0x70 ;  /* 0x00000070ff087424 */ /* 0x000fe400078e00ff */
[----:B------:R-:W-:Y:S02]  /*14ee0*/  IMAD.MOV.U32 R12, RZ, RZ, 0x1 ;  /* 0x00000001ff0c7424 */ /* 0x000fe400078e00ff */
[----:B------:R-:W-:-:S07]  /*14ef0*/  IMAD.MOV.U32 R13, RZ, RZ, RZ ;  /* 0x000000ffff0d7224 */ /* 0x000fce00078e00ff */
[----:B------:R-:W-:-:S07]  /*14f00*/  LEPC R20, `(.L_x_1361) ;  /* 0x000000001014794e */ /* 0x000fce0000000000 */
[----:B0-----:R-:W-:Y:S05]  /*14f10*/  CALL.ABS.NOINC R2 ;  /* 0x0000000002007343 */ /* 0x001fea0003c00000 */
.L_x_1361:
[----:B------:R-:W-:Y:S05]  /*14f20*/  BSYNC B6 ;  /* 0x0000000000067941 */ /* 0x000fea0003800000 */
.L_x_1360:
[----:B------:R-:W3:Y:S01]  /*14f30*/  LDL.LU.64 R20, [R1+0x8] ;  /* 0x0000080001147983 */ /* 0x000ee20000300a00 */
[----:B------:R-:W-:Y:S01]  /*14f40*/  LOP3.LUT P6, RZ, R23, 0x80, RZ, 0xc0, !PT ;  /* 0x0000008017ff7812 */ /* 0x000fe200078cc0ff */
[----:B------:R-:W-:Y:S01]  /*14f50*/  IMAD.MOV.U32 R3, RZ, RZ, R35 ;  /* 0x000000ffff037224 */ /* 0x000fe200078e0023 */
[----:B------:R-:W-:Y:S01]  /*14f60*/  SHF.R.S32.HI R0, RZ, 0x1f, R19 ;  /* 0x0000001fff007819 */ /* 0x000fe20000011413 */
[----:B------:R-:W-:Y:S01]  /*14f70*/  ULDC.64 UR4, c[0x0][0x2d8] ;  /* 0x0000b60000047ab9 */ /* 0x000fe20000000a00 */
[----:B0-----:R-:W-:Y:S01]  /*14f80*/  SEL R4, R19, RZ, !P6 ;  /* 0x000000ff13047207 */ /* 0x001fe20007000000 */
[----:B------:R-:W-:Y:S01]  /*14f90*/  ULDC.64 UR6, c[0x0][0x2e0] ;  /* 0x0000b80000067ab9 */ /* 0x000fe20000000a00 */
[----:B------:R-:W-:Y:S01]  /*14fa0*/  SEL R0, R0, RZ, !P6 ;  /* 0x000000ff00007207 */ /* 0x000fe20007000000 */
[----:B------:R-:W0:Y:S04]  /*14fb0*/  S2R R8, SR_TID.X ;  /* 0x0000000000087919 */ /* 0x000e280000002100 */
[----:B------:R-:W-:-:S04]  /*14fc0*/  IMAD R0, R0, UR6, RZ ;  /* 0x0000000600007c24 */ /* 0x000fc8000f8e02ff */
[----:B------:R-:W-:Y:S02]  /*14fd0*/  IMAD R5, R4, UR7, R0 ;  /* 0x0000000704057c24 */ /* 0x000fe4000f8e0200 */
[----:B0-----:R-:W-:-:S05]  /*14fe0*/  IMAD.SHL.U32 R8, R8, 0x8, RZ ;  /* 0x0000000808087824 */ /* 0x001fca00078e00ff */
[----:B------:R-:W-:Y:S01]  /*14ff0*/  LOP3.LUT R8, R8, 0x38, RZ, 0xc0, !PT ;  /* 0x0000003808087812 */ /* 0x000fe200078ec0ff */
[----:B---3--:R-:W-:Y:S01]  /*15000*/  IMAD.MOV.U32 R2, RZ, RZ, R20 ;  /* 0x000000ffff027224 */ /* 0x008fe200078e0014 */
[----:B------:R-:W0:Y:S01]  /*15010*/  LDC R21, c[0x0][0x448] ;  /* 0x00011200ff157b82 */ /* 0x000e220000000800 */
[----:B------:R-:W1:Y:S02]  /*15020*/  S2R R20, SR_TID.X ;  /* 0x0000000000147919 */ /* 0x000e640000002100 */
[----:B------:R-:W-:-:S04]  /*15030*/  IMAD.WIDE.U32 R2, R24, UR4, R2 ;  /* 0x0000000418027c25 */ /* 0x000fc8000f8e0002 */
[----:B------:R-:W-:Y:S01]  /*15040*/  IMAD R3, R24, UR5, R3 ;  /* 0x0000000518037c24 */ /* 0x000fe2000f8e0203 */
[----:B------:R-:W-:Y:S01]  /*15050*/  ULDC.64 UR4, c[0x0][0x2d0] ;  /* 0x0000b40000047ab9 */ /* 0x000fe20000000a00 */
[----:B------:R-:W-:-:S04]  /*15060*/  IMAD.WIDE.U32 R2, R4, UR6, R2 ;  /* 0x0000000604027c25 */ /* 0x000fc8000f8e0002 */
[----:B------:R-:W-:Y:S01]  /*15070*/  IMAD.IADD R3, R3, 0x1, R5 ;  /* 0x0000000103037824 */ /* 0x000fe200078e0205 */
[----:B0-----:R-:W-:Y:S02]  /*15080*/  ISETP.NE.AND P6, PT, R21, 0x1, PT ;  /* 0x000000011500780c */ /* 0x001fe40003fc5270 */
[----:B-1----:R-:W-:-:S04]  /*15090*/  LOP3.LUT R20, R20, 0x7f, RZ, 0xc0, !PT ;  /* 0x0000007f14147812 */ /* 0x002fc800078ec0ff */
[----:B------:R-:W-:-:S07]  /*150a0*/  SHF.R.U32.HI R21, RZ, 0x3, R20 ;  /* 0x00000003ff157819 */ /* 0x000fce0000011614 */
[----:B--2---:R-:W0:Y:S01]  /*150b0*/  @P6 LDC R7, c[0x0][0x44c] ;  /* 0x00011300ff076b82 */ /* 0x004e220000000800 */
[----:B------:R-:W1:Y:S07]  /*150c0*/  S2R R20, SR_TID.X ;  /* 0x0000000000147919 */ /* 0x000e6e0000002100 */
[----:B------:R-:W2:Y:S01]  /*150d0*/  @P6 LDC R6, c[0x0][0x450] ;  /* 0x00011400ff066b82 */ /* 0x000ea20000000800 */
[----:B-1----:R-:W-:-:S05]  /*150e0*/  IMAD.SHL.U32 R20, R20, 0x10, RZ ;  /* 0x0000001014147824 */ /* 0x002fca00078e00ff */
[----:B------:R-:W-:Y:S02]  /*150f0*/  LOP3.LUT R20, R21, 0x70, R20, 0xf8, !PT ;  /* 0x0000007015147812 */ /* 0x000fe400078ef814 */
[----:B------:R-:W1:Y:S03]  /*15100*/  S2R R21, SR_TID.X ;  /* 0x0000000000157919 */ /* 0x000e660000002100 */
[----:B------:R-:W-:Y:S02]  /*15110*/  IMAD.IADD R4, R20, 0x1, R27 ;  /* 0x0000000114047824 */ /* 0x000fe400078e021b */
[----:B------:R-:W3:Y:S02]  /*15120*/  S2R R20, SR_TID.X ;  /* 0x0000000000147919 */ /* 0x000ee40000002100 */
[----:B0-----:R-:W-:-:S04]  /*15130*/  @P6 IMAD.HI.U32 R7, R4, R7, RZ ;  /* 0x0000000704076227 */ /* 0x001fc800078e00ff */
[----:B------:R-:W-:Y:S01]  /*15140*/  IMAD.MOV.U32 R0, RZ, RZ, R4 ;  /* 0x000000ffff007224 */ /* 0x000fe200078e0004 */
[----:B--2---:R-:W-:Y:S02]  /*15150*/  @P6 SHF.R.U32.HI R0, RZ, R6, R7 ;  /* 0x00000006ff006219 */ /* 0x004fe40000011607 */
[----:B------:R-:W0:Y:S03]  /*15160*/  LDC R6, c[0x0][0x448] ;  /* 0x00011200ff067b82 */ /* 0x000e260000000800 */
[----:B------:R-:W-:Y:S02]  /*15170*/  IMAD.MOV R5, RZ, RZ, -R0 ;  /* 0x000000ffff057224 */ /* 0x000fe400078e0a00 */
[----:B------:R-:W-:-:S04]  /*15180*/  IMAD.WIDE.U32 R2, R0, UR4, R2 ;  /* 0x0000000400027c25 */ /* 0x000fc8000f8e0002 */
[----:B-1----:R-:W-:-:S05]  /*15190*/  IMAD.SHL.U32 R21, R21, 0x8, RZ ;  /* 0x0000000815157824 */ /* 0x002fca00078e00ff */
[----:B------:R-:W-:Y:S01]  /*151a0*/  LOP3.LUT R21, R21, 0x38, RZ, 0xc0, !PT ;  /* 0x0000003815157812 */ /* 0x000fe200078ec0ff */
[----:B0-----:R-:W-:Y:S01]  /*151b0*/  IMAD R4, R6, R5, R4 ;  /* 0x0000000506047224 */ /* 0x001fe200078e0204 */
[----:B------:R-:W-:Y:S02]  /*151c0*/  SHF.R.S32.HI R5, RZ, 0x1f, R0 ;  /* 0x0000001fff057819 */ /* 0x000fe40000011400 */
[C---:B------:R-:W-:Y:S02]  /*151d0*/  LOP3.LUT R9, R21.reuse, 0x40, RZ, 0xfc, !PT ;  /* 0x0000004015097812 */ /* 0x040fe400078efcff */
[----:B------:R-:W-:Y:S01]  /*151e0*/  LOP3.LUT R10, R21, 0x80, RZ, 0xfc, !PT ;  /* 0x00000080150a7812 */ /* 0x000fe200078efcff */
[----:B------:R-:W-:Y:S01]  /*151f0*/  IMAD R5, R5, UR4, RZ ;  /* 0x0000000405057c24 */ /* 0x000fe2000f8e02ff */
[----:B---3--:R-:W-:-:S03]  /*15200*/  LOP3.LUT R20, R20, 0x7f, RZ, 0xc0, !PT ;  /* 0x0000007f14147812 */ /* 0x008fc600078ec0ff */
[----:B------:R-:W-:Y:S01]  /*15210*/  IMAD R5, R0, UR5, R5 ;  /* 0x0000000500057c24 */ /* 0x000fe2000f8e0205 */
[----:B------:R-:W-:Y:S01]  /*15220*/  SHF.R.S32.HI R0, RZ, 0x1f, R4 ;  /* 0x0000001fff007819 */ /* 0x000fe20000011404 */
[----:B------:R-:W-:Y:S02]  /*15230*/  ULDC.64 UR4, c[0x0][0x2c8] ;  /* 0x0000b20000047ab9 */ /* 0x000fe40000000a00 */
[----:B------:R-:W-:Y:S02]  /*15240*/  IMAD.IADD R3, R3, 0x1, R5 ;  /* 0x0000000103037824 */ /* 0x000fe400078e0205 */
[----:B------:R-:W-:Y:S02]  /*15250*/  IMAD R5, R0, UR4, RZ ;  /* 0x0000000400057c24 */ /* 0x000fe4000f8e02ff */
[----:B------:R-:W-:-:S04]  /*15260*/  IMAD.WIDE.U32 R2, R4, UR4, R2 ;  /* 0x0000000404027c25 */ /* 0x000fc8000f8e0002 */
[----:B------:R-:W-:Y:S01]  /*15270*/  IMAD R0, R4, UR5, R5 ;  /* 0x0000000504007c24 */ /* 0x000fe2000f8e0205 */
[----:B------:R-:W-:-:S03]  /*15280*/  ULDC.64 UR4, c[0x0][0x280] ;  /* 0x0000a00000047ab9 */ /* 0x000fc60000000a00 */
[----:B------:R-:W-:Y:S01]  /*15290*/  IMAD.IADD R3, R3, 0x1, R0 ;  /* 0x0000000103037824 */ /* 0x000fe200078e0200 */
[----:B------:R-:W-:Y:S01]  /*152a0*/  LEA R0, P0, R2, UR4, 0x1 ;  /* 0x0000000402007c11 */ /* 0x000fe2000f8008ff */
[----:B------:R-:W-:Y:S02]  /*152b0*/  ULDC UR4, c[0x0][0x2b8] ;  /* 0x0000ae0000047ab9 */ /* 0x000fe40000000800 */
[----:B------:R-:W-:Y:S02]  /*152c0*/  ISETP.GE.AND P3, PT, R8, UR4, PT ;  /* 0x0000000408007c0c */ /* 0x000fe4000bf66270 */
[----:B------:R-:W-:Y:S01]  /*152d0*/  LEA.HI.X R4, R2, UR5, R3, 0x1, P0 ;  /* 0x0000000502047c11 */ /* 0x000fe200080f0c03 */
[----:B------:R-:W-:Y:S01]  /*152e0*/  UMOV UR5, 0xffffffff ;  /* 0xffffffff00057882 */ /* 0x000fe20000000000 */
[----:B------:R-:W-:Y:S02]  /*152f0*/  ISETP.GE.AND P2, PT, R9, UR4, PT ;  /* 0x0000000409007c0c */ /* 0x000fe4000bf46270 */
[----:B------:R-:W-:-:S02]  /*15300*/  ISETP.GE.AND P0, PT, R10, UR4, PT ;  /* 0x000000040a007c0c */ /* 0x000fc4000bf06270 */
[----:B------:R-:W-:Y:S01]  /*15310*/  SHF.R.U32.HI R9, RZ, 0x3, R20 ;  /* 0x00000003ff097819 */ /* 0x000fe20000011614 */
[----:B------:R-:W-:Y:S10]  /*15320*/  BRA.DIV UR5, `(.L_x_1362) ;  /* 0x0000003e05b47947 */ /* 0x000ff4000b800000 */
[----:B------:R-:W0:Y:S01]  /*15330*/  SHFL.IDX PT, R14, R0, RZ, 0x181f ;  /* 0x00181fff000e7589 */ /* 0x000e2200000e0000 */
[----:B------:R-:W-:Y:S02]  /*15340*/  IMAD R30, R30, R6, RZ ;  /* 0x000000061e1e7224 */ /* 0x000fe400078e02ff */
        /* <DEDUP_REMOVED lines=77> */
.L_x_1453:
[----:B------:R-:W-:Y:S01]  /*15820*/  VIADD R27, R27, 0x70 ;  /* 0x000000701b1b7836 */ /* 0x000fe20000000000 */
[----:B------:R-:W-:Y:S04]  /*15830*/  BSSY B0, `(.L_x_1363) ;  /* 0x000000b000007945 */ /* 0x000fe80003800000 */
[----:B------:R-:W-:-:S13]  /*15840*/  ISETP.GE.AND P1, PT, R27, R30, PT ;  /* 0x0000001e1b00720c */ /* 0x000fda0003f26270 */
[----:B------:R-:W-:Y:S05]  /*15850*/  @P1 BRA `(.L_x_1364) ;  /* 0x0000000000201947 */ /* 0x000fea0003800000 */
[----:B-12---:R-:W-:-:S05]  /*15860*/  LEA R2, P1, R8, R14, 0x1 ;  /* 0x0000000e08027211 */ /* 0x006fca00078208ff */
[----:B------:R-:W-:-:S05]  /*15870*/  IMAD.X R3, RZ, RZ, R4, P1 ;  /* 0x000000ffff037224 */ /* 0x000fca00008e0604 */
[----:B------:R-:W-:Y:S01]  /*15880*/  @!PT LDS RZ, [RZ] ;  /* 0x00000000fffff984 */ /* 0x000fe20000000800 */
[----:B------:R-:W-:Y:S01]  /*15890*/  @!PT LDS RZ, [RZ] ;  /* 0x00000000fffff984 */ /* 0x000fe20000000800 */
[----:B------:R-:W-:Y:S01]  /*158a0*/  @!PT LDS RZ, [RZ] ;  /* 0x00000000fffff984 */ /* 0x000fe20000000800 */
[----:B------:R0:W-:Y:S04]  /*158b0*/  LDGSTS.E.BYPASS.LTC128B.128 [R33+0xfc00], desc[UR36][R2.64], !P3 ;  /* 0x0fc0000002217fae */ /* 0x0001e8000d901d64 */
[----:B------:R0:W-:Y:S04]  /*158c0*/  LDGSTS.E.BYPASS.LTC128B.128 [R33+0x13c00], desc[UR36][R2.64+0x80], !P2 ;  /* 0x13c0008002217fae */ /* 0x0001e8000d101d64 */
[----:B------:R0:W-:Y:S02]  /*158d0*/  LDGSTS.E.BYPASS.LTC128B.128 [R33+0x17c00], desc[UR36][R2.64+0x100], !P0 ;  /* 0x17c0010002217fae */ /* 0x0001e4000c101d64 */
.L_x_1364:
[----:B------:R-:W-:Y:S05]  /*158e0*/  BSYNC B0 ;  /* 0x0000000000007941 */ /* 0x000fea0003800000 */
.L_x_1363:
[----:B------:R-:W-:Y:S01]  /*158f0*/  NOP ;  /* 0x0000000000007918 */ /* 0x000fe20000000000 */
[----:B------:R-:W-:-:S13]  /*15900*/  PLOP3.LUT P0, PT, PT, PT, PT, 0x80, 0x0 ;  /* 0x000000000000781c */ /* 0x000fda0003f0f070 */
.L_x_1365:
[----:B------:R-:W-:Y:S02]  /*15910*/  PLOP3.LUT P1, PT, P1, P0, PT, 0xa2, 0x0 ;  /* 0x000000000000781c */ /* 0x000fe40000f21472 */
[----:B------:R-:W-:-:S08]  /*15920*/  @P0 R2UR P1, UR4, R22 ;  /* 0x00000000160402ca */ /* 0x000fd00000020000 */
[----:B------:R-:W-:-:S05]  /*15930*/  @P0 PLOP3.LUT P0, PT, P1, PT, PT, 0x80, 0x0 ;  /* 0x000000000000081c */ /* 0x000fca0000f0f070 */
[----:B------:R-:W-:Y:S01]  /*15940*/  @!P1 SYNCS.ARRIVE.TRANS64.RED.A0T1 RZ, [UR4+0x2a800], RZ ;  /* 0x02a800ffffff99a7 */ /* 0x000fe20008200404 */
[----:B------:R-:W-:Y:S07]  /*15950*/  @!P1 ARRIVES.LDGSTSBAR.64.TRANSCNT [UR4+0x2a800] ;  /* 0x02a80000ff0099b0 */ /* 0x000fee0008000a84 */
[----:B------:R-:W-:Y:S05]  /*15960*/  @P0 BRA.U.ANY `(.L_x_1365) ;  /* 0xfffffffd00e80947 */ /* 0x000fea000393ffff */
[----:B01----:R-:W3:Y:S04]  /*15970*/  LDL.LU R3, [R1+0x10] ;  /* 0x0000100001037983 */ /* 0x003ee80000300800 */
        /* <DEDUP_REMOVED lines=13> */
.L_x_1454:
[----:B------:R-:W-:Y:S05]  /*15a50*/  BSYNC B0 ;  /* 0x0000000000007941 */ /* 0x000fea0003800000 */
.L_x_1366:
[----:B------:R-:W-:Y:S01]  /*15a60*/  ISETP.GE.AND P0, PT, R0, R36, PT ;  /* 0x000000240000720c */ /* 0x000fe20003f06270 */
[----:B------:R-:W-:-:S12]  /*15a70*/  BSSY B0, `(.L_x_1368) ;  /* 0x00000f6000007945 */ /* 0x000fd80003800000 */
[----:B------:R-:W-:Y:S05]  /*15a80*/  @!P0 BRA `(.L_x_1369) ;  /* 0x0000000c00d08947 */ /* 0x000fea0003800000 */
[----:B------:R-:W-:Y:S02]  /*15a90*/  IMAD.MOV.U32 R10, RZ, RZ, R26 ;  /* 0x000000ffff0a7224 */ /* 0x000fe400078e001a */
[----:B------:R-:W-:Y:S02]  /*15aa0*/  IMAD.MOV.U32 R20, RZ, RZ, R28 ;  /* 0x000000ffff147224 */ /* 0x000fe400078e001c */
[----:B------:R-:W-:-:S07]  /*15ab0*/  IMAD.MOV.U32 R30, RZ, RZ, R25 ;  /* 0x000000ffff1e7224 */ /* 0x000fce00078e0019 */
.L_x_1382:
        /* <DEDUP_REMOVED lines=26> */
[----:B------:R-:W-:Y:S01]  /*15c60*/  @!P2 LEA.HI.X R5, R2, R5, R8, 0x2, P0 ;  /* 0x000000050205a211 */ /* 0x000fe200000f1408 */
[----:B------:R-:W-:-:S06]  /*15c70*/  IMAD.MOV.U32 R8, RZ, RZ, RZ ;  /* 0x000000ffff087224 */ /* 0x000fcc00078e00ff */
        /* <DEDUP_REMOVED lines=14> */
.L_x_1370:
[----:B------:R-:W-:Y:S01]  /*15d60*/  IMAD R6, R26, 0x8, R22 ;  /* 0x000000081a067824 */ /* 0x000fe200078e0216 */
[----:B------:R-:W-:Y:S01]  /*15d70*/  SHF.L.U32 R3, R28, 0x1f, RZ ;  /* 0x0000001f1c037819 */ /* 0x000fe200000006ff */
[----:B------:R-:W-:Y:S03]  /*15d80*/  BSSY B1, `(.L_x_1371) ;  /* 0x0000003000017945 */ /* 0x000fe60003800000 */
[----:B------:R-:W0:Y:S02]  /*15d90*/  SYNCS.PHASECHK.TRANS64.TRYWAIT P0, [R6+URZ+0x2a840], R3 ;  /* 0x02a84003060075a7 */ /* 0x000e24000800017f */
[----:B0-----:R-:W-:Y:S05]  /*15da0*/  @!P0 BRA `(.L_x_1372) ;  /* 0x0000003c00c48947 */ /* 0x001fea0003800000 */
.L_x_1455:
[----:B------:R-:W-:Y:S05]  /*15db0*/  BSYNC B1 ;  /* 0x0000000000017941 */ /* 0x000fea0003800000 */
.L_x_1371:
[----:B------:R-:W-:Y:S01]  /*15dc0*/  SHF.R.S32.HI R21, RZ, 0x1f, R7 ;  /* 0x0000001fff157819 */ /* 0x000fe20000011407 */
[----:B------:R-:W-:Y:S01]  /*15dd0*/  ULDC.64 UR4, c[0x0][0x300] ;  /* 0x0000c00000047ab9 */ /* 0x000fe20000000a00 */
[----:B-----5:R-:W-:Y:S01]  /*15de0*/  SHF.R.S32.HI R27, RZ, 0x1f, R8 ;  /* 0x0000001fff1b7819 */ /* 0x020fe20000011408 */
[----:B0-----:R-:W-:Y:S01]  /*15df0*/  IMAD.WIDE.U32 R2, R7, UR4, RZ ;  /* 0x0000000407027c25 */ /* 0x001fe2000f8e00ff */
[----:B------:R-:W-:Y:S01]  /*15e00*/  ULDC.64 UR6, c[0x0][0x2e8] ;  /* 0x0000ba0000067ab9 */ /* 0x000fe20000000a00 */
[----:B------:R-:W-:Y:S02]  /*15e10*/  LOP3.LUT P3, RZ, R23, 0x4, RZ, 0xc0, !PT ;  /* 0x0000000417ff7812 */ /* 0x000fe4000786c0ff */
[----:B------:R-:W-:Y:S01]  /*15e20*/  IMAD R0, R21, UR4, RZ ;  /* 0x0000000415007c24 */ /* 0x000fe2000f8e02ff */
[C---:B------:R-:W-:Y:S01]  /*15e30*/  LOP3.LUT P2, RZ, R23.reuse, 0x2, RZ, 0xc0, !PT ;  /* 0x0000000217ff7812 */ /* 0x040fe2000784c0ff */
        /* <DEDUP_REMOVED lines=19> */
[----:B------:R-:W3:Y:S04]  /*15f70*/  SHFL.IDX PT, R3, R5, RZ, 0x181f ;  /* 0x00181fff05037589 */ /* 0x000ee800000e0000 */
[----:B------:R-:W-:Y:S01]  /*15f80*/  SHFL.IDX PT, R35, R5, 0x2, 0x181f ;  /* 0x00581f0005237f89 */ /* 0x000fe200000e0000 */
[----:B0-----:R-:W-:-:S05]  /*15f90*/  IMAD.SHL.U32 R11, R11, 0x8, RZ ;  /* 0x000000080b0b7824 */ /* 0x001fca00078e00ff */
[----:B------:R-:W-:-:S05]  /*15fa0*/  LOP3.LUT R11, R11, 0x38, RZ, 0xc0, !PT ;  /* 0x000000380b0b7812 */ /* 0x000fca00078ec0ff */
[----:B------:R-:W-:-:S05]  /*15fb0*/  IMAD.SHL.U32 R0, R11, 0x2, RZ ;  /* 0x000000020b007824 */ /* 0x000fca00078e00ff */
[----:B-1----:R-:W-:-:S05]  /*15fc0*/  IADD3 R2, P0, R2, R0, RZ ;  /* 0x0000000002027210 */ /* 0x002fca0007f1e0ff */
[----:B---3--:R-:W-:-:S05]  /*15fd0*/  IMAD.X R3, RZ, RZ, R3, P0 ;  /* 0x000000ffff037224 */ /* 0x008fca00000e0603 */
        /* <DEDUP_REMOVED lines=32> */
.L_x_1469:
[----:B---3--:R-:W-:-:S05]  /*161e0*/  IADD3 R2, P0, R2, R0, RZ ;  /* 0x0000000002027210 */ /* 0x008fca0007f1e0ff */
        /* <DEDUP_REMOVED lines=9> */
.L_x_1374:
        /* <DEDUP_REMOVED lines=10> */
.L_x_1375:
[----:B------:R3:W-:Y:S01]  /*16320*/  SYNCS.ARRIVE.TRANS64.A1T0 RZ, [R6+URZ+0x2a830], RZ ;  /* 0x02a830ff06ff79a7 */ /* 0x0007e2000810003f */
[----:B------:R-:W-:Y:S05]  /*16330*/  @!P2 BRA `(.L_x_1376) ;  /* 0x000000000004a947 */ /* 0x000fea0003800000 */
[----:B------:R-:W-:Y:S01]  /*16340*/  BPT.TRAP 0x1 ;  /* 0x000000040000795c */ /* 0x000fe20000300000 */
.L_x_1376:
[----:B-1----:R-:W-:Y:S01]  /*16350*/  SHF.L.U32 R2, R20, 0x1f, RZ ;  /* 0x0000001f14027819 */ /* 0x002fe200000006ff */
[----:B------:R-:W-:Y:S01]  /*16360*/  IMAD R4, R10, 0x8, R22 ;  /* 0x000000080a047824 */ /* 0x000fe200078e0216 */
[----:B------:R-:W-:Y:S03]  /*16370*/  BSSY B1, `(.L_x_1377) ;  /* 0x0000003000017945 */ /* 0x000fe60003800000 */
[----:B------:R-:W1:Y:S02]  /*16380*/  SYNCS.PHASECHK.TRANS64.TRYWAIT P0, [R4+URZ+0x2a860], R2 ;  /* 0x02a86002040075a7 */ /* 0x000e64000800017f */
[----:B-1----:R-:W-:Y:S05]  /*16390*/  @!P0 BRA `(.L_x_1378) ;  /* 0x0000004000388947 */ /* 0x002fea0003800000 */
.L_x_1470:
[----:B------:R-:W-:Y:S05]  /*163a0*/  BSYNC B1 ;  /* 0x0000000000017941 */ /* 0x000fea0003800000 */
.L_x_1377:
        /* <DEDUP_REMOVED lines=53> */
.L_x_1484:
[C---:B------:R-:W-:Y:S01]  /*16700*/  ISETP.LT.OR P1, PT, R6.reuse, 0x51, !P1 ;  /* 0x000000510600780c */ /* 0x040fe20004f21670 */
[----:B------:R-:W-:Y:S01]  /*16710*/  ULDC.64 UR4, c[0x0][0x328] ;  /* 0x0000ca0000047ab9 */ /* 0x000fe20000000a00 */
[----:B------:R-:W-:Y:S02]  /*16720*/  ISETP.LT.OR P0, PT, R6, 0x51, !P0 ;  /* 0x000000510600780c */ /* 0x000fe40004701670 */
[----:B01----:R-:W-:Y:S01]  /*16730*/  IADD3 R2, P2, R14, R0, RZ ;  /* 0x000000000e027210 */ /* 0x003fe20007f5e0ff */
[----:B------:R-:W-:-:S04]  /*16740*/  IMAD R0, R21, UR4, RZ ;  /* 0x0000000415007c24 */ /* 0x000fc8000f8e02ff */
[----:B------:R-:W-:Y:S02]  /*16750*/  IMAD.X R3, RZ, RZ, R18, P2 ;  /* 0x000000ffff037224 */ /* 0x000fe400010e0612 */
[----:B------:R-:W-:-:S03]  /*16760*/  IMAD R9, R7, UR5, R0 ;  /* 0x0000000507097c24 */ /* 0x000fc6000f8e0200 */
        /* <DEDUP_REMOVED lines=14> */
.L_x_1380:
        /* <DEDUP_REMOVED lines=10> */
.L_x_1381:
[----:B------:R-:W-:Y:S01]  /*168f0*/  IMAD.MOV.U32 R3, RZ, RZ, R27 ;  /* 0x000000ffff037224 */ /* 0x000fe200078e001b */
[----:B------:R-:W-:Y:S01]  /*16900*/  ULDC.64 UR4, c[0x0][0x330] ;  /* 0x0000cc0000047ab9 */ /* 0x000fe20000000a00 */
[----:B------:R-:W-:Y:S01]  /*16910*/  ULDC.64 UR6, c[0x0][0x318] ;  /* 0x0000c60000067ab9 */ /* 0x000fe20000000a00 */
[----:B------:R1:W-:Y:S01]  /*16920*/  SYNCS.ARRIVE.TRANS64.A1T0 RZ, [R4+URZ+0x2a850], RZ ;  /* 0x02a850ff04ff79a7 */ /* 0x0003e2000810003f */
[----:B------:R-:W-:-:S04]  /*16930*/  IMAD.WIDE.U32 R2, R24, UR4, R2 ;  /* 0x0000000418027c25 */ /* 0x000fc8000f8e0002 */
[----:B------:R-:W-:Y:S01]  /*16940*/  IMAD R3, R24, UR5, R3 ;  /* 0x0000000518037c24 */ /* 0x000fe2000f8e0203 */
[C---:B------:R-:W-:Y:S01]  /*16950*/  LEA R17, P0, R2.reuse, UR6, 0x1 ;  /* 0x0000000602117c11 */ /* 0x040fe2000f8008ff */
[C---:B------:R-:W-:Y:S02]  /*16960*/  VIADD R0, R25.reuse, 0xffffffff ;  /* 0xffffffff19007836 */ /* 0x040fe40000000000 */
[----:B------:R-:W-:Y:S01]  /*16970*/  IMAD.MOV.U32 R10, RZ, RZ, R26 ;  /* 0x000000ffff0a7224 */ /* 0x000fe200078e001a */
[----:B------:R-:W-:Y:S01]  /*16980*/  LEA.HI.X R18, R2, UR7, R3, 0x1, P0 ;  /* 0x0000000702127c11 */ /* 0x000fe200080f0c03 */
[----:B------:R-:W-:Y:S01]  /*16990*/  IMAD.MOV.U32 R20, RZ, RZ, R28 ;  /* 0x000000ffff147224 */ /* 0x000fe200078e001c */
[----:B------:R-:W-:Y:S01]  /*169a0*/  ISETP.GT.AND P0, PT, R25, R36, PT ;  /* 0x000000241900720c */ /* 0x000fe20003f04270 */
[----:B------:R-:W-:-:S12]  /*169b0*/  IMAD.MOV.U32 R30, RZ, RZ, R25 ;  /* 0x000000ffff1e7224 */ /* 0x000fd800078e0019 */
[----:B-1----:R-:W-:Y:S05]  /*169c0*/  @P0 BRA `(.L_x_1382) ;  /* 0xfffffff0003c0947 */ /* 0x002fea000383ffff */
.L_x_1369:
[----:B------:R-:W-:Y:S05]  /*169d0*/  BSYNC B0 ;  /* 0x0000000000007941 */ /* 0x000fea0003800000 */
.L_x_1368:
        /* <DEDUP_REMOVED lines=17> */
.L_x_1384:
[----:B------:R-:W-:Y:S05]  /*16af0*/  BSYNC B0 ;  /* 0x0000000000007941 */ /* 0x000fea0003800000 */
.L_x_1383:
[----:B------:R-:W-:-:S13]  /*16b00*/  LOP3.LUT P0, RZ, R23, 0x10, RZ, 0xc0, !PT ;  /* 0x0000001017ff7812 */ /* 0x000fda000780c0ff */
[----:B------:R-:W-:Y:S05]  /*16b10*/  @!P0 BRA `(.L_x_1385) ;  /* 0x0000000000048947 */ /* 0x000fea0003800000 */
[----:B------:R-:W-:Y:S01]  /*16b20*/  BPT.TRAP 0x1 ;  /* 0x000000040000795c */ /* 0x000fe20000300000 */
.L_x_1385:
[----:B------:R-:W-:Y:S01]  /*16b30*/  IMAD R0, R26, 0x8, R22 ;  /* 0x000000081a007824 */ /* 0x000fe200078e0216 */
[----:B0-----:R-:W-:Y:S01]  /*16b40*/  SHF.L.U32 R3, R28, 0x1f, RZ ;  /* 0x0000001f1c037819 */ /* 0x001fe200000006ff */
[----:B------:R-:W-:Y:S01]  /*16b50*/  BSSY B0, `(.L_x_1386) ;  /* 0x0000004000007945 */ /* 0x000fe20003800000 */
[----:B------:R-:W-:Y:S02]  /*16b60*/  IMAD R6, R25, -0x60, R34 ;  /* 0xffffffa019067824 */ /* 0x000fe400078e0222 */
[----:B------:R-:W0:Y:S02]  /*16b70*/  SYNCS.PHASECHK.TRANS64.TRYWAIT P0, [R0+URZ+0x2a860], R3 ;  /* 0x02a86003000075a7 */ /* 0x000e24000800017f */
[----:B0-----:R-:W-:Y:S05]  /*16b80*/  @!P0 BRA `(.L_x_1387) ;  /* 0x00000040003c8947 */ /* 0x001fea0003800000 */
.L_x_1485:
[----:B------:R-:W-:Y:S05]  /*16b90*/  BSYNC B0 ;  /* 0x0000000000007941 */ /* 0x000fea0003800000 */
.L_x_1386:
        /* <DEDUP_REMOVED lines=8> */
[----:B------:R-:W-:Y:S01]  /*16c20*/  LOP3.LUT R2, R29, 0x1, RZ, 0xc0, !PT ;  /* 0x000000011d027812 */ /* 0x000fe200078ec0ff */
[----:B------:R-:W-:Y:S01]  /*16c30*/  IMAD R4, R7, 0x2, R22 ;  /* 0x0000000207047824 */ /* 0x000fe200078e0216 */
[----:B------:R-:W-:Y:S01]  /*16c40*/  LOP3.LUT P0, RZ, R29, 0x2, RZ, 0xc0, !PT ;  /* 0x000000021dff7812 */ /* 0x000fe2000780c0ff */
[----:B--2---:R-:W2:Y:S01]  /*16c50*/  SHFL.IDX PT, R14, R17, RZ, 0x181f ;  /* 0x00181fff110e7589 */ /* 0x004ea200000e0000 */
[----:B------:R-:W-:Y:S02]  /*16c60*/  ISETP.NE.U32.AND P1, PT, R2, 0x1, PT ;  /* 0x000000010200780c */ /* 0x000fe40003f25070 */
[C---:B------:R-:W-:Y:S01]  /*16c70*/  ISETP.LT.OR P3, PT, R6.reuse, 0x1, !P0 ;  /* 0x000000010600780c */ /* 0x040fe20004761670 */
[----:B0-----:R-:W0:Y:S01]  /*16c80*/  SHFL.IDX PT, R3, R18, RZ, 0x181f ;  /* 0x00181fff12037589 */ /* 0x001e2200000e0000 */
[----:B------:R-:W-:-:S03]  /*16c90*/  ISETP.LT.OR P2, PT, R6, 0x1, P1 ;  /* 0x000000010600780c */ /* 0x000fc60000f41670 */
[----:B------:R-:W-:Y:S04]  /*16ca0*/  SHFL.IDX PT, R10, R17, 0x2, 0x181f ;  /* 0x00581f00110a7f89 */ /* 0x000fe800000e0000 */
[----:B------:R-:W-:Y:S01]  /*16cb0*/  SHFL.IDX PT, R7, R18, 0x2, 0x181f ;  /* 0x00581f0012077f89 */ /* 0x000fe200000e0000 */
[----:B-1----:R-:W-:-:S05]  /*16cc0*/  IMAD.SHL.U32 R8, R8, 0x8, RZ ;  /* 0x0000000808087824 */ /* 0x002fca00078e00ff */
[----:B------:R-:W-:-:S05]  /*16cd0*/  LOP3.LUT R8, R8, 0x38, RZ, 0xc0, !PT ;  /* 0x0000003808087812 */ /* 0x000fca00078ec0ff */
[----:B------:R-:W-:Y:S02]  /*16ce0*/  IMAD.SHL.U32 R5, R8, 0x2, RZ ;  /* 0x0000000208057824 */ /* 0x000fe400078e00ff */
[----:B------:R-:W-:Y:S03]  /*16cf0*/  SHFL.IDX PT, R8, R18, 0x1, 0x181f ;  /* 0x00381f0012087f89 */ /* 0x000fe600000e0000 */
[----:B--2---:R-:W-:Y:S02]  /*16d00*/  IADD3 R2, P4, R14, R5, RZ ;  /* 0x000000050e027210 */ /* 0x004fe40007f9e0ff */
[----:B------:R-:W1:Y:S03]  /*16d10*/  SHFL.IDX PT, R14, R17, 0x1, 0x181f ;  /* 0x00381f00110e7f89 */ /* 0x000e6600000e0000 */
[----:B0-----:R-:W-:-:S05]  /*16d20*/  IMAD.X R3, RZ, RZ, R3, P4 ;  /* 0x000000ffff037224 */ /* 0x001fca00020e0603 */
        /* <DEDUP_REMOVED lines=32> */
.L_x_1499:
        /* <DEDUP_REMOVED lines=11> */
.L_x_1389:
        /* <DEDUP_REMOVED lines=10> */
.L_x_1390:
[----:B------:R1:W-:Y:S01]  /*17080*/  SYNCS.ARRIVE.TRANS64.A1T0 RZ, [R0+URZ+0x2a850], RZ ;  /* 0x02a850ff00ff79a7 */ /* 0x0003e2000810003f */
[----:B------:R-:W-:-:S05]  /*17090*/  VIADD R26, R26, 0x1 ;  /* 0x000000011a1a7836 */ /* 0x000fca0000000000 */
[----:B------:R-:W-:-:S04]  /*170a0*/  ISETP.NE.AND P0, PT, R26, 0x2, PT ;  /* 0x000000021a00780c */ /* 0x000fc80003f05270 */
[----:B0-----:R-:W-:Y:S02]  /*170b0*/  SEL R3, RZ, 0x1, P0 ;  /* 0x00000001ff037807 */ /* 0x001fe40000000000 */
[----:B------:R-:W-:Y:S02]  /*170c0*/  SEL R26, R26, RZ, P0 ;  /* 0x000000ff1a1a7207 */ /* 0x000fe40000000000 */
[----:B-1----:R-:W-:-:S07]  /*170d0*/  LOP3.LUT R28, R28, R3, RZ, 0x3c, !PT ;  /* 0x000000031c1c7212 */ /* 0x002fce00078e3cff */
.L_x_1347:
[----:B------:R-:W-:Y:S05]  /*170e0*/  BSYNC B7 ;  /* 0x0000000000077941 */ /* 0x000fea0003800000 */
.L_x_1345:
        /* <DEDUP_REMOVED lines=11> */
.L_x_1391:
        /* <DEDUP_REMOVED lines=43> */
.L_x_1509:
[----:B------:R-:W-:Y:S02]  /*17450*/  ULDC UR4, c[0x0][0xc38] ;  /* 0x00030e0000047ab9 */ /* 0x000fe40000000800 */
[----:B------:R-:W-:-:S04]  /*17460*/  IMAD.U32 R5, RZ, RZ, UR4 ;  /* 0x00000004ff057e24 */ /* 0x000fc8000f8e00ff */
[----:B-1----:R-:W-:-:S04]  /*17470*/  IMAD R14, R14, R5, RZ ;  /* 0x000000050e0e7224 */ /* 0x002fc800078e02ff */
[----:B------:R-:W-:-:S05]  /*17480*/  IMAD.IADD R7, R7, 0x1, R14 ;  /* 0x0000000107077824 */ /* 0x000fca00078e020e */
[----:B------:R-:W-:-:S13]  /*17490*/  ISETP.GT.AND P6, PT, R7, R0, PT ;  /* 0x000000000700720c */ /* 0x000fda0003fc4270 */
[----:B------:R-:W-:Y:S05]  /*174a0*/  @P6 BRA `(.L_x_1394) ;  /* 0x0000000000a46947 */ /* 0x000fea0003800000 */
.L_x_1397:
        /* <DEDUP_REMOVED lines=34> */
[----:B------:R0:W1:Y:S02]  /*176d0*/  SHFL.IDX PT, R14, R2, 0x1f, 0x1f ;  /* 0x03e01f00020e7f89 */ /* 0x00006400000e0000 */
.L_x_1517:
[----:B------:R-:W-:Y:S02]  /*176e0*/  ULDC UR4, c[0x0][0xc38] ;  /* 0x00030e0000047ab9 */ /* 0x000fe40000000800 */
[----:B------:R-:W-:-:S04]  /*176f0*/  IMAD.U32 R5, RZ, RZ, UR4 ;  /* 0x00000004ff057e24 */ /* 0x000fc8000f8e00ff */
[----:B-1----:R-:W-:-:S04]  /*17700*/  IMAD R14, R14, R5, RZ ;  /* 0x000000050e0e7224 */ /* 0x002fc800078e02ff */
[----:B------:R-:W-:-:S05]  /*17710*/  IMAD.IADD R7, R14, 0x1, R7 ;  /* 0x000000010e077824 */ /* 0x000fca00078e0207 */
[----:B------:R-:W-:-:S13]  /*17720*/  ISETP.GT.AND P6, PT, R7, R0, PT ;  /* 0x000000000700720c */ /* 0x000fda0003fc4270 */
[----:B------:R-:W-:Y:S05]  /*17730*/  @!P6 BRA `(.L_x_1397) ;  /* 0xfffffffc005ce947 */ /* 0x000fea000383ffff */
.L_x_1394:
[----:B------:R-:W-:Y:S01]  /*17740*/  IMAD.IADD R7, R7, 0x1, -R14 ;  /* 0x0000000107077824 */ /* 0x000fe200078e0a0e */
[----:B------:R-:W-:-:S03]  /*17750*/  UMOV UR4, 0xffffffff ;  /* 0xffffffff00047882 */ /* 0x000fc60000000000 */
[----:B------:R-:W-:-:S05]  /*17760*/  IMAD R3, R2, R5, R7 ;  /* 0x0000000502037224 */ /* 0x000fca00078e0207 */
[----:B------:R-:W-:Y:S01]  /*17770*/  ISETP.GT.AND P6, PT, R3, R0, PT ;  /* 0x000000000300720c */ /* 0x000fe20003fc4270 */
[----:B------:R-:W-:-:S12]  /*17780*/  BRA.DIV UR4, `(.L_x_1398) ;  /* 0x0000004604307947 */ /* 0x000fd8000b800000 */
[----:B------:R-:W-:-:S04]  /*17790*/  VOTE.ANY R3, PT, !P6 ;  /* 0x0000000000037806 */ /* 0x000fc800070e0100 */
[----:B------:R-:W1:Y:S02]  /*177a0*/  POPC R12, R3 ;  /* 0x00000003000c7309 */ /* 0x000e640000000000 */
[----:B-1----:R1:W2:Y:S01]  /*177b0*/  SHFL.IDX PT, R17, R17, R12, 0x1f ;  /* 0x00001f0c11117589 */ /* 0x0022a200000e0000 */
[----:B------:R-:W-:-:S03]  /*177c0*/  IMAD.IADD R19, R12, 0x1, R19 ;  /* 0x000000010c137824 */ /* 0x000fc600078e0213 */
[----:B------:R1:W3:Y:S04]  /*177d0*/  SHFL.IDX PT, R8, R8, R12, 0x1f ;  /* 0x00001f0c08087589 */ /* 0x0002e800000e0000 */
.L_x_1522:
[----:B------:R-:W-:-:S13]  /*177e0*/  ISETP.NE.AND P0, PT, R3, RZ, PT ;  /* 0x000000ff0300720c */ /* 0x000fda0003f05270 */
[----:B------:R-:W-:Y:S05]  /*177f0*/  @!P0 BRA `(.L_x_1399) ;  /* 0x0000000000108947 */ /* 0x000fea0003800000 */
[----:B------:R-:W-:Y:S01]  /*17800*/  UMOV UR4, 0xffffffff ;  /* 0xffffffff00047882 */ /* 0x000fe20000000000 */
[----:B-1----:R-:W-:Y:S02]  /*17810*/  VIADD R12, R12, 0xffffffff ;  /* 0xffffffff0c0c7836 */ /* 0x002fe40000000000 */
[----:B------:R-:W-:Y:S05]  /*17820*/  BRA.DIV UR4, `(.L_x_1400) ;  /* 0x0000004604647947 */ /* 0x000fea000b800000 */
[----:B------:R4:W1:Y:S02]  /*17830*/  SHFL.IDX PT, R6, R2, R12, 0x1f ;  /* 0x00001f0c02067589 */ /* 0x00086400000e0000 */
.L_x_1399:
[----:B---3--:R-:W-:Y:S01]  /*17840*/  ISETP.NE.AND P0, PT, R8, 0x1, PT ;  /* 0x000000010800780c */ /* 0x008fe20003f05270 */
[----:B-1----:R-:W-:-:S04]  /*17850*/  IMAD R16, R6, R5, R7 ;  /* 0x0000000506107224 */ /* 0x002fc800078e0207 */
[----:B------:R-:W-:-:S08]  /*17860*/  IMAD.IADD R0, R0, 0x1, -R16 ;  /* 0x0000000100007824 */ /* 0x000fd000078e0a10 */
[----:B------:R-:W-:Y:S05]  /*17870*/  @!P0 BRA `(.L_x_1401) ;  /* 0x0000000000dc8947 */ /* 0x000fea0003800000 */
[-C--:B--2---:R-:W-:Y:S02]  /*17880*/  IABS R5, R17.reuse ;  /* 0x0000001100057213 */ /* 0x084fe40000000000 */
[----:B------:R-:W-:Y:S02]  /*17890*/  IABS R4, R8 ;  /* 0x0000000800047213 */ /* 0x000fe40000000000 */
[----:B------:R-:W1:Y:S08]  /*178a0*/  I2F.RP R6, R5 ;  /* 0x0000000500067306 */ /* 0x000e700000209400 */
[----:B------:R-:W2:Y:S08]  /*178b0*/  I2F.RP R7, R4 ;  /* 0x0000000400077306 */ /* 0x000eb00000209400 */
[----:B-1----:R-:W0:Y:S08]  /*178c0*/  MUFU.RCP R6, R6 ;  /* 0x0000000600067308 */ /* 0x002e300000001000 */
[----:B--2---:R-:W-:Y:S01]  /*178d0*/  MUFU.RCP R7, R7 ;  /* 0x0000000700077308 */ /* 0x004fe20000001000 */
[----:B0---4-:R-:W-:Y:S01]  /*178e0*/  VIADD R2, R6, 0xffffffe ;  /* 0x0ffffffe06027836 */ /* 0x011fe20000000000 */
[----:B------:R-:W-:-:S06]  /*178f0*/  IABS R6, R17 ;  /* 0x0000001100067213 */ /* 0x000fcc0000000000 */
[----:B------:R0:W1:Y:S02]  /*17900*/  F2I.FTZ.U32.TRUNC.NTZ R3, R2 ;  /* 0x0000000200037305 */ /* 0x000064000021f000 */
[----:B0-----:R-:W-:Y:S02]  /*17910*/  IMAD.MOV.U32 R2, RZ, RZ, RZ ;  /* 0x000000ffff027224 */ /* 0x001fe400078e00ff */
[----:B-1----:R-:W-:-:S04]  /*17920*/  IMAD.MOV R10, RZ, RZ, -R3 ;  /* 0x000000ffff0a7224 */ /* 0x002fc800078e0a03 */
[----:B------:R-:W-:-:S04]  /*17930*/  IMAD R9, R10, R5, RZ ;  /* 0x000000050a097224 */ /* 0x000fc800078e02ff */
[----:B------:R-:W-:Y:S01]  /*17940*/  IMAD.HI.U32 R3, R3, R9, R2 ;  /* 0x0000000903037227 */ /* 0x000fe200078e0002 */
[----:B------:R-:W-:-:S03]  /*17950*/  IABS R2, R0 ;  /* 0x0000000000027213 */ /* 0x000fc60000000000 */
[----:B------:R-:W-:Y:S02]  /*17960*/  IMAD.MOV R9, RZ, RZ, -R6 ;  /* 0x000000ffff097224 */ /* 0x000fe400078e0a06 */
[----:B------:R-:W-:-:S04]  /*17970*/  IMAD.HI.U32 R6, R3, R2, RZ ;  /* 0x0000000203067227 */ /* 0x000fc800078e00ff */
[----:B------:R-:W-:Y:S02]  /*17980*/  IMAD R2, R6, R9, R2 ;  /* 0x0000000906027224 */ /* 0x000fe400078e0202 */
[----:B------:R-:W-:-:S03]  /*17990*/  VIADD R3, R7, 0xffffffe ;  /* 0x0ffffffe07037836 */ /* 0x000fc60000000000 */
[----:B------:R-:W-:-:S03]  /*179a0*/  ISETP.GT.U32.AND P1, PT, R5, R2, PT ;  /* 0x000000020500720c */ /* 0x000fc60003f24070 */
[----:B------:R-:W0:Y:S10]  /*179b0*/  F2I.FTZ.U32.TRUNC.NTZ R3, R3 ;  /* 0x0000000300037305 */ /* 0x000e34000021f000 */
[----:B------:R-:W-:-:S02]  /*179c0*/  @!P1 IMAD.IADD R2, R2, 0x1, -R5 ;  /* 0x0000000102029824 */ /* 0x000fc400078e0a05 */
[----:B------:R-:W-:Y:S01]  /*179d0*/  @!P1 VIADD R6, R6, 0x1 ;  /* 0x0000000106069836 */ /* 0x000fe20000000000 */
[----:B------:R-:W-:Y:S02]  /*179e0*/  ISETP.NE.AND P1, PT, R17, RZ, PT ;  /* 0x000000ff1100720c */ /* 0x000fe40003f25270 */
[----:B------:R-:W-:Y:S01]  /*179f0*/  ISETP.GE.U32.AND P0, PT, R2, R5, PT ;  /* 0x000000050200720c */ /* 0x000fe20003f06070 */
[----:B0-----:R-:W-:Y:S02]  /*17a00*/  IMAD.MOV R5, RZ, RZ, -R3 ;  /* 0x000000ffff057224 */ /* 0x001fe400078e0a03 */
[----:B------:R-:W-:Y:S02]  /*17a10*/  IMAD.MOV.U32 R2, RZ, RZ, RZ ;  /* 0x000000ffff027224 */ /* 0x000fe400078e00ff */
[----:B------:R-:W-:-:S04]  /*17a20*/  IMAD R5, R5, R4, RZ ;  /* 0x0000000405057224 */ /* 0x000fc800078e02ff */
[----:B------:R-:W-:Y:S01]  /*17a30*/  IMAD.HI.U32 R5, R3, R5, R2 ;  /* 0x0000000503057227 */ /* 0x000fe200078e0002 */
[----:B------:R-:W-:Y:S02]  /*17a40*/  LOP3.LUT R2, R0, R17, RZ, 0x3c, !PT ;  /* 0x0000001100027212 */ /* 0x000fe400078e3cff */
[----:B------:R-:W-:Y:S01]  /*17a50*/  IABS R3, R8 ;  /* 0x0000000800037213 */ /* 0x000fe20000000000 */
[----:B------:R-:W-:Y:S01]  /*17a60*/  @P0 VIADD R6, R6, 0x1 ;  /* 0x0000000106060836 */ /* 0x000fe20000000000 */
[----:B------:R-:W-:-:S03]  /*17a70*/  ISETP.GE.AND P2, PT, R2, RZ, PT ;  /* 0x000000ff0200720c */ /* 0x000fc60003f46270 */
[----:B------:R-:W-:-:S10]  /*17a80*/  IMAD.MOV R3, RZ, RZ, -R3 ;  /* 0x000000ffff037224 */ /* 0x000fd400078e0a03 */
[----:B------:R-:W-:Y:S01]  /*17a90*/  @!P2 IMAD.MOV R6, RZ, RZ, -R6 ;  /* 0x000000ffff06a224 */ /* 0x000fe200078e0a06 */
[----:B------:R-:W-:-:S04]  /*17aa0*/  @!P1 LOP3.LUT R6, RZ, R17, RZ, 0x33, !PT ;  /* 0x00000011ff069212 */ /* 0x000fc800078e33ff */
[----:B------:R-:W-:-:S05]  /*17ab0*/  IABS R2, R6 ;  /* 0x0000000600027213 */ /* 0x000fca0000000000 */
[----:B------:R-:W-:-:S04]  /*17ac0*/  IMAD.HI.U32 R5, R5, R2, RZ ;  /* 0x0000000205057227 */ /* 0x000fc800078e00ff */
[----:B------:R-:W-:Y:S01]  /*17ad0*/  IMAD R3, R5, R3, R2 ;  /* 0x0000000305037224 */ /* 0x000fe200078e0202 */
[----:B------:R-:W-:-:S04]  /*17ae0*/  LOP3.LUT R2, R6, R8, RZ, 0x3c, !PT ;  /* 0x0000000806027212 */ /* 0x000fc800078e3cff */
[----:B------:R-:W-:Y:S02]  /*17af0*/  ISETP.GT.U32.AND P1, PT, R4, R3, PT ;  /* 0x000000030400720c */ /* 0x000fe40003f24070 */
[----:B------:R-:W-:Y:S01]  /*17b00*/  ISETP.GE.AND P2, PT, R2, RZ, PT ;  /* 0x000000ff0200720c */ /* 0x000fe20003f46270 */
[----:B------:R-:W-:-:S04]  /*17b10*/  IMAD.MOV R2, RZ, RZ, -R6 ;  /* 0x000000ffff027224 */ /* 0x000fc800078e0a06 */
[----:B------:R-:W-:-:S06]  /*17b20*/  IMAD R2, R17, R2, R0 ;  /* 0x0000000211027224 */ /* 0x000fcc00078e0200 */
[----:B------:R-:W-:Y:S02]  /*17b30*/  @!P1 IMAD.IADD R3, R3, 0x1, -R4 ;  /* 0x0000000103039824 */ /* 0x000fe400078e0a04 */
[----:B------:R-:W-:Y:S01]  /*17b40*/  @!P1 VIADD R5, R5, 0x1 ;  /* 0x0000000105059836 */ /* 0x000fe20000000000 */
[----:B------:R-:W-:Y:S02]  /*17b50*/  ISETP.NE.AND P1, PT, R8, RZ, PT ;  /* 0x000000ff0800720c */ /* 0x000fe40003f25270 */
[----:B------:R-:W-:-:S13]  /*17b60*/  ISETP.GE.U32.AND P0, PT, R3, R4, PT ;  /* 0x000000040300720c */ /* 0x000fda0003f06070 */
[----:B------:R-:W-:-:S04]  /*17b70*/  @P0 VIADD R5, R5, 0x1 ;  /* 0x0000000105050836 */ /* 0x000fc80000000000 */
[----:B------:R-:W-:Y:S01]  /*17b80*/  @!P2 IMAD.MOV R5, RZ, RZ, -R5 ;  /* 0x000000ffff05a224 */ /* 0x000fe200078e0a05 */
[----:B------:R-:W-:-:S05]  /*17b90*/  @!P1 LOP3.LUT R5, RZ, R8, RZ, 0x33, !PT ;  /* 0x00000008ff059212 */ /* 0x000fca00078e33ff */
[--C-:B------:R-:W-:Y:S02]  /*17ba0*/  IMAD.MOV R3, RZ, RZ, -R5.reuse ;  /* 0x000000ffff037224 */ /* 0x100fe400078e0a05 */
[C---:B------:R-:W-:Y:S02]  /*17bb0*/  IMAD R5, R8.reuse, 0x1000000, R5 ;  /* 0x0100000008057824 */ /* 0x040fe400078e0205 */
[----:B------:R-:W-:-:S04]  /*17bc0*/  IMAD R8, R8, R3, R6 ;  /* 0x0000000308087224 */ /* 0x000fc800078e0206 */
[----:B------:R-:W-:Y:S01]  /*17bd0*/  IMAD R18, R8, 0x10000, R5 ;  /* 0x0001000008127824 */ /* 0x000fe200078e0205 */
[----:B------:R-:W-:Y:S06]  /*17be0*/  BRA `(.L_x_1402) ;  /* 0x0000000000f07947 */ /* 0x000fec0003800000 */
.L_x_1401:
[----:B0---4-:R-:W0:Y:S02]  /*17bf0*/  LDC.64 R2, c[0x0][0xc90] ;  /* 0x00032400ff027b82 */ /* 0x011e240000000a00 */
[----:B0-----:R-:W-:-:S05]  /*17c00*/  IMAD.WIDE R2, R19, 0x4, R2 ;  /* 0x0000000413027825 */ /* 0x001fca00078e0202 */
[----:B------:R0:W2:Y:S02]  /*17c10*/  LDG.E R6, desc[UR36][R2.64] ;  /* 0x0000002402067981 */ /* 0x0000a4000c1e1900 */
[----:B0-----:R-:W-:Y:S02]  /*17c20*/  IMAD.MOV.U32 R2, RZ, RZ, RZ ;  /* 0x000000ffff027224 */ /* 0x001fe400078e00ff */
[----:B--2---:R-:W-:-:S05]  /*17c30*/  IMAD R7, R17, R6, RZ ;  /* 0x0000000611077224 */ /* 0x004fca00078e02ff */
[----:B------:R-:W-:-:S04]  /*17c40*/  IABS R4, R7 ;  /* 0x0000000700047213 */ /* 0x000fc80000000000 */
[----:B------:R-:W0:Y:S08]  /*17c50*/  I2F.RP R8, R4 ;  /* 0x0000000400087306 */ /* 0x000e300000209400 */
[----:B0-----:R-:W0:Y:S02]  /*17c60*/  MUFU.RCP R8, R8 ;  /* 0x0000000800087308 */ /* 0x001e240000001000 */
[----:B0-----:R-:W-:-:S06]  /*17c70*/  VIADD R9, R8, 0xffffffe ;  /* 0x0ffffffe08097836 */ /* 0x001fcc0000000000 */
[----:B------:R-:W0:Y:S02]  /*17c80*/  F2I.FTZ.U32.TRUNC.NTZ R3, R9 ;  /* 0x0000000900037305 */ /* 0x000e24000021f000 */
[----:B0-----:R-:W-:-:S04]  /*17c90*/  IMAD.MOV R11, RZ, RZ, -R3 ;  /* 0x000000ffff0b7224 */ /* 0x001fc800078e0a03 */
[----:B------:R-:W-:-:S04]  /*17ca0*/  IMAD R11, R11, R4, RZ ;  /* 0x000000040b0b7224 */ /* 0x000fc800078e02ff */
[----:B------:R-:W-:Y:S01]  /*17cb0*/  IMAD.HI.U32 R2, R3, R11, R2 ;  /* 0x0000000b03027227 */ /* 0x000fe200078e0002 */
[----:B------:R-:W-:Y:S02]  /*17cc0*/  IABS R11, R0 ;  /* 0x00000000000b7213 */ /* 0x000fe40000000000 */
[----:B------:R-:W-:-:S03]  /*17cd0*/  IABS R3, R7 ;  /* 0x0000000700037213 */ /* 0x000fc60000000000 */
[----:B------:R-:W-:-:S04]  /*17ce0*/  IMAD.HI.U32 R2, R2, R11, RZ ;  /* 0x0000000b02027227 */ /* 0x000fc800078e00ff */
[----:B------:R-:W-:-:S04]  /*17cf0*/  IMAD.MOV R3, RZ, RZ, -R3 ;  /* 0x000000ffff037224 */ /* 0x000fc800078e0a03 */
        /* <DEDUP_REMOVED lines=16> */
[----:B------:R-:W-:-:S04]  /*17e00*/  VIADDMNMX R5, R3, R5, R6, PT ;  /* 0x0000000503057246 */ /* 0x000fc80003800106 */
[----:B------:R-:W-:-:S04]  /*17e10*/  IABS R6, R5 ;  /* 0x0000000500067213 */ /* 0x000fc80000000000 */
[----:B------:R-:W0:Y:S08]  /*17e20*/  I2F.RP R8, R6 ;  /* 0x0000000600087306 */ /* 0x000e300000209400 */
[----:B0-----:R-:W0:Y:S02]  /*17e30*/  MUFU.RCP R8, R8 ;  /* 0x0000000800087308 */ /* 0x001e240000001000 */
[----:B0-----:R-:W-:Y:S01]  /*17e40*/  VIADD R3, R8, 0xffffffe ;  /* 0x0ffffffe08037836 */ /* 0x001fe20000000000 */
[----:B------:R-:W-:-:S05]  /*17e50*/  IABS R8, R5 ;  /* 0x0000000500087213 */ /* 0x000fca0000000000 */
[----:B------:R-:W0:Y:S02]  /*17e60*/  F2I.FTZ.U32.TRUNC.NTZ R3, R3 ;  /* 0x0000000300037305 */ /* 0x000e24000021f000 */
[----:B0-----:R-:W-:-:S04]  /*17e70*/  IMAD.MOV R7, RZ, RZ, -R3 ;  /* 0x000000ffff077224 */ /* 0x001fc800078e0a03 */
[----:B------:R-:W-:-:S04]  /*17e80*/  IMAD R7, R7, R6, RZ ;  /* 0x0000000607077224 */ /* 0x000fc800078e02ff */
[----:B------:R-:W-:Y:S01]  /*17e90*/  IMAD.HI.U32 R2, R3, R7, R2 ;  /* 0x0000000703027227 */ /* 0x000fe200078e0002 */
[----:B------:R-:W-:-:S03]  /*17ea0*/  IABS R7, R0 ;  /* 0x0000000000077213 */ /* 0x000fc60000000000 */
        /* <DEDUP_REMOVED lines=13> */
[----:B------:R-:W-:Y:S01]  /*17f80*/  @!P1 LOP3.LUT R2, RZ, R5, RZ, 0x33, !PT ;  /* 0x00000005ff029212 */ /* 0x000fe200078e33ff */
[----:B------:R-:W-:-:S04]  /*17f90*/  IMAD.MOV R5, RZ, RZ, -R5 ;  /* 0x000000ffff057224 */ /* 0x000fc800078e0a05 */
[----:B------:R-:W-:-:S07]  /*17fa0*/  IMAD R18, R2, R5, R3 ;  /* 0x0000000502127224 */ /* 0x000fce00078e0203 */
.L_x_1402:
[----:B------:R-:W-:-:S05]  /*17fb0*/  LOP3.LUT R2, RZ, R2, RZ, 0x33, !PT ;  /* 0x00000002ff027212 */ /* 0x000fca00078e33ff */
[----:B------:R-:W-:Y:S01]  /*17fc0*/  IMAD.IADD R17, R17, 0x1, R2 ;  /* 0x0000000111117824 */ /* 0x000fe200078e0202 */
[----:B------:R-:W-:Y:S06]  /*17fd0*/  BRA `(.L_x_1403) ;  /* 0x00000000001c7947 */ /* 0x000fec0003800000 */
.L_x_1395:
[----:B------:R-:W-:Y:S01]  /*17fe0*/  UMOV UR4, URZ ;  /* 0x0000003f00047c82 */ /* 0x000fe20008000000 */
[----:B------:R-:W-:Y:S01]  /*17ff0*/  UMOV UR5, URZ ;  /* 0x0000003f00057c82 */ /* 0x000fe20008000000 */
[----:B------:R-:W-:Y:S01]  /*18000*/  ULDC UR6, c[0x0][0xc3c] ;  /* 0x00030f0000067ab9 */ /* 0x000fe20000000800 */
[----:B------:R-:W-:Y:S02]  /*18010*/  IMAD.MOV.U32 R16, RZ, RZ, R0 ;  /* 0x000000ffff107224 */ /* 0x000fe400078e0000 */
[----:B------:R-:W-:Y:S02]  /*18020*/  IMAD.U32 R17, RZ, RZ, UR4 ;  /* 0x00000004ff117e24 */ /* 0x000fe4000f8e00ff */
[----:B------:R-:W-:Y:S02]  /*18030*/  IMAD.U32 R18, RZ, RZ, UR5 ;  /* 0x00000005ff127e24 */ /* 0x000fe4000f8e00ff */
[----:B------:R-:W-:-:S07]  /*18040*/  IMAD.U32 R19, RZ, RZ, UR6 ;  /* 0x00000006ff137e24 */ /* 0x000fce000f8e00ff */
.L_x_1403:
        /* <DEDUP_REMOVED lines=10> */
.L_x_1392:
[----:B------:R-:W-:Y:S02]  /*180f0*/  ULDC UR4, c[0x0][0xc3c] ;  /* 0x00030f0000047ab9 */ /* 0x000fe40000000800 */
[----:B-1----:R-:W-:-:S13]  /*18100*/  ISETP.GE.AND P0, PT, R19, UR4, PT ;  /* 0x0000000413007c0c */ /* 0x002fda000bf06270 */
[----:B------:R-:W-:Y:S05]  /*18110*/  @!P0 BRA `(.L_x_1404) ;  /* 0xffffffac00c88947 */ /* 0x000fea000383ffff */
[----:B------:R-:W-:Y:S05]  /*18120*/  BSYNC B8 ;  /* 0x0000000000087941 */ /* 0x000fea0003800000 */
.L_x_1331:
[----:B------:R-:W3:Y:S01]  /*18130*/  LDL.LU R0, [R1+0x10] ;  /* 0x0000100001007983 */ /* 0x000ee20000300800 */
[----:B------:R-:W-:Y:S01]  /*18140*/  BSSY B0, `(.L_x_1405) ;  /* 0x000000b000007945 */ /* 0x000fe20003800000 */
[----:B------:R-:W1:Y:S01]  /*18150*/  S2R R5, SR_CgaCtaId ;  /* 0x0000000000057919 */ /* 0x000e620000008800 */
[----:B---3--:R-:W-:-:S05]  /*18160*/  VIADD R0, R0, 0x1 ;  /* 0x0000000100007836 */ /* 0x008fca0000000000 */
[----:B0-----:R-:W-:-:S04]  /*18170*/  LEA.HI R2, R0, R0, RZ, 0x1 ;  /* 0x0000000000027211 */ /* 0x001fc800078f08ff */
[----:B------:R-:W-:Y:S02]  /*18180*/  LOP3.LUT R3, R2, 0xfffffffe, RZ, 0xc0, !PT ;  /* 0xfffffffe02037812 */ /* 0x000fe400078ec0ff */
[----:B------:R-:W-:-:S03]  /*18190*/  MOV R2, 0x400 ;  /* 0x0000040000027802 */ /* 0x000fc60000000f00 */
[----:B------:R-:W-:Y:S01]  /*181a0*/  IMAD.IADD R0, R0, 0x1, -R3 ;  /* 0x0000000100007824 */ /* 0x000fe200078e0a03 */
[----:B-1----:R-:W-:-:S04]  /*181b0*/  LEA R7, R5, R2, 0x18 ;  /* 0x0000000205077211 */ /* 0x002fc800078ec0ff */
[----:B------:R-:W-:-:S04]  /*181c0*/  SHF.L.U32 R0, R0, 0x1f, RZ ;  /* 0x0000001f00007819 */ /* 0x000fc800000006ff */
[----:B------:R-:W0:Y:S02]  /*181d0*/  SYNCS.PHASECHK.TRANS64.TRYWAIT P0, [R7+URZ+0x2a820], R0 ;  /* 0x02a82000070075a7 */ /* 0x000e24000800017f */
[----:B0-----:R-:W-:Y:S05]  /*181e0*/  @!P0 BRA `(.L_x_1406) ;  /* 0x0000003c001c8947 */ /* 0x001fea0003800000 */
.L_x_1525:
[----:B------:R-:W-:Y:S05]  /*181f0*/  BSYNC B0 ;  /* 0x0000000000007941 */ /* 0x000fea0003800000 */
.L_x_1405:
[----:B------:R-:W-:-:S03]  /*18200*/  UMOV UR4, 0xffffffff ;  /* 0xffffffff00047882 */ /* 0x000fc60000000000 */
[----:B------:R-:W-:Y:S05]  /*18210*/  BRA.DIV UR4, `(.L_x_1407) ;  /* 0x0000003e04247947 */ /* 0x000fea000b800000 */
[----:B0-----:R-:W0:Y:S02]  /*18220*/  S2R R0, SR_TID.X ;  /* 0x0000000000007919 */ /* 0x001e240000002100 */
[----:B0-----:R-:W-:-:S04]  /*18230*/  SHF.R.U32.HI R0, RZ, 0x5, R0 ;  /* 0x00000005ff007819 */ /* 0x001fc80000011600 */
[----:B------:R-:W-:-:S05]  /*18240*/  LOP3.LUT R0, R0, 0x3, RZ, 0xc0, !PT ;  /* 0x0000000300007812 */ /* 0x000fca00078ec0ff */
[----:B------:R0:W1:Y:S02]  /*18250*/  SHFL.IDX PT, R14, R0, RZ, 0x1f ;  /* 0x00001fff000e7589 */ /* 0x00006400000e0000 */
.L_x_1528:
[----:B-1----:R-:W-:Y:S01]  /*18260*/  ISETP.NE.AND P0, PT, R14, RZ, PT ;  /* 0x000000ff0e00720c */ /* 0x002fe20003f05270 */
[----:B------:R-:W-:-:S12]  /*18270*/  BSSY B0, `(.L_x_1408) ;  /* 0x0000026000007945 */ /* 0x000fd80003800000 */
[----:B------:R-:W-:Y:S05]  /*18280*/  @P0 BRA `(.L_x_1409) ;  /* 0x0000000000900947 */ /* 0x000fea0003800000 */
[----:B------:R-:W-:-:S03]  /*18290*/  UMOV UR4, 0xffffffff ;  /* 0xffffffff00047882 */ /* 0x000fc60000000000 */
[----:B------:R-:W-:Y:S05]  /*182a0*/  BRA.DIV UR4, `(.L_x_1410) ;  /* 0x0000003e04347947 */ /* 0x000fea000b800000 */
[----:B------:R-:W-:-:S13]  /*182b0*/  ELECT P6, URZ, PT ;  /* 0x00000000003f782f */ /* 0x000fda00038c0000 */
.L_x_1531:
[----:B------:R-:W-:Y:S05]  /*182c0*/  @!P6 BRA `(.L_x_1409) ;  /* 0x000000000080e947 */ /* 0x000fea0003800000 */
[----:B0-----:R-:W3:Y:S02]  /*182d0*/  LDL R0, [R1+0x14] ;  /* 0x0000140001007983 */ /* 0x001ee40000100800 */
[----:B---3--:R-:W-:-:S13]  /*182e0*/  R2UR UR4, R0 ;  /* 0x00000000000472ca */ /* 0x008fda00000e0000 */
[----:B------:R-:W-:-:S06]  /*182f0*/  ULOP3.LUT UR4, UR4, 0x2, URZ, 0xfc, !UPT ;  /* 0x0000000204047892 */ /* 0x000fcc000f8efc3f */
[----:B------:R-:W-:-:S05]  /*18300*/  IMAD.U32 R0, RZ, RZ, UR4 ;  /* 0x00000004ff007e24 */ /* 0x000fca000f8e00ff */
[----:B------:R-:W-:-:S13]  /*18310*/  ISETP.NE.AND P0, PT, R0, 0x3, PT ;  /* 0x000000030000780c */ /* 0x000fda0003f05270 */
[----:B------:R-:W-:Y:S05]  /*18320*/  @!P0 BRA `(.L_x_1411) ;  /* 0x0000000000048947 */ /* 0x000fea0003800000 */
[----:B------:R-:W-:Y:S01]  /*18330*/  BPT.TRAP 0x1 ;  /* 0x000000040000795c */ /* 0x000fe20000300000 */
.L_x_1411:
[----:B------:R-:W-:Y:S01]  /*18340*/  IMAD R5, R26, 0x8, R7 ;  /* 0x000000081a057824 */ /* 0x000fe200078e0207 */
[----:B------:R-:W-:Y:S01]  /*18350*/  SHF.L.U32 R0, R28, 0x1f, RZ ;  /* 0x0000001f1c007819 */ /* 0x000fe200000006ff */
[----:B------:R-:W-:-:S03]  /*18360*/  VIADD R26, R26, 0x1 ;  /* 0x000000011a1a7836 */ /* 0x000fc60000000000 */
[----:B------:R-:W0:Y:S02]  /*18370*/  SYNCS.PHASECHK.TRANS64.TRYWAIT P1, [R5+URZ+0x2a840], R0 ;  /* 0x02a84000050075a7 */ /* 0x000e24000802017f */
[----:B------:R-:W-:-:S04]  /*18380*/  ISETP.NE.AND P2, PT, R26, 0x2, PT ;  /* 0x000000021a00780c */ /* 0x000fc80003f45270 */
[----:B------:R-:W-:Y:S01]  /*18390*/  SEL R3, RZ, 0x1, P2 ;  /* 0x00000001ff037807 */ /* 0x000fe20001000000 */
[----:B0-----:R-:W-:Y:S08]  /*183a0*/  @!P1 BRA `(.L_x_1412) ;  /* 0x0000003c00149947 */ /* 0x001ff00003800000 */
.L_x_1532:
[----:B------:R-:W-:Y:S02]  /*183b0*/  SEL R26, R26, RZ, P2 ;  /* 0x000000ff1a1a7207 */ /* 0x000fe40001000000 */
[----:B------:R-:W-:Y:S01]  /*183c0*/  LOP3.LUT R2, R28, R3, RZ, 0x3c, !PT ;  /* 0x000000031c027212 */ /* 0x000fe200078e3cff */
[----:B------:R-:W-:Y:S06]  /*183d0*/  @!P0 BRA `(.L_x_1413) ;  /* 0x0000000000048947 */ /* 0x000fec0003800000 */
[----:B------:R-:W-:Y:S01]  /*183e0*/  BPT.TRAP 0x1 ;  /* 0x000000040000795c */ /* 0x000fe20000300000 */
.L_x_1413:
[----:B------:R-:W-:Y:S01]  /*183f0*/  IMAD R3, R26, 0x8, R7 ;  /* 0x000000081a037824 */ /* 0x000fe200078e0207 */
[----:B------:R-:W-:-:S04]  /*18400*/  SHF.L.U32 R2, R2, 0x1f, RZ ;  /* 0x0000001f02027819 */ /* 0x000fc800000006ff */
[----:B------:R-:W1:Y:S02]  /*18410*/  SYNCS.PHASECHK.TRANS64.TRYWAIT P1, [R3+URZ+0x2a840], R2 ;  /* 0x02a84002030075a7 */ /* 0x000e64000802017f */
[----:B-1----:R-:W-:Y:S05]  /*18420*/  @!P1 BRA `(.L_x_1414) ;  /* 0x0000003c00089947 */ /* 0x002fea0003800000 */
.L_x_1533:
[----:B------:R-:W-:Y:S05]  /*18430*/  @!P0 BRA `(.L_x_1415) ;  /* 0x0000000000048947 */ /* 0x000fea0003800000 */
[----:B------:R-:W-:Y:S01]  /*18440*/  BPT.TRAP 0x1 ;  /* 0x000000040000795c */ /* 0x000fe20000300000 */
.L_x_1415:
[----:B------:R-:W3:Y:S02]  /*18450*/  SYNCS.PHASECHK.TRANS64.TRYWAIT P1, [R5+URZ+0x2a860], R0 ;  /* 0x02a86000050075a7 */ /* 0x000ee4000802017f */
[----:B---3--:R-:W-:Y:S05]  /*18460*/  @!P1 BRA `(.L_x_1416) ;  /* 0x0000003c000c9947 */ /* 0x008fea0003800000 */
.L_x_1534:
[----:B------:R-:W-:Y:S05]  /*18470*/  @!P0 BRA `(.L_x_1417) ;  /* 0x0000000000048947 */ /* 0x000fea0003800000 */
[----:B------:R-:W-:Y:S01]  /*18480*/  BPT.TRAP 0x1 ;  /* 0x000000040000795c */ /* 0x000fe20000300000 */
.L_x_1417:
[----:B----4-:R4:W0:Y:S02]  /*18490*/  SYNCS.PHASECHK.TRANS64.TRYWAIT P0, [R3+URZ+0x2a860], R2 ;  /* 0x02a86002030075a7 */ /* 0x010824000800017f */
[----:B0-----:R-:W-:Y:S05]  /*184a0*/  @!P0 NANOSLEEP.SYNCS 0x989680 ;  /* 0x009896800000895d */ /* 0x001fea0003900000 */
[----:B------:R-:W0:Y:S02]  /*184b0*/  @!P0 SYNCS.PHASECHK.TRANS64 P0, [R3+URZ+0x2a860], R2 ;  /* 0x02a86002030085a7 */ /* 0x000e24000800007f */
[----:B0-----:R-:W-:Y:S05]  /*184c0*/  @!P0 BRA `(.L_x_1417) ;  /* 0xfffffffc00f08947 */ /* 0x001fea000383ffff */
.L_x_1409:
[----:B------:R-:W-:Y:S05]  /*184d0*/  BSYNC B0 ;  /* 0x0000000000007941 */ /* 0x000fea0003800000 */
.L_x_1408:
[----:B------:R-:W-:Y:S05]  /*184e0*/  EXIT ;  /* 0x000000000000794d */ /* 0x000fea0003800000 */
.L_x_1222:
[----:B0-----:R-:W-:-:S04]  /*184f0*/  IMAD.U32 R3, RZ, RZ, UR60 ;  /* 0x0000003cff037e24 */ /* 0x001fc8000f8e00ff */
[----:B------:R0:W1:Y:S03]  /*18500*/  SYNCS.PHASECHK.TRANS64.TRYWAIT P1, [R3+URZ+0x2a800], R0 ;  /* 0x02a80000030075a7 */ /* 0x000066000802017f */
[----:B-1----:R-:W-:Y:S05]  /*18510*/  @!P1 NANOSLEEP.SYNCS 0x989680 ;  /* 0x009896800000995d */ /* 0x002fea0003900000 */
[----:B------:R-:W1:Y:S02]  /*18520*/  @!P1 SYNCS.PHASECHK.TRANS64 P1, [R3+URZ+0x2a800], R0 ;  /* 0x02a80000030095a7 */ /* 0x000e64000802007f */
[----:B-1----:R-:W-:Y:S05]  /*18530*/  @!P1 BRA `(.L_x_1222) ;  /* 0xfffffffc00ec9947 */ /* 0x002fea000383ffff */
[----:B------:R-:W-:Y:S05]  /*18540*/  BRA `(.L_x_1418) ;  /* 0xfffffe9800c87947 */ /* 0x000fea000383ffff */
.L_x_1226:
[----:B-1----:R1:W2:Y:S02]  /*18550*/  SYNCS.PHASECHK.TRANS64.TRYWAIT P1, [R21+URZ+0x2a830], R0 ;  /* 0x02a83000150075a7 */ /* 0x0022a4000802017f */
[----:B--2---:R-:W-:Y:S05]  /*18560*/  @!P1 NANOSLEEP.SYNCS 0x989680 ;  /* 0x009896800000995d */ /* 0x004fea0003900000 */
[----:B------:R-:W2:Y:S02]  /*18570*/  @!P1 SYNCS.PHASECHK.TRANS64 P1, [R21+URZ+0x2a830], R0 ;  /* 0x02a83000150095a7 */ /* 0x000ea4000802007f */
[----:B--2---:R-:W-:Y:S05]  /*18580*/  @!P1 BRA `(.L_x_1226) ;  /* 0xfffffffc00f09947 */ /* 0x004fea000383ffff */
[----:B------:R-:W-:Y:S05]  /*18590*/  BRA `(.L_x_1225) ;  /* 0xfffffe9800e47947 */ /* 0x000fea000383ffff */
.L_x_1243:
[----:B-1----:R-:W-:-:S04]  /*185a0*/  IMAD.U32 R12, RZ, RZ, UR6 ;  /* 0x00000006ff0c7e24 */ /* 0x002fc8000f8e00ff */
[----:B------:R1:W2:Y:S03]  /*185b0*/  SYNCS.PHASECHK.TRANS64.TRYWAIT P1, [R12+URZ+0x2a830], R11 ;  /* 0x02a8300b0c0075a7 */ /* 0x0002a6000802017f */
[----:B--2---:R-:W-:Y:S05]  /*185c0*/  @!P1 NANOSLEEP.SYNCS 0x989680 ;  /* 0x009896800000995d */ /* 0x004fea0003900000 */
[----:B------:R-:W2:Y:S02]  /*185d0*/  @!P1 SYNCS.PHASECHK.TRANS64 P1, [R12+URZ+0x2a830], R11 ;  /* 0x02a8300b0c0095a7 */ /* 0x000ea4000802007f */
[----:B--2---:R-:W-:Y:S05]  /*185e0*/  @!P1 BRA `(.L_x_1243) ;  /* 0xfffffffc00ec9947 */ /* 0x004fea000383ffff */
[----:B------:R-:W-:Y:S05]  /*185f0*/  BRA `(.L_x_1242) ;  /* 0xfffffecc008c7947 */ /* 0x000fea000383ffff */
.L_x_1247:
[----:B01----:R-:W-:-:S04]  /*18600*/  IMAD.U32 R11, RZ, RZ, UR7 ;  /* 0x00000007ff0b7e24 */ /* 0x003fc8000f8e00ff */
[----:B------:R0:W1:Y:S03]  /*18610*/  SYNCS.PHASECHK.TRANS64.TRYWAIT P1, [R11+URZ+0x2a850], R0 ;  /* 0x02a850000b0075a7 */ /* 0x000066000802017f */
[----:B-1----:R-:W-:Y:S05]  /*18620*/  @!P1 NANOSLEEP.SYNCS 0x989680 ;  /* 0x009896800000995d */ /* 0x002fea0003900000 */
[----:B------:R-:W1:Y:S02]  /*18630*/  @!P1 SYNCS.PHASECHK.TRANS64 P1, [R11+URZ+0x2a850], R0 ;  /* 0x02a850000b0095a7 */ /* 0x000e64000802007f */
[----:B-1----:R-:W-:Y:S05]  /*18640*/  @!P1 BRA `(.L_x_1247) ;  /* 0xfffffffc00ec9947 */ /* 0x002fea000383ffff */
[----:B------:R-:W-:Y:S05]  /*18650*/  BRA `(.L_x_1246) ;  /* 0xfffffed400c07947 */ /* 0x000fea000383ffff */
.L_x_1266:
[----:B-1----:R-:W-:-:S04]  /*18660*/  IMAD.U32 R11, RZ, RZ, UR6 ;  /* 0x00000006ff0b7e24 */ /* 0x002fc8000f8e00ff */
[----:B------:R1:W2:Y:S03]  /*18670*/  SYNCS.PHASECHK.TRANS64.TRYWAIT P1, [R11+URZ+0x2a830], R8 ;  /* 0x02a830080b0075a7 */ /* 0x0002a6000802017f */
[----:B--2---:R-:W-:Y:S05]  /*18680*/  @!P1 NANOSLEEP.SYNCS 0x989680 ;  /* 0x009896800000995d */ /* 0x004fea0003900000 */
[----:B------:R-:W2:Y:S02]  /*18690*/  @!P1 SYNCS.PHASECHK.TRANS64 P1, [R11+URZ+0x2a830], R8 ;  /* 0x02a830080b0095a7 */ /* 0x000ea4000802007f */
[----:B--2---:R-:W-:Y:S05]  /*186a0*/  @!P1 BRA `(.L_x_1266) ;  /* 0xfffffffc00ec9947 */ /* 0x004fea000383ffff */
[----:B------:R-:W-:Y:S05]  /*186b0*/  BRA `(.L_x_1265) ;  /* 0xffffff04001c7947 */ /* 0x000fea000383ffff */
.L_x_1270:
[----:B-1----:R-:W-:-:S04]  /*186c0*/  IMAD.U32 R11, RZ, RZ, UR7 ;  /* 0x00000007ff0b7e24 */ /* 0x002fc8000f8e00ff */
[----:B------:R1:W3:Y:S03]  /*186d0*/  SYNCS.PHASECHK.TRANS64.TRYWAIT P1, [R11+URZ+0x2a850], R0 ;  /* 0x02a850000b0075a7 */ /* 0x0002e6000802017f */
[----:B---3--:R-:W-:Y:S05]  /*186e0*/  @!P1 NANOSLEEP.SYNCS 0x989680 ;  /* 0x009896800000995d */ /* 0x008fea0003900000 */
[----:B------:R-:W3:Y:S02]  /*186f0*/  @!P1 SYNCS.PHASECHK.TRANS64 P1, [R11+URZ+0x2a850], R0 ;  /* 0x02a850000b0095a7 */ /* 0x000ee4000802007f */
[----:B---3--:R-:W-:Y:S05]  /*18700*/  @!P1 BRA `(.L_x_1270) ;  /* 0xfffffffc00ec9947 */ /* 0x008fea000383ffff */
[----:B------:R-:W-:Y:S05]  /*18710*/  BRA `(.L_x_1269) ;  /* 0xffffff0c00507947 */ /* 0x000fea000383ffff */
.L_x_1278:
[----:B-1----:R-:W-:-:S04]  /*18720*/  IMAD.U32 R12, RZ, RZ, UR6 ;  /* 0x00000006ff0c7e24 */ /* 0x002fc8000f8e00ff */
[----:B------:R1:W2:Y:S03]  /*18730*/  SYNCS.PHASECHK.TRANS64.TRYWAIT P1, [R12+URZ+0x2a830], R11 ;  /* 0x02a8300b0c0075a7 */ /* 0x0002a6000802017f */
[----:B--2---:R-:W-:Y:S05]  /*18740*/  @!P1 NANOSLEEP.SYNCS 0x989680 ;  /* 0x009896800000995d */ /* 0x004fea0003900000 */
[----:B------:R-:W2:Y:S02]  /*18750*/  @!P1 SYNCS.PHASECHK.TRANS64 P1, [R12+URZ+0x2a830], R11 ;  /* 0x02a8300b0c0095a7 */ /* 0x000ea4000802007f */
[----:B--2---:R-:W-:Y:S05]  /*18760*/  @!P1 BRA `(.L_x_1278) ;  /* 0xfffffffc00ec9947 */ /* 0x004fea000383ffff */
[----:B------:R-:W-:Y:S05]  /*18770*/  BRA `(.L_x_1277) ;  /* 0xffffff2400a47947 */ /* 0x000fea000383ffff */
.L_x_1282:
[----:B01----:R-:W-:-:S04]  /*18780*/  IMAD.U32 R11, RZ, RZ, UR7 ;  /* 0x00000007ff0b7e24 */ /* 0x003fc8000f8e00ff */
[----:B------:R0:W1:Y:S03]  /*18790*/  SYNCS.PHASECHK.TRANS64.TRYWAIT P1, [R11+URZ+0x2a850], R0 ;  /* 0x02a850000b0075a7 */ /* 0x000066000802017f */
[----:B-1----:R-:W-:Y:S05]  /*187a0*/  @!P1 NANOSLEEP.SYNCS 0x989680 ;  /* 0x009896800000995d */ /* 0x002fea0003900000 */
[----:B------:R-:W1:Y:S02]  /*187b0*/  @!P1 SYNCS.PHASECHK.TRANS64 P1, [R11+URZ+0x2a850], R0 ;  /* 0x02a850000b0095a7 */ /* 0x000e64000802007f */
[----:B-1----:R-:W-:Y:S05]  /*187c0*/  @!P1 BRA `(.L_x_1282) ;  /* 0xfffffffc00ec9947 */ /* 0x002fea000383ffff */
[----:B------:R-:W-:Y:S05]  /*187d0*/  BRA `(.L_x_1281) ;  /* 0xffffff2c00d87947 */ /* 0x000fea000383ffff */
.L_x_1297:
[----:B-1----:R-:W-:-:S04]  /*187e0*/  IMAD.U32 R5, RZ, RZ, UR5 ;  /* 0x00000005ff057e24 */ /* 0x002fc8000f8e00ff */
[----:B------:R1:W2:Y:S03]  /*187f0*/  SYNCS.PHASECHK.TRANS64.TRYWAIT P1, [R5+URZ+0x2a850], R0 ;  /* 0x02a85000050075a7 */ /* 0x0002a6000802017f */
[----:B--2---:R-:W-:Y:S05]  /*18800*/  @!P1 NANOSLEEP.SYNCS 0x989680 ;  /* 0x009896800000995d */ /* 0x004fea0003900000 */
[----:B------:R-:W2:Y:S02]  /*18810*/  @!P1 SYNCS.PHASECHK.TRANS64 P1, [R5+URZ+0x2a850], R0 ;  /* 0x02a85000050095a7 */ /* 0x000ea4000802007f */
[----:B--2---:R-:W-:Y:S05]  /*18820*/  @!P1 BRA `(.L_x_1297) ;  /* 0xfffffffc00ec9947 */ /* 0x004fea000383ffff */
[----:B------:R-:W-:Y:S05]  /*18830*/  BRA `(.L_x_1296) ;  /* 0xffffff5c005c7947 */ /* 0x000fea000383ffff */
.L_x_1353:
[----:B------:R-:W0:Y:S01]  /*18840*/  S2R R7, SR_TID.X ;  /* 0x0000000000077919 */ /* 0x000e220000002100 */
[----:B------:R-:W-:Y:S01]  /*18850*/  BSSY B0, `(.L_x_1419) ;  /* 0x000000a000007945 */ /* 0x000fe20003800000 */
[----:B------:R-:W-:Y:S02]  /*18860*/  IMAD.MOV.U32 R12, RZ, RZ, RZ ;  /* 0x000000ffff0c7224 */ /* 0x000fe400078e00ff */
[----:B------:R-:W-:Y:S02]  /*18870*/  IMAD.MOV.U32 R11, RZ, RZ, 0x1f ;  /* 0x0000001fff0b7424 */ /* 0x000fe400078e00ff */
[----:B------:R-:W-:Y:S01]  /*18880*/  IMAD.MOV.U32 R15, RZ, RZ, -0x1 ;  /* 0xffffffffff0f7424 */ /* 0x000fe200078e00ff */
[----:B0-----:R-:W-:-:S04]  /*18890*/  SHF.R.U32.HI R7, RZ, 0x5, R7 ;  /* 0x00000005ff077819 */ /* 0x001fc80000011607 */
[----:B------:R-:W-:-:S05]  /*188a0*/  LOP3.LUT R7, R7, 0x3, RZ, 0xc0, !PT ;  /* 0x0000000307077812 */ /* 0x000fca00078ec0ff */
[----:B------:R-:W-:-:S07]  /*188b0*/  IMAD.MOV.U32 R13, RZ, RZ, R7 ;  /* 0x000000ffff0d7224 */ /* 0x000fce00078e0007 */
[----:B-----5:R-:W-:Y:S05]  /*188c0*/  WARPSYNC.COLLECTIVE R15, `(.L_x_1420) ;  /* 0x000000000f087348 */ /* 0x020fea0003c00000 */
[----:B------:R0:W1:Y:S02]  /*188d0*/  SHFL.IDX P6, R14, R13, R12, R11 ;  /* 0x0000000c0d0e7389 */ /* 0x00006400000c000b */
[----:B01---5:R-:W-:Y:S01]  /*188e0*/  ENDCOLLECTIVE ;  /* 0x000000000000791b */ /* 0x023fe20003800000 */
.L_x_1420:
[----:B------:R-:W-:Y:S05]  /*188f0*/  BSYNC B0 ;  /* 0x0000000000007941 */ /* 0x000fea0003800000 */
.L_x_1419:
[----:B------:R-:W-:Y:S05]  /*18900*/  BRA `(.L_x_1421) ;  /* 0xffffffb800c07947 */ /* 0x000fea000383ffff */
.L_x_1356:
[----:B0-----:R0:W1:Y:S02]  /*18910*/  SYNCS.PHASECHK.TRANS64.TRYWAIT P0, [R7+URZ+0x2a840], R2 ;  /* 0x02a84002070075a7 */ /* 0x001064000800017f */
[----:B-1----:R-:W-:Y:S05]  /*18920*/  @!P0 NANOSLEEP.SYNCS 0x989680 ;  /* 0x009896800000895d */ /* 0x002fea0003900000 */
[----:B------:R-:W1:Y:S02]  /*18930*/  @!P0 SYNCS.PHASECHK.TRANS64 P0, [R7+URZ+0x2a840], R2 ;  /* 0x02a84002070085a7 */ /* 0x000e64000800007f */
[----:B-1----:R-:W-:Y:S05]  /*18940*/  @!P0 BRA `(.L_x_1356) ;  /* 0xfffffffc00f08947 */ /* 0x002fea000383ffff */
[----:B------:R-:W-:Y:S05]  /*18950*/  BRA `(.L_x_1422) ;  /* 0xffffffbc00287947 */ /* 0x000fea000383ffff */
.L_x_1357:
        /* <DEDUP_REMOVED lines=8> */
.L_x_1424:
[----:B------:R-:W-:Y:S05]  /*189e0*/  BSYNC B0 ;  /* 0x0000000000007941 */ /* 0x000fea0003800000 */
.L_x_1423:
[----:B------:R-:W-:Y:S02]  /*189f0*/  IMAD.MOV.U32 R13, RZ, RZ, R4 ;  /* 0x000000ffff0d7224 */ /* 0x000fe400078e0004 */
[----:B------:R-:W-:Y:S02]  /*18a00*/  IMAD.MOV.U32 R12, RZ, RZ, RZ ;  /* 0x000000ffff0c7224 */ /* 0x000fe400078e00ff */
[----:B------:R-:W-:Y:S02]  /*18a10*/  IMAD.MOV.U32 R11, RZ, RZ, 0x181f ;  /* 0x0000181fff0b7424 */ /* 0x000fe400078e00ff */
[----:B------:R-:W-:Y:S02]  /*18a20*/  IMAD.MOV.U32 R15, RZ, RZ, -0x1 ;  /* 0xffffffffff0f7424 */ /* 0x000fe400078e00ff */
[----:B------:R-:W-:Y:S02]  /*18a30*/  IMAD.MOV.U32 R2, RZ, RZ, R14 ;  /* 0x000000ffff027224 */ /* 0x000fe400078e000e */
[----:B------:R-:W-:-:S07]  /*18a40*/  @P0 IMAD R8, R5, 0x2, R22 ;  /* 0x0000000205080824 */ /* 0x000fce00078e0216 */
[----:B------:R-:W-:Y:S05]  /*18a50*/  WARPSYNC.COLLECTIVE R15, `(.L_x_1425) ;  /* 0x000000000f087348 */ /* 0x000fea0003c00000 */
[----:B------:R0:W1:Y:S02]  /*18a60*/  SHFL.IDX P6, R14, R13, R12, R11 ;  /* 0x0000000c0d0e7389 */ /* 0x00006400000c000b */
[----:B01----:R-:W-:Y:S01]  /*18a70*/  ENDCOLLECTIVE ;  /* 0x000000000000791b */ /* 0x003fe20003800000 */
.L_x_1425:
[----:B------:R-:W-:Y:S02]  /*18a80*/  IMAD.MOV.U32 R13, RZ, RZ, R0 ;  /* 0x000000ffff0d7224 */ /* 0x000fe400078e0000 */
[----:B------:R-:W-:Y:S02]  /*18a90*/  IMAD.MOV.U32 R12, RZ, RZ, 0x1 ;  /* 0x00000001ff0c7424 */ /* 0x000fe400078e00ff */
[----:B------:R-:W-:-:S07]  /*18aa0*/  IMAD.MOV.U32 R3, RZ, RZ, R14 ;  /* 0x000000ffff037224 */ /* 0x000fce00078e000e */
[----:B------:R-:W-:Y:S05]  /*18ab0*/  WARPSYNC.COLLECTIVE R15, `(.L_x_1426) ;  /* 0x000000000f087348 */ /* 0x000fea0003c00000 */
[----:B------:R0:W1:Y:S02]  /*18ac0*/  SHFL.IDX P6, R14, R13, R12, R11 ;  /* 0x0000000c0d0e7389 */ /* 0x00006400000c000b */
[----:B01----:R-:W-:Y:S01]  /*18ad0*/  ENDCOLLECTIVE ;  /* 0x000000000000791b */ /* 0x003fe20003800000 */
.L_x_1426:
[----:B------:R-:W-:-:S05]  /*18ae0*/  @P0 LEA R3, P1, R9, R3, 0x1 ;  /* 0x0000000309030211 */ /* 0x000fca00078208ff */
[----:B------:R-:W-:Y:S01]  /*18af0*/  @P0 IMAD.X R2, RZ, RZ, R2, P1 ;  /* 0x000000ffff020224 */ /* 0x000fe200008e0602 */
[----:B------:R-:W-:-:S04]  /*18b00*/  ISETP.GE.AND P1, PT, R6, 0x11, PT ;  /* 0x000000110600780c */ /* 0x000fc80003f26270 */
        /* <DEDUP_REMOVED lines=14> */
.L_x_1427:
[----:B------:R-:W-:Y:S02]  /*18bf0*/  @P1 IMAD R8, R5, 0x2, R22 ;  /* 0x0000000205081824 */ /* 0x000fe400078e0216 */
[----:B------:R-:W-:Y:S02]  /*18c00*/  IMAD.MOV.U32 R13, RZ, RZ, R0 ;  /* 0x000000ffff0d7224 */ /* 0x000fe400078e0000 */
[----:B------:R-:W-:Y:S02]  /*18c10*/  IMAD.MOV.U32 R12, RZ, RZ, 0x2 ;  /* 0x00000002ff0c7424 */ /* 0x000fe400078e00ff */
[----:B------:R-:W-:-:S07]  /*18c20*/  IMAD.MOV.U32 R3, RZ, RZ, R14 ;  /* 0x000000ffff037224 */ /* 0x000fce00078e000e */
[----:B------:R-:W-:Y:S05]  /*18c30*/  WARPSYNC.COLLECTIVE R15, `(.L_x_1428) ;  /* 0x000000000f087348 */ /* 0x000fea0003c00000 */
[----:B------:R0:W1:Y:S02]  /*18c40*/  SHFL.IDX P6, R14, R13, R12, R11 ;  /* 0x0000000c0d0e7389 */ /* 0x00006400000c000b */
[----:B01----:R-:W-:Y:S01]  /*18c50*/  ENDCOLLECTIVE ;  /* 0x000000000000791b */ /* 0x003fe20003800000 */
.L_x_1428:
        /* <DEDUP_REMOVED lines=17> */
.L_x_1429:
[----:B------:R-:W-:Y:S02]  /*18d70*/  @P1 IMAD R8, R5, 0x2, R22 ;  /* 0x0000000205081824 */ /* 0x000fe400078e0216 */
[----:B------:R-:W-:Y:S02]  /*18d80*/  IMAD.MOV.U32 R13, RZ, RZ, R0 ;  /* 0x000000ffff0d7224 */ /* 0x000fe400078e0000 */
[----:B------:R-:W-:Y:S02]  /*18d90*/  IMAD.MOV.U32 R12, RZ, RZ, 0x3 ;  /* 0x00000003ff0c7424 */ /* 0x000fe400078e00ff */
[----:B------:R-:W-:-:S07]  /*18da0*/  IMAD.MOV.U32 R3, RZ, RZ, R14 ;  /* 0x000000ffff037224 */ /* 0x000fce00078e000e */
[----:B------:R-:W-:Y:S05]  /*18db0*/  WARPSYNC.COLLECTIVE R15, `(.L_x_1430) ;  /* 0x000000000f087348 */ /* 0x000fea0003c00000 */
[----:B------:R0:W1:Y:S02]  /*18dc0*/  SHFL.IDX P6, R14, R13, R12, R11 ;  /* 0x0000000c0d0e7389 */ /* 0x00006400000c000b */
[----:B01----:R-:W-:Y:S01]  /*18dd0*/  ENDCOLLECTIVE ;  /* 0x000000000000791b */ /* 0x003fe20003800000 */
.L_x_1430:
        /* <DEDUP_REMOVED lines=17> */
.L_x_1431:
[----:B------:R-:W-:Y:S02]  /*18ef0*/  @P1 IMAD R8, R5, 0x2, R22 ;  /* 0x0000000205081824 */ /* 0x000fe400078e0216 */
[----:B------:R-:W-:Y:S02]  /*18f00*/  IMAD.MOV.U32 R13, RZ, RZ, R0 ;  /* 0x000000ffff0d7224 */ /* 0x000fe400078e0000 */
[----:B------:R-:W-:Y:S02]  /*18f10*/  IMAD.MOV.U32 R12, RZ, RZ, 0x4 ;  /* 0x00000004ff0c7424 */ /* 0x000fe400078e00ff */
[----:B------:R-:W-:-:S07]  /*18f20*/  IMAD.MOV.U32 R3, RZ, RZ, R14 ;  /* 0x000000ffff037224 */ /* 0x000fce00078e000e */
[----:B------:R-:W-:Y:S05]  /*18f30*/  WARPSYNC.COLLECTIVE R15, `(.L_x_1432) ;  /* 0x000000000f087348 */ /* 0x000fea0003c00000 */
[----:B------:R0:W1:Y:S02]  /*18f40*/  SHFL.IDX P6, R14, R13, R12, R11 ;  /* 0x0000000c0d0e7389 */ /* 0x00006400000c000b */
[----:B01----:R-:W-:Y:S01]  /*18f50*/  ENDCOLLECTIVE ;  /* 0x000000000000791b */ /* 0x003fe20003800000 */
.L_x_1432:
        /* <DEDUP_REMOVED lines=17> */
.L_x_1433:
[----:B------:R-:W-:Y:S02]  /*19070*/  @P1 IMAD R8, R5, 0x2, R22 ;  /* 0x0000000205081824 */ /* 0x000fe400078e0216 */
[----:B------:R-:W-:Y:S02]  /*19080*/  IMAD.MOV.U32 R13, RZ, RZ, R0 ;  /* 0x000000ffff0d7224 */ /* 0x000fe400078e0000 */
[----:B------:R-:W-:Y:S02]  /*19090*/  IMAD.MOV.U32 R12, RZ, RZ, 0x5 ;  /* 0x00000005ff0c7424 */ /* 0x000fe400078e00ff */
[----:B------:R-:W-:-:S07]  /*190a0*/  IMAD.MOV.U32 R3, RZ, RZ, R14 ;  /* 0x000000ffff037224 */ /* 0x000fce00078e000e */
[----:B------:R-:W-:Y:S05]  /*190b0*/  WARPSYNC.COLLECTIVE R15, `(.L_x_1434) ;  /* 0x000000000f087348 */ /* 0x000fea0003c00000 */
[----:B------:R0:W1:Y:S02]  /*190c0*/  SHFL.IDX P6, R14, R13, R12, R11 ;  /* 0x0000000c0d0e7389 */ /* 0x00006400000c000b */
[----:B01----:R-:W-:Y:S01]  /*190d0*/  ENDCOLLECTIVE ;  /* 0x000000000000791b */ /* 0x003fe20003800000 */
.L_x_1434:
        /* <DEDUP_REMOVED lines=10> */
.L_x_1435:
        /* <DEDUP_REMOVED lines=8> */
.L_x_1362:
[----:B------:R-:W-:Y:S02]  /*19200*/  IMAD.MOV.U32 R13, RZ, RZ, R4 ;  /* 0x000000ffff0d7224 */ /* 0x000fe400078e0004 */
[----:B------:R-:W-:Y:S02]  /*19210*/  IMAD.MOV.U32 R12, RZ, RZ, RZ ;  /* 0x000000ffff0c7224 */ /* 0x000fe400078e00ff */
[----:B------:R-:W-:Y:S02]  /*19220*/  IMAD.MOV.U32 R11, RZ, RZ, 0x181f ;  /* 0x0000181fff0b7424 */ /* 0x000fe400078e00ff */
[----:B------:R-:W-:Y:S02]  /*19230*/  IMAD.MOV.U32 R15, RZ, RZ, -0x1 ;  /* 0xffffffffff0f7424 */ /* 0x000fe400078e00ff */
[----:B------:R-:W-:Y:S02]  /*19240*/  IMAD R30, R30, R6, RZ ;  /* 0x000000061e1e7224 */ /* 0x000fe400078e02ff */
[----:B------:R-:W-:-:S07]  /*19250*/  IMAD.IADD R27, R9, 0x1, R27 ;  /* 0x00000001091b7824 */ /* 0x000fce00078e021b */
[----:B------:R-:W-:Y:S05]  /*19260*/  WARPSYNC.COLLECTIVE R15, `(.L_x_1437) ;  /* 0x000000000f087348 */ /* 0x000fea0003c00000 */
[----:B------:R0:W1:Y:S02]  /*19270*/  SHFL.IDX P6, R14, R13, R12, R11 ;  /* 0x0000000c0d0e7389 */ /* 0x00006400000c000b */
[----:B01----:R-:W-:Y:S01]  /*19280*/  ENDCOLLECTIVE ;  /* 0x000000000000791b */ /* 0x003fe20003800000 */
.L_x_1437:
[C---:B------:R-:W-:Y:S01]  /*19290*/  VIADD R5, R27.reuse, 0x10 ;  /* 0x000000101b057836 */ /* 0x040fe20000000000 */
[----:B------:R-:W-:Y:S01]  /*192a0*/  ISETP.GE.AND P1, PT, R27, R30, PT ;  /* 0x0000001e1b00720c */ /* 0x000fe20003f26270 */
[----:B------:R-:W-:Y:S02]  /*192b0*/  IMAD.MOV.U32 R13, RZ, RZ, R0 ;  /* 0x000000ffff0d7224 */ /* 0x000fe400078e0000 */
[----:B------:R-:W-:-:S10]  /*192c0*/  IMAD.MOV.U32 R2, RZ, RZ, R14 ;  /* 0x000000ffff027224 */ /* 0x000fd400078e000e */
[----:B------:R-:W-:Y:S05]  /*192d0*/  WARPSYNC.COLLECTIVE R15, `(.L_x_1438) ;  /* 0x000000000f087348 */ /* 0x000fea0003c00000 */
[----:B------:R0:W1:Y:S02]  /*192e0*/  SHFL.IDX P6, R14, R13, R12, R11 ;  /* 0x0000000c0d0e7389 */ /* 0x00006400000c000b */
[----:B01----:R-:W-:Y:S01]  /*192f0*/  ENDCOLLECTIVE ;  /* 0x000000000000791b */ /* 0x003fe20003800000 */
.L_x_1438:
        /* <DEDUP_REMOVED lines=8> */
.L_x_1439:
[----:B------:R-:W-:Y:S01]  /*19380*/  @!PT LDS RZ, [RZ] ;  /* 0x00000000fffff984 */ /* 0x000fe20000000800 */
[----:B------:R-:W-:Y:S01]  /*19390*/  @!PT LDS RZ, [RZ] ;  /* 0x00000000fffff984 */ /* 0x000fe20000000800 */
[----:B------:R-:W-:Y:S01]  /*193a0*/  @!PT LDS RZ, [RZ] ;  /* 0x00000000fffff984 */ /* 0x000fe20000000800 */
[----:B------:R-:W-:Y:S04]  /*193b0*/  @!P1 LDGSTS.E.BYPASS.LTC128B.128 [R33+0xc400], desc[UR36][R2.64], !P3 ;  /* 0x0c40000002219fae */ /* 0x000fe8000d901d64 */
[----:B------:R-:W-:Y:S04]  /*193c0*/  @!P1 LDGSTS.E.BYPASS.LTC128B.128 [R33+0x10400], desc[UR36][R2.64+0x80], !P2 ;  /* 0x1040008002219fae */ /* 0x000fe8000d101d64 */
[----:B------:R0:W-:Y:S01]  /*193d0*/  @!P1 LDGSTS.E.BYPASS.LTC128B.128 [R33+0x14400], desc[UR36][R2.64+0x100], !P0 ;  /* 0x1440010002219fae */ /* 0x0001e2000c101d64 */
[----:B------:R-:W-:Y:S01]  /*193e0*/  ISETP.GE.AND P1, PT, R5, R30, PT ;  /* 0x0000001e0500720c */ /* 0x000fe20003f26270 */
[----:B------:R-:W-:-:S02]  /*193f0*/  IMAD.MOV.U32 R13, RZ, RZ, R0 ;  /* 0x000000ffff0d7224 */ /* 0x000fc400078e0000 */
[----:B0-----:R-:W-:-:S10]  /*19400*/  IMAD.MOV.U32 R2, RZ, RZ, R14 ;  /* 0x000000ffff027224 */ /* 0x001fd400078e000e */
[----:B------:R-:W-:Y:S05]  /*19410*/  WARPSYNC.COLLECTIVE R15, `(.L_x_1440) ;  /* 0x000000000f087348 */ /* 0x000fea0003c00000 */
[----:B------:R0:W1:Y:S02]  /*19420*/  SHFL.IDX P6, R14, R13, R12, R11 ;  /* 0x0000000c0d0e7389 */ /* 0x00006400000c000b */
[----:B01----:R-:W-:Y:S01]  /*19430*/  ENDCOLLECTIVE ;  /* 0x000000000000791b */ /* 0x003fe20003800000 */
.L_x_1440:
        /* <DEDUP_REMOVED lines=8> */
.L_x_1441:
        /* <DEDUP_REMOVED lines=14> */
.L_x_1442:
        /* <DEDUP_REMOVED lines=8> */
.L_x_1443:
        /* <DEDUP_REMOVED lines=14> */
.L_x_1444:
        /* <DEDUP_REMOVED lines=8> */
.L_x_1445:
        /* <DEDUP_REMOVED lines=14> */
.L_x_1446:
        /* <DEDUP_REMOVED lines=8> */
.L_x_1447:
        /* <DEDUP_REMOVED lines=14> */
.L_x_1448:
        /* <DEDUP_REMOVED lines=8> */
.L_x_1449:
        /* <DEDUP_REMOVED lines=14> */
.L_x_1450:
        /* <DEDUP_REMOVED lines=8> */
.L_x_1451:
        /* <DEDUP_REMOVED lines=12> */
.L_x_1452:
[----:B------:R-:W-:Y:S05]  /*19c60*/  BRA `(.L_x_1453) ;  /* 0xffffffb800ec7947 */ /* 0x000fea000383ffff */
.L_x_1367:
[----:B0-----:R0:W1:Y:S02]  /*19c70*/  SYNCS.PHASECHK.TRANS64.TRYWAIT P0, [R22+URZ+0x2a820], R3 ;  /* 0x02a82003160075a7 */ /* 0x001064000800017f */
[----:B-1----:R-:W-:Y:S05]  /*19c80*/  @!P0 NANOSLEEP.SYNCS 0x989680 ;  /* 0x009896800000895d */ /* 0x002fea0003900000 */
[----:B------:R-:W1:Y:S02]  /*19c90*/  @!P0 SYNCS.PHASECHK.TRANS64 P0, [R22+URZ+0x2a820], R3 ;  /* 0x02a82003160085a7 */ /* 0x000e64000800007f */
[----:B-1----:R-:W-:Y:S05]  /*19ca0*/  @!P0 BRA `(.L_x_1367) ;  /* 0xfffffffc00f08947 */ /* 0x002fea000383ffff */
[----:B------:R-:W-:Y:S05]  /*19cb0*/  BRA `(.L_x_1454) ;  /* 0xffffffbc00647947 */ /* 0x000fea000383ffff */
.L_x_1372:
[----:B0-----:R0:W1:Y:S02]  /*19cc0*/  SYNCS.PHASECHK.TRANS64.TRYWAIT P0, [R6+URZ+0x2a840], R3 ;  /* 0x02a84003060075a7 */ /* 0x001064000800017f */
[----:B-1----:R-:W-:Y:S05]  /*19cd0*/  @!P0 NANOSLEEP.SYNCS 0x989680 ;  /* 0x009896800000895d */ /* 0x002fea0003900000 */
[----:B------:R-:W1:Y:S02]  /*19ce0*/  @!P0 SYNCS.PHASECHK.TRANS64 P0, [R6+URZ+0x2a840], R3 ;  /* 0x02a84003060085a7 */ /* 0x000e64000800007f */
[----:B-1----:R-:W-:Y:S05]  /*19cf0*/  @!P0 BRA `(.L_x_1372) ;  /* 0xfffffffc00f08947 */ /* 0x002fea000383ffff */
[----:B------:R-:W-:Y:S05]  /*19d00*/  BRA `(.L_x_1455) ;  /* 0xffffffc000287947 */ /* 0x000fea000383ffff */
.L_x_1373:
[----:B------:R-:W-:Y:S01]  /*19d10*/  BSSY B1, `(.L_x_1456) ;  /* 0x0000008000017945 */ /* 0x000fe20003800000 */
[----:B------:R-:W-:Y:S02]  /*19d20*/  IMAD.MOV.U32 R13, RZ, RZ, R5 ;  /* 0x000000ffff0d7224 */ /* 0x000fe400078e0005 */
[----:B------:R-:W-:Y:S02]  /*19d30*/  IMAD.MOV.U32 R12, RZ, RZ, RZ ;  /* 0x000000ffff0c7224 */ /* 0x000fe400078e00ff */
[----:B------:R-:W-:Y:S02]  /*19d40*/  IMAD.MOV.U32 R11, RZ, RZ, 0x181f ;  /* 0x0000181fff0b7424 */ /* 0x000fe400078e00ff */
[----:B------:R-:W-:-:S07]  /*19d50*/  IMAD.MOV.U32 R15, RZ, RZ, -0x1 ;  /* 0xffffffffff0f7424 */ /* 0x000fce00078e00ff */
[----:B--2---:R-:W-:Y:S05]  /*19d60*/  WARPSYNC.COLLECTIVE R15, `(.L_x_1457) ;  /* 0x000000000f087348 */ /* 0x004fea0003c00000 */
[----:B--2---:R0:W1:Y:S02]  /*19d70*/  SHFL.IDX P6, R14, R13, R12, R11 ;  /* 0x0000000c0d0e7389 */ /* 0x00406400000c000b */
[----:B01----:R-:W-:Y:S01]  /*19d80*/  ENDCOLLECTIVE ;  /* 0x000000000000791b */ /* 0x003fe20003800000 */
.L_x_1457:
[----:B------:R-:W-:Y:S05]  /*19d90*/  BSYNC B1 ;  /* 0x0000000000017941 */ /* 0x000fea0003800000 */
.L_x_1456:
[----:B------:R-:W0:Y:S01]  /*19da0*/  S2R R35, SR_TID.X ;  /* 0x0000000000237919 */ /* 0x000e220000002100 */
[----:B------:R-:W-:Y:S02]  /*19db0*/  IMAD.MOV.U32 R13, RZ, RZ, R9 ;  /* 0x000000ffff0d7224 */ /* 0x000fe400078e0009 */
[----:B------:R-:W-:Y:S02]  /*19dc0*/  IMAD.MOV.U32 R12, RZ, RZ, RZ ;  /* 0x000000ffff0c7224 */ /* 0x000fe400078e00ff */
[----:B------:R-:W-:Y:S02]  /*19dd0*/  IMAD.MOV.U32 R11, RZ, RZ, 0x181f ;  /* 0x0000181fff0b7424 */ /* 0x000fe400078e00ff */
[----:B------:R-:W-:Y:S02]  /*19de0*/  IMAD.MOV.U32 R15, RZ, RZ, -0x1 ;  /* 0xffffffffff0f7424 */ /* 0x000fe400078e00ff */
[----:B------:R-:W-:Y:S02]  /*19df0*/  IMAD.MOV.U32 R3, RZ, RZ, R14 ;  /* 0x000000ffff037224 */ /* 0x000fe400078e000e */
[----:B------:R-:W-:-:S07]  /*19e00*/  IMAD R4, R4, 0x2, R22 ;  /* 0x0000000204047824 */ /* 0x000fce00078e0216 */
[----:B0-----:R-:W-:Y:S05]  /*19e10*/  WARPSYNC.COLLECTIVE R15, `(.L_x_1458) ;  /* 0x000000000f087348 */ /* 0x001fea0003c00000 */
[----:B------:R1:W2:Y:S02]  /*19e20*/  SHFL.IDX P6, R14, R13, R12, R11 ;  /* 0x0000000c0d0e7389 */ /* 0x0002a400000c000b */
[----:B012---:R-:W-:Y:S01]  /*19e30*/  ENDCOLLECTIVE ;  /* 0x000000000000791b */ /* 0x007fe20003800000 */
.L_x_1458:
[----:B------:R-:W-:Y:S02]  /*19e40*/  IMAD.MOV.U32 R13, RZ, RZ, R5 ;  /* 0x000000ffff0d7224 */ /* 0x000fe400078e0005 */
[----:B------:R-:W-:Y:S02]  /*19e50*/  IMAD.MOV.U32 R12, RZ, RZ, 0x1 ;  /* 0x00000001ff0c7424 */ /* 0x000fe400078e00ff */
[----:B------:R-:W-:Y:S02]  /*19e60*/  IMAD.SHL.U32 R35, R35, 0x8, RZ ;  /* 0x0000000823237824 */ /* 0x000fe400078e00ff */
[----:B------:R-:W-:-:S03]  /*19e70*/  IMAD.MOV.U32 R2, RZ, RZ, R14 ;  /* 0x000000ffff027224 */ /* 0x000fc600078e000e */
[----:B------:R-:W-:-:S07]  /*19e80*/  LOP3.LUT R35, R35, 0x38, RZ, 0xc0, !PT ;  /* 0x0000003823237812 */ /* 0x000fce00078ec0ff */
[----:B------:R-:W-:Y:S05]  /*19e90*/  WARPSYNC.COLLECTIVE R15, `(.L_x_1459) ;  /* 0x000000000f087348 */ /* 0x000fea0003c00000 */
[----:B------:R0:W1:Y:S02]  /*19ea0*/  SHFL.IDX P6, R14, R13, R12, R11 ;  /* 0x0000000c0d0e7389 */ /* 0x00006400000c000b */
[----:B01----:R-:W-:Y:S01]  /*19eb0*/  ENDCOLLECTIVE ;  /* 0x000000000000791b */ /* 0x003fe20003800000 */
.L_x_1459:
[----:B------:R-:W-:-:S05]  /*19ec0*/  IMAD.SHL.U32 R0, R35, 0x2, RZ ;  /* 0x0000000223007824 */ /* 0x000fca00078e00ff */
[----:B------:R-:W-:-:S05]  /*19ed0*/  IADD3 R2, P0, R2, R0, RZ ;  /* 0x0000000002027210 */ /* 0x000fca0007f1e0ff */
[----:B------:R-:W-:Y:S02]  /*19ee0*/  IMAD.X R3, RZ, RZ, R3, P0 ;  /* 0x000000ffff037224 */ /* 0x000fe400000e0603 */
[----:B------:R-:W-:-:S03]  /*19ef0*/  IMAD.MOV.U32 R13, RZ, RZ, R9 ;  /* 0x000000ffff0d7224 */ /* 0x000fc600078e0009 */
        /* <DEDUP_REMOVED lines=10> */
.L_x_1460:
[----:B------:R-:W-:Y:S02]  /*19fa0*/  IMAD.MOV.U32 R13, RZ, RZ, R5 ;  /* 0x000000ffff0d7224 */ /* 0x000fe400078e0005 */
[----:B------:R-:W-:Y:S02]  /*19fb0*/  IMAD.MOV.U32 R12, RZ, RZ, 0x2 ;  /* 0x00000002ff0c7424 */ /* 0x000fe400078e00ff */
[----:B------:R-:W-:-:S07]  /*19fc0*/  IMAD.MOV.U32 R2, RZ, RZ, R14 ;  /* 0x000000ffff027224 */ /* 0x000fce00078e000e */
[----:B------:R-:W-:Y:S05]  /*19fd0*/  WARPSYNC.COLLECTIVE R15, `(.L_x_1461) ;  /* 0x000000000f087348 */ /* 0x000fea0003c00000 */
[----:B------:R0:W1:Y:S02]  /*19fe0*/  SHFL.IDX P6, R14, R13, R12, R11 ;  /* 0x0000000c0d0e7389 */ /* 0x00006400000c000b */
[----:B01----:R-:W-:Y:S01]  /*19ff0*/  ENDCOLLECTIVE ;  /* 0x000000000000791b */ /* 0x003fe20003800000 */
.L_x_1461:
        /* <DEDUP_REMOVED lines=13> */
.L_x_1462:
[----:B------:R-:W-:Y:S02]  /*1a0d0*/  IMAD.MOV.U32 R13, RZ, RZ, R5 ;  /* 0x000000ffff0d7224 */ /* 0x000fe400078e0005 */
[----:B------:R-:W-:Y:S02]  /*1a0e0*/  IMAD.MOV.U32 R12, RZ, RZ, 0x3 ;  /* 0x00000003ff0c7424 */ /* 0x000fe400078e00ff */
[----:B------:R-:W-:-:S07]  /*1a0f0*/  IMAD.MOV.U32 R2, RZ, RZ, R14 ;  /* 0x000000ffff027224 */ /* 0x000fce00078e000e */
[----:B------:R-:W-:Y:S05]  /*1a100*/  WARPSYNC.COLLECTIVE R15, `(.L_x_1463) ;  /* 0x000000000f087348 */ /* 0x000fea0003c00000 */
[----:B------:R0:W1:Y:S02]  /*1a110*/  SHFL.IDX P6, R14, R13, R12, R11 ;  /* 0x0000000c0d0e7389 */ /* 0x00006400000c000b */
[----:B01----:R-:W-:Y:S01]  /*1a120*/  ENDCOLLECTIVE ;  /* 0x000000000000791b */ /* 0x003fe20003800000 */
.L_x_1463:
        /* <DEDUP_REMOVED lines=13> */
.L_x_1464:
[----:B------:R-:W-:Y:S02]  /*1a200*/  IMAD.MOV.U32 R13, RZ, RZ, R5 ;  /* 0x000000ffff0d7224 */ /* 0x000fe400078e0005 */
[----:B------:R-:W-:Y:S02]  /*1a210*/  IMAD.MOV.U32 R12, RZ, RZ, 0x4 ;  /* 0x00000004ff0c7424 */ /* 0x000fe400078e00ff */
[----:B------:R-:W-:-:S07]  /*1a220*/  IMAD.MOV.U32 R2, RZ, RZ, R14 ;  /* 0x000000ffff027224 */ /* 0x000fce00078e000e */
[----:B------:R-:W-:Y:S05]  /*1a230*/  WARPSYNC.COLLECTIVE R15, `(.L_x_1465) ;  /* 0x000000000f087348 */ /* 0x000fea0003c00000 */
[----:B------:R0:W1:Y:S02]  /*1a240*/  SHFL.IDX P6, R14, R13, R12, R11 ;  /* 0x0000000c0d0e7389 */ /* 0x00006400000c000b */
[----:B01----:R-:W-:Y:S01]  /*1a250*/  ENDCOLLECTIVE ;  /* 0x000000000000791b */ /* 0x003fe20003800000 */
.L_x_1465:
        /* <DEDUP_REMOVED lines=13> */
.L_x_1466:
[----:B------:R-:W-:Y:S02]  /*1a330*/  IMAD.MOV.U32 R13, RZ, RZ, R5 ;  /* 0x000000ffff0d7224 */ /* 0x000fe400078e0005 */
[----:B------:R-:W-:Y:S02]  /*1a340*/  IMAD.MOV.U32 R12, RZ, RZ, 0x5 ;  /* 0x00000005ff0c7424 */ /* 0x000fe400078e00ff */
[----:B------:R-:W-:-:S07]  /*1a350*/  IMAD.MOV.U32 R2, RZ, RZ, R14 ;  /* 0x000000ffff027224 */ /* 0x000fce00078e000e */
[----:B------:R-:W-:Y:S05]  /*1a360*/  WARPSYNC.COLLECTIVE R15, `(.L_x_1467) ;  /* 0x000000000f087348 */ /* 0x000fea0003c00000 */
[----:B------:R0:W1:Y:S02]  /*1a370*/  SHFL.IDX P6, R14, R13, R12, R11 ;  /* 0x0000000c0d0e7389 */ /* 0x00006400000c000b */
[----:B01----:R-:W-:Y:S01]  /*1a380*/  ENDCOLLECTIVE ;  /* 0x000000000000791b */ /* 0x003fe20003800000 */
.L_x_1467:
        /* <DEDUP_REMOVED lines=13> */
.L_x_1468:
[----:B------:R-:W-:Y:S01]  /*1a460*/  IMAD.MOV.U32 R2, RZ, RZ, R14 ;  /* 0x000000ffff027224 */ /* 0x000fe200078e000e */
[----:B------:R-:W-:Y:S06]  /*1a470*/  BRA `(.L_x_1469) ;  /* 0xffffffbc00587947 */ /* 0x000fec000383ffff */
.L_x_1378:
[----:B-1----:R1:W4:Y:S02]  /*1a480*/  SYNCS.PHASECHK.TRANS64.TRYWAIT P0, [R4+URZ+0x2a860], R2 ;  /* 0x02a86002040075a7 */ /* 0x002324000800017f */
[----:B----4-:R-:W-:Y:S05]  /*1a490*/  @!P0 NANOSLEEP.SYNCS 0x989680 ;  /* 0x009896800000895d */ /* 0x010fea0003900000 */
[----:B------:R-:W4:Y:S02]  /*1a4a0*/  @!P0 SYNCS.PHASECHK.TRANS64 P0, [R4+URZ+0x2a860], R2 ;  /* 0x02a86002040085a7 */ /* 0x000f24000800007f */
[----:B----4-:R-:W-:Y:S05]  /*1a4b0*/  @!P0 BRA `(.L_x_1378) ;  /* 0xfffffffc00f08947 */ /* 0x010fea000383ffff */
[----:B------:R-:W-:Y:S05]  /*1a4c0*/  BRA `(.L_x_1470) ;  /* 0xffffffbc00b47947 */ /* 0x000fea000383ffff */
.L_x_1379:
        /* <DEDUP_REMOVED lines=8> */
.L_x_1472:
[----:B------:R-:W-:Y:S05]  /*1a550*/  BSYNC B1 ;  /* 0x0000000000017941 */ /* 0x000fea0003800000 */
.L_x_1471:
[----:B------:R-:W-:Y:S02]  /*1a560*/  IMAD.MOV.U32 R13, RZ, RZ, R17 ;  /* 0x000000ffff0d7224 */ /* 0x000fe400078e0011 */
[----:B------:R-:W-:Y:S02]  /*1a570*/  IMAD.MOV.U32 R12, RZ, RZ, RZ ;  /* 0x000000ffff0c7224 */ /* 0x000fe400078e00ff */
[----:B------:R-:W-:Y:S02]  /*1a580*/  IMAD.MOV.U32 R11, RZ, RZ, 0x181f ;  /* 0x0000181fff0b7424 */ /* 0x000fe400078e00ff */
[----:B------:R-:W-:Y:S02]  /*1a590*/  IMAD.MOV.U32 R15, RZ, RZ, -0x1 ;  /* 0xffffffffff0f7424 */ /* 0x000fe400078e00ff */
[----:B------:R-:W-:Y:S02]  /*1a5a0*/  IMAD.MOV.U32 R3, RZ, RZ, R14 ;  /* 0x000000ffff037224 */ /* 0x000fe400078e000e */
[----:B------:R-:W-:-:S07]  /*1a5b0*/  IMAD R5, R5, 0x2, R22 ;  /* 0x0000000205057824 */ /* 0x000fce00078e0216 */
[----:B------:R-:W-:Y:S05]  /*1a5c0*/  WARPSYNC.COLLECTIVE R15, `(.L_x_1473) ;  /* 0x000000000f087348 */ /* 0x000fea0003c00000 */
[----:B------:R0:W1:Y:S02]  /*1a5d0*/  SHFL.IDX P6, R14, R13, R12, R11 ;  /* 0x0000000c0d0e7389 */ /* 0x00006400000c000b */
[----:B01----:R-:W-:Y:S01]  /*1a5e0*/  ENDCOLLECTIVE ;  /* 0x000000000000791b */ /* 0x003fe20003800000 */
.L_x_1473:
[----:B------:R-:W-:Y:S02]  /*1a5f0*/  IMAD.MOV.U32 R13, RZ, RZ, R18 ;  /* 0x000000ffff0d7224 */ /* 0x000fe400078e0012 */
[----:B------:R-:W-:Y:S02]  /*1a600*/  IMAD.MOV.U32 R12, RZ, RZ, 0x1 ;  /* 0x00000001ff0c7424 */ /* 0x000fe400078e00ff */
[----:B------:R-:W-:-:S07]  /*1a610*/  IMAD.MOV.U32 R2, RZ, RZ, R14 ;  /* 0x000000ffff027224 */ /* 0x000fce00078e000e */
[----:B------:R-:W-:Y:S05]  /*1a620*/  WARPSYNC.COLLECTIVE R15, `(.L_x_1474) ;  /* 0x000000000f087348 */ /* 0x000fea0003c00000 */
[----:B------:R0:W1:Y:S02]  /*1a630*/  SHFL.IDX P6, R14, R13, R12, R11 ;  /* 0x0000000c0d0e7389 */ /* 0x00006400000c000b */
[----:B01----:R-:W-:Y:S01]  /*1a640*/  ENDCOLLECTIVE ;  /* 0x000000000000791b */ /* 0x003fe20003800000 */
.L_x_1474:
        /* <DEDUP_REMOVED lines=15> */
.L_x_1475:
[----:B------:R-:W-:Y:S02]  /*1a740*/  IMAD.MOV.U32 R13, RZ, RZ, R18 ;  /* 0x000000ffff0d7224 */ /* 0x000fe400078e0012 */
[----:B------:R-:W-:Y:S02]  /*1a750*/  IMAD.MOV.U32 R12, RZ, RZ, 0x2 ;  /* 0x00000002ff0c7424 */ /* 0x000fe400078e00ff */
[----:B------:R-:W-:-:S07]  /*1a760*/  IMAD.MOV.U32 R2, RZ, RZ, R14 ;  /* 0x000000ffff027224 */ /* 0x000fce00078e000e */
[----:B------:R-:W-:Y:S05]  /*1a770*/  WARPSYNC.COLLECTIVE R15, `(.L_x_1476) ;  /* 0x000000000f087348 */ /* 0x000fea0003c00000 */
[----:B------:R0:W1:Y:S02]  /*1a780*/  SHFL.IDX P6, R14, R13, R12, R11 ;  /* 0x0000000c0d0e7389 */ /* 0x00006400000c000b */
[----:B01----:R-:W-:Y:S01]  /*1a790*/  ENDCOLLECTIVE ;  /* 0x000000000000791b */ /* 0x003fe20003800000 */
.L_x_1476:
        /* <DEDUP_REMOVED lines=14> */
.L_x_1477:
[----:B------:R-:W-:Y:S02]  /*1a880*/  IMAD.MOV.U32 R13, RZ, RZ, R18 ;  /* 0x000000ffff0d7224 */ /* 0x000fe400078e0012 */
[----:B------:R-:W-:Y:S02]  /*1a890*/  IMAD.MOV.U32 R12, RZ, RZ, 0x3 ;  /* 0x00000003ff0c7424 */ /* 0x000fe400078e00ff */
[----:B------:R-:W-:-:S07]  /*1a8a0*/  IMAD.MOV.U32 R2, RZ, RZ, R14 ;  /* 0x000000ffff027224 */ /* 0x000fce00078e000e */
[----:B------:R-:W-:Y:S05]  /*1a8b0*/  WARPSYNC.COLLECTIVE R15, `(.L_x_1478) ;  /* 0x000000000f087348 */ /* 0x000fea0003c00000 */
[----:B------:R0:W1:Y:S02]  /*1a8c0*/  SHFL.IDX P6, R14, R13, R12, R11 ;  /* 0x0000000c0d0e7389 */ /* 0x00006400000c000b */
[----:B01----:R-:W-:Y:S01]  /*1a8d0*/  ENDCOLLECTIVE ;  /* 0x000000000000791b */ /* 0x003fe20003800000 */
.L_x_1478:
        /* <DEDUP_REMOVED lines=14> */
.L_x_1479:
[----:B------:R-:W-:Y:S02]  /*1a9c0*/  IMAD.MOV.U32 R13, RZ, RZ, R18 ;  /* 0x000000ffff0d7224 */ /* 0x000fe400078e0012 */
[----:B------:R-:W-:Y:S02]  /*1a9d0*/  IMAD.MOV.U32 R12, RZ, RZ, 0x4 ;  /* 0x00000004ff0c7424 */ /* 0x000fe400078e00ff */
[----:B------:R-:W-:-:S07]  /*1a9e0*/  IMAD.MOV.U32 R2, RZ, RZ, R14 ;  /* 0x000000ffff027224 */ /* 0x000fce00078e000e */
[----:B------:R-:W-:Y:S05]  /*1a9f0*/  WARPSYNC.COLLECTIVE R15, `(.L_x_1480) ;  /* 0x000000000f087348 */ /* 0x000fea0003c00000 */
[----:B------:R0:W1:Y:S02]  /*1aa00*/  SHFL.IDX P6, R14, R13, R12, R11 ;  /* 0x0000000c0d0e7389 */ /* 0x00006400000c000b */
[----:B01----:R-:W-:Y:S01]  /*1aa10*/  ENDCOLLECTIVE ;  /* 0x000000000000791b */ /* 0x003fe20003800000 */
.L_x_1480:
        /* <DEDUP_REMOVED lines=14> */
.L_x_1481:
[----:B------:R-:W-:Y:S02]  /*1ab00*/  IMAD.MOV.U32 R13, RZ, RZ, R18 ;  /* 0x000000ffff0d7224 */ /* 0x000fe400078e0012 */
[----:B------:R-:W-:Y:S02]  /*1ab10*/  IMAD.MOV.U32 R12, RZ, RZ, 0x5 ;  /* 0x00000005ff0c7424 */ /* 0x000fe400078e00ff */
[----:B------:R-:W-:-:S07]  /*1ab20*/  IMAD.MOV.U32 R2, RZ, RZ, R14 ;  /* 0x000000ffff027224 */ /* 0x000fce00078e000e */
[----:B------:R-:W-:Y:S05]  /*1ab30*/  WARPSYNC.COLLECTIVE R15, `(.L_x_1482) ;  /* 0x000000000f087348 */ /* 0x000fea0003c00000 */
[----:B------:R0:W1:Y:S02]  /*1ab40*/  SHFL.IDX P6, R14, R13, R12, R11 ;  /* 0x0000000c0d0e7389 */ /* 0x00006400000c000b */
[----:B01----:R-:W-:Y:S01]  /*1ab50*/  ENDCOLLECTIVE ;  /* 0x000000000000791b */ /* 0x003fe20003800000 */
.L_x_1482:
        /* <DEDUP_REMOVED lines=13> */
.L_x_1483:
[----:B------:R-:W-:Y:S01]  /*1ac30*/  @!PT LDS RZ, [RZ] ;  /* 0x00000000fffff984 */ /* 0x000fe20000000800 */
[----:B------:R-:W-:Y:S01]  /*1ac40*/  @!PT LDS RZ, [RZ] ;  /* 0x00000000fffff984 */ /* 0x000fe20000000800 */
[----:B------:R-:W-:Y:S01]  /*1ac50*/  @!PT LDS RZ, [RZ] ;  /* 0x00000000fffff984 */ /* 0x000fe20000000800 */
[----:B------:R1:W-:Y:S01]  /*1ac60*/  LDGSTS.E.BYPASS.LTC128B.128 [R5+0x5400], desc[UR36][R2.64+0x80], !P2 ;  /* 0x0540008002057fae */ /* 0x0003e2000d101d64 */
[----:B------:R-:W-:Y:S05]  /*1ac70*/  BRA `(.L_x_1484) ;  /* 0xffffffb800a07947 */ /* 0x000fea000383ffff */
.L_x_1387:
[----:B0-----:R0:W1:Y:S02]  /*1ac80*/  SYNCS.PHASECHK.TRANS64.TRYWAIT P0, [R0+URZ+0x2a860], R3 ;  /* 0x02a86003000075a7 */ /* 0x001064000800017f */
[----:B-1----:R-:W-:Y:S05]  /*1ac90*/  @!P0 NANOSLEEP.SYNCS 0x989680 ;  /* 0x009896800000895d */ /* 0x002fea0003900000 */
[----:B------:R-:W1:Y:S02]  /*1aca0*/  @!P0 SYNCS.PHASECHK.TRANS64 P0, [R0+URZ+0x2a860], R3 ;  /* 0x02a86003000085a7 */ /* 0x000e64000800007f */
[----:B-1----:R-:W-:Y:S05]  /*1acb0*/  @!P0 BRA `(.L_x_1387) ;  /* 0xfffffffc00f08947 */ /* 0x002fea000383ffff */
[----:B------:R-:W-:Y:S05]  /*1acc0*/  BRA `(.L_x_1485) ;  /* 0xffffffbc00b07947 */ /* 0x000fea000383ffff */
.L_x_1388:
[----:B------:R-:W-:Y:S01]  /*1acd0*/  BSSY B0, `(.L_x_1486) ;  /* 0x0000008000007945 */ /* 0x000fe20003800000 */
[----:B------:R-:W-:Y:S02]  /*1ace0*/  IMAD.MOV.U32 R13, RZ, RZ, R18 ;  /* 0x000000ffff0d7224 */ /* 0x000fe400078e0012 */
[----:B------:R-:W-:Y:S02]  /*1acf0*/  IMAD.MOV.U32 R12, RZ, RZ, RZ ;  /* 0x000000ffff0c7224 */ /* 0x000fe400078e00ff */
[----:B------:R-:W-:Y:S02]  /*1ad00*/  IMAD.MOV.U32 R11, RZ, RZ, 0x181f ;  /* 0x0000181fff0b7424 */ /* 0x000fe400078e00ff */
[----:B------:R-:W-:-:S07]  /*1ad10*/  IMAD.MOV.U32 R15, RZ, RZ, -0x1 ;  /* 0xffffffffff0f7424 */ /* 0x000fce00078e00ff */
[----:B0-2---:R-:W-:Y:S05]  /*1ad20*/  WARPSYNC.COLLECTIVE R15, `(.L_x_1487) ;  /* 0x000000000f087348 */ /* 0x005fea0003c00000 */
[----:B--2---:R1:W2:Y:S02]  /*1ad30*/  SHFL.IDX P6, R14, R13, R12, R11 ;  /* 0x0000000c0d0e7389 */ /* 0x0042a400000c000b */
[----:B012---:R-:W-:Y:S01]  /*1ad40*/  ENDCOLLECTIVE ;  /* 0x000000000000791b */ /* 0x007fe20003800000 */
.L_x_1487:
[----:B------:R-:W-:Y:S05]  /*1ad50*/  BSYNC B0 ;  /* 0x0000000000007941 */ /* 0x000fea0003800000 */
.L_x_1486:
[----:B------:R-:W0:Y:S01]  /*1ad60*/  S2R R4, SR_TID.X ;  /* 0x0000000000047919 */ /* 0x000e220000002100 */
        /* <DEDUP_REMOVED lines=10> */
[----:B0-----:R-:W-:Y:S05]  /*1ae10*/  WARPSYNC.COLLECTIVE R15, `(.L_x_1488) ;  /* 0x000000000f087348 */ /* 0x001fea0003c00000 */
[----:B------:R1:W2:Y:S02]  /*1ae20*/  SHFL.IDX P6, R14, R13, R12, R11 ;  /* 0x0000000c0d0e7389 */ /* 0x0002a400000c000b */
[----:B012---:R-:W-:Y:S01]  /*1ae30*/  ENDCOLLECTIVE ;  /* 0x000000000000791b */ /* 0x007fe20003800000 */
.L_x_1488:
[----:B------:R-:W-:Y:S02]  /*1ae40*/  IMAD.MOV.U32 R13, RZ, RZ, R18 ;  /* 0x000000ffff0d7224 */ /* 0x000fe400078e0012 */
        /* <DEDUP_REMOVED lines=9> */
.L_x_1489:
        /* <DEDUP_REMOVED lines=13> */
.L_x_1490:
[----:B------:R-:W-:Y:S02]  /*1afb0*/  IMAD.MOV.U32 R13, RZ, RZ, R18 ;  /* 0x000000ffff0d7224 */ /* 0x000fe400078e0012 */
[----:B------:R-:W-:Y:S01]  /*1afc0*/  IMAD.MOV.U32 R12, RZ, RZ, 0x2 ;  /* 0x00000002ff0c7424 */ /* 0x000fe200078e00ff */
[----:B------:R-:W-:-:S13]  /*1afd0*/  IADD3 R2, P2, R14, R5, RZ ;  /* 0x000000050e027210 */ /* 0x000fda0007f5e0ff */
[----:B------:R-:W-:Y:S05]  /*1afe0*/  WARPSYNC.COLLECTIVE R15, `(.L_x_1491) ;  /* 0x000000000f087348 */ /* 0x000fea0003c00000 */
[----:B------:R0:W1:Y:S02]  /*1aff0*/  SHFL.IDX P6, R14, R13, R12, R11 ;  /* 0x0000000c0d0e7389 */ /* 0x00006400000c000b */
[----:B01----:R-:W-:Y:S01]  /*1b000*/  ENDCOLLECTIVE ;  /* 0x000000000000791b */ /* 0x003fe20003800000 */
.L_x_1491:
        /* <DEDUP_REMOVED lines=13> */
.L_x_1492:
[----:B------:R-:W-:Y:S02]  /*1b0e0*/  IMAD.MOV.U32 R13, RZ, RZ, R18 ;  /* 0x000000ffff0d7224 */ /* 0x000fe400078e0012 */
[----:B------:R-:W-:Y:S02]  /*1b0f0*/  IMAD.MOV.U32 R12, RZ, RZ, 0x3 ;  /* 0x00000003ff0c7424 */ /* 0x000fe400078e00ff */
[----:B------:R-:W-:-:S07]  /*1b100*/  IMAD.MOV.U32 R10, RZ, RZ, R14 ;  /* 0x000000ffff0a7224 */ /* 0x000fce00078e000e */
[----:B------:R-:W-:Y:S05]  /*1b110*/  WARPSYNC.COLLECTIVE R15, `(.L_x_1493) ;  /* 0x000000000f087348 */ /* 0x000fea0003c00000 */
[----:B------:R0:W1:Y:S02]  /*1b120*/  SHFL.IDX P6, R14, R13, R12, R11 ;  /* 0x0000000c0d0e7389 */ /* 0x00006400000c000b */
[----:B01----:R-:W-:Y:S01]  /*1b130*/  ENDCOLLECTIVE ;  /* 0x000000000000791b */ /* 0x003fe20003800000 */
.L_x_1493:
        /* <DEDUP_REMOVED lines=14> */
.L_x_1494:
[----:B------:R-:W-:Y:S02]  /*1b220*/  IMAD.MOV.U32 R13, RZ, RZ, R18 ;  /* 0x000000ffff0d7224 */ /* 0x000fe400078e0012 */
[----:B------:R-:W-:Y:S01]  /*1b230*/  IMAD.MOV.U32 R12, RZ, RZ, 0x4 ;  /* 0x00000004ff0c7424 */ /* 0x000fe200078e00ff */
[----:B------:R-:W-:-:S13]  /*1b240*/  IADD3 R2, P2, R14, R5, RZ ;  /* 0x000000050e027210 */ /* 0x000fda0007f5e0ff */
[----:B------:R-:W-:Y:S05]  /*1b250*/  WARPSYNC.COLLECTIVE R15, `(.L_x_1495) ;  /* 0x000000000f087348 */ /* 0x000fea0003c00000 */
[----:B------:R0:W1:Y:S02]  /*1b260*/  SHFL.IDX P6, R14, R13, R12, R11 ;  /* 0x0000000c0d0e7389 */ /* 0x00006400000c000b */
[----:B01----:R-:W-:Y:S01]  /*1b270*/  ENDCOLLECTIVE ;  /* 0x000000000000791b */ /* 0x003fe20003800000 */
.L_x_1495:
        /* <DEDUP_REMOVED lines=13> */
.L_x_1496:
[----:B------:R-:W-:Y:S02]  /*1b350*/  IMAD.MOV.U32 R13, RZ, RZ, R18 ;  /* 0x000000ffff0d7224 */ /* 0x000fe400078e0012 */
[----:B------:R-:W-:Y:S02]  /*1b360*/  IMAD.MOV.U32 R12, RZ, RZ, 0x5 ;  /* 0x00000005ff0c7424 */ /* 0x000fe400078e00ff */
[----:B------:R-:W-:-:S07]  /*1b370*/  IMAD.MOV.U32 R10, RZ, RZ, R14 ;  /* 0x000000ffff0a7224 */ /* 0x000fce00078e000e */
[----:B------:R-:W-:Y:S05]  /*1b380*/  WARPSYNC.COLLECTIVE R15, `(.L_x_1497) ;  /* 0x000000000f087348 */ /* 0x000fea0003c00000 */
[----:B------:R0:W1:Y:S02]  /*1b390*/  SHFL.IDX P6, R14, R13, R12, R11 ;  /* 0x0000000c0d0e7389 */ /* 0x00006400000c000b */
[----:B01----:R-:W-:Y:S01]  /*1b3a0*/  ENDCOLLECTIVE ;  /* 0x000000000000791b */ /* 0x003fe20003800000 */
.L_x_1497:
        /* <DEDUP_REMOVED lines=12> */
.L_x_1498:
[----:B------:R-:W-:Y:S05]  /*1b470*/  BRA `(.L_x_1499) ;  /* 0xffffffb800ac7947 */ /* 0x000fea000383ffff */
.L_x_1393:
        /* <DEDUP_REMOVED lines=8> */
.L_x_1501:
[----:B------:R-:W-:Y:S05]  /*1b500*/  BSYNC B0 ;  /* 0x0000000000007941 */ /* 0x000fea0003800000 */
.L_x_1500:
[----:B------:R-:W-:Y:S02]  /*1b510*/  IMAD.MOV.U32 R13, RZ, RZ, R16 ;  /* 0x000000ffff0d7224 */ /* 0x000fe400078e0010 */
[----:B------:R-:W-:Y:S02]  /*1b520*/  IMAD.MOV.U32 R12, RZ, RZ, 0x1 ;  /* 0x00000001ff0c7424 */ /* 0x000fe400078e00ff */
[----:B------:R-:W-:Y:S02]  /*1b530*/  IMAD.MOV.U32 R11, RZ, RZ, 0x1f ;  /* 0x0000001fff0b7424 */ /* 0x000fe400078e00ff */
[----:B------:R-:W-:Y:S02]  /*1b540*/  IMAD.MOV.U32 R15, RZ, RZ, -0x1 ;  /* 0xffffffffff0f7424 */ /* 0x000fe400078e00ff */
[----:B------:R-:W-:Y:S02]  /*1b550*/  IMAD.IADD R9, R19, 0x1, R10 ;  /* 0x0000000113097824 */ /* 0x000fe400078e020a */
[----:B------:R-:W-:-:S07]  /*1b560*/  IMAD.MOV.U32 R0, RZ, RZ, R14 ;  /* 0x000000ffff007224 */ /* 0x000fce00078e000e */
[----:B------:R-:W-:Y:S05]  /*1b570*/  WARPSYNC.COLLECTIVE R15, `(.L_x_1502) ;  /* 0x000000000f087348 */ /* 0x000fea0003c00000 */
[----:B------:R0:W1:Y:S02]  /*1b580*/  SHFL.IDX P6, R14, R13, R12, R11 ;  /* 0x0000000c0d0e7389 */ /* 0x00006400000c000b */
[----:B01----:R-:W-:Y:S01]  /*1b590*/  ENDCOLLECTIVE ;  /* 0x000000000000791b */ /* 0x003fe20003800000 */
.L_x_1502:
[----:B------:R-:W-:Y:S02]  /*1b5a0*/  ULDC UR4, c[0x0][0xc3c] ;  /* 0x00030f0000047ab9 */ /* 0x000fe40000000800 */
[----:B------:R-:W-:-:S13]  /*1b5b0*/  ISETP.GE.OR P1, PT, R9, UR4, !P0 ;  /* 0x0000000409007c0c */ /* 0x000fda000c726670 */
[----:B------:R-:W0:Y:S08]  /*1b5c0*/  @!P1 LDC.64 R4, c[0x0][0xc80] ;  /* 0x00032000ff049b82 */ /* 0x000e300000000a00 */
[----:B------:R-:W1:Y:S01]  /*1b5d0*/  @!P1 LDC.64 R2, c[0x0][0xc78] ;  /* 0x00031e00ff029b82 */ /* 0x000e620000000a00 */
[----:B------:R-:W-:Y:S02]  /*1b5e0*/  IMAD.MOV.U32 R17, RZ, RZ, RZ ;  /* 0x000000ffff117224 */ /* 0x000fe400078e00ff */
[----:B------:R-:W-:-:S02]  /*1b5f0*/  IMAD.MOV.U32 R8, RZ, RZ, RZ ;  /* 0x000000ffff087224 */ /* 0x000fc400078e00ff */
[----:B------:R-:W-:Y:S02]  /*1b600*/  IMAD.MOV.U32 R11, RZ, RZ, RZ ;  /* 0x000000ffff0b7224 */ /* 0x000fe400078e00ff */
[----:B------:R-:W-:Y:S02]  /*1b610*/  IMAD.MOV.U32 R7, RZ, RZ, R14 ;  /* 0x000000ffff077224 */ /* 0x000fe400078e000e */
[----:B0-----:R-:W-:-:S06]  /*1b620*/  @!P1 IMAD.WIDE R4, R9, 0x4, R4 ;  /* 0x0000000409049825 */ /* 0x001fcc00078e0204 */
[----:B------:R-:W2:Y:S01]  /*1b630*/  @!P1 LDG.E R4, desc[UR36][R4.64] ;  /* 0x0000002404049981 */ /* 0x000ea2000c1e1900 */
[----:B-1----:R-:W-:-:S06]  /*1b640*/  @!P1 IMAD.WIDE R2, R9, 0x4, R2 ;  /* 0x0000000409029825 */ /* 0x002fcc00078e0202 */
[----:B------:R-:W3:Y:S01]  /*1b650*/  @!P1 LDG.E R2, desc[UR36][R2.64] ;  /* 0x0000002402029981 */ /* 0x000ee2000c1e1900 */
        /* <DEDUP_REMOVED lines=11> */
.L_x_1503:
[----:B------:R-:W-:Y:S01]  /*1b710*/  IMAD.MOV.U32 R12, RZ, RZ, 0x2 ;  /* 0x00000002ff0c7424 */ /* 0x000fe200078e00ff */
[----:B------:R-:W-:-:S05]  /*1b720*/  SEL R6, R14, RZ, P1 ;  /* 0x000000ff0e067207 */ /* 0x000fca0000800000 */
[----:B------:R-:W-:-:S04]  /*1b730*/  IMAD.IADD R6, R13, 0x1, R6 ;  /* 0x000000010d067824 */ /* 0x000fc800078e0206 */
[----:B------:R-:W-:-:S07]  /*1b740*/  IMAD.MOV.U32 R13, RZ, RZ, R6 ;  /* 0x000000ffff0d7224 */ /* 0x000fce00078e0006 */
[----:B------:R-:W-:Y:S05]  /*1b750*/  WARPSYNC.COLLECTIVE R15, `(.L_x_1504) ;  /* 0x000000000f087348 */ /* 0x000fea0003c00000 */
[----:B------:R0:W1:Y:S02]  /*1b760*/  SHFL.UP P6, R14, R13, R12, R11 ;  /* 0x0400000c0d0e7389 */ /* 0x00006400000c000b */
[----:B01----:R-:W-:Y:S01]  /*1b770*/  ENDCOLLECTIVE ;  /* 0x000000000000791b */ /* 0x003fe20003800000 */
.L_x_1504:
        /* <DEDUP_REMOVED lines=8> */
.L_x_1505:
[----:B------:R-:W-:Y:S01]  /*1b800*/  IMAD.MOV.U32 R12, RZ, RZ, 0x8 ;  /* 0x00000008ff0c7424 */ /* 0x000fe200078e00ff */
[----:B------:R-:W-:-:S05]  /*1b810*/  SEL R3, R14, RZ, P3 ;  /* 0x000000ff0e037207 */ /* 0x000fca0001800000 */
[----:B------:R-:W-:-:S04]  /*1b820*/  IMAD.IADD R3, R2, 0x1, R3 ;  /* 0x0000000102037824 */ /* 0x000fc800078e0203 */
[----:B------:R-:W-:-:S07]  /*1b830*/  IMAD.MOV.U32 R13, RZ, RZ, R3 ;  /* 0x000000ffff0d7224 */ /* 0x000fce00078e0003 */
[----:B------:R-:W-:Y:S05]  /*1b840*/  WARPSYNC.COLLECTIVE R15, `(.L_x_1506) ;  /* 0x000000000f087348 */ /* 0x000fea0003c00000 */
[----:B------:R0:W1:Y:S02]  /*1b850*/  SHFL.UP P6, R14, R13, R12, R11 ;  /* 0x0400000c0d0e7389 */ /* 0x00006400000c000b */
[----:B01----:R-:W-:Y:S01]  /*1b860*/  ENDCOLLECTIVE ;  /* 0x000000000000791b */ /* 0x003fe20003800000 */
.L_x_1506:
[----:B------:R-:W-:Y:S01]  /*1b870*/  IMAD.MOV.U32 R12, RZ, RZ, 0x10 ;  /* 0x00000010ff0c7424 */ /* 0x000fe200078e00ff */
[----:B------:R-:W-:-:S05]  /*1b880*/  SEL R4, R14, RZ, P4 ;  /* 0x000000ff0e047207 */ /* 0x000fca0002000000 */
[----:B------:R-:W-:-:S04]  /*1b890*/  IMAD.IADD R4, R3, 0x1, R4 ;  /* 0x0000000103047824 */ /* 0x000fc800078e0204 */
[----:B------:R-:W-:-:S07]  /*1b8a0*/  IMAD.MOV.U32 R13, RZ, RZ, R4 ;  /* 0x000000ffff0d7224 */ /* 0x000fce00078e0004 */
[----:B------:R-:W-:Y:S05]  /*1b8b0*/  WARPSYNC.COLLECTIVE R15, `(.L_x_1507) ;  /* 0x000000000f087348 */ /* 0x000fea0003c00000 */
[----:B------:R0:W1:Y:S02]  /*1b8c0*/  SHFL.UP P6, R14, R13, R12, R11 ;  /* 0x0400000c0d0e7389 */ /* 0x00006400000c000b */
[----:B01----:R-:W-:Y:S01]  /*1b8d0*/  ENDCOLLECTIVE ;  /* 0x000000000000791b */ /* 0x003fe20003800000 */
.L_x_1507:
        /* <DEDUP_REMOVED lines=8> */
.L_x_1508:
[----:B------:R-:W-:Y:S05]  /*1b960*/  BRA `(.L_x_1509) ;  /* 0xffffffb800b87947 */ /* 0x000fea000383ffff */
.L_x_1396:
[----:B------:R-:W-:Y:S01]  /*1b970*/  BSSY B0, `(.L_x_1510) ;  /* 0x0000007000007945 */ /* 0x000fe20003800000 */
[----:B------:R-:W-:Y:S02]  /*1b980*/  IMAD.MOV.U32 R12, RZ, RZ, 0x1 ;  /* 0x00000001ff0c7424 */ /* 0x000fe400078e00ff */
[----:B------:R-:W-:Y:S02]  /*1b990*/  IMAD.MOV.U32 R11, RZ, RZ, RZ ;  /* 0x000000ffff0b7224 */ /* 0x000fe400078e00ff */
[----:B------:R-:W-:-:S07]  /*1b9a0*/  IMAD.MOV.U32 R15, RZ, RZ, -0x1 ;  /* 0xffffffffff0f7424 */ /* 0x000fce00078e00ff */
[----:B------:R-:W-:Y:S05]  /*1b9b0*/  WARPSYNC.COLLECTIVE R15, `(.L_x_1511) ;  /* 0x000000000f087348 */ /* 0x000fea0003c00000 */
[----:B------:R0:W1:Y:S02]  /*1b9c0*/  SHFL.UP P6, R14, R13, R12, R11 ;  /* 0x0400000c0d0e7389 */ /* 0x00006400000c000b */
[----:B01----:R-:W-:Y:S01]  /*1b9d0*/  ENDCOLLECTIVE ;  /* 0x000000000000791b */ /* 0x003fe20003800000 */
.L_x_1511:
[----:B------:R-:W-:Y:S05]  /*1b9e0*/  BSYNC B0 ;  /* 0x0000000000007941 */ /* 0x000fea0003800000 */
.L_x_1510:
[----:B------:R-:W-:Y:S01]  /*1b9f0*/  SEL R14, R14, RZ, P1 ;  /* 0x000000ff0e0e7207 */ /* 0x000fe20000800000 */
[----:B------:R-:W-:Y:S02]  /*1ba00*/  IMAD.MOV.U32 R12, RZ, RZ, 0x2 ;  /* 0x00000002ff0c7424 */ /* 0x000fe400078e00ff */
[----:B------:R-:W-:Y:S02]  /*1ba10*/  IMAD.MOV.U32 R11, RZ, RZ, RZ ;  /* 0x000000ffff0b7224 */ /* 0x000fe400078e00ff */
[----:B------:R-:W-:Y:S02]  /*1ba20*/  IMAD.IADD R13, R13, 0x1, R14 ;  /* 0x000000010d0d7824 */ /* 0x000fe400078e020e */
[----:B------:R-:W-:-:S07]  /*1ba30*/  IMAD.MOV.U32 R15, RZ, RZ, -0x1 ;  /* 0xffffffffff0f7424 */ /* 0x000fce00078e00ff */
[----:B------:R-:W-:Y:S05]  /*1ba40*/  WARPSYNC.COLLECTIVE R15, `(.L_x_1512) ;  /* 0x000000000f087348 */ /* 0x000fea0003c00000 */
[----:B------:R0:W1:Y:S02]  /*1ba50*/  SHFL.UP P6, R14, R13, R12, R11 ;  /* 0x0400000c0d0e7389 */ /* 0x00006400000c000b */
[----:B01----:R-:W-:Y:S01]  /*1ba60*/  ENDCOLLECTIVE ;  /* 0x000000000000791b */ /* 0x003fe20003800000 */
.L_x_1512:
[----:B------:R-:W-:Y:S01]  /*1ba70*/  IMAD.MOV.U32 R12, RZ, RZ, 0x4 ;  /* 0x00000004ff0c7424 */ /* 0x000fe200078e00ff */
[----:B------:R-:W-:-:S05]  /*1ba80*/  SEL R2, R14, RZ, P2 ;  /* 0x000000ff0e027207 */ /* 0x000fca0001000000 */
[----:B------:R-:W-:-:S04]  /*1ba90*/  IMAD.IADD R2, R13, 0x1, R2 ;  /* 0x000000010d027824 */ /* 0x000fc800078e0202 */
[----:B------:R-:W-:-:S07]  /*1baa0*/  IMAD.MOV.U32 R13, RZ, RZ, R2 ;  /* 0x000000ffff0d7224 */ /* 0x000fce00078e0002 */
[----:B------:R-:W-:Y:S05]  /*1bab0*/  WARPSYNC.COLLECTIVE R15, `(.L_x_1513) ;  /* 0x000000000f087348 */ /* 0x000fea0003c00000 */
[----:B------:R0:W1:Y:S02]  /*1bac0*/  SHFL.UP P6, R14, R13, R12, R11 ;  /* 0x0400000c0d0e7389 */ /* 0x00006400000c000b */
[----:B01----:R-:W-:Y:S01]  /*1bad0*/  ENDCOLLECTIVE ;  /* 0x000000000000791b */ /* 0x003fe20003800000 */
.L_x_1513:
[----:B------:R-:W-:Y:S01]  /*1bae0*/  IMAD.MOV.U32 R12, RZ, RZ, 0x8 ;  /* 0x00000008ff0c7424 */ /* 0x000fe200078e00ff */
[----:B------:R-:W-:-:S05]  /*1baf0*/  SEL R3, R14, RZ, P3 ;  /* 0x000000ff0e037207 */ /* 0x000fca0001800000 */
[----:B------:R-:W-:-:S04]  /*1bb00*/  IMAD.IADD R3, R2, 0x1, R3 ;  /* 0x0000000102037824 */ /* 0x000fc800078e0203 */
[----:B------:R-:W-:-:S07]  /*1bb10*/  IMAD.MOV.U32 R13, RZ, RZ, R3 ;  /* 0x000000ffff0d7224 */ /* 0x000fce00078e0003 */
[----:B------:R-:W-:Y:S05]  /*1bb20*/  WARPSYNC.COLLECTIVE R15, `(.L_x_1514) ;  /* 0x000000000f087348 */ /* 0x000fea0003c00000 */
[----:B------:R0:W1:Y:S02]  /*1bb30*/  SHFL.UP P6, R14, R13, R12, R11 ;  /* 0x0400000c0d0e7389 */ /* 0x00006400000c000b */
[----:B01----:R-:W-:Y:S01]  /*1bb40*/  ENDCOLLECTIVE ;  /* 0x000000000000791b */ /* 0x003fe20003800000 */
.L_x_1514:
[----:B------:R-:W-:Y:S01]  /*1bb50*/  IMAD.MOV.U32 R12, RZ, RZ, 0x10 ;  /* 0x00000010ff0c7424 */ /* 0x000fe200078e00ff */
[----:B------:R-:W-:-:S05]  /*1bb60*/  SEL R4, R14, RZ, P4 ;  /* 0x000000ff0e047207 */ /* 0x000fca0002000000 */
[----:B------:R-:W-:-:S04]  /*1bb70*/  IMAD.IADD R4, R3, 0x1, R4 ;  /* 0x0000000103047824 */ /* 0x000fc800078e0204 */
[----:B------:R-:W-:-:S07]  /*1bb80*/  IMAD.MOV.U32 R13, RZ, RZ, R4 ;  /* 0x000000ffff0d7224 */ /* 0x000fce00078e0004 */
[----:B------:R-:W-:Y:S05]  /*1bb90*/  WARPSYNC.COLLECTIVE R15, `(.L_x_1515) ;  /* 0x000000000f087348 */ /* 0x000fea0003c00000 */
[----:B------:R0:W1:Y:S02]  /*1bba0*/  SHFL.UP P6, R14, R13, R12, R11 ;  /* 0x0400000c0d0e7389 */ /* 0x00006400000c000b */
[----:B01----:R-:W-:Y:S01]  /*1bbb0*/  ENDCOLLECTIVE ;  /* 0x000000000000791b */ /* 0x003fe20003800000 */
.L_x_1515:
        /* <DEDUP_REMOVED lines=8> */
.L_x_1516:
[----:B------:R-:W-:Y:S05]  /*1bc40*/  BRA `(.L_x_1517) ;  /* 0xffffffb800a47947 */ /* 0x000fea000383ffff */
.L_x_1398:
[----:B------:R-:W-:Y:S01]  /*1bc50*/  BSSY B0, `(.L_x_1518) ;  /* 0x0000006000007945 */ /* 0x000fe20003800000 */
[----:B------:R-:W-:Y:S01]  /*1bc60*/  PLOP3.LUT P6, PT, P6, PT, PT, 0x8, 0x0 ;  /* 0x000000000000781c */ /* 0x000fe200037ce170 */
[----:B------:R-:W-:-:S12]  /*1bc70*/  IMAD.MOV.U32 R15, RZ, RZ, -0x1 ;  /* 0xffffffffff0f7424 */ /* 0x000fd800078e00ff */
[----:B0-----:R-:W-:Y:S05]  /*1bc80*/  WARPSYNC.COLLECTIVE R15, `(.L_x_1519) ;  /* 0x000000000f087348 */ /* 0x001fea0003c00000 */
[----:B------:R-:W-:Y:S01]  /*1bc90*/  VOTE.ANY R14, PT, P6 ;  /* 0x00000000000e7806 */ /* 0x000fe200030e0100 */
[----:B0-----:R-:W-:Y:S06]  /*1bca0*/  ENDCOLLECTIVE ;  /* 0x000000000000791b */ /* 0x001fec0003800000 */
.L_x_1519:
[----:B------:R-:W-:Y:S05]  /*1bcb0*/  BSYNC B0 ;  /* 0x0000000000007941 */ /* 0x000fea0003800000 */
.L_x_1518:
[----:B------:R-:W-:Y:S02]  /*1bcc0*/  IMAD.MOV.U32 R3, RZ, RZ, R14 ;  /* 0x000000ffff037224 */ /* 0x000fe400078e000e */
[----:B------:R-:W-:Y:S02]  /*1bcd0*/  IMAD.MOV.U32 R13, RZ, RZ, R17 ;  /* 0x000000ffff0d7224 */ /* 0x000fe400078e0011 */
[----:B------:R0:W1:Y:S01]  /*1bce0*/  POPC R12, R3 ;  /* 0x00000003000c7309 */ /* 0x0000620000000000 */
[----:B------:R-:W-:Y:S02]  /*1bcf0*/  IMAD.MOV.U32 R11, RZ, RZ, 0x1f ;  /* 0x0000001fff0b7424 */ /* 0x000fe400078e00ff */
[----:B------:R-:W-:-:S07]  /*1bd00*/  IMAD.MOV.U32 R15, RZ, RZ, -0x1 ;  /* 0xffffffffff0f7424 */ /* 0x000fce00078e00ff */
[----:B01----:R-:W-:Y:S05]  /*1bd10*/  WARPSYNC.COLLECTIVE R15, `(.L_x_1520) ;  /* 0x000000000f087348 */ /* 0x003fea0003c00000 */
[----:B-1----:R1:W2:Y:S02]  /*1bd20*/  SHFL.IDX P6, R14, R13, R12, R11 ;  /* 0x0000000c0d0e7389 */ /* 0x0022a400000c000b */
[----:B012---:R-:W-:Y:S01]  /*1bd30*/  ENDCOLLECTIVE ;  /* 0x000000000000791b */ /* 0x007fe20003800000 */
.L_x_1520:
[----:B------:R-:W-:Y:S02]  /*1bd40*/  IMAD.IADD R19, R12, 0x1, R19 ;  /* 0x000000010c137824 */ /* 0x000fe400078e0213 */
[----:B------:R-:W-:Y:S02]  /*1bd50*/  IMAD.MOV.U32 R13, RZ, RZ, R8 ;  /* 0x000000ffff0d7224 */ /* 0x000fe400078e0008 */
[----:B------:R-:W-:-:S07]  /*1bd60*/  IMAD.MOV.U32 R17, RZ, RZ, R14 ;  /* 0x000000ffff117224 */ /* 0x000fce00078e000e */
[----:B------:R-:W-:Y:S05]  /*1bd70*/  WARPSYNC.COLLECTIVE R15, `(.L_x_1521) ;  /* 0x000000000f087348 */ /* 0x000fea0003c00000 */
[----:B------:R0:W1:Y:S02]  /*1bd80*/  SHFL.IDX P6, R14, R13, R12, R11 ;  /* 0x0000000c0d0e7389 */ /* 0x00006400000c000b */
[----:B01----:R-:W-:Y:S01]  /*1bd90*/  ENDCOLLECTIVE ;  /* 0x000000000000791b */ /* 0x003fe20003800000 */
.L_x_1521:
[----:B------:R-:W-:Y:S01]  /*1bda0*/  IMAD.MOV.U32 R8, RZ, RZ, R14 ;  /* 0x000000ffff087224 */ /* 0x000fe200078e000e */
[----:B------:R-:W-:Y:S06]  /*1bdb0*/  BRA `(.L_x_1522) ;  /* 0xffffffb800887947 */ /* 0x000fec000383ffff */
.L_x_1400:
[----:B------:R-:W-:Y:S01]  /*1bdc0*/  BSSY B0, `(.L_x_1523) ;  /* 0x0000007000007945 */ /* 0x000fe20003800000 */
[----:B------:R-:W-:Y:S02]  /*1bdd0*/  IMAD.MOV.U32 R13, RZ, RZ, R2 ;  /* 0x000000ffff0d7224 */ /* 0x000fe400078e0002 */
[----:B------:R-:W-:Y:S02]  /*1bde0*/  IMAD.MOV.U32 R11, RZ, RZ, 0x1f ;  /* 0x0000001fff0b7424 */ /* 0x000fe400078e00ff */
[----:B------:R-:W-:-:S07]  /*1bdf0*/  IMAD.MOV.U32 R15, RZ, RZ, -0x1 ;  /* 0xffffffffff0f7424 */ /* 0x000fce00078e00ff */
[----:B0-23--:R-:W-:Y:S05]  /*1be00*/  WARPSYNC.COLLECTIVE R15, `(.L_x_1524) ;  /* 0x000000000f087348 */ /* 0x00dfea0003c00000 */
[----:B------:R1:W4:Y:S02]  /*1be10*/  SHFL.IDX P6, R14, R13, R12, R11 ;  /* 0x0000000c0d0e7389 */ /* 0x00032400000c000b */
[----:B01234-:R-:W-:Y:S01]  /*1be20*/  ENDCOLLECTIVE ;  /* 0x000000000000791b */ /* 0x01ffe20003800000 */
.L_x_1524:
[----:B------:R-:W-:Y:S05]  /*1be30*/  BSYNC B0 ;  /* 0x0000000000007941 */ /* 0x000fea0003800000 */
.L_x_1523:
[----:B------:R-:W-:Y:S01]  /*1be40*/  IMAD.MOV.U32 R6, RZ, RZ, R14 ;  /* 0x000000ffff067224 */ /* 0x000fe200078e000e */
[----:B------:R-:W-:Y:S06]  /*1be50*/  BRA `(.L_x_1399) ;  /* 0xffffffb800787947 */ /* 0x000fec000383ffff */
.L_x_1406:
[----:B0-----:R0:W1:Y:S02]  /*1be60*/  SYNCS.PHASECHK.TRANS64.TRYWAIT P0, [R7+URZ+0x2a820], R0 ;  /* 0x02a82000070075a7 */ /* 0x001064000800017f */
[----:B-1----:R-:W-:Y:S05]  /*1be70*/  @!P0 NANOSLEEP.SYNCS 0x989680 ;  /* 0x009896800000895d */ /* 0x002fea0003900000 */
[----:B------:R-:W1:Y:S02]  /*1be80*/  @!P0 SYNCS.PHASECHK.TRANS64 P0, [R7+URZ+0x2a820], R0 ;  /* 0x02a82000070085a7 */ /* 0x000e64000800007f */
[----:B-1----:R-:W-:Y:S05]  /*1be90*/  @!P0 BRA `(.L_x_1406) ;  /* 0xfffffffc00f08947 */ /* 0x002fea000383ffff */
[----:B------:R-:W-:Y:S05]  /*1bea0*/  BRA `(.L_x_1525) ;  /* 0xffffffc000d07947 */ /* 0x000fea000383ffff */
.L_x_1407:
        /* <DEDUP_REMOVED lines=8> */
[----:B0-2---:R-:W-:Y:S05]  /*1bf30*/  WARPSYNC.COLLECTIVE R15, `(.L_x_1527) ;  /* 0x000000000f087348 */ /* 0x005fea0003c00000 */
[----:B------:R1:W3:Y:S02]  /*1bf40*/  SHFL.IDX P6, R14, R13, R12, R11 ;  /* 0x0000000c0d0e7389 */ /* 0x0002e400000c000b */
[----:B0123--:R-:W-:Y:S01]  /*1bf50*/  ENDCOLLECTIVE ;  /* 0x000000000000791b */ /* 0x00ffe20003800000 */
.L_x_1527:
[----:B------:R-:W-:Y:S05]  /*1bf60*/  BSYNC B0 ;  /* 0x0000000000007941 */ /* 0x000fea0003800000 */
.L_x_1526:
[----:B------:R-:W-:Y:S05]  /*1bf70*/  BRA `(.L_x_1528) ;  /* 0xffffffc000b87947 */ /* 0x000fea000383ffff */
.L_x_1410:
[----:B------:R-:W-:Y:S01]  /*1bf80*/  BSSY B1, `(.L_x_1529) ;  /* 0x0000006000017945 */ /* 0x000fe20003800000 */
[----:B------:R-:W-:-:S07]  /*1bf90*/  IMAD.MOV.U32 R15, RZ, RZ, -0x1 ;  /* 0xffffffffff0f7424 */ /* 0x000fce00078e00ff */
[----:B0-2---:R-:W-:Y:S05]  /*1bfa0*/  WARPSYNC.COLLECTIVE R15, `(.L_x_1530) ;  /* 0x000000000f0c7348 */ /* 0x005fea0003c00000 */
[----:B------:R-:W-:Y:S02]  /*1bfb0*/  ELECT P6, UR62, PT ;  /* 0x00000000003e782f */ /* 0x000fe400038c0000 */
[----:B------:R-:W-:Y:S01]  /*1bfc0*/  MOV R14, UR62 ;  /* 0x0000003e000e7c02 */ /* 0x000fe20008000f00 */
[----:B0-2---:R-:W-:Y:S10]  /*1bfd0*/  ENDCOLLECTIVE ;  /* 0x000000000000791b */ /* 0x005ff40003800000 */
.L_x_1530:
[----:B------:R-:W-:Y:S05]  /*1bfe0*/  BSYNC B1 ;  /* 0x0000000000017941 */ /* 0x000fea0003800000 */
.L_x_1529:
[----:B------:R-:W-:Y:S05]  /*1bff0*/  BRA `(.L_x_1531) ;  /* 0xffffffc000b07947 */ /* 0x000fea000383ffff */
.L_x_1412:
[----:B0-----:R0:W1:Y:S02]  /*1c000*/  SYNCS.PHASECHK.TRANS64.TRYWAIT P1, [R5+URZ+0x2a840], R0 ;  /* 0x02a84000050075a7 */ /* 0x001064000802017f */
[----:B-1----:R-:W-:Y:S05]  /*1c010*/  @!P1 NANOSLEEP.SYNCS 0x989680 ;  /* 0x009896800000995d */ /* 0x002fea0003900000 */
[----:B------:R-:W1:Y:S02]  /*1c020*/  @!P1 SYNCS.PHASECHK.TRANS64 P1, [R5+URZ+0x2a840], R0 ;  /* 0x02a84000050095a7 */ /* 0x000e64000802007f */
[----:B-1----:R-:W-:Y:S05]  /*1c030*/  @!P1 BRA `(.L_x_1412) ;  /* 0xfffffffc00f09947 */ /* 0x002fea000383ffff */
[----:B------:R-:W-:Y:S05]  /*1c040*/  BRA `(.L_x_1532) ;  /* 0xffffffc000d87947 */ /* 0x000fea000383ffff */
.L_x_1414:
[----:B-1----:R1:W3:Y:S02]  /*1c050*/  SYNCS.PHASECHK.TRANS64.TRYWAIT P1, [R3+URZ+0x2a840], R2 ;  /* 0x02a84002030075a7 */ /* 0x0022e4000802017f */
[----:B---3--:R-:W-:Y:S05]  /*1c060*/  @!P1 NANOSLEEP.SYNCS 0x989680 ;  /* 0x009896800000995d */ /* 0x008fea0003900000 */
[----:B------:R-:W3:Y:S02]  /*1c070*/  @!P1 SYNCS.PHASECHK.TRANS64 P1, [R3+URZ+0x2a840], R2 ;  /* 0x02a84002030095a7 */ /* 0x000ee4000802007f */
[----:B---3--:R-:W-:Y:S05]  /*1c080*/  @!P1 BRA `(.L_x_1414) ;  /* 0xfffffffc00f09947 */ /* 0x008fea000383ffff */
[----:B------:R-:W-:Y:S05]  /*1c090*/  BRA `(.L_x_1533) ;  /* 0xffffffc000e47947 */ /* 0x000fea000383ffff */
.L_x_1416:
[----:B---3--:R3:W4:Y:S02]  /*1c0a0*/  SYNCS.PHASECHK.TRANS64.TRYWAIT P1, [R5+URZ+0x2a860], R0 ;  /* 0x02a86000050075a7 */ /* 0x008724000802017f */
[----:B----4-:R-:W-:Y:S05]  /*1c0b0*/  @!P1 NANOSLEEP.SYNCS 0x989680 ;  /* 0x009896800000995d */ /* 0x010fea0003900000 */
[----:B------:R-:W4:Y:S02]  /*1c0c0*/  @!P1 SYNCS.PHASECHK.TRANS64 P1, [R5+URZ+0x2a860], R0 ;  /* 0x02a86000050095a7 */ /* 0x000f24000802007f */
[----:B----4-:R-:W-:Y:S05]  /*1c0d0*/  @!P1 BRA `(.L_x_1416) ;  /* 0xfffffffc00f09947 */ /* 0x010fea000383ffff */
[----:B------:R-:W-:Y:S05]  /*1c0e0*/  BRA `(.L_x_1534) ;  /* 0xffffffc000e07947 */ /* 0x000fea000383ffff */
.L_x_1535:
        /* <DEDUP_REMOVED lines=9> */
.L_x_3208:


//--------------------- .text._ZN7cutlass13device_kernelIN5flash11enable_sm90INS1_16FlashAttnFwdSm90INS1_25CollectiveMainloopFwdSm90ILi2EN4cute5tupleIJNS5_1CILi1EEES8_S8_EEENS6_IJNS7_ILi128EEENS7_ILi96EEENS7_ILi192EEEEEELi128ENS_6half_tEfNS_4arch4Sm90ELb0ELb1ELb1ELb1ELb1ELb1ELb0ELb1ELb1ELb1ELb1ELb0EEENS1_21CollectiveEpilogueFwdINS6_IJSA_SA_SB_EEES9_SE_SG_Li256ELb1ELb1ELb1ELb0EEENS1_36VarlenDynamicPersistentTileSchedulerILi128ELi96ELi256ELi128ELb1ELb1ELb1ELb1ELb0ELb1EEEEEEEEEvNT_6ParamsE --------------------------
	.section	.text._ZN7cutlass13device_kernelIN5flash11enable_sm90INS1_16FlashAttnFwdSm90INS1_25CollectiveMainloopFwdSm90ILi2EN4cute5tupleIJNS5_1CILi1EEES8_S8_EEENS6_IJNS7_ILi128EEENS7_ILi96EEENS7_ILi192EEEEEELi128ENS_6half_tEfNS_4arch4Sm90ELb0ELb1ELb1ELb1ELb1ELb1ELb0ELb1ELb1ELb1ELb1ELb0EEENS1_21CollectiveEpilogueFwdINS6_IJSA_SA_SB_EEES9_SE_SG_Li256ELb1ELb1ELb1ELb0EEENS1_36VarlenDynamicPersistentTileSchedulerILi128ELi96ELi256ELi128ELb1ELb1ELb1ELb1ELb0ELb1EEEEEEEEEvNT_6ParamsE,"ax",@progbits
	.align	128
.text._ZN7cutlass13device_kernelIN5flash11enable_sm90INS1_16FlashAttnFwdSm90INS1_25CollectiveMainloopFwdSm90ILi2EN4cute5tupleIJNS5_1CILi1EEES8_S8_EEENS6_IJNS7_ILi128EEENS7_ILi96EEENS7_ILi192EEEEEELi128ENS_6half_tEfNS_4arch4Sm90ELb0ELb1ELb1ELb1ELb1ELb1ELb0ELb1ELb1ELb1ELb1ELb0EEENS1_21CollectiveEpilogueFwdINS6_IJSA_SA_SB_EEES9_SE_SG_Li256ELb1ELb1ELb1ELb0EEENS1_36VarlenDynamicPersistentTileSchedulerILi128ELi96ELi256ELi128ELb1ELb1ELb1ELb1ELb0ELb1EEEEEEEEEvNT_6ParamsE:
        .type           _ZN7cutlass13device_kernelIN5flash11enable_sm90INS1_16FlashAttnFwdSm90INS1_25CollectiveMainloopFwdSm90ILi2EN4cute5tupleIJNS5_1CILi1EEES8_S8_EEENS6_IJNS7_ILi128EEENS7_ILi96EEENS7_ILi192EEEEEELi128ENS_6half_tEfNS_4arch4Sm90ELb0ELb1ELb1ELb1ELb1ELb1ELb0ELb1ELb1ELb1ELb1ELb0EEENS1_21CollectiveEpilogueFwdINS6_IJSA_SA_SB_EEES9_SE_SG_Li256ELb1ELb1ELb1ELb0EEENS1_36VarlenDynamicPersistentTileSchedulerILi128ELi96ELi256ELi128ELb1ELb1ELb1ELb1ELb0ELb1EEEEEEEEEvNT_6ParamsE,@function
        .size           _ZN7cutlass13device_kernelIN5flash11enable_sm90INS1_16FlashAttnFwdSm90INS1_25CollectiveMainloopFwdSm90ILi2EN4cute5tupleIJNS5_1CILi1EEES8_S8_EEENS6_IJNS7_ILi128EEENS7_ILi96EEENS7_ILi192EEEEEELi128ENS_6half_tEfNS_4arch4Sm90ELb0ELb1ELb1ELb1ELb1ELb1ELb0ELb1ELb1ELb1ELb1ELb0EEENS1_21CollectiveEpilogueFwdINS6_IJSA_SA_SB_EEES9_SE_SG_Li256ELb1ELb1ELb1ELb0EEENS1_36VarlenDynamicPersistentTileSchedulerILi128ELi96ELi256ELi128ELb1ELb1ELb1ELb1ELb0ELb1EEEEEEEEEvNT_6ParamsE,(.L_x_3209 - _ZN7cutlass13device_kernelIN5flash11enable_sm90INS1_16FlashAttnFwdSm90INS1_25CollectiveMainloopFwdSm90ILi2EN4cute5tupleIJNS5_1CILi1EEES8_S8_EEENS6_IJNS7_ILi128EEENS7_ILi96EEENS7_ILi192EEEEEELi128ENS_6half_tEfNS_4arch4Sm90ELb0ELb1ELb1ELb1ELb1ELb1ELb0ELb1ELb1ELb1ELb1ELb0EEENS1_21CollectiveEpilogueFwdINS6_IJSA_SA_SB_EEES9_SE_SG_Li256ELb1ELb1ELb1ELb0EEENS1_36VarlenDynamicPersistentTileSchedulerILi128ELi96ELi256ELi128ELb1ELb1ELb1ELb1ELb0ELb1EEEEEEEEEvNT_6ParamsE)
        .other          _ZN7cutlass13device_kernelIN5flash11enable_sm90INS1_16FlashAttnFwdSm90INS1_25CollectiveMainloopFwdSm90ILi2EN4cute5tupleIJNS5_1CILi1EEES8_S8_EEENS6_IJNS7_ILi128EEENS7_ILi96EEENS7_ILi192EEEEEELi128ENS_6half_tEfNS_4arch4Sm90ELb0ELb1ELb1ELb1ELb1ELb1ELb0ELb1ELb1ELb1ELb1ELb0EEENS1_21CollectiveEpilogueFwdINS6_IJSA_SA_SB_EEES9_SE_SG_Li256ELb1ELb1ELb1ELb0EEENS1_36VarlenDynamicPersistentTileSchedulerILi128ELi96ELi256ELi128ELb1ELb1ELb1ELb1ELb0ELb1EEEEEEEEEvNT_6ParamsE,@"STO_CUDA_ENTRY STV_DEFAULT"
_ZN7cutlass13device_kernelIN5flash11enable_sm90INS1_16FlashAttnFwdSm90INS1_25CollectiveMainloopFwdSm90ILi2EN4cute5tupleIJNS5_1CILi1EEES8_S8_EEENS6_IJNS7_ILi128EEENS7_ILi96EEENS7_ILi192EEEEEELi128ENS_6half_tEfNS_4arch4Sm90ELb0ELb1ELb1ELb1ELb1ELb1ELb0ELb1ELb1ELb1ELb1ELb0EEENS1_21CollectiveEpilogueFwdINS6_IJSA_SA_SB_EEES9_SE_SG_Li256ELb1ELb1ELb1ELb0EEENS1_36VarlenDynamicPersistentTileSchedulerILi128ELi96ELi256ELi128ELb1ELb1ELb1ELb1ELb0ELb1EEEEEEEEEvNT_6ParamsE:
        /* <DEDUP_REMOVED lines=18> */
.L_x_1537:
[----:B------:R-:W-:Y:S05]  /*0120*/  BSYNC B0 ;  /* 0x0000000000007941 */ /* 0x000fea0003800000 */
.L_x_1536:
        /* <DEDUP_REMOVED lines=41> */
.L_x_1538:
        /* <DEDUP_REMOVED lines=22> */
.L_x_1539:
        /* <DEDUP_REMOVED lines=18> */
.L_x_1540:
        /* <DEDUP_REMOVED lines=22> */
.L_x_1541:
        /* <DEDUP_REMOVED lines=22> */
.L_x_1542:
[----:B0-----:R-:W-:Y:S01]  /*0900*/  UMOV UR4, 0x1 ;  /* 0x0000000100047882 */ /* 0x001fe20000000000 */
[----:B------:R-:W-:Y:S01]  /*0910*/  PLOP3.LUT P0, PT, PT, PT, UP0, 0x80, 0x0 ;  /* 0x000000000000781c */ /* 0x000fe20003f0f008 */
[----:B------:R-:W-:Y:S01]  /*0920*/  USEL UR4, UR4, 0x2, !UP0 ;  /* 0x0000000204047887 */ /* 0x000fe2000c000000 */
[----:B------:R-:W-:Y:S01]  /*0930*/  NOP ;  /* 0x0000000000007918 */ /* 0x000fe20000000000 */
[----:B------:R-:W-:Y:S01]  /*0940*/  ULDC.64 UR60, c[0x0][0x208] ;  /* 0x00008200003c7ab9 */ /* 0x000fe20000000a00 */
[----:B------:R-:W-:Y:S03]  /*0950*/  BSSY B9, `(.L_x_1543) ;  /* 0x0002b05000097945 */ /* 0x000fe60003800000 */
[----:B------:R-:W-:-:S05]  /*0960*/  IMAD.U32 R3, RZ, RZ, UR4 ;  /* 0x00000004ff037e24 */ /* 0x000fca000f8e00ff */
[----:B------:R0:W-:Y:S01]  /*0970*/  STL [R1+0x58], R3 ;  /* 0x0000580301007387 */ /* 0x0001e20000100800 */
[----:B-12-4-:R-:W-:Y:S06]  /*0980*/  BAR.SYNC.DEFER_BLOCKING 0x0 ;  /* 0x0000000000007b1d */ /* 0x016fec0000010000 */
[----:B------:R-:W-:Y:S05]  /*0990*/  @!P0 BRA `(.L_x_1544) ;  /* 0x0000022c00e08947 */ /* 0x000fea0003800000 */
.L_x_1545:
[----:B------:R-:W-:-:S08]  /*09a0*/  NOP ;  /* 0x0000000000007918 */ /* 0x000fd00000000000 */
[----:B------:R-:W1:Y:S02]  /*09b0*/  USETMAXREG.TRY_ALLOC.CTAPOOL UP0, 0xe8 ;  /* 0x000000e8000079c8 */ /* 0x000e640008000600 */
[----:B-1----:R-:W-:-:S13]  /*09c0*/  PLOP3.LUT P0, PT, PT, PT, UP0, 0x80, 0x0 ;  /* 0x000000000000781c */ /* 0x002fda0003f0f008 */
[----:B------:R-:W-:Y:S05]  /*09d0*/  @!P0 BRA `(.L_x_1545) ;  /* 0xfffffffc00f08947 */ /* 0x000fea000383ffff */
[----:B------:R-:W1:Y:S08]  /*09e0*/  S2UR UR4, SR_CgaCtaId ;  /* 0x00000000000479c3 */ /* 0x000e700000008800 */
[----:B------:R-:W-:Y:S06]  /*09f0*/  BAR.ARV 0x8, 0x180 ;  /* 0x0206000000007b1d */ /* 0x000fec0000002000 */
[----:B0-----:R-:W-:-:S02]  /*0a00*/  MOV R3, 0x400 ;  /* 0x0000040000037802 */ /* 0x001fc40000000f00 */
[----:B------:R-:W-:Y:S01]  /*0a10*/  BAR.SYNC.DEFER_BLOCKING 0x5, 0x180 ;  /* 0x0146000000007b1d */ /* 0x000fe20000010000 */
[----:B-1----:R-:W-:-:S05]  /*0a20*/  IMAD.U32 R172, RZ, RZ, UR4 ;  /* 0x00000004ffac7e24 */ /* 0x002fca000f8e00ff */
[----:B------:R-:W-:Y:S01]  /*0a30*/  ULDC UR4, c[0x0][0xc3c] ;  /* 0x00030f0000047ab9 */ /* 0x000fe20000000800 */
[----:B------:R-:W-:-:S05]  /*0a40*/  LEA R2, R172, R3, 0x18 ;  /* 0x00000003ac027211 */ /* 0x000fca00078ec0ff */
[----:B------:R-:W0:Y:S01]  /*0a50*/  LDS.128 R28, [R2+0x2a8d0] ;  /* 0x02a8d000021c7984 */ /* 0x000e220000000c00 */
[----:B------:R-:W-:Y:S06]  /*0a60*/  BAR.ARV 0x4, 0x180 ;  /* 0x0106000000007b1d */ /* 0x000fec0000002000 */
[----:B0-----:R-:W-:-:S13]  /*0a70*/  ISETP.GE.AND P0, PT, R31, UR4, PT ;  /* 0x000000041f007c0c */ /* 0x001fda000bf06270 */
[----:B------:R-:W-:Y:S05]  /*0a80*/  @P0 BRA `(.L_x_1546) ;  /* 0x000002ac00c40947 */ /* 0x000fea0003800000 */
[----:B------:R-:W2:Y:S01]  /*0a90*/  LDL R4, [R1+0x58] ;  /* 0x0000580001047983 */ /* 0x000ea20000100800 */
[----:B------:R-:W-:Y:S01]  /*0aa0*/  VIADD R0, R0, 0xffffff80 ;  /* 0xffffff8000007836 */ /* 0x000fe20000000000 */
[----:B------:R-:W-:Y:S01]  /*0ab0*/  R2UR UR4, R2 ;  /* 0x00000000020472ca */ /* 0x000fe200000e0000 */
[----:B------:R-:W-:Y:S01]  /*0ac0*/  IMAD.MOV.U32 R208, RZ, RZ, RZ ;  /* 0x000000ffffd07224 */ /* 0x000fe200078e00ff */
[----:B------:R-:W-:Y:S01]  /*0ad0*/  MOV R17, RZ ;  /* 0x000000ff00117202 */ /* 0x000fe20000000f00 */
[----:B------:R-:W-:Y:S01]  /*0ae0*/  IMAD.MOV.U32 R175, RZ, RZ, RZ ;  /* 0x000000ffffaf7224 */ /* 0x000fe200078e00ff */
[----:B------:R-:W-:Y:S01]  /*0af0*/  SHF.R.S32.HI R3, RZ, 0x1f, R0 ;  /* 0x0000001fff037819 */ /* 0x000fe20000011400 */
[----:B------:R-:W-:Y:S02]  /*0b00*/  IMAD.MOV.U32 R164, RZ, RZ, RZ ;  /* 0x000000ffffa47224 */ /* 0x000fe400078e00ff */
[----:B------:R-:W-:Y:S01]  /*0b10*/  IMAD.MOV.U32 R23, RZ, RZ, RZ ;  /* 0x000000ffff177224 */ /* 0x000fe200078e00ff */
[----:B------:R-:W-:-:S04]  /*0b20*/  LEA.HI R225, R3, R0, RZ, 0x3 ;  /* 0x0000000003e17211 */ /* 0x000fc800078f18ff */
[----:B------:R-:W-:Y:S01]  /*0b30*/  LOP3.LUT R205, R225, 0xfffffff8, RZ, 0xc0, !PT ;  /* 0xfffffff8e1cd7812 */ /* 0x000fe200078ec0ff */
[----:B------:R-:W-:Y:S01]  /*0b40*/  UIADD3 UR4, UR4, 0xc400, URZ ;  /* 0x0000c40004047890 */ /* 0x000fe2000fffe03f */
[----:B------:R-:W-:Y:S02]  /*0b50*/  SHF.R.S32.HI R225, RZ, 0x3, R225 ;  /* 0x00000003ffe17819 */ /* 0x000fe400000114e1 */
[----:B------:R-:W-:-:S05]  /*0b60*/  IADD3 R205, R0, -R205, RZ ;  /* 0x800000cd00cd7210 */ /* 0x000fca0007ffe0ff */
[----:B------:R-:W-:-:S05]  /*0b70*/  IMAD.SHL.U32 R203, R205, 0x8, RZ ;  /* 0x00000008cdcb7824 */ /* 0x000fca00078e00ff */
[----:B------:R-:W-:Y:S02]  /*0b80*/  IADD3 R204, R203, 0x40, RZ ;  /* 0x00000040cbcc7810 */ /* 0x000fe40007ffe0ff */
[----:B--2---:R-:W-:Y:S02]  /*0b90*/  R2UR UR5, R4 ;  /* 0x00000000040572ca */ /* 0x004fe400000e0000 */
[----:B------:R-:W-:-:S04]  /*0ba0*/  LEA.HI R4, R3, R0, RZ, 0x7 ;  /* 0x0000000003047211 */ /* 0x000fc800078f38ff */
[----:B------:R-:W-:Y:S02]  /*0bb0*/  LOP3.LUT R5, R4, 0xffffff80, RZ, 0xc0, !PT ;  /* 0xffffff8004057812 */ /* 0x000fe400078ec0ff */
[----:B------:R-:W-:-:S03]  /*0bc0*/  SHF.R.S32.HI R12, RZ, 0x7, R4 ;  /* 0x00000007ff0c7819 */ /* 0x000fc60000011404 */
[----:B------:R-:W-:Y:S01]  /*0bd0*/  IMAD.IADD R228, R0, 0x1, -R5 ;  /* 0x0000000100e47824 */ /* 0x000fe200078e0a05 */
[----:B------:R-:W-:Y:S01]  /*0be0*/  LEA.HI R5, R3, R0, RZ, 0x4 ;  /* 0x0000000003057211 */ /* 0x000fe200078f20ff */
[----:B------:R0:W-:Y:S01]  /*0bf0*/  STL [R1+0x4c], R12 ;  /* 0x00004c0c01007387 */ /* 0x0001e20000100800 */
[----:B------:R-:W-:Y:S01]  /*0c00*/  LEA.HI R4, R4, R12, RZ, 0x1 ;  /* 0x0000000c04047211 */ /* 0x000fe200078f08ff */
[----:B------:R-:W-:Y:S01]  /*0c10*/  ULOP3.LUT UR5, UR5, 0x1, URZ, 0xfc, !UPT ;  /* 0x0000000105057892 */ /* 0x000fe2000f8efc3f */
[----:B------:R-:W-:Y:S02]  /*0c20*/  SHF.R.S32.HI R9, RZ, 0x1f, R228 ;  /* 0x0000001fff097819 */ /* 0x000fe400000114e4 */
[----:B------:R-:W-:Y:S02]  /*0c30*/  SHF.R.S32.HI R6, RZ, 0x4, R5 ;  /* 0x00000004ff067819 */ /* 0x000fe40000011405 */
[CC--:B------:R-:W-:Y:S02]  /*0c40*/  LEA.HI R10, R9.reuse, R228.reuse, RZ, 0x2 ;  /* 0x000000e4090a7211 */ /* 0x0c0fe400078f10ff */
[----:B------:R-:W-:-:S02]  /*0c50*/  LEA.HI R9, R9, R228, RZ, 0x5 ;  /* 0x000000e409097211 */ /* 0x000fc400078f28ff */
[--C-:B------:R-:W-:Y:S02]  /*0c60*/  SHF.R.S32.HI R8, RZ, 0x2, R10.reuse ;  /* 0x00000002ff087819 */ /* 0x100fe4000001140a */
[----:B------:R-:W-:Y:S02]  /*0c70*/  SHF.R.S32.HI R7, RZ, 0x1f, R10 ;  /* 0x0000001fff077819 */ /* 0x000fe4000001140a */
[----:B------:R-:W-:Y:S02]  /*0c80*/  SHF.R.S32.HI R9, RZ, 0x5, R9 ;  /* 0x00000005ff097819 */ /* 0x000fe40000011409 */
[----:B------:R-:W-:Y:S02]  /*0c90*/  LEA.HI R11, R7, R8, RZ, 0x3 ;  /* 0x00000008070b7211 */ /* 0x000fe400078f18ff */
[----:B------:R-:W-:Y:S02]  /*0ca0*/  LEA.HI R7, R5, R6, RZ, 0x1 ;  /* 0x0000000605077211 */ /* 0x000fe400078f08ff */
[----:B------:R-:W-:-:S02]  /*0cb0*/  LOP3.LUT R11, R11, 0xfffffff8, RZ, 0xc0, !PT ;  /* 0xfffffff80b0b7812 */ /* 0x000fc400078ec0ff */
[----:B------:R-:W-:Y:S02]  /*0cc0*/  LOP3.LUT R7, R7, 0x1ffffffe, RZ, 0xc0, !PT ;  /* 0x1ffffffe07077812 */ /* 0x000fe400078ec0ff */
[----:B------:R-:W-:Y:S02]  /*0cd0*/  IADD3 R8, R8, -R11, RZ ;  /* 0x8000000b08087210 */ /* 0x000fe40007ffe0ff */
[----:B------:R-:W-:Y:S01]  /*0ce0*/  LOP3.LUT R5, R5, 0x3fffff0, RZ, 0xc0, !PT ;  /* 0x03fffff005057812 */ /* 0x000fe200078ec0ff */
[----:B------:R-:W-:Y:S01]  /*0cf0*/  IMAD.IADD R7, R6, 0x1, -R7 ;  /* 0x0000000106077824 */ /* 0x000fe200078e0a07 */
[-C--:B------:R-:W-:Y:S01]  /*0d00*/  LEA.HI R6, R3, R0.reuse, RZ, 0x5 ;  /* 0x0000000003067211 */ /* 0x080fe200078f28ff */
[----:B------:R-:W-:Y:S01]  /*0d10*/  IMAD R9, R9, 0x10, R8 ;  /* 0x0000001009097824 */ /* 0x000fe200078e0208 */
[----:B------:R-:W-:Y:S01]  /*0d20*/  LEA.HI R8, R3, R0, RZ, 0x2 ;  /* 0x0000000003087211 */ /* 0x000fe200078f10ff */
[----:B------:R-:W-:Y:S01]  /*0d30*/  IMAD.IADD R5, R0, 0x1, -R5 ;  /* 0x0000000100057824 */ /* 0x000fe200078e0a05 */
[----:B------:R-:W-:-:S02]  /*0d40*/  SHF.R.S32.HI R6, RZ, 0x5, R6 ;  /* 0x00000005ff067819 */ /* 0x000fc40000011406 */
[----:B------:R-:W-:Y:S02]  /*0d50*/  LOP3.LUT R209, R8, 0xfffffffc, RZ, 0xc0, !PT ;  /* 0xfffffffc08d17812 */ /* 0x000fe400078ec0ff */
[--C-:B------:R-:W-:Y:S01]  /*0d60*/  SHF.R.S32.HI R174, RZ, 0x2, R8.reuse ;  /* 0x00000002ffae7819 */ /* 0x100fe20000011408 */
[----:B------:R-:W-:Y:S01]  /*0d70*/  IMAD.SHL.U32 R187, R6, 0x200, RZ ;  /* 0x0000020006bb7824 */ /* 0x000fe200078e00ff */
[----:B------:R-:W-:Y:S01]  /*0d80*/  SHF.R.S32.HI R3, RZ, 0x1f, R8 ;  /* 0x0000001fff037819 */ /* 0x000fe20000011408 */
[----:B------:R-:W-:Y:S01]  /*0d90*/  IMAD.IADD R209, R0, 0x1, -R209 ;  /* 0x0000000100d17824 */ /* 0x000fe200078e0ad1 */
[----:B------:R-:W-:Y:S01]  /*0da0*/  LOP3.LUT R4, R4, 0x3fffffe, RZ, 0xc0, !PT ;  /* 0x03fffffe04047812 */ /* 0x000fe200078ec0ff */
[----:B------:R-:W-:Y:S01]  /*0db0*/  IMAD R8, R6, 0x10, R5 ;  /* 0x0000001006087824 */ /* 0x000fe200078e0205 */
[----:B------:R-:W-:Y:S01]  /*0dc0*/  LEA.HI R3, R3, R174, RZ, 0x3 ;  /* 0x000000ae03037211 */ /* 0x000fe200078f18ff */
[----:B------:R-:W-:Y:S01]  /*0dd0*/  VIADD R5, R174, 0x40 ;  /* 0x00000040ae057836 */ /* 0x000fe20000000000 */
[----:B------:R-:W-:Y:S01]  /*0de0*/  SHF.L.U32 R162, R209, 0x2, RZ ;  /* 0x00000002d1a27819 */ /* 0x000fe200000006ff */
[----:B------:R-:W-:Y:S01]  /*0df0*/  IMAD.IADD R4, R12, 0x1, -R4 ;  /* 0x000000010c047824 */ /* 0x000fe200078e0a04 */
[----:B------:R-:W-:Y:S01]  /*0e00*/  LOP3.LUT R3, R3, 0xfffffff8, RZ, 0xc0, !PT ;  /* 0xfffffff803037812 */ /* 0x000fe200078ec0ff */
[----:B------:R-:W-:Y:S01]  /*0e10*/  IMAD.SHL.U32 R181, R5, 0x40, RZ ;  /* 0x0000004005b57824 */ /* 0x000fe200078e00ff */
[----:B------:R-:W-:Y:S01]  /*0e20*/  SHF.R.S32.HI R0, RZ, 0x1f, R5 ;  /* 0x0000001fff007819 */ /* 0x000fe20000011405 */
[----:B------:R-:W-:-:S02]  /*0e30*/  VIADD R177, R162, 0x20 ;  /* 0x00000020a2b17836 */ /* 0x000fc40000000000 */
[----:B------:R-:W-:Y:S01]  /*0e40*/  VIADD R176, R162, 0x40 ;  /* 0x00000040a2b07836 */ /* 0x000fe20000000000 */
[----:B------:R-:W-:Y:S01]  /*0e50*/  LEA.HI R0, R0, R5, RZ, 0x3 ;  /* 0x0000000500007211 */ /* 0x000fe200078f18ff */
[----:B------:R-:W-:Y:S01]  /*0e60*/  IMAD.IADD R227, R174, 0x1, -R3 ;  /* 0x00000001aee37824 */ /* 0x000fe200078e0a03 */
[C---:B------:R-:W-:Y:S01]  /*0e70*/  IADD3 R167, R162.reuse, R177, RZ ;  /* 0x000000b1a2a77210 */ /* 0x040fe20007ffe0ff */
[----:B------:R-:W-:Y:S01]  /*0e80*/  IMAD.IADD R168, R162, 0x1, R176 ;  /* 0x00000001a2a87824 */ /* 0x000fe200078e02b0 */
[----:B------:R-:W-:Y:S01]  /*0e90*/  LOP3.LUT R181, R181, 0x1c0, RZ, 0xc0, !PT ;  /* 0x000001c0b5b57812 */ /* 0x000fe200078ec0ff */
[----:B------:R-:W-:Y:S01]  /*0ea0*/  IMAD.SHL.U32 R200, R0, 0x40, RZ ;  /* 0x0000004000c87824 */ /* 0x000fe200078e00ff */
[----:B------:R-:W-:Y:S01]  /*0eb0*/  SHF.R.S32.HI R0, RZ, 0x1f, R167 ;  /* 0x0000001fff007819 */ /* 0x000fe200000114a7 */
[----:B------:R-:W-:Y:S01]  /*0ec0*/  IMAD.SHL.U32 R185, R227, 0x40, RZ ;  /* 0x00000040e3b97824 */ /* 0x000fe200078e00ff */
[----:B------:R-:W-:Y:S01]  /*0ed0*/  SHF.R.S32.HI R3, RZ, 0x1f, R168 ;  /* 0x0000001fff037819 */ /* 0x000fe200000114a8 */
[----:B------:R-:W-:Y:S01]  /*0ee0*/  IMAD R13, R4, 0x40, R9 ;  /* 0x00000040040d7824 */ /* 0x000fe200078e0209 */
[-C--:B------:R-:W-:Y:S01]  /*0ef0*/  LEA.HI R170, R0, R167.reuse, RZ, 0x3 ;  /* 0x000000a700aa7211 */ /* 0x080fe200078f18ff */
[----:B0-----:R-:W-:Y:S01]  /*0f00*/  IMAD R12, R8, 0x8, R7 ;  /* 0x00000008080c7824 */ /* 0x001fe200078e0207 */
[----:B------:R-:W-:Y:S01]  /*0f10*/  LEA.HI R0, R0, R167, RZ, 0x6 ;  /* 0x000000a700007211 */ /* 0x000fe200078f30ff */
[----:B------:R-:W-:Y:S01]  /*0f20*/  IMAD.SHL.U32 R18, R209, 0x8, RZ ;  /* 0x00000008d1127824 */ /* 0x000fe200078e00ff */
[----:B------:R-:W-:Y:S01]  /*0f30*/  LOP3.LUT R185, R185, 0x1c0, RZ, 0xc0, !PT ;  /* 0x000001c0b9b97812 */ /* 0x000fe200078ec0ff */
[----:B------:R-:W-:Y:S01]  /*0f40*/  STL [R1+0x50], R13 ;  /* 0x0000500d01007387 */ /* 0x000fe20000100800 */
[CC--:B------:R-:W-:Y:S01]  /*0f50*/  LEA.HI R5, R3.reuse, R168.reuse, RZ, 0x6 ;  /* 0x000000a803057211 */ /* 0x0c0fe200078f30ff */
[----:B------:R-:W-:Y:S01]  /*0f60*/  IMAD.SHL.U32 R0, R0, 0x80, RZ ;  /* 0x0000008000007824 */ /* 0x000fe200078e00ff */
[----:B------:R-:W-:Y:S01]  /*0f70*/  LEA.HI R4, R3, R168, RZ, 0x3 ;  /* 0x000000a803047211 */ /* 0x000fe200078f18ff */
[C---:B------:R-:W-:Y:S01]  /*0f80*/  VIADD R22, R18.reuse, 0x60 ;  /* 0x0000006012167836 */ /* 0x040fe20000000000 */
[----:B------:R-:W-:Y:S01]  /*0f90*/  SHF.R.U32.HI R14, RZ, 0x3, R181 ;  /* 0x00000003ff0e7819 */ /* 0x000fe200000116b5 */
[----:B------:R-:W-:Y:S01]  /*0fa0*/  IMAD.SHL.U32 R6, R5, 0x80, RZ ;  /* 0x0000008005067824 */ /* 0x000fe200078e00ff */
[----:B------:R-:W-:Y:S01]  /*0fb0*/  SHF.R.U32.HI R186, RZ, 0x3, R185 ;  /* 0x00000003ffba7819 */ /* 0x000fe200000116b9 */
[C---:B------:R-:W-:Y:S01]  /*0fc0*/  VIADD R160, R18.reuse, 0x80 ;  /* 0x0000008012a07836 */ /* 0x040fe20000000000 */
[--C-:B------:R-:W-:Y:S01]  /*0fd0*/  LOP3.LUT R3, R185, 0x38, R170.reuse, 0xf8, !PT ;  /* 0x00000038b9037812 */ /* 0x100fe200078ef8aa */
[----:B------:R-:W-:Y:S01]  /*0fe0*/  VIADD R161, R18, 0xa0 ;  /* 0x000000a012a17836 */ /* 0x000fe20000000000 */
[----:B------:R-:W-:Y:S01]  /*0ff0*/  LOP3.LUT R7, R181, 0x38, R170, 0xf8, !PT ;  /* 0x00000038b5077812 */ /* 0x000fe200078ef8aa */
[C---:B------:R-:W-:Y:S01]  /*1000*/  VIADD R179, R162.reuse, 0x10 ;  /* 0x00000010a2b37836 */ /* 0x040fe20000000000 */
[----:B------:R-:W-:Y:S01]  /*1010*/  LOP3.LUT R5, R185, 0x38, R4, 0xf8, !PT ;  /* 0x00000038b9057812 */ /* 0x000fe200078ef804 */
[----:B------:R-:W-:Y:S01]  /*1020*/  VIADD R178, R162, 0x30 ;  /* 0x00000030a2b27836 */ /* 0x000fe20000000000 */
[----:B------:R-:W-:Y:S01]  /*1030*/  LOP3.LUT R200, R200, 0xfffffe00, RZ, 0xc0, !PT ;  /* 0xfffffe00c8c87812 */ /* 0x000fe200078ec0ff */
[----:B------:R-:W-:Y:S01]  /*1040*/  VIADD R180, R162, 0x50 ;  /* 0x00000050a2b47836 */ /* 0x000fe20000000000 */
[----:B------:R-:W-:-:S02]  /*1050*/  LOP3.LUT R0, R0, 0xffffe000, RZ, 0xc0, !PT ;  /* 0xffffe00000007812 */ /* 0x000fc400078ec0ff */
[----:B------:R-:W-:Y:S02]  /*1060*/  LOP3.LUT R3, R3, R186, RZ, 0x3c, !PT ;  /* 0x000000ba03037212 */ /* 0x000fe400078e3cff */
[----:B------:R-:W-:Y:S02]  /*1070*/  LOP3.LUT R9, R7, R14, RZ, 0x3c, !PT ;  /* 0x0000000e07097212 */ /* 0x000fe400078e3cff */
[----:B------:R-:W-:Y:S02]  /*1080*/  LOP3.LUT R7, R5, R186, RZ, 0x3c, !PT ;  /* 0x000000ba05077212 */ /* 0x000fe400078e3cff */
[-C--:B------:R-:W-:Y:S02]  /*1090*/  IADD3 R5, R3, R0.reuse, R187 ;  /* 0x0000000003057210 */ /* 0x080fe40007ffe0bb */
[----:B------:R-:W-:Y:S01]  /*10a0*/  IADD3 R9, R9, R0, R200 ;  /* 0x0000000009097210 */ /* 0x000fe20007ffe0c8 */
[----:B------:R-:W-:Y:S01]  /*10b0*/  IMAD.U32 R0, RZ, RZ, UR5 ;  /* 0x00000005ff007e24 */ /* 0x000fe2000f8e00ff */
[----:B------:R-:W-:-:S02]  /*10c0*/  MOV R3, UR4 ;  /* 0x0000000400037c02 */ /* 0x000fc40008000f00 */
[----:B------:R-:W-:Y:S02]  /*10d0*/  LOP3.LUT R8, R181, 0x38, R4, 0xf8, !PT ;  /* 0x00000038b5087812 */ /* 0x000fe400078ef804 */
[----:B------:R-:W-:Y:S01]  /*10e0*/  STL [R1+0x30], R0 ;  /* 0x0000300001007387 */ /* 0x000fe20000100800 */
[----:B------:R-:W-:Y:S02]  /*10f0*/  LOP3.LUT R6, R6, 0xffffe000, RZ, 0xc0, !PT ;  /* 0xffffe00006067812 */ /* 0x000fe400078ec0ff */
[----:B------:R-:W-:Y:S01]  /*1100*/  LOP3.LUT R11, R8, R14, RZ, 0x3c, !PT ;  /* 0x0000000e080b7212 */ /* 0x000fe200078e3cff */
[----:B------:R0:W-:Y:S01]  /*1110*/  STL [R1+0x48], R3 ;  /* 0x0000480301007387 */ /* 0x0001e20000100800 */
[-C--:B------:R-:W-:Y:S02]  /*1120*/  IADD3 R8, R7, R6.reuse, R187 ;  /* 0x0000000607087210 */ /* 0x080fe40007ffe0bb */
[----:B------:R-:W-:Y:S02]  /*1130*/  LOP3.LUT R7, R181, 0x38, R18, 0xf8, !PT ;  /* 0x00000038b5077812 */ /* 0x000fe400078ef812 */
[----:B------:R-:W-:Y:S01]  /*1140*/  IADD3 R11, R11, R6, R200 ;  /* 0x000000060b0b7210 */ /* 0x000fe20007ffe0c8 */
[----:B------:R-:W-:Y:S01]  /*1150*/  IMAD.SHL.U32 R6, R12, 0x8, RZ ;  /* 0x000000080c067824 */ /* 0x000fe200078e00ff */
[----:B------:R-:W-:-:S02]  /*1160*/  LOP3.LUT R7, R200, R7, R14, 0xf6, !PT ;  /* 0x00000007c8077212 */ /* 0x000fc400078ef60e */
[----:B------:R-:W-:Y:S02]  /*1170*/  SHF.R.S32.HI R171, RZ, 0x3, R4 ;  /* 0x00000003ffab7819 */ /* 0x000fe40000011404 */
[----:B0-----:R-:W-:Y:S01]  /*1180*/  SHF.R.S32.HI R3, RZ, 0x1f, R203 ;  /* 0x0000001fff037819 */ /* 0x001fe200000114cb */
[----:B------:R-:W-:Y:S01]  /*1190*/  STL [R1+0x54], R6 ;  /* 0x0000540601007387 */ /* 0x000fe20000100800 */
[----:B------:R-:W-:Y:S02]  /*11a0*/  LOP3.LUT R3, R10, 0x7ffffffc, RZ, 0xc0, !PT ;  /* 0x7ffffffc0a037812 */ /* 0x000fe400078ec0ff */
[----:B------:R-:W-:Y:S02]  /*11b0*/  LEA.HI R0, R209, R209, RZ, 0x1 ;  /* 0x000000d1d1007211 */ /* 0x000fe400078f08ff */
[----:B------:R-:W-:Y:S01]  /*11c0*/  SHF.R.S32.HI R19, RZ, 0x1f, R18 ;  /* 0x0000001fff137819 */ /* 0x000fe20000011412 */
[----:B------:R-:W-:Y:S01]  /*11d0*/  IMAD.IADD R3, R228, 0x1, -R3 ;  /* 0x00000001e4037824 */ /* 0x000fe200078e0a03 */
[----:B------:R-:W-:-:S02]  /*11e0*/  LOP3.LUT R0, R0, 0x1ffffffe, RZ, 0xc0, !PT ;  /* 0x1ffffffe00007812 */ /* 0x000fc400078ec0ff */
[----:B------:R-:W-:Y:S02]  /*11f0*/  SHF.R.S32.HI R173, RZ, 0x1f, R22 ;  /* 0x0000001fffad7819 */ /* 0x000fe40000011416 */
[----:B------:R-:W-:Y:S01]  /*1200*/  SHF.L.U32 R182, R3, 0x1, RZ ;  /* 0x0000000103b67819 */ /* 0x000fe200000006ff */
[----:B------:R-:W-:Y:S01]  /*1210*/  IMAD.IADD R0, R209, 0x1, -R0 ;  /* 0x00000001d1007824 */ /* 0x000fe200078e0a00 */
[----:B------:R-:W-:Y:S02]  /*1220*/  LEA R3, R7, UR4, 0x1 ;  /* 0x0000000407037c11 */ /* 0x000fe4000f8e08ff */
[C---:B------:R-:W-:Y:S01]  /*1230*/  IADD3 R218, R182.reuse, 0x40, RZ ;  /* 0x00000040b6da7810 */ /* 0x040fe20007ffe0ff */
[C---:B------:R-:W-:Y:S01]  /*1240*/  VIADD R222, R182.reuse, 0x20 ;  /* 0x00000020b6de7836 */ /* 0x040fe20000000000 */
[C---:B------:R-:W-:Y:S01]  /*1250*/  IADD3 R212, R182.reuse, 0x70, RZ ;  /* 0x00000070b6d47810 */ /* 0x040fe20007ffe0ff */
[C---:B------:R-:W-:Y:S01]  /*1260*/  VIADD R219, R182.reuse, 0x38 ;  /* 0x00000038b6db7836 */ /* 0x040fe20000000000 */
[----:B------:R0:W-:Y:S01]  /*1270*/  STL [R1+0x40], R3 ;  /* 0x0000400301007387 */ /* 0x0001e20000100800 */
        /* <DEDUP_REMOVED lines=9> */
[----:B0-----:R-:W-:Y:S01]  /*1310*/  SHF.R.S32.HI R3, RZ, 0x1f, R222 ;  /* 0x0000001fff037819 */ /* 0x001fe200000114de */
[C---:B------:R-:W-:Y:S01]  /*1320*/  VIADD R220, R182.reuse, 0x30 ;  /* 0x00000030b6dc7836 */ /* 0x040fe20000000000 */
[----:B------:R-:W-:Y:S01]  /*1330*/  SHF.R.S32.HI R3, RZ, 0x1f, R219 ;  /* 0x0000001fff037819 */ /* 0x000fe200000114db */
[C---:B------:R-:W-:Y:S01]  /*1340*/  VIADD R217, R182.reuse, 0x48 ;  /* 0x00000048b6d97836 */ /* 0x040fe20000000000 */
[----:B------:R-:W-:Y:S01]  /*1350*/  SHF.R.S32.HI R3, RZ, 0x1f, R216 ;  /* 0x0000001fff037819 */ /* 0x000fe200000114d8 */
[C---:B------:R-:W-:Y:S01]  /*1360*/  VIADD R214, R182.reuse, 0x60 ;  /* 0x00000060b6d67836 */ /* 0x040fe20000000000 */
[----:B------:R-:W-:Y:S01]  /*1370*/  SHF.R.S32.HI R3, RZ, 0x1f, R213 ;  /* 0x0000001fff037819 */ /* 0x000fe200000114d5 */
[----:B------:R-:W-:Y:S01]  /*1380*/  VIADD R211, R182, 0x78 ;  /* 0x00000078b6d37836 */ /* 0x000fe20000000000 */
[----:B------:R-:W-:Y:S01]  /*1390*/  LEA R3, R5, UR4, 0x1 ;  /* 0x0000000405037c11 */ /* 0x000fe2000f8e08ff */
[----:B------:R-:W-:Y:S01]  /*13a0*/  IMAD R202, R0, 0x8, R13 ;  /* 0x0000000800ca7824 */ /* 0x000fe200078e020d */
[----:B------:R-:W-:-:S02]  /*13b0*/  SHF.R.S32.HI R4, RZ, 0x1f, R221 ;  /* 0x0000001fff047819 */ /* 0x000fc400000114dd */
[----:B------:R-:W-:Y:S01]  /*13c0*/  SHF.R.S32.HI R4, RZ, 0x1f, R218 ;  /* 0x0000001fff047819 */ /* 0x000fe200000114da */
[----:B------:R0:W-:Y:S01]  /*13d0*/  STL [R1+0x44], R3 ;  /* 0x0000440301007387 */ /* 0x0001e20000100800 */
[----:B------:R-:W-:Y:S02]  /*13e0*/  SHF.R.S32.HI R4, RZ, 0x1f, R215 ;  /* 0x0000001fff047819 */ /* 0x000fe400000114d7 */
[----:B------:R-:W-:Y:S02]  /*13f0*/  SHF.R.S32.HI R4, RZ, 0x1f, R212 ;  /* 0x0000001fff047819 */ /* 0x000fe400000114d4 */
[----:B------:R-:W-:Y:S02]  /*1400*/  LEA R5, R9, UR4, 0x1 ;  /* 0x0000000409057c11 */ /* 0x000fe4000f8e08ff */
[----:B------:R-:W-:Y:S02]  /*1410*/  LEA R4, R8, UR4, 0x1 ;  /* 0x0000000408047c11 */ /* 0x000fe4000f8e08ff */
[----:B------:R-:W-:Y:S01]  /*1420*/  SHF.R.S32.HI R6, RZ, 0x1f, R223 ;  /* 0x0000001fff067819 */ /* 0x000fe200000114df */
[----:B------:R1:W-:Y:S01]  /*1430*/  STL [R1+0x38], R5 ;  /* 0x0000380501007387 */ /* 0x0003e20000100800 */
[----:B0-----:R-:W-:-:S02]  /*1440*/  LEA R3, R11, UR4, 0x1 ;  /* 0x000000040b037c11 */ /* 0x001fc4000f8e08ff */
[----:B------:R-:W-:Y:S01]  /*1450*/  SHF.R.S32.HI R6, RZ, 0x1f, R220 ;  /* 0x0000001fff067819 */ /* 0x000fe200000114dc */
[----:B------:R1:W-:Y:S01]  /*1460*/  STL [R1+0x3c], R4 ;  /* 0x00003c0401007387 */ /* 0x0003e20000100800 */
[----:B------:R-:W-:Y:S02]  /*1470*/  SHF.R.S32.HI R6, RZ, 0x1f, R217 ;  /* 0x0000001fff067819 */ /* 0x000fe400000114d9 */
[----:B------:R-:W-:Y:S01]  /*1480*/  SHF.R.S32.HI R6, RZ, 0x1f, R214 ;  /* 0x0000001fff067819 */ /* 0x000fe200000114d6 */
[----:B------:R1:W-:Y:S01]  /*1490*/  STL [R1+0x34], R3 ;  /* 0x0000340301007387 */ /* 0x0003e20000100800 */
[----:B------:R-:W-:-:S07]  /*14a0*/  SHF.R.S32.HI R229, RZ, 0x1f, R211 ;  /* 0x0000001fffe57819 */ /* 0x000fce00000114d3 */
.L_x_1853:
[----:B------:R-:W-:Y:S01]  /*14b0*/  ULDC.64 UR4, c[0x0][0xa28] ;  /* 0x00028a0000047ab9 */ /* 0x000fe20000000a00 */
[----:B0-23--:R-:W0:Y:S01]  /*14c0*/  LDC.64 R6, c[0x0][0xa08] ;  /* 0x00028200ff067b82 */ /* 0x00de220000000a00 */
[----:B------:R-:W-:Y:S01]  /*14d0*/  ISETP.NE.U32.AND P0, PT, RZ, UR4, PT ;  /* 0x00000004ff007c0c */ /* 0x000fe2000bf05070 */
[----:B------:R-:W-:Y:S01]  /*14e0*/  IMAD.MOV.U32 R13, RZ, RZ, RZ ;  /* 0x000000ffff0d7224 */ /* 0x000fe200078e00ff */
[----:B------:R-:W-:Y:S01]  /*14f0*/  ULDC.64 UR6, c[0x0][0xa20] ;  /* 0x0002880000067ab9 */ /* 0x000fe20000000a00 */
[----:B------:R-:W-:Y:S01]  /*1500*/  IMAD.MOV.U32 R129, RZ, RZ, RZ ;  /* 0x000000ffff817224 */ /* 0x000fe200078e00ff */
[----:B------:R-:W-:Y:S01]  /*1510*/  ISETP.NE.AND.EX P0, PT, RZ, UR5, PT, P0 ;  /* 0x00000005ff007c0c */ /* 0x000fe2000bf05300 */
[----:B------:R-:W-:Y:S02]  /*1520*/  ULDC.64 UR4, c[0x0][0xa18] ;  /* 0x0002860000047ab9 */ /* 0x000fe40000000a00 */
[----:B------:R-:W-:-:S04]  /*1530*/  ISETP.NE.U32.AND P1, PT, RZ, UR4, PT ;  /* 0x00000004ff007c0c */ /* 0x000fc8000bf25070 */
[----:B------:R-:W-:Y:S01]  /*1540*/  ISETP.NE.AND.EX P1, PT, RZ, UR5, PT, P1 ;  /* 0x00000005ff007c0c */ /* 0x000fe2000bf25310 */
[----:B------:R-:W-:Y:S02]  /*1550*/  ULDC.64 UR4, c[0x0][0xa08] ;  /* 0x0002820000047ab9 */ /* 0x000fe40000000a00 */
[----:B------:R-:W-:-:S03]  /*1560*/  ISETP.NE.U32.AND P3, PT, RZ, UR4, PT ;  /* 0x00000004ff007c0c */ /* 0x000fc6000bf65070 */
[----:B-1--4-:R-:W1:Y:S01]  /*1570*/  @P0 LDC.64 R4, c[0x0][0xa28] ;  /* 0x00028a00ff040b82 */ /* 0x012e620000000a00 */
[----:B------:R-:W-:Y:S01]  /*1580*/  ISETP.NE.AND.EX P3, PT, RZ, UR5, PT, P3 ;  /* 0x00000005ff007c0c */ /* 0x000fe2000bf65330 */
[----:B0-----:R-:W-:-:S06]  /*1590*/  IMAD.WIDE R10, R31, 0x4, R6 ;  /* 0x000000041f0a7825 */ /* 0x001fcc00078e0206 */
[----:B------:R-:W0:Y:S01]  /*15a0*/  @P1 LDC.64 R8, c[0x0][0xa18] ;  /* 0x00028600ff081b82 */ /* 0x000e220000000a00 */
[----:B------:R-:W-:Y:S02]  /*15b0*/  ULDC UR4, c[0x0][0x288] ;  /* 0x0000a20000047ab9 */ /* 0x000fe40000000800 */
[----:B------:R-:W-:Y:S01]  /*15c0*/  IMAD.U32 R165, RZ, RZ, UR4 ;  /* 0x00000004ffa57e24 */ /* 0x000fe2000f8e00ff */
[----:B------:R-:W-:Y:S02]  /*15d0*/  ULDC.64 UR4, c[0x0][0x418] ;  /* 0x0001060000047ab9 */ /* 0x000fe40000000a00 */
[----:B------:R2:W5:Y:S01]  /*15e0*/  @P3 LDG.E R129, desc[UR60][R10.64] ;  /* 0x0000003c0a813981 */ /* 0x000562000c1e1900 */
[----:B-1----:R-:W-:-:S05]  /*15f0*/  @P0 IMAD.WIDE R4, R31, 0x4, R4 ;  /* 0x000000041f040825 */ /* 0x002fca00078e0204 */
[----:B------:R2:W5:Y:S01]  /*1600*/  @P0 LDG.E R13, desc[UR60][R4.64] ;  /* 0x0000003c040d0981 */ /* 0x000562000c1e1900 */
[----:B0-----:R-:W-:-:S05]  /*1610*/  @P1 IMAD.WIDE R6, R31, 0x4, R8 ;  /* 0x000000041f061825 */ /* 0x001fca00078e0208 */
[----:B------:R2:W5:Y:S01]  /*1620*/  @P1 LDG.E R165, desc[UR60][R6.64] ;  /* 0x0000003c06a51981 */ /* 0x000562000c1e1900 */
[----:B------:R-:W-:Y:S01]  /*1630*/  UISETP.NE.U32.AND UP0, UPT, UR4, URZ, UPT ;  /* 0x0000003f0400728c */ /* 0x000fe2000bf05070 */
[C---:B------:R-:W-:Y:S02]  /*1640*/  LOP3.LUT R3, R30.reuse, 0xff000000, RZ, 0xc0, !PT ;  /* 0xff0000001e037812 */ /* 0x040fe400078ec0ff */
[----:B------:R-:W-:Y:S01]  /*1650*/  ULDC UR4, c[0x0][0x424] ;  /* 0x0001090000047ab9 */ /* 0x000fe20000000800 */
[----:B------:R-:W-:Y:S01]  /*1660*/  UISETP.NE.AND.EX UP0, UPT, UR5, URZ, UPT, UP0 ;  /* 0x0000003f0500728c */ /* 0x000fe2000bf05300 */
[----:B------:R-:W-:Y:S02]  /*1670*/  ISETP.NE.U32.AND P2, PT, RZ, UR6, PT ;  /* 0x00000006ff007c0c */ /* 0x000fe4000bf45070 */
[----:B------:R-:W-:Y:S01]  /*1680*/  ULDC UR5, c[0x0][0x2f0] ;  /* 0x0000bc0000057ab9 */ /* 0x000fe20000000800 */
[----:B------:R-:W-:Y:S01]  /*1690*/  USEL UR4, UR4, 0x1, UP0 ;  /* 0x0000000104047887 */ /* 0x000fe20008000000 */
[----:B------:R-:W-:-:S02]  /*16a0*/  LOP3.LUT R0, R30, 0xff0000, RZ, 0xc0, !PT ;  /* 0x00ff00001e007812 */ /* 0x000fc400078ec0ff */
[----:B------:R-:W-:Y:S01]  /*16b0*/  SHF.R.U32.HI R3, RZ, 0x8, R3 ;  /* 0x00000008ff037819 */ /* 0x000fe20000011603 */
[----:B------:R-:W-:Y:S01]  /*16c0*/  UIMAD UR4, UR4, UR5, URZ ;  /* 0x00000005040472a4 */ /* 0x000fe2000f8e023f */
[----:B------:R-:W-:Y:S02]  /*16d0*/  ISETP.NE.AND.EX P2, PT, RZ, UR7, PT, P2 ;  /* 0x00000007ff007c0c */ /* 0x000fe4000bf45320 */
[----:B------:R-:W-:Y:S01]  /*16e0*/  ULDC UR5, c[0x0][0x348] ;  /* 0x0000d20000057ab9 */ /* 0x000fe20000000800 */
[----:B------:R-:W-:Y:S02]  /*16f0*/  LEA.HI R206, R0, R3, RZ, 0x10 ;  /* 0x0000000300ce7211 */ /* 0x000fe400078f80ff */
[----:B------:R-:W-:Y:S02]  /*1700*/  LOP3.LUT R169, R30, 0xffff, RZ, 0xc0, !PT ;  /* 0x0000ffff1ea97812 */ /* 0x000fe400078ec0ff */
[----:B------:R-:W-:Y:S01]  /*1710*/  MOV R207, R31 ;  /* 0x0000001f00cf7202 */ /* 0x000fe20000000f00 */
[----:B--2---:R-:W-:Y:S06]  /*1720*/  @P1 BRA `(.L_x_1547) ;  /* 0x0000000000241947 */ /* 0x004fec0003800000 */
        /* <DEDUP_REMOVED lines=9> */
.L_x_1547:
[----:B------:R-:W-:Y:S02]  /*17c0*/  IMAD.U32 R25, RZ, RZ, UR5 ;  /* 0x00000005ff197e24 */ /* 0x000fe4000f8e00ff */
[----:B------:R-:W-:Y:S01]  /*17d0*/  IMAD.U32 R26, RZ, RZ, UR4 ;  /* 0x00000004ff1a7e24 */ /* 0x000fe2000f8e00ff */
[----:B------:R-:W-:Y:S06]  /*17e0*/  @!P2 BRA `(.L_x_1548) ;  /* 0x000000000010a947 */ /* 0x000fec0003800000 */
[----:B------:R-:W0:Y:S02]  /*17f0*/  LDC.64 R26, c[0x0][0xa20] ;  /* 0x00028800ff1a7b82 */ /* 0x000e240000000a00 */
[----:B0-----:R-:W-:-:S06]  /*1800*/  IMAD.WIDE R26, R31, 0x4, R26 ;  /* 0x000000041f1a7825 */ /* 0x001fcc00078e021a */
[----:B------:R0:W5:Y:S01]  /*1810*/  LDG.E R26, desc[UR60][R26.64] ;  /* 0x0000003c1a1a7981 */ /* 0x000162000c1e1900 */
[----:B------:R-:W-:Y:S05]  /*1820*/  BRA `(.L_x_1549) ;  /* 0x0000000000107947 */ /* 0x000fea0003800000 */
.L_x_1548:
[----:B------:R-:W-:Y:S05]  /*1830*/  @!P3 BRA `(.L_x_1549) ;  /* 0x00000000000cb947 */ /* 0x000fea0003800000 */
[----:B------:R-:W2:Y:S04]  /*1840*/  LDG.E R3, desc[UR60][R10.64] ;  /* 0x0000003c0a037981 */ /* 0x000ea8000c1e1900 */
[----:B------:R-:W2:Y:S02]  /*1850*/  LDG.E R26, desc[UR60][R10.64+0x4] ;  /* 0x0000043c0a1a7981 */ /* 0x000ea4000c1e1900 */
[----:B--2---:R-:W-:-:S07]  /*1860*/  IMAD.IADD R26, R26, 0x1, -R3 ;  /* 0x000000011a1a7824 */ /* 0x004fce00078e0a03 */
.L_x_1549:
[----:B------:R-:W-:Y:S01]  /*1870*/  ULDC.64 UR4, c[0x0][0xa10] ;  /* 0x0002840000047ab9 */ /* 0x000fe20000000a00 */
[----:B------:R-:W1:Y:S01]  /*1880*/  LDC R4, c[0x0][0x448] ;  /* 0x00011200ff047b82 */ /* 0x000e620000000800 */
[----:B------:R-:W-:-:S04]  /*1890*/  ISETP.NE.U32.AND P0, PT, RZ, UR4, PT ;  /* 0x00000004ff007c0c */ /* 0x000fc8000bf05070 */
[----:B------:R-:W-:Y:S01]  /*18a0*/  ISETP.NE.AND.EX P0, PT, RZ, UR5, PT, P0 ;  /* 0x00000005ff007c0c */ /* 0x000fe2000bf05300 */
[----:B------:R-:W-:Y:S02]  /*18b0*/  ULDC.64 UR4, c[0x0][0xa30] ;  /* 0x00028c0000047ab9 */ /* 0x000fe40000000a00 */
[----:B------:R-:W-:-:S04]  /*18c0*/  ISETP.NE.U32.AND P1, PT, RZ, UR4, PT ;  /* 0x00000004ff007c0c */ /* 0x000fc8000bf25070 */
[----:B------:R-:W-:-:S06]  /*18d0*/  ISETP.NE.AND.EX P1, PT, RZ, UR5, PT, P1 ;  /* 0x00000005ff007c0c */ /* 0x000fcc000bf25310 */
[----:B------:R-:W2:Y:S08]  /*18e0*/  @P0 LDC.64 R6, c[0x0][0xa10] ;  /* 0x00028400ff060b82 */ /* 0x000eb00000000a00 */
[----:B------:R-:W3:Y:S01]  /*18f0*/  @P1 LDC.64 R8, c[0x0][0xa30] ;  /* 0x00028c00ff081b82 */ /* 0x000ee20000000a00 */
[----:B--2---:R-:W-:-:S05]  /*1900*/  @P0 IMAD.WIDE R6, R31, 0x4, R6 ;  /* 0x000000041f060825 */ /* 0x004fca00078e0206 */
[----:B------:R-:W2:Y:S04]  /*1910*/  @P0 LDG.E R0, desc[UR60][R6.64] ;  /* 0x0000003c06000981 */ /* 0x000ea8000c1e1900 */
[----:B------:R-:W2:Y:S01]  /*1920*/  @P0 LDG.E R3, desc[UR60][R6.64+0x4] ;  /* 0x0000043c06030981 */ /* 0x000ea2000c1e1900 */
[----:B-----5:R-:W-:Y:S02]  /*1930*/  IMAD.MOV.U32 R140, RZ, RZ, R26 ;  /* 0x000000ffff8c7224 */ /* 0x020fe400078e001a */
[----:B---3--:R-:W-:-:S05]  /*1940*/  @P1 IMAD.WIDE R8, R31, 0x4, R8 ;  /* 0x000000041f081825 */ /* 0x008fca00078e0208 */
[----:B------:R3:W5:Y:S01]  /*1950*/  @P1 LDG.E R140, desc[UR60][R8.64] ;  /* 0x0000003c088c1981 */ /* 0x000762000c1e1900 */
[----:B-1----:R-:W-:Y:S01]  /*1960*/  ISETP.NE.AND P1, PT, R4, 0x1, PT ;  /* 0x000000010400780c */ /* 0x002fe20003f25270 */
[----:B------:R-:W-:Y:S01]  /*1970*/  IMAD.SHL.U32 R188, R29, 0x80, RZ ;  /* 0x000000801dbc7824 */ /* 0x000fe200078e00ff */
[----:B------:R-:W1:Y:S01]  /*1980*/  LDC.64 R4, c[0x0][0x9e0] ;  /* 0x00027800ff047b82 */ /* 0x000e620000000a00 */
[----:B------:R-:W-:-:S10]  /*1990*/  IMAD.IADD R12, R26, 0x1, -R13 ;  /* 0x000000011a0c7824 */ /* 0x000fd400078e0a0d */
[----:B------:R-:W4:Y:S08]  /*19a0*/  @P1 LDC R10, c[0x0][0x44c] ;  /* 0x00011300ff0a1b82 */ /* 0x000f300000000800 */
[----:B------:R-:W0:Y:S01]  /*19b0*/  @P1 LDC R11, c[0x0][0x450] ;  /* 0x00011400ff0b1b82 */ /* 0x000e220000000800 */
[----:B-1----:R-:W-:Y:S02]  /*19c0*/  ISETP.GE.AND P2, PT, R5, 0x1, PT ;  /* 0x000000010500780c */ /* 0x002fe40003f46270 */
[----:B--2---:R-:W-:Y:S01]  /*19d0*/  @P0 IADD3 R25, -R0, R3, RZ ;  /* 0x0000000300190210 */ /* 0x004fe20007ffe1ff */
[----:B------:R-:W-:-:S04]  /*19e0*/  VIADD R3, R188, 0x7f ;  /* 0x0000007fbc037836 */ /* 0x000fc80000000000 */
[----:B------:R-:W-:Y:S02]  /*19f0*/  IMAD.IADD R166, R12, 0x1, R25 ;  /* 0x000000010ca67824 */ /* 0x000fe400078e0219 */
[----:B----4-:R-:W-:-:S04]  /*1a00*/  @P1 IMAD.HI.U32 R6, R3, R10, RZ ;  /* 0x0000000a03061227 */ /* 0x010fc800078e00ff */
[C---:B------:R-:W-:Y:S01]  /*1a10*/  VIADD R0, R166.reuse, 0x5f ;  /* 0x0000005fa6007836 */ /* 0x040fe20000000000 */
[----:B0-----:R-:W-:Y:S02]  /*1a20*/  @P1 SHF.R.U32.HI R3, RZ, R11, R6 ;  /* 0x0000000bff031219 */ /* 0x001fe40000011606 */
[----:B------:R-:W-:Y:S01]  /*1a30*/  IADD3 R6, R166, 0x1, -R165 ;  /* 0x00000001a6067810 */ /* 0x000fe20007ffe8a5 */
[----:B------:R-:W-:-:S03]  /*1a40*/  IMAD.HI R0, R0, 0x2aaaaaab, RZ ;  /* 0x2aaaaaab00007827 */ /* 0x000fc600078e02ff */
[----:B------:R-:W-:Y:S02]  /*1a50*/  IADD3 R3, R6, R3, RZ ;  /* 0x0000000306037210 */ /* 0x000fe40007ffe0ff */
[----:B------:R-:W-:-:S03]  /*1a60*/  SHF.R.U32.HI R141, RZ, 0x1f, R0 ;  /* 0x0000001fff8d7819 */ /* 0x000fc60000011600 */
[----:B------:R-:W-:Y:S01]  /*1a70*/  IMAD.IADD R4, R3, 0x1, R4 ;  /* 0x0000000103047824 */ /* 0x000fe200078e0204 */
[----:B------:R-:W-:Y:S01]  /*1a80*/  LEA.HI.SX32 R141, R0, R141, 0x1c ;  /* 0x0000008d008d7211 */ /* 0x000fe200078fe2ff */
[----:B---3--:R-:W-:Y:S06]  /*1a90*/  @!P2 BRA `(.L_x_1550) ;  /* 0x000000000048a947 */ /* 0x008fec0003800000 */
        /* <DEDUP_REMOVED lines=11> */
.L_x_1552:
[----:B------:R-:W-:-:S13]  /*1b50*/  ISETP.NE.AND P0, PT, R5, 0x1, PT ;  /* 0x000000010500780c */ /* 0x000fda0003f05270 */
[----:B------:R-:W0:Y:S02]  /*1b60*/  @P0 LDC.64 R6, c[0x0][0x9e8] ;  /* 0x00027a00ff060b82 */ /* 0x000e240000000a00 */
[----:B0-----:R-:W-:-:S05]  /*1b70*/  @P0 IMAD.HI.U32 R6, R0, R6, RZ ;  /* 0x0000000600060227 */ /* 0x001fca00078e00ff */
[----:B------:R-:W-:-:S07]  /*1b80*/  @P0 SHF.R.U32.HI R0, RZ, R7, R6 ;  /* 0x00000007ff000219 */ /* 0x000fce0000011606 */
.L_x_1553:
[----:B------:R-:W-:Y:S05]  /*1b90*/  BSYNC B0 ;  /* 0x0000000000007941 */ /* 0x000fea0003800000 */
.L_x_1551:
[----:B------:R-:W-:-:S05]  /*1ba0*/  IMAD R3, R0, R5, R5 ;  /* 0x0000000500037224 */ /* 0x000fca00078e0205 */
[----:B------:R-:W-:-:S07]  /*1bb0*/  VIMNMX R4, R4, R3, PT ;  /* 0x0000000304047248 */ /* 0x000fce0003fe0100 */
.L_x_1550:
[----:B------:R-:W0:Y:S01]  /*1bc0*/  @P1 LDC R3, c[0x0][0x44c] ;  /* 0x00011300ff031b82 */ /* 0x000e220000000800 */
[----:B------:R-:W-:Y:S01]  /*1bd0*/  VIADD R4, R4, 0x5f ;  /* 0x0000005f04047836 */ /* 0x000fe20000000000 */
[----:B------:R-:W-:Y:S01]  /*1be0*/  IADD3 R193, R166, -R165, RZ ;  /* 0x800000a5a6c17210 */ /* 0x000fe20007ffe0ff */
[----:B------:R-:W-:Y:S01]  /*1bf0*/  IMAD.MOV.U32 R0, RZ, RZ, R188 ;  /* 0x000000ffff007224 */ /* 0x000fe200078e00bc */
[----:B------:R-:W-:Y:S01]  /*1c00*/  ULDC UR4, c[0x0][0x9dc] ;  /* 0x0002770000047ab9 */ /* 0x000fe20000000800 */
[----:B------:R-:W-:-:S03]  /*1c10*/  IMAD.HI R4, R4, 0x2aaaaaab, RZ ;  /* 0x2aaaaaab04047827 */ /* 0x000fc600078e02ff */
[----:B------:R-:W1:Y:S01]  /*1c20*/  @P1 LDC R7, c[0x0][0x450] ;  /* 0x00011400ff071b82 */ /* 0x000e620000000800 */
        /* <DEDUP_REMOVED lines=18> */
.L_x_1556:
[----:B------:R-:W-:-:S13]  /*1d50*/  ISETP.NE.AND P0, PT, R5, 0x1, PT ;  /* 0x000000010500780c */ /* 0x000fda0003f05270 */
[----:B------:R-:W0:Y:S02]  /*1d60*/  @P0 LDC.64 R6, c[0x0][0x9e8] ;  /* 0x00027a00ff060b82 */ /* 0x000e240000000a00 */
[----:B0-----:R-:W-:-:S05]  /*1d70*/  @P0 IMAD.HI.U32 R4, R0, R6, RZ ;  /* 0x0000000600040227 */ /* 0x001fca00078e00ff */
[----:B------:R-:W-:-:S07]  /*1d80*/  @P0 SHF.R.U32.HI R0, RZ, R7, R4 ;  /* 0x00000007ff000219 */ /* 0x000fce0000011604 */
.L_x_1557:
[----:B------:R-:W-:Y:S05]  /*1d90*/  BSYNC B0 ;  /* 0x0000000000007941 */ /* 0x000fea0003800000 */
.L_x_1555:
[----:B------:R-:W-:-:S05]  /*1da0*/  IMAD R0, R0, R5, RZ ;  /* 0x0000000500007224 */ /* 0x000fca00078e02ff */
[----:B------:R-:W-:-:S07]  /*1db0*/  VIMNMX R3, R3, R0, !PT ;  /* 0x0000000003037248 */ /* 0x000fce0007fe0100 */
.L_x_1554:
[----:B------:R-:W-:Y:S01]  /*1dc0*/  IMAD.HI R3, R3, 0x2aaaaaab, RZ ;  /* 0x2aaaaaab03037827 */ /* 0x000fe200078e02ff */
[----:B------:R-:W-:Y:S01]  /*1dd0*/  BSSY B0, `(.L_x_1558) ;  /* 0x0000028000007945 */ /* 0x000fe20003800000 */
[----:B------:R-:W-:Y:S02]  /*1de0*/  LOP3.LUT R210, R206, 0xff, RZ, 0xc0, !PT ;  /* 0x000000ffced27812 */ /* 0x000fe400078ec0ff */
[----:B------:R-:W-:Y:S02]  /*1df0*/  SHF.R.U32.HI R206, RZ, 0x10, R206 ;  /* 0x00000010ffce7819 */ /* 0x000fe400000116ce */
[----:B------:R-:W-:-:S04]  /*1e00*/  SHF.R.U32.HI R0, RZ, 0x1f, R3 ;  /* 0x0000001fff007819 */ /* 0x000fc80000011603 */
[----:B------:R-:W-:Y:S01]  /*1e10*/  LEA.HI.SX32 R0, R3, R0, 0x1c ;  /* 0x0000000003007211 */ /* 0x000fe200078fe2ff */
[----:B------:R-:W-:-:S03]  /*1e20*/  IMAD.MOV.U32 R3, RZ, RZ, RZ ;  /* 0x000000ffff037224 */ /* 0x000fc600078e00ff */
[----:B------:R-:W-:-:S04]  /*1e30*/  VIMNMX R9, RZ, R0, !PT ;  /* 0x00000000ff097248 */ /* 0x000fc80007fe0100 */
[----:B------:R-:W-:-:S13]  /*1e40*/  ISETP.GT.AND P0, PT, R8, R9, PT ;  /* 0x000000090800720c */ /* 0x000fda0003f04270 */
[----:B------:R-:W-:Y:S05]  /*1e50*/  @!P0 BRA `(.L_x_1559) ;  /* 0x00000000007c8947 */ /* 0x000fea0003800000 */
[----:B------:R-:W-:Y:S01]  /*1e60*/  ISETP.NE.AND P0, PT, R206, RZ, PT ;  /* 0x000000ffce00720c */ /* 0x000fe20003f05270 */
[----:B------:R-:W-:-:S03]  /*1e70*/  ULDC UR4, c[0x0][0x9f0] ;  /* 0x00027c0000047ab9 */ /* 0x000fc60000000800 */
[----:B------:R-:W-:-:S04]  /*1e80*/  SEL R11, R206, UR4, P0 ;  /* 0x00000004ce0b7c07 */ /* 0x000fc80008000000 */
[-C--:B------:R-:W-:Y:S02]  /*1e90*/  IABS R6, R11.reuse ;  /* 0x0000000b00067213 */ /* 0x080fe40000000000 */
[----:B------:R-:W-:Y:S02]  /*1ea0*/  IADD3 R0, R11, -0x1, R8 ;  /* 0xffffffff0b007810 */ /* 0x000fe40007ffe008 */
[----:B------:R-:W0:Y:S01]  /*1eb0*/  I2F.RP R3, R6 ;  /* 0x0000000600037306 */ /* 0x000e220000209400 */
[----:B------:R-:W-:Y:S02]  /*1ec0*/  IABS R13, R11 ;  /* 0x0000000b000d7213 */ /* 0x000fe40000000000 */
[----:B------:R-:W-:-:S04]  /*1ed0*/  IADD3 R0, -R9, R0, RZ ;  /* 0x0000000009007210 */ /* 0x000fc80007ffe1ff */
[----:B------:R-:W-:Y:S02]  /*1ee0*/  IABS R10, R0 ;  /* 0x00000000000a7213 */ /* 0x000fe40000000000 */
[----:B------:R-:W-:-:S04]  /*1ef0*/  LOP3.LUT R0, R0, R11, RZ, 0x3c, !PT ;  /* 0x0000000b00007212 */ /* 0x000fc800078e3cff */
[----:B------:R-:W-:Y:S01]  /*1f00*/  ISETP.GE.AND P2, PT, R0, RZ, PT ;  /* 0x000000ff0000720c */ /* 0x000fe20003f46270 */
[----:B0-----:R-:W0:Y:S02]  /*1f10*/  MUFU.RCP R3, R3 ;  /* 0x0000000300037308 */ /* 0x001e240000001000 */
[----:B0-----:R-:W-:Y:S02]  /*1f20*/  VIADD R4, R3, 0xffffffe ;  /* 0x0ffffffe03047836 */ /* 0x001fe40000000000 */
[----:B------:R-:W-:-:S04]  /*1f30*/  IMAD.MOV R3, RZ, RZ, -R13 ;  /* 0x000000ffff037224 */ /* 0x000fc800078e0a0d */
[----:B------:R0:W1:Y:S02]  /*1f40*/  F2I.FTZ.U32.TRUNC.NTZ R5, R4 ;  /* 0x0000000400057305 */ /* 0x000064000021f000 */
[----:B0-----:R-:W-:Y:S02]  /*1f50*/  IMAD.MOV.U32 R4, RZ, RZ, RZ ;  /* 0x000000ffff047224 */ /* 0x001fe400078e00ff */
[----:B-1----:R-:W-:-:S04]  /*1f60*/  IMAD.MOV R7, RZ, RZ, -R5 ;  /* 0x000000ffff077224 */ /* 0x002fc800078e0a05 */
        /* <DEDUP_REMOVED lines=14> */
.L_x_1559:
[----:B------:R-:W-:Y:S05]  /*2050*/  BSYNC B0 ;  /* 0x0000000000007941 */ /* 0x000fea0003800000 */
.L_x_1558:
[----:B------:R-:W-:-:S05]  /*2060*/  IMAD R0, R210, R3, R9 ;  /* 0x00000003d2007224 */ /* 0x000fca00078e0209 */
[C---:B------:R-:W-:Y:S01]  /*2070*/  VIADDMNMX R3, R0.reuse, R3, R8, PT ;  /* 0x0000000300037246 */ /* 0x040fe20003800108 */
[----:B------:R-:W-:-:S04]  /*2080*/  IMAD R0, R0, 0x60, -R12 ;  /* 0x0000006000007824 */ /* 0x000fc800078e0a0c */
[----:B------:R-:W-:Y:S01]  /*2090*/  IMAD R4, R3, 0x60, -R12 ;  /* 0x0000006003047824 */ /* 0x000fe200078e0a0c */
[----:B------:R-:W-:-:S04]  /*20a0*/  VIMNMX R0, RZ, R0, !PT ;  /* 0x00000000ff007248 */ /* 0x000fc80007fe0100 */
[----:B------:R-:W-:Y:S01]  /*20b0*/  VIMNMX R3, R4, R25, PT ;  /* 0x0000001904037248 */ /* 0x000fe20003fe0100 */
[----:B------:R-:W-:-:S03]  /*20c0*/  IMAD.WIDE.U32 R4, R0, -0x55555555, RZ ;  /* 0xaaaaaaab00047825 */ /* 0x000fc600078e00ff */
[----:B------:R-:W-:Y:S02]  /*20d0*/  ISETP.GT.AND P0, PT, R3, R0, PT ;  /* 0x000000000300720c */ /* 0x000fe40003f04270 */
[----:B------:R-:W-:-:S05]  /*20e0*/  SHF.R.U32.HI R125, RZ, 0x6, R5 ;  /* 0x00000006ff7d7819 */ /* 0x000fca0000011605 */
[----:B------:R-:W-:-:S06]  /*20f0*/  IMAD.MOV.U32 R24, RZ, RZ, R125 ;  /* 0x000000ffff187224 */ /* 0x000fcc00078e007d */
[----:B------:R-:W-:-:S04]  /*2100*/  @P0 VIADD R0, R3, 0x5f ;  /* 0x0000005f03000836 */ /* 0x000fc80000000000 */
[----:B------:R-:W-:-:S05]  /*2110*/  @P0 IMAD.HI R0, R0, 0x2aaaaaab, RZ ;  /* 0x2aaaaaab00000827 */ /* 0x000fca00078e02ff */
[----:B------:R-:W-:-:S04]  /*2120*/  @P0 SHF.R.U32.HI R3, RZ, 0x1f, R0 ;  /* 0x0000001fff030819 */ /* 0x000fc80000011600 */
[----:B------:R-:W-:Y:S02]  /*2130*/  @P0 LEA.HI.SX32 R24, R0, R3, 0x1c ;  /* 0x0000000300180211 */ /* 0x000fe400078fe2ff */
[----:B------:R-:W-:Y:S02]  /*2140*/  PLOP3.LUT P0, PT, PT, PT, PT, 0x80, 0x0 ;  /* 0x000000000000781c */ /* 0x000fe40003f0f070 */
        /* <DEDUP_REMOVED lines=14> */
[----:B------:R-:W-:Y:S01]  /*2230*/  MOV R8, 0x70 ;  /* 0x0000007000087802 */ /* 0x000fe20000000f00 */
[----:B------:R-:W-:Y:S02]  /*2240*/  IMAD.U32 R7, RZ, RZ, UR5 ;  /* 0x00000005ff077e24 */ /* 0x000fe4000f8e00ff */
[----:B------:R-:W-:-:S02]  /*2250*/  IMAD.U32 R10, RZ, RZ, UR6 ;  /* 0x00000006ff0a7e24 */ /* 0x000fc4000f8e00ff */
[----:B------:R-:W-:Y:S02]  /*2260*/  IMAD.U32 R11, RZ, RZ, UR7 ;  /* 0x00000007ff0b7e24 */ /* 0x000fe4000f8e00ff */
[----:B------:R-:W-:Y:S02]  /*2270*/  IMAD.MOV.U32 R12, RZ, RZ, 0x1 ;  /* 0x00000001ff0c7424 */ /* 0x000fe400078e00ff */
[----:B------:R-:W-:-:S07]  /*2280*/  IMAD.MOV.U32 R13, RZ, RZ, RZ ;  /* 0x000000ffff0d7224 */ /* 0x000fce00078e00ff */
[----:B------:R-:W-:-:S07]  /*2290*/  LEPC R20, `(.L_x_1562) ;  /* 0x000000001014794e */ /* 0x000fce0000000000 */
[----:B0----5:R-:W-:Y:S05]  /*22a0*/  CALL.ABS.NOINC R14 ;  /* 0x000000000e007343 */ /* 0x021fea0003c00000 */
.L_x_1562:
[----:B------:R-:W-:Y:S05]  /*22b0*/  BSYNC B6 ;  /* 0x0000000000067941 */ /* 0x000fea0003800000 */
.L_x_1561:
        /* <DEDUP_REMOVED lines=9> */
[----:B------:R-:W-:Y:S01]  /*2350*/  IMAD.U32 R5, RZ, RZ, UR5 ;  /* 0x00000005ff057e24 */ /* 0x000fe2000f8e00ff */
[----:B------:R-:W0:Y:S01]  /*2360*/  LDC.64 R14, c[0x4][R14] ;  /* 0x010000000e0e7b82 */ /* 0x000e220000000a00 */
[----:B------:R-:W-:Y:S01]  /*2370*/  ULDC.64 UR4, c[0x4][0x18] ;  /* 0x0100060000047ab9 */ /* 0x000fe20000000a00 */
[----:B------:R-:W-:Y:S01]  /*2380*/  IMAD.U32 R7, RZ, RZ, UR7 ;  /* 0x00000007ff077e24 */ /* 0x000fe2000f8e00ff */
[----:B------:R-:W-:Y:S01]  /*2390*/  MOV R13, RZ ;  /* 0x000000ff000d7202 */ /* 0x000fe20000000f00 */
[----:B------:R-:W-:-:S02]  /*23a0*/  IMAD.U32 R10, RZ, RZ, UR4 ;  /* 0x00000004ff0a7e24 */ /* 0x000fc4000f8e00ff */
[----:B------:R-:W-:Y:S02]  /*23b0*/  IMAD.U32 R11, RZ, RZ, UR5 ;  /* 0x00000005ff0b7e24 */ /* 0x000fe4000f8e00ff */
[----:B------:R-:W-:Y:S02]  /*23c0*/  IMAD.MOV.U32 R8, RZ, RZ, 0x70 ;  /* 0x00000070ff087424 */ /* 0x000fe400078e00ff */
[----:B------:R-:W-:-:S07]  /*23d0*/  IMAD.MOV.U32 R12, RZ, RZ, 0x1 ;  /* 0x00000001ff0c7424 */ /* 0x000fce00078e00ff */
[----:B------:R-:W-:-:S07]  /*23e0*/  LEPC R20, `(.L_x_1564) ;  /* 0x000000001014794e */ /* 0x000fce0000000000 */
[----:B0----5:R-:W-:Y:S05]  /*23f0*/  CALL.ABS.NOINC R14 ;  /* 0x000000000e007343 */ /* 0x021fea0003c00000 */
.L_x_1564:
[----:B------:R-:W-:Y:S05]  /*2400*/  BSYNC B6 ;  /* 0x0000000000067941 */ /* 0x000fea0003800000 */
.L_x_1563:
[----:B------:R-:W-:Y:S01]  /*2410*/  ULDC.64 UR4, c[0x0][0x9f8] ;  /* 0x00027e0000047ab9 */ /* 0x000fe20000000a00 */
[----:B------:R-:W-:Y:S01]  /*2420*/  IMAD.MOV.U32 R100, RZ, RZ, R31 ;  /* 0x000000ffff647224 */ /* 0x000fe200078e001f */
[----:B------:R-:W-:Y:S01]  /*2430*/  ISETP.NE.U32.AND P0, PT, RZ, UR4, PT ;  /* 0x00000004ff007c0c */ /* 0x000fe2000bf05070 */
[----:B------:R-:W-:Y:S01]  /*2440*/  ULDC UR4, c[0x0][0x2f4] ;  /* 0x0000bd0000047ab9 */ /* 0x000fe20000000800 */
[----:B------:R-:W0:Y:S02]  /*2450*/  LDC.64 R94, c[0x0][0x3f8] ;  /* 0x0000fe00ff5e7b82 */ /* 0x000e240000000a00 */
[----:B------:R-:W-:Y:S01]  /*2460*/  ISETP.NE.AND.EX P0, PT, RZ, UR5, PT, P0 ;  /* 0x00000005ff007c0c */ /* 0x000fe2000bf05300 */
[----:B------:R-:W-:-:S05]  /*2470*/  ULDC UR5, c[0x0][0x320] ;  /* 0x0000c80000057ab9 */ /* 0x000fca0000000800 */
[----:B------:R-:W1:Y:S08]  /*2480*/  LDC R13, c[0x0][0x3f4] ;  /* 0x0000fd00ff0d7b82 */ /* 0x000e700000000800 */
[----:B------:R-:W2:Y:S08]  /*2490*/  @P0 LDC.64 R4, c[0x0][0x9f8] ;  /* 0x00027e00ff040b82 */ /* 0x000eb00000000a00 */
[----:B------:R-:W3:Y:S01]  /*24a0*/  LDC.64 R88, c[0x0][0x408] ;  /* 0x00010200ff587b82 */ /* 0x000ee20000000a00 */
[----:B--2---:R-:W-:-:S05]  /*24b0*/  @P0 IMAD.WIDE R4, R31, 0x4, R4 ;  /* 0x000000041f040825 */ /* 0x004fca00078e0204 */
[----:B------:R2:W4:Y:S01]  /*24c0*/  @P0 LDG.E R100, desc[UR60][R4.64] ;  /* 0x0000003c04640981 */ /* 0x000522000c1e1900 */
[C---:B------:R-:W-:Y:S01]  /*24d0*/  ISETP.GE.AND P1, PT, R167.reuse, UR4, PT ;  /* 0x00000004a7007c0c */ /* 0x040fe2000bf26270 */
[--C-:B0-----:R-:W-:Y:S01]  /*24e0*/  IMAD.WIDE.U32 R96, R174, R94, R18.reuse ;  /* 0x0000005eae607225 */ /* 0x101fe200078e0012 */
[----:B------:R-:W-:Y:S01]  /*24f0*/  ISETP.GE.AND P0, PT, R18, UR4, PT ;  /* 0x0000000412007c0c */ /* 0x000fe2000bf06270 */
[----:B------:R-:W0:Y:S01]  /*2500*/  S2R R194, SR_TID.X ;  /* 0x0000000000c27919 */ /* 0x000e220000002100 */
[----:B------:R-:W-:Y:S01]  /*2510*/  SEL R3, RZ, 0xffffffff, P1 ;  /* 0xffffffffff037807 */ /* 0x000fe20000800000 */
[----:B---3--:R-:W-:Y:S01]  /*2520*/  IMAD.WIDE.U32 R90, R174, R88, R18 ;  /* 0x00000058ae5a7225 */ /* 0x008fe200078e0012 */
[----:B------:R-:W-:Y:S02]  /*2530*/  SEL R0, RZ, 0x1, P0 ;  /* 0x00000001ff007807 */ /* 0x000fe40000000000 */
[----:B------:R-:W-:Y:S01]  /*2540*/  ISETP.GE.AND P0, PT, R167, UR5, PT ;  /* 0x00000005a7007c0c */ /* 0x000fe2000bf06270 */
[----:B------:R-:W-:Y:S01]  /*2550*/  IMAD.SHL.U32 R3, R3, 0x2, RZ ;  /* 0x0000000203037824 */ /* 0x000fe200078e00ff */
[----:B------:R-:W-:Y:S01]  /*2560*/  ISETP.GE.AND P1, PT, R22, UR4, PT ;  /* 0x0000000416007c0c */ /* 0x000fe2000bf26270 */
[----:B------:R-:W-:Y:S01]  /*2570*/  IMAD.MOV.U32 R126, RZ, RZ, 0x20 ;  /* 0x00000020ff7e7424 */ /* 0x000fe200078e00ff */
[----:B------:R-:W-:Y:S01]  /*2580*/  SHF.R.S32.HI R9, RZ, 0x1f, R174 ;  /* 0x0000001fff097819 */ /* 0x000fe200000114ae */
[----:B------:R-:W-:Y:S01]  /*2590*/  IMAD.SHL.U32 R108, R88, 0x40, RZ ;  /* 0x00000040586c7824 */ /* 0x000fe200078e00ff */
[----:B------:R-:W-:Y:S01]  /*25a0*/  LOP3.LUT R0, R3, 0x2, R0, 0xe2, !PT ;  /* 0x0000000203007812 */ /* 0x000fe200078ee200 */
[----:B------:R-:W-:Y:S01]  /*25b0*/  IMAD.IADD R129, R129, 0x1, R26 ;  /* 0x0000000181817824 */ /* 0x000fe200078e021a */
[----:B------:R-:W-:Y:S01]  /*25c0*/  SEL R3, RZ, 0xffffffff, P0 ;  /* 0xffffffffff037807 */ /* 0x000fe20000000000 */
[----:B------:R-:W-:Y:S01]  /*25d0*/  IMAD R112, R209, 0x40, R174 ;  /* 0x00000040d1707824 */ /* 0x000fe200078e02ae */
[----:B------:R-:W-:Y:S01]  /*25e0*/  ISETP.GE.AND P0, PT, R168, UR4, PT ;  /* 0x00000004a8007c0c */ /* 0x000fe2000bf06270 */
[----:B-1----:R-:W-:Y:S01]  /*25f0*/  IMAD.SHL.U32 R124, R13, 0x2, RZ ;  /* 0x000000020d7c7824 */ /* 0x002fe200078e00ff */
[----:B--2---:R-:W-:Y:S01]  /*2600*/  SEL R4, RZ, 0x8, P1 ;  /* 0x00000008ff047807 */ /* 0x004fe20000800000 */
[----:B------:R-:W-:Y:S01]  /*2610*/  IMAD.SHL.U32 R6, R3, 0x2, RZ ;  /* 0x0000000203067824 */ /* 0x000fe200078e00ff */
[----:B------:R-:W-:-:S02]  /*2620*/  SEL R3, RZ, 0x4, P0 ;  /* 0x00000004ff037807 */ /* 0x000fc40000000000 */
[----:B------:R-:W-:Y:S02]  /*2630*/  ISETP.GE.AND P2, PT, R18, UR5, PT ;  /* 0x0000000512007c0c */ /* 0x000fe4000bf46270 */
[----:B------:R-:W-:Y:S01]  /*2640*/  LOP3.LUT R0, R4, R0, R3, 0xfe, !PT ;  /* 0x0000000004007212 */ /* 0x000fe200078efe03 */
[C---:B------:R-:W-:Y:S01]  /*2650*/  IMAD R3, R9.reuse, R94, RZ ;  /* 0x0000005e09037224 */ /* 0x040fe200078e02ff */
[--C-:B------:R-:W-:Y:S01]  /*2660*/  SHF.R.S32.HI R163, RZ, 0x1f, R162.reuse ;  /* 0x0000001fffa37819 */ /* 0x100fe200000114a2 */
[----:B------:R-:W-:Y:S01]  /*2670*/  IMAD R9, R9, R88, RZ ;  /* 0x0000005809097224 */ /* 0x000fe200078e02ff */
[----:B------:R-:W-:Y:S01]  /*2680*/  SEL R5, RZ, 0x1, P2 ;  /* 0x00000001ff057807 */ /* 0x000fe20001000000 */
[----:B------:R-:W-:Y:S01]  /*2690*/  IMAD R3, R174, R95, R3 ;  /* 0x0000005fae037224 */ /* 0x000fe200078e0203 */
[----:B------:R-:W-:Y:S01]  /*26a0*/  ISETP.GE.AND P0, PT, R160, UR4, PT ;  /* 0x00000004a0007c0c */ /* 0x000fe2000bf06270 */
[----:B------:R-:W-:Y:S01]  /*26b0*/  IMAD.WIDE.U32 R98, R174, R94, R162 ;  /* 0x0000005eae627225 */ /* 0x000fe200078e00a2 */
[----:B------:R-:W-:-:S02]  /*26c0*/  ISETP.GE.AND P1, PT, R168, UR5, PT ;  /* 0x00000005a8007c0c */ /* 0x000fc4000bf26270 */
[-C--:B------:R-:W-:Y:S01]  /*26d0*/  ISETP.GE.AND P3, PT, R18, R13.reuse, PT ;  /* 0x0000000d1200720c */ /* 0x080fe20003f66270 */
[----:B------:R-:W-:Y:S01]  /*26e0*/  IMAD.IADD R99, R99, 0x1, R3 ;  /* 0x0000000163637824 */ /* 0x000fe200078e0203 */
[----:B------:R-:W-:Y:S01]  /*26f0*/  LOP3.LUT R5, R6, 0x2, R5, 0xe2, !PT ;  /* 0x0000000206057812 */ /* 0x000fe200078ee205 */
[----:B------:R-:W-:Y:S01]  /*2700*/  IMAD.WIDE.U32 R92, R174, R88, R162 ;  /* 0x00000058ae5c7225 */ /* 0x000fe200078e00a2 */
[----:B------:R-:W-:Y:S02]  /*2710*/  SEL R7, RZ, 0x10, P0 ;  /* 0x00000010ff077807 */ /* 0x000fe40000000000 */
[----:B------:R-:W-:Y:S01]  /*2720*/  SEL R4, RZ, 0x4, P1 ;  /* 0x00000004ff047807 */ /* 0x000fe20000800000 */
[----:B-----5:R-:W-:Y:S01]  /*2730*/  IMAD.WIDE.U32 R98, R140, R94, R98 ;  /* 0x0000005e8c627225 */ /* 0x020fe200078e0062 */
[----:B------:R-:W-:Y:S02]  /*2740*/  ISETP.GE.AND P2, PT, R167, R13, PT ;  /* 0x0000000da700720c */ /* 0x000fe40003f46270 */
[----:B------:R-:W-:-:S02]  /*2750*/  IADD3 R97, R3, R97, RZ ;  /* 0x0000006103617210 */ /* 0x000fc40007ffe0ff */
[----:B------:R-:W-:Y:S02]  /*2760*/  SEL R3, R13, RZ, P3 ;  /* 0x000000ff0d037207 */ /* 0x000fe40001800000 */
[----:B------:R-:W-:Y:S01]  /*2770*/  LOP3.LUT R4, R5, R4, RZ, 0xfc, !PT ;  /* 0x0000000405047212 */ /* 0x000fe200078efcff */
[----:B------:R-:W-:Y:S01]  /*2780*/  IMAD R5, R174, R89, R9 ;  /* 0x00000059ae057224 */ /* 0x000fe200078e0209 */
[----:B------:R-:W-:Y:S01]  /*2790*/  LOP3.LUT R7, R0, R7, RZ, 0xfc, !PT ;  /* 0x0000000700077212 */ /* 0x000fe200078efcff */
[----:B------:R-:W-:Y:S01]  /*27a0*/  IMAD.IADD R3, R18, 0x1, R3 ;  /* 0x0000000112037824 */ /* 0x000fe200078e0203 */
[----:B------:R-:W-:Y:S01]  /*27b0*/  SEL R0, R13, RZ, P2 ;  /* 0x000000ff0d007207 */ /* 0x000fe20001000000 */
[----:B------:R-:W-:Y:S01]  /*27c0*/  IMAD.IADD R93, R93, 0x1, R5 ;  /* 0x000000015d5d7824 */ /* 0x000fe200078e0205 */
[----:B------:R-:W-:Y:S01]  /*27d0*/  ISETP.GE.AND P1, PT, R168, R13, PT ;  /* 0x0000000da800720c */ /* 0x000fe20003f26270 */
[----:B------:R-:W-:Y:S01]  /*27e0*/  IMAD.IADD R91, R5, 0x1, R91 ;  /* 0x00000001055b7824 */ /* 0x000fe200078e025b */
[----:B------:R-:W-:Y:S01]  /*27f0*/  SHF.R.U32.HI R21, RZ, 0x3, R181 ;  /* 0x00000003ff157819 */ /* 0x000fe200000116b5 */
[----:B------:R-:W-:Y:S01]  /*2800*/  IMAD.IADD R5, R167, 0x1, R0 ;  /* 0x00000001a7057824 */ /* 0x000fe200078e0200 */
[----:B------:R-:W-:Y:S01]  /*2810*/  SHF.R.S32.HI R0, RZ, 0x1f, R3 ;  /* 0x0000001fff007819 */ /* 0x000fe20000011403 */
[----:B------:R-:W-:Y:S01]  /*2820*/  IMAD.WIDE.U32 R96, R140, R94, R96 ;  /* 0x0000005e8c607225 */ /* 0x000fe200078e0060 */
[----:B------:R-:W-:-:S02]  /*2830*/  SEL R9, R13, RZ, P1 ;  /* 0x000000ff0d097207 */ /* 0x000fc40000800000 */
[----:B------:R-:W-:Y:S01]  /*2840*/  SHF.R.S32.HI R8, RZ, 0x1f, R5 ;  /* 0x0000001fff087819 */ /* 0x000fe20000011405 */
[-C--:B------:R-:W-:Y:S01]  /*2850*/  IMAD.WIDE.U32 R92, R140, R88.reuse, R92 ;  /* 0x000000588c5c7225 */ /* 0x080fe200078e005c */
[CC--:B------:R-:W-:Y:S02]  /*2860*/  LEA.HI R6, R0.reuse, R3.reuse, RZ, 0x3 ;  /* 0x0000000300067211 */ /* 0x0c0fe400078f18ff */
[----:B------:R-:W-:Y:S01]  /*2870*/  LEA.HI R0, R0, R3, RZ, 0x6 ;  /* 0x0000000300007211 */ /* 0x000fe200078f30ff */
[----:B------:R-:W-:Y:S01]  /*2880*/  IMAD.IADD R11, R168, 0x1, R9 ;  /* 0x00000001a80b7824 */ /* 0x000fe200078e0209 */
[-C--:B------:R-:W-:Y:S01]  /*2890*/  LEA.HI R3, R8, R5.reuse, RZ, 0x6 ;  /* 0x0000000508037211 */ /* 0x080fe200078f30ff */
[----:B------:R-:W-:Y:S01]  /*28a0*/  IMAD.WIDE.U32 R90, R140, R88, R90 ;  /* 0x000000588c5a7225 */ /* 0x000fe200078e005a */
[----:B------:R-:W-:Y:S02]  /*28b0*/  LEA.HI R12, R8, R5, RZ, 0x3 ;  /* 0x00000005080c7211 */ /* 0x000fe400078f18ff */
[----:B------:R-:W-:-:S02]  /*28c0*/  SHF.R.S32.HI R0, RZ, 0x6, R0 ;  /* 0x00000006ff007819 */ /* 0x000fc40000011400 */
[----:B------:R-:W-:Y:S02]  /*28d0*/  SHF.R.S32.HI R8, RZ, 0x6, R3 ;  /* 0x00000006ff087819 */ /* 0x000fe40000011403 */
[----:B------:R-:W-:Y:S01]  /*28e0*/  LOP3.LUT R3, R185, 0x38, R6, 0xf8, !PT ;  /* 0x00000038b9037812 */ /* 0x000fe200078ef806 */
[C---:B------:R-:W-:Y:S01]  /*28f0*/  IMAD R139, R0.reuse, 0x1800, R187 ;  /* 0x00001800008b7824 */ /* 0x040fe200078e02bb */
[----:B------:R-:W-:Y:S01]  /*2900*/  SHF.R.S32.HI R14, RZ, 0x1f, R11 ;  /* 0x0000001fff0e7819 */ /* 0x000fe2000001140b */
[--C-:B------:R-:W-:Y:S01]  /*2910*/  IMAD R137, R0, 0x1800, R200.reuse ;  /* 0x0000180000897824 */ /* 0x100fe200078e02c8 */
[----:B------:R-:W-:Y:S01]  /*2920*/  LOP3.LUT R0, R3, R186, RZ, 0x3c, !PT ;  /* 0x000000ba03007212 */ /* 0x000fe200078e3cff */
[C---:B------:R-:W-:Y:S01]  /*2930*/  IMAD R135, R8.reuse, 0x1800, R200 ;  /* 0x0000180008877824 */ /* 0x040fe200078e02c8 */
[----:B------:R-:W-:Y:S01]  /*2940*/  LOP3.LUT R9, R181, 0x38, R6, 0xf8, !PT ;  /* 0x00000038b5097812 */ /* 0x000fe200078ef806 */
[----:B------:R-:W-:Y:S01]  /*2950*/  IMAD R138, R8, 0x1800, R187 ;  /* 0x00001800088a7824 */ /* 0x000fe200078e02bb */
[----:B------:R-:W-:-:S02]  /*2960*/  IADD3 R139, R139, R0, RZ ;  /* 0x000000008b8b7210 */ /* 0x000fc40007ffe0ff */
[--C-:B------:R-:W-:Y:S02]  /*2970*/  LOP3.LUT R0, R181, 0x38, R12.reuse, 0xf8, !PT ;  /* 0x00000038b5007812 */ /* 0x100fe400078ef80c */
[CC--:B------:R-:W-:Y:S02]  /*2980*/  LEA.HI R20, R14.reuse, R11.reuse, RZ, 0x3 ;  /* 0x0000000b0e147211 */ /* 0x0c0fe400078f18ff */
[----:B------:R-:W-:Y:S02]  /*2990*/  LOP3.LUT R5, R185, 0x38, R12, 0xf8, !PT ;  /* 0x00000038b9057812 */ /* 0x000fe400078ef80c */
[----:B------:R-:W-:Y:S02]  /*29a0*/  LEA.HI R11, R14, R11, RZ, 0x6 ;  /* 0x0000000b0e0b7211 */ /* 0x000fe400078f30ff */
[-C--:B------:R-:W-:Y:S02]  /*29b0*/  LOP3.LUT R10, R9, R21.reuse, RZ, 0x3c, !PT ;  /* 0x00000015090a7212 */ /* 0x080fe400078e3cff */
[----:B------:R-:W-:-:S02]  /*29c0*/  LOP3.LUT R0, R0, R21, RZ, 0x3c, !PT ;  /* 0x0000001500007212 */ /* 0x000fc400078e3cff */
[----:B------:R-:W-:Y:S01]  /*29d0*/  LOP3.LUT R5, R5, R186, RZ, 0x3c, !PT ;  /* 0x000000ba05057212 */ /* 0x000fe200078e3cff */
[----:B------:R-:W-:Y:S01]  /*29e0*/  IMAD.IADD R137, R137, 0x1, R10 ;  /* 0x0000000189897824 */ /* 0x000fe200078e020a */
[----:B------:R-:W-:Y:S01]  /*29f0*/  SHF.R.S32.HI R9, RZ, 0x1f, R140 ;  /* 0x0000001fff097819 */ /* 0x000fe2000001148c */
[----:B------:R-:W-:Y:S01]  /*2a00*/  IMAD.IADD R135, R135, 0x1, R0 ;  /* 0x0000000187877824 */ /* 0x000fe200078e0200 */
[----:B------:R-:W-:Y:S01]  /*2a10*/  SHF.R.S32.HI R11, RZ, 0x6, R11 ;  /* 0x00000006ff0b7819 */ /* 0x000fe2000001140b */
[----:B------:R-:W-:Y:S01]  /*2a20*/  IMAD.IADD R138, R138, 0x1, R5 ;  /* 0x000000018a8a7824 */ /* 0x000fe200078e0205 */
[--C-:B------:R-:W-:Y:S01]  /*2a30*/  LOP3.LUT R3, R185, 0x38, R20.reuse, 0xf8, !PT ;  /* 0x00000038b9037812 */ /* 0x100fe200078ef814 */
[----:B------:R-:W-:Y:S01]  /*2a40*/  IMAD R0, R9, R94, RZ ;  /* 0x0000005e09007224 */ /* 0x000fe200078e02ff */
[----:B------:R-:W-:Y:S01]  /*2a50*/  LOP3.LUT R5, R181, 0x38, R20, 0xf8, !PT ;  /* 0x00000038b5057812 */ /* 0x000fe200078ef814 */
[----:B------:R-:W-:Y:S01]  /*2a60*/  IMAD R136, R11, 0x1800, R187 ;  /* 0x000018000b887824 */ /* 0x000fe200078e02bb */
[----:B------:R-:W-:Y:S01]  /*2a70*/  LOP3.LUT R3, R3, R186, RZ, 0x3c, !PT ;  /* 0x000000ba03037212 */ /* 0x000fe200078e3cff */
[----:B------:R-:W-:Y:S01]  /*2a80*/  IMAD R134, R11, 0x1800, R200 ;  /* 0x000018000b867824 */ /* 0x000fe200078e02c8 */
[----:B------:R-:W-:Y:S01]  /*2a90*/  LOP3.LUT R5, R5, R21, RZ, 0x3c, !PT ;  /* 0x0000001505057212 */ /* 0x000fe200078e3cff */
[----:B------:R-:W-:Y:S01]  /*2aa0*/  IMAD R11, R140, R95, R0 ;  /* 0x0000005f8c0b7224 */ /* 0x000fe200078e0200 */
[----:B------:R-:W-:Y:S01]  /*2ab0*/  ISETP.GE.AND P4, PT, R22, UR5, PT ;  /* 0x0000000516007c0c */ /* 0x000fe2000bf86270 */
[----:B------:R-:W-:Y:S01]  /*2ac0*/  IMAD.IADD R136, R136, 0x1, R3 ;  /* 0x0000000188887824 */ /* 0x000fe200078e0203 */
[----:B------:R-:W-:Y:S01]  /*2ad0*/  LOP3.LUT R3, R185, 0x18, R18, 0xf8, !PT ;  /* 0x00000018b9037812 */ /* 0x000fe200078ef812 */
[----:B------:R-:W-:Y:S01]  /*2ae0*/  IMAD R0, R9, R88, RZ ;  /* 0x0000005809007224 */ /* 0x000fe200078e02ff */
[----:B------:R-:W-:Y:S01]  /*2af0*/  ISETP.GE.AND P0, PT, R161, UR4, PT ;  /* 0x00000004a1007c0c */ /* 0x000fe2000bf06270 */
[----:B------:R-:W-:Y:S01]  /*2b00*/  IMAD.IADD R134, R134, 0x1, R5 ;  /* 0x0000000186867824 */ /* 0x000fe200078e0205 */
[----:B------:R-:W-:Y:S01]  /*2b10*/  SHF.L.U64.HI R105, R94, 0x6, R95 ;  /* 0x000000065e697819 */ /* 0x000fe2000001025f */
[----:B------:R-:W-:Y:S01]  /*2b20*/  IMAD R101, R140, R89, R0 ;  /* 0x000000598c657224 */ /* 0x000fe200078e0200 */
[----:B------:R-:W-:Y:S01]  /*2b30*/  LOP3.LUT R0, R3, R186, RZ, 0x3c, !PT ;  /* 0x000000ba03007212 */ /* 0x000fe200078e3cff */
[----:B------:R-:W-:Y:S01]  /*2b40*/  IMAD R5, R95, 0x60, RZ ;  /* 0x000000605f057824 */ /* 0x000fe200078e02ff */
[C---:B------:R-:W-:Y:S01]  /*2b50*/  SHF.L.U32 R106, R94.reuse, 0x6, RZ ;  /* 0x000000065e6a7819 */ /* 0x040fe200000006ff */
[----:B------:R-:W-:Y:S01]  /*2b60*/  IMAD.WIDE.U32 R94, R94, 0x60, RZ ;  /* 0x000000605e5e7825 */ /* 0x000fe200078e00ff */
[----:B------:R-:W-:-:S02]  /*2b70*/  SEL R3, RZ, 0x8, P4 ;  /* 0x00000008ff037807 */ /* 0x000fc40002000000 */
[----:B------:R-:W-:Y:S01]  /*2b80*/  LOP3.LUT P5, RZ, R227, 0x4, RZ, 0xc0, !PT ;  /* 0x00000004e3ff7812 */ /* 0x000fe200078ac0ff */
[----:B------:R-:W-:Y:S01]  /*2b90*/  IMAD R9, R89, 0x60, RZ ;  /* 0x0000006059097824 */ /* 0x000fe200078e02ff */
[----:B------:R-:W-:Y:S01]  /*2ba0*/  SEL R8, RZ, 0x20, P0 ;  /* 0x00000020ff087807 */ /* 0x000fe20000000000 */
[----:B------:R-:W-:Y:S01]  /*2bb0*/  IMAD.IADD R0, R187, 0x1, R0 ;  /* 0x00000001bb007824 */ /* 0x000fe200078e0200 */
[C---:B------:R-:W-:Y:S01]  /*2bc0*/  SHF.L.U64.HI R107, R88.reuse, 0x6, R89 ;  /* 0x00000006586b7819 */ /* 0x040fe20000010259 */
[----:B------:R-:W-:Y:S01]  /*2bd0*/  IMAD.WIDE.U32 R88, R88, 0x60, RZ ;  /* 0x0000006058587825 */ /* 0x000fe200078e00ff */
[C---:B------:R-:W-:Y:S02]  /*2be0*/  LOP3.LUT R10, R4.reuse, R3, RZ, 0xfc, !PT ;  /* 0x00000003040a7212 */ /* 0x040fe400078efcff */
[----:B------:R-:W-:Y:S01]  /*2bf0*/  LOP3.LUT R3, R4, 0x1, RZ, 0xc0, !PT ;  /* 0x0000000104037812 */ /* 0x000fe200078ec0ff */
[----:B------:R-:W-:Y:S01]  /*2c00*/  IMAD.IADD R132, R89, 0x1, R9 ;  /* 0x0000000159847824 */ /* 0x000fe200078e0209 */
[----:B------:R-:W-:Y:S01]  /*2c10*/  SEL R126, R126, 0xffffffe0, !P5 ;  /* 0xffffffe07e7e7807 */ /* 0x000fe20006800000 */
[----:B------:R-:W-:Y:S01]  /*2c20*/  IMAD.IADD R103, R93, 0x1, R101 ;  /* 0x000000015d677824 */ /* 0x000fe200078e0265 */
[----:B------:R-:W-:Y:S01]  /*2c30*/  IADD3 R130, R95, R5, RZ ;  /* 0x000000055f827210 */ /* 0x000fe20007ffe0ff */
[----:B------:R-:W-:Y:S01]  /*2c40*/  IMAD.IADD R104, R99, 0x1, R11 ;  /* 0x0000000163687824 */ /* 0x000fe200078e020b */
[----:B------:R-:W-:Y:S01]  /*2c50*/  SHF.R.S32.HI R119, RZ, 0x3, R6 ;  /* 0x00000003ff777819 */ /* 0x000fe20000011406 */
[----:B------:R-:W-:Y:S01]  /*2c60*/  IMAD.IADD R133, R126, 0x1, R0 ;  /* 0x000000017e857824 */ /* 0x000fe200078e0200 */
[----:B------:R-:W-:Y:S01]  /*2c70*/  LOP3.LUT R4, R6, 0xfffffff8, RZ, 0xc0, !PT ;  /* 0xfffffff806047812 */ /* 0x000fe200078ec0ff */
[----:B------:R-:W-:Y:S01]  /*2c80*/  IMAD.IADD R102, R11, 0x1, R97 ;  /* 0x000000010b667824 */ /* 0x000fe200078e0261 */
[----:B------:R-:W-:-:S02]  /*2c90*/  LOP3.LUT R76, R7, R8, RZ, 0xfc, !PT ;  /* 0x00000008074c7212 */ /* 0x000fc400078efcff */
[----:B------:R-:W-:Y:S02]  /*2ca0*/  LOP3.LUT R5, R12, 0xfffffff8, RZ, 0xc0, !PT ;  /* 0xfffffff80c057812 */ /* 0x000fe400078ec0ff */
[----:B------:R-:W-:Y:S02]  /*2cb0*/  LOP3.LUT R6, R20, 0xfffffff8, RZ, 0xc0, !PT ;  /* 0xfffffff814067812 */ /* 0x000fe400078ec0ff */
[----:B------:R-:W-:Y:S02]  /*2cc0*/  SHF.R.S32.HI R113, RZ, 0x3, R20 ;  /* 0x00000003ff717819 */ /* 0x000fe40000011414 */
[C---:B------:R-:W-:Y:S02]  /*2cd0*/  LOP3.LUT R8, R10.reuse, 0x2, RZ, 0xc0, !PT ;  /* 0x000000020a087812 */ /* 0x040fe400078ec0ff */
[----:B------:R-:W-:Y:S02]  /*2ce0*/  LOP3.LUT R9, R10, 0x4, RZ, 0xc0, !PT ;  /* 0x000000040a097812 */ /* 0x000fe400078ec0ff */
[----:B------:R-:W-:-:S02]  /*2cf0*/  LOP3.LUT R20, R76, 0x2, RZ, 0xc0, !PT ;  /* 0x000000024c147812 */ /* 0x000fc400078ec0ff */
[C---:B------:R-:W-:Y:S02]  /*2d00*/  LOP3.LUT R21, R76.reuse, 0x4, RZ, 0xc0, !PT ;  /* 0x000000044c157812 */ /* 0x040fe400078ec0ff */
[C---:B------:R-:W-:Y:S02]  /*2d10*/  LOP3.LUT R26, R76.reuse, 0x8, RZ, 0xc0, !PT ;  /* 0x000000084c1a7812 */ /* 0x040fe400078ec0ff */
[----:B------:R-:W-:Y:S02]  /*2d20*/  LOP3.LUT R27, R76, 0x10, RZ, 0xc0, !PT ;  /* 0x000000104c1b7812 */ /* 0x000fe400078ec0ff */
[----:B0-----:R-:W-:Y:S02]  /*2d30*/  LEA.HI R194, R194, 0x8, RZ, 0x19 ;  /* 0x00000008c2c27811 */ /* 0x001fe400078fc8ff */
[----:B------:R-:W-:Y:S02]  /*2d40*/  IADD3 R101, R101, R91, RZ ;  /* 0x0000005b65657210 */ /* 0x000fe40007ffe0ff */
[----:B------:R-:W-:-:S02]  /*2d50*/  SHF.R.S32.HI R118, RZ, 0x3, R12 ;  /* 0x00000003ff767819 */ /* 0x000fc4000001140c */
[----:B------:R-:W-:Y:S02]  /*2d60*/  LOP3.LUT R7, R7, 0x1, RZ, 0xc0, !PT ;  /* 0x0000000107077812 */ /* 0x000fe400078ec0ff */
[----:B------:R-:W-:Y:S02]  /*2d70*/  LOP3.LUT R10, R10, 0x8, RZ, 0xc0, !PT ;  /* 0x000000080a0a7812 */ /* 0x000fe400078ec0ff */
[----:B------:R-:W-:Y:S02]  /*2d80*/  SHF.R.S32.HI R111, RZ, 0x1f, R4 ;  /* 0x0000001fff6f7819 */ /* 0x000fe40000011404 */
[----:B------:R-:W-:Y:S02]  /*2d90*/  SHF.R.S32.HI R110, RZ, 0x1f, R5 ;  /* 0x0000001fff6e7819 */ /* 0x000fe40000011405 */
[----:B------:R-:W-:Y:S02]  /*2da0*/  SHF.R.S32.HI R109, RZ, 0x1f, R6 ;  /* 0x0000001fff6d7819 */ /* 0x000fe40000011406 */
[----:B------:R-:W-:-:S02]  /*2db0*/  LOP3.LUT R76, R76, 0x20, RZ, 0xc0, !PT ;  /* 0x000000204c4c7812 */ /* 0x000fc400078ec0ff */
[----:B----4-:R-:W-:-:S07]  /*2dc0*/  SHF.R.S32.HI R128, RZ, 0x1f, R100 ;  /* 0x0000001fff807819 */ /* 0x010fce0000011464 */
.L_x_1670:
[----:B0-----:R-:W0:Y:S01]  /*2dd0*/  LDC R78, c[0x0][0x430] ;  /* 0x00010c00ff4e7b82 */ /* 0x001e220000000800 */
[----:B------:R-:W-:Y:S02]  /*2de0*/  VIADD R24, R24, 0xffffffff ;  /* 0xffffffff18187836 */ /* 0x000fe40000000000 */
[----:B------:R-:W-:Y:S02]  /*2df0*/  IMAD.MOV.U32 R77, RZ, RZ, RZ ;  /* 0x000000ffff4d7224 */ /* 0x000fe400078e00ff */
[----:B------:R-:W-:-:S03]  /*2e00*/  IMAD R12, R24, 0x60, R112 ;  /* 0x00000060180c7824 */ /* 0x000fc600078e0270 */
[----:B-1----:R-:W1:Y:S01]  /*2e10*/  LDC R123, c[0x0][0x3f4] ;  /* 0x0000fd00ff7b7b82 */ /* 0x002e620000000800 */
[----:B------:R-:W-:Y:S01]  /*2e20*/  IMAD.IADD R32, R129, 0x1, R12 ;  /* 0x0000000181207824 */ /* 0x000fe200078e020c */
[----:B------:R-:W-:-:S03]  /*2e30*/  ISETP.GE.AND P0, PT, R12, R25, PT ;  /* 0x000000190c00720c */ /* 0x000fc60003f06270 */
[----:B------:R-:W-:Y:S01]  /*2e40*/  IMAD.MOV.U32 R28, RZ, RZ, R32 ;  /* 0x000000ffff1c7224 */ /* 0x000fe200078e0020 */
[----:B------:R-:W-:Y:S02]  /*2e50*/  ISETP.GT.OR P0, PT, R112, 0x5f, P0 ;  /* 0x0000005f7000780c */ /* 0x000fe40000704670 */
[----:B0-----:R-:W-:-:S11]  /*2e60*/  ISETP.NE.AND P4, PT, R78, 0x1, PT ;  /* 0x000000014e00780c */ /* 0x001fd60003f85270 */
[----:B------:R-:W0:Y:S08]  /*2e70*/  @!P0 LDC.64 R14, c[0x0][0x428] ;  /* 0x00010a00ff0e8b82 */ /* 0x000e300000000a00 */
[----:B------:R-:W2:Y:S08]  /*2e80*/  @!P0 LDC.64 R12, c[0x0][0x418] ;  /* 0x00010600ff0c8b82 */ /* 0x000eb00000000a00 */
[----:B------:R-:W3:Y:S08]  /*2e90*/  @P4 LDC R11, c[0x0][0x434] ;  /* 0x00010d00ff0b4b82 */ /* 0x000ef00000000800 */
[----:B----4-:R-:W4:Y:S01]  /*2ea0*/  @P4 LDC R30, c[0x0][0x438] ;  /* 0x00010e00ff1e4b82 */ /* 0x010f220000000800 */
[----:B---3--:R-:W-:-:S05]  /*2eb0*/  @P4 IMAD.HI.U32 R11, R32, R11, RZ ;  /* 0x0000000b200b4227 */ /* 0x008fca00078e00ff */
[----:B----4-:R-:W-:Y:S01]  /*2ec0*/  @P4 SHF.R.U32.HI R28, RZ, R30, R11 ;  /* 0x0000001eff1c4219 */ /* 0x010fe2000001160b */
[----:B0-----:R-:W-:-:S03]  /*2ed0*/  @!P0 IMAD R11, R128, R14, RZ ;  /* 0x0000000e800b8224 */ /* 0x001fc600078e02ff */
[--C-:B------:R-:W-:Y:S01]  /*2ee0*/  @!P0 SHF.R.S32.HI R29, RZ, 0x1f, R28.reuse ;  /* 0x0000001fff1d8819 */ /* 0x100fe2000001141c */
[C---:B------:R-:W-:Y:S02]  /*2ef0*/  @!P0 IMAD R11, R100.reuse, R15, R11 ;  /* 0x0000000f640b8224 */ /* 0x040fe400078e020b */
[----:B------:R-:W-:-:S04]  /*2f00*/  @!P0 IMAD.WIDE.U32 R14, R100, R14, R28 ;  /* 0x0000000e640e8225 */ /* 0x000fc800078e001c */
[----:B------:R-:W-:Y:S01]  /*2f10*/  @!P0 IMAD.IADD R11, R15, 0x1, R11 ;  /* 0x000000010f0b8824 */ /* 0x000fe200078e020b */
[----:B--2---:R-:W-:-:S04]  /*2f20*/  @!P0 LEA R12, P4, R14, R12, 0x2 ;  /* 0x0000000c0e0c8211 */ /* 0x004fc800078810ff */
[----:B------:R-:W-:-:S05]  /*2f30*/  @!P0 LEA.HI.X R13, R14, R13, R11, 0x2, P4 ;  /* 0x0000000d0e0d8211 */ /* 0x000fca00020f140b */
[----:B------:R0:W5:Y:S01]  /*2f40*/  @!P0 LDG.E R77, desc[UR60][R12.64] ;  /* 0x0000003c0c4d8981 */ /* 0x000162000c1e1900 */
[----:B-1----:R-:W-:Y:S01]  /*2f50*/  ISETP.GE.AND P0, PT, R123, 0x1, PT ;  /* 0x000000017b00780c */ /* 0x002fe20003f06270 */
[C---:B------:R-:W-:Y:S01]  /*2f60*/  IMAD R14, R17.reuse, 0x4800, R0 ;  /* 0x00004800110e7824 */ /* 0x040fe200078e0200 */
[----:B------:R-:W-:Y:S01]  /*2f70*/  IADD3 R11, -R28, RZ, RZ ;  /* 0x000000ff1c0b7210 */ /* 0x000fe20007ffe1ff */
[----:B------:R-:W-:Y:S01]  /*2f80*/  IMAD R28, R17, 0x4800, R133 ;  /* 0x00004800111c7824 */ /* 0x000fe200078e0285 */
[----:B------:R-:W-:Y:S01]  /*2f90*/  ISETP.GT.AND P4, PT, R24, R125, PT ;  /* 0x0000007d1800720c */ /* 0x000fe20003f84270 */
[----:B------:R-:W-:Y:S05]  /*2fa0*/  YIELD ;  /* 0x0000000000007946 */ /* 0x000fea0003800000 */
[----:B------:R-:W-:Y:S01]  /*2fb0*/  BSSY B0, `(.L_x_1565) ;  /* 0x00007a1000007945 */ /* 0x000fe20003800000 */
[----:B------:R-:W-:Y:S01]  /*2fc0*/  IMAD R78, R78, R11, R32 ;  /* 0x0000000b4e4e7224 */ /* 0x000fe200078e0220 */
[----:B------:R-:W-:Y:S01]  /*2fd0*/  P2R R122, PR, RZ, 0x10 ;  /* 0x00000010ff7a7803 */ /* 0x000fe20000000000 */
[----:B------:R-:W-:-:S02]  /*2fe0*/  IMAD R29, R14, 0x2, R121 ;  /* 0x000000020e1d7824 */ /* 0x000fc400078e0279 */
[----:B------:R-:W-:Y:S01]  /*2ff0*/  IMAD R28, R28, 0x2, R121 ;  /* 0x000000021c1c7824 */ /* 0x000fe200078e0279 */
[----:B0-----:R-:W-:Y:S06]  /*3000*/  @!P0 BRA `(.L_x_1566) ;  /* 0x0000007000988947 */ /* 0x001fec0003800000 */
[----:B------:R-:W-:Y:S01]  /*3010*/  SHF.R.S32.HI R79, RZ, 0x1f, R78 ;  /* 0x0000001fff4f7819 */ /* 0x000fe2000001144e */
[----:B------:R-:W-:Y:S01]  /*3020*/  ULDC.64 UR4, c[0x0][0x300] ;  /* 0x0000c00000047ab9 */ /* 0x000fe20000000a00 */
[----:B-----5:R-:W-:Y:S01]  /*3030*/  SHF.R.S32.HI R84, RZ, 0x1f, R77 ;  /* 0x0000001fff547819 */ /* 0x020fe2000001144d */
[----:B------:R-:W-:Y:S01]  /*3040*/  IMAD.WIDE.U32 R12, R78, UR4, RZ ;  /* 0x000000044e0c7c25 */ /* 0x000fe2000f8e00ff */
[----:B------:R-:W-:Y:S02]  /*3050*/  ULDC.U8 UR6, c[0x0][0x410] ;  /* 0x0001040000067ab9 */ /* 0x000fe40000000000 */
[----:B------:R-:W-:Y:S01]  /*3060*/  ISETP.NE.AND P0, PT, RZ, UR6, PT ;  /* 0x00000006ff007c0c */ /* 0x000fe2000bf05270 */
[----:B------:R-:W-:Y:S02]  /*3070*/  IMAD R11, R79, UR4, RZ ;  /* 0x000000044f0b7c24 */ /* 0x000fe4000f8e02ff */
[----:B------:R-:W-:Y:S02]  /*3080*/  IMAD R15, R132, R24, RZ ;  /* 0x00000018840f7224 */ /* 0x000fe400078e02ff */
[----:B------:R-:W-:Y:S01]  /*3090*/  IMAD R11, R78, UR5, R11 ;  /* 0x000000054e0b7c24 */ /* 0x000fe2000f8e020b */
[----:B------:R-:W-:Y:S01]  /*30a0*/  ULDC.64 UR4, c[0x0][0x310] ;  /* 0x0000c40000047ab9 */ /* 0x000fe20000000a00 */
[----:B------:R-:W-:-:S02]  /*30b0*/  IMAD R85, R24, -0x60, R25 ;  /* 0xffffffa018557824 */ /* 0x000fc400078e0219 */
[----:B------:R-:W-:Y:S02]  /*30c0*/  IMAD R14, R84, UR4, RZ ;  /* 0x00000004540e7c24 */ /* 0x000fe4000f8e02ff */
[----:B------:R-:W-:Y:S01]  /*30d0*/  IMAD.IADD R13, R13, 0x1, R11 ;  /* 0x000000010d0d7824 */ /* 0x000fe200078e020b */
[----:B------:R-:W-:Y:S01]  /*30e0*/  VIMNMX R85, R85, 0x60, PT ;  /* 0x0000006055557848 */ /* 0x000fe20003fe0100 */
[C---:B------:R-:W-:Y:S02]  /*30f0*/  IMAD R11, R77.reuse, UR5, R14 ;  /* 0x000000054d0b7c24 */ /* 0x040fe4000f8e020e */
[----:B------:R-:W-:Y:S01]  /*3100*/  IMAD.WIDE.U32 R12, R77, UR4, R12 ;  /* 0x000000044d0c7c25 */ /* 0x000fe2000f8e000c */
[----:B------:R-:W-:-:S03]  /*3110*/  ULDC.64 UR4, c[0x0][0x308] ;  /* 0x0000c20000047ab9 */ /* 0x000fc60000000a00 */
[----:B------:R-:W-:Y:S01]  /*3120*/  IMAD.IADD R13, R13, 0x1, R11 ;  /* 0x000000010d0d7824 */ /* 0x000fe200078e020b */
[----:B------:R-:W-:Y:S01]  /*3130*/  SHF.R.S32.HI R11, RZ, 0x1f, R24 ;  /* 0x0000001fff0b7819 */ /* 0x000fe20000011418 */
[----:B------:R-:W-:Y:S02]  /*3140*/  IMAD R14, R130, R24, RZ ;  /* 0x00000018820e7224 */ /* 0x000fe400078e02ff */
[----:B------:R-:W-:-:S04]  /*3150*/  IMAD.WIDE.U32 R116, R169, UR4, R12 ;  /* 0x00000004a9747c25 */ /* 0x000fc8000f8e000c */
[C---:B------:R-:W-:Y:S02]  /*3160*/  IMAD R31, R11.reuse, R94, R14 ;  /* 0x0000005e0b1f7224 */ /* 0x040fe400078e020e */
[----:B------:R-:W-:Y:S02]  /*3170*/  IMAD R33, R11, R88, R15 ;  /* 0x000000580b217224 */ /* 0x000fe400078e020f */
[----:B------:R-:W-:Y:S01]  /*3180*/  IMAD R11, R169, UR5, R117 ;  /* 0x00000005a90b7c24 */ /* 0x000fe2000f8e0275 */
[----:B------:R-:W-:Y:S01]  /*3190*/  ULDC.64 UR4, c[0x0][0x2e8] ;  /* 0x0000ba0000047ab9 */ /* 0x000fe20000000a00 */
[----:B------:R-:W-:Y:S01]  /*31a0*/  IMAD.WIDE.U32 R12, R88, R24, RZ ;  /* 0x00000018580c7225 */ /* 0x000fe200078e00ff */
[----:B------:R-:W-:-:S03]  /*31b0*/  LEA R117, P4, R116, UR4, 0x1 ;  /* 0x0000000474757c11 */ /* 0x000fc6000f8808ff */
[----:B------:R-:W-:Y:S01]  /*31c0*/  IMAD.WIDE.U32 R14, R94, R24, RZ ;  /* 0x000000185e0e7225 */ /* 0x000fe200078e00ff */
[----:B------:R-:W-:Y:S02]  /*31d0*/  LEA.HI.X R116, R116, UR5, R11, 0x1, P4 ;  /* 0x0000000574747c11 */ /* 0x000fe4000a0f0c0b */
[----:B------:R-:W-:Y:S01]  /*31e0*/  IADD3 R82, R13, R33, RZ ;  /* 0x000000210d527210 */ /* 0x000fe20007ffe0ff */
        /* <DEDUP_REMOVED lines=20> */
[----:B------:R-:W-:Y:S01]  /*3330*/  IADD3 R35, P0, R92, R12, RZ ;  /* 0x0000000c5c237210 */ /* 0x000fe20007f1e0ff */
[----:B------:R-:W-:Y:S01]  /*3340*/  ULDC.64 UR6, c[0x0][0x400] ;  /* 0x0001000000067ab9 */ /* 0x000fe20000000a00 */
[----:B------:R-:W-:Y:S01]  /*3350*/  CS2R R74, SRZ ;  /* 0x00000000004a7805 */ /* 0x000fe2000001ff00 */
[----:B------:R-:W-:Y:S01]  /*3360*/  IMAD.X R34, R11, 0x1, R104, P5 ;  /* 0x000000010b227824 */ /* 0x000fe200028e0668 */
[----:B------:R-:W-:Y:S01]  /*3370*/  LEA R32, P5, R33, UR4, 0x1 ;  /* 0x0000000421207c11 */ /* 0x000fe2000f8a08ff */
[----:B------:R-:W-:Y:S01]  /*3380*/  IMAD.X R36, R82, 0x1, R103, P0 ;  /* 0x0000000152247824 */ /* 0x000fe200000e0667 */
[----:B------:R-:W-:Y:S02]  /*3390*/  ISETP.GE.AND P0, PT, R162, R123, PT ;  /* 0x0000007ba200720c */ /* 0x000fe40003f06270 */
[----:B------:R-:W-:-:S02]  /*33a0*/  CS2R R70, SRZ ;  /* 0x0000000000467805 */ /* 0x000fc4000001ff00 */
[----:B------:R-:W-:Y:S02]  /*33b0*/  LEA.HI.X R33, R33, UR5, R34, 0x1, P5 ;  /* 0x0000000521217c11 */ /* 0x000fe4000a8f0c22 */
[----:B------:R-:W-:Y:S02]  /*33c0*/  CS2R R80, SRZ ;  /* 0x0000000000507805 */ /* 0x000fe4000001ff00 */
[C---:B------:R-:W-:Y:S02]  /*33d0*/  LEA R34, P5, R35.reuse, UR6, 0x1 ;  /* 0x0000000623227c11 */ /* 0x040fe4000f8a08ff */
[----:B------:R-:W-:Y:S02]  /*33e0*/  CS2R R72, SRZ ;  /* 0x0000000000487805 */ /* 0x000fe4000001ff00 */
[----:B------:R-:W-:Y:S02]  /*33f0*/  LEA.HI.X R35, R35, UR7, R36, 0x1, P5 ;  /* 0x0000000723237c11 */ /* 0x000fe4000a8f0c24 */
[-C--:B------:R-:W-:Y:S01]  /*3400*/  ISETP.GE.AND P5, PT, R179, R123.reuse, PT ;  /* 0x0000007bb300720c */ /* 0x080fe20003fa6270 */
[----:B------:R0:W5:Y:S04]  /*3410*/  @!P0 LDG.E.64 R74, desc[UR60][R32.64] ;  /* 0x0000003c204a8981 */ /* 0x000168000c1e1b00 */
[----:B------:R0:W5:Y:S01]  /*3420*/  @!P0 LDG.E.64 R80, desc[UR60][R34.64] ;  /* 0x0000003c22508981 */ /* 0x000162000c1e1b00 */
[----:B------:R-:W-:-:S07]  /*3430*/  ISETP.GE.AND P0, PT, R177, R123, PT ;  /* 0x0000007bb100720c */ /* 0x000fce0003f06270 */
[----:B------:R0:W5:Y:S04]  /*3440*/  @!P5 LDG.E.64 R70, desc[UR60][R32.64+0x20] ;  /* 0x0000203c2046d981 */ /* 0x000168000c1e1b00 */
[----:B------:R0:W5:Y:S01]  /*3450*/  @!P5 LDG.E.64 R72, desc[UR60][R34.64+0x20] ;  /* 0x0000203c2248d981 */ /* 0x000162000c1e1b00 */
[----:B------:R-:W-:Y:S02]  /*3460*/  ISETP.GE.AND P5, PT, R178, R123, PT ;  /* 0x0000007bb200720c */ /* 0x000fe40003fa6270 */
[----:B------:R-:W-:Y:S02]  /*3470*/  CS2R R66, SRZ ;  /* 0x0000000000427805 */ /* 0x000fe4000001ff00 */
[----:B------:R-:W-:Y:S02]  /*3480*/  CS2R R68, SRZ ;  /* 0x0000000000447805 */ /* 0x000fe4000001ff00 */
[----:B------:R-:W-:-:S02]  /*3490*/  CS2R R62, SRZ ;  /* 0x00000000003e7805 */ /* 0x000fc4000001ff00 */
[----:B------:R-:W-:Y:S01]  /*34a0*/  CS2R R64, SRZ ;  /* 0x0000000000407805 */ /* 0x000fe2000001ff00 */
[----:B------:R0:W5:Y:S04]  /*34b0*/  @!P0 LDG.E.64 R66, desc[UR60][R32.64+0x40] ;  /* 0x0000403c20428981 */ /* 0x000168000c1e1b00 */
[----:B------:R0:W5:Y:S01]  /*34c0*/  @!P0 LDG.E.64 R68, desc[UR60][R34.64+0x40] ;  /* 0x0000403c22448981 */ /* 0x000162000c1e1b00 */
[----:B------:R-:W-:-:S03]  /*34d0*/  ISETP.GE.AND P0, PT, R176, R123, PT ;  /* 0x0000007bb000720c */ /* 0x000fc60003f06270 */
        /* <DEDUP_REMOVED lines=8> */
[----:B------:R0:W5:Y:S04]  /*3560*/  @!P0 LDG.E.64 R60, desc[UR60][R34.64+0x80] ;  /* 0x0000803c223c8981 */ /* 0x000168000c1e1b00 */
[----:B------:R0:W5:Y:S04]  /*3570*/  @!P5 LDG.E.64 R54, desc[UR60][R32.64+0xa0] ;  /* 0x0000a03c2036d981 */ /* 0x000168000c1e1b00 */
[----:B------:R0:W5:Y:S02]  /*3580*/  @!P5 LDG.E.64 R56, desc[UR60][R34.64+0xa0] ;  /* 0x0000a03c2238d981 */ /* 0x000164000c1e1b00 */
.L_x_1569:
[----:B------:R-:W-:Y:S05]  /*3590*/  BSYNC B1 ;  /* 0x0000000000017941 */ /* 0x000fea0003800000 */
.L_x_1568:
        /* <DEDUP_REMOVED lines=12> */
[----:B------:R-:W-:Y:S01]  /*3660*/  CS2R R48, SRZ ;  /* 0x0000000000307805 */ /* 0x000fe2000001ff00 */
[----:B-----5:R-:W-:Y:S01]  /*3670*/  IMAD.MOV.U32 R83, RZ, RZ, R54 ;  /* 0x000000ffff537224 */ /* 0x020fe200078e0036 */
[----:B------:R-:W-:Y:S01]  /*3680*/  CS2R R52, SRZ ;  /* 0x0000000000347805 */ /* 0x000fe2000001ff00 */
[----:B------:R-:W-:Y:S06]  /*3690*/  @P5 BRA `(.L_x_1571) ;  /* 0x0000000000a05947 */ /* 0x000fec0003800000 */
[----:B------:R-:W-:Y:S01]  /*36a0*/  IADD3 R14, P0, P6, R98, R14, R106 ;  /* 0x0000000e620e7210 */ /* 0x000fe20007e1e06a */
[----:B------:R-:W-:Y:S01]  /*36b0*/  ULDC.64 UR4, c[0x0][0x3e8] ;  /* 0x0000fa0000047ab9 */ /* 0x000fe20000000a00 */
[----:B------:R-:W-:Y:S01]  /*36c0*/  ULDC.64 UR6, c[0x0][0x400] ;  /* 0x0001000000067ab9 */ /* 0x000fe20000000a00 */
[----:B------:R-:W-:Y:S02]  /*36d0*/  CS2R R50, SRZ ;  /* 0x0000000000327805 */ /* 0x000fe4000001ff00 */
[----:B------:R-:W-:Y:S02]  /*36e0*/  IADD3.X R13, R104, R11, R105, P0, P6 ;  /* 0x0000000b680d7210 */ /* 0x000fe400007ec469 */
[----:B------:R-:W-:Y:S02]  /*36f0*/  CS2R R52, SRZ ;  /* 0x0000000000347805 */ /* 0x000fe4000001ff00 */
[----:B------:R-:W-:-:S04]  /*3700*/  IADD3 R11, P0, P6, R92, R12, R108 ;  /* 0x0000000c5c0b7210 */ /* 0x000fc80007e1e06c */
[----:B------:R-:W-:Y:S02]  /*3710*/  IADD3.X R82, R103, R82, R107, P0, P6 ;  /* 0x0000005267527210 */ /* 0x000fe400007ec46b */
[----:B------:R-:W-:-:S04]  /*3720*/  LEA R12, P0, R14, UR4, 0x1 ;  /* 0x000000040e0c7c11 */ /* 0x000fc8000f8008ff */
[----:B------:R-:W-:Y:S02]  /*3730*/  LEA.HI.X R13, R14, UR5, R13, 0x1, P0 ;  /* 0x000000050e0d7c11 */ /* 0x000fe400080f0c0d */
        /* <DEDUP_REMOVED lines=30> */
.L_x_1571:
[----:B------:R-:W-:Y:S05]  /*3920*/  BSYNC B1 ;  /* 0x0000000000017941 */ /* 0x000fea0003800000 */
.L_x_1570:
[----:B------:R-:W2:Y:S01]  /*3930*/  LDL R11, [R1+0x30] ;  /* 0x00003000010b7983 */ /* 0x000ea20000100800 */
[----:B0-----:R-:W-:Y:S01]  /*3940*/  MOV R12, R58 ;  /* 0x0000003a000c7202 */ /* 0x001fe20000000f00 */
[----:B------:R-:W-:Y:S02]  /*3950*/  IMAD.MOV.U32 R13, RZ, RZ, R55 ;  /* 0x000000ffff0d7224 */ /* 0x000fe400078e0037 */
[----:B------:R-:W-:-:S03]  /*3960*/  IMAD.MOV.U32 R14, RZ, RZ, R62 ;  /* 0x000000ffff0e7224 */ /* 0x000fc600078e003e */
[----:B------:R-:W-:Y:S01]  /*3970*/  PRMT R152, R83, 0x5410, R13 ;  /* 0x0000541053987816 */ /* 0x000fe2000000000d */
[----:B------:R-:W-:Y:S01]  /*3980*/  IMAD.MOV.U32 R13, RZ, RZ, R63 ;  /* 0x000000ffff0d7224 */ /* 0x000fe200078e003f */
[----:B------:R-:W-:Y:S01]  /*3990*/  PRMT R157, R14, 0x7610, R157 ;  /* 0x000076100e9d7816 */ /* 0x000fe2000000009d */
[----:B------:R-:W-:-:S03]  /*39a0*/  IMAD.MOV.U32 R14, RZ, RZ, R75 ;  /* 0x000000ffff0e7224 */ /* 0x000fc600078e004b */
[----:B------:R-:W-:Y:S01]  /*39b0*/  PRMT R156, R13, 0x7610, R156 ;  /* 0x000076100d9c7816 */ /* 0x000fe2000000009c */
[----:B------:R-:W-:-:S05]  /*39c0*/  IMAD.MOV.U32 R13, RZ, RZ, R74 ;  /* 0x000000ffff0d7224 */ /* 0x000fca00078e004a */
[----:B------:R-:W-:Y:S02]  /*39d0*/  PRMT R148, R13, 0x5410, R14 ;  /* 0x000054100d947816 */ /* 0x000fe4000000000e */
[----:B--2---:R-:W-:Y:S01]  /*39e0*/  R2UR UR4, R11 ;  /* 0x000000000b0472ca */ /* 0x004fe200000e0000 */
[----:B------:R-:W-:-:S05]  /*39f0*/  IMAD.MOV.U32 R11, RZ, RZ, R59 ;  /* 0x000000ffff0b7224 */ /* 0x000fca00078e003b */
[----:B------:R-:W-:Y:S01]  /*3a00*/  PRMT R154, R12, 0x5410, R11 ;  /* 0x000054100c9a7816 */ /* 0x000fe2000000000b */
[----:B------:R-:W-:Y:S02]  /*3a10*/  IMAD.MOV.U32 R11, RZ, RZ, R66 ;  /* 0x000000ffff0b7224 */ /* 0x000fe400078e0042 */
[----:B------:R-:W-:-:S04]  /*3a20*/  IMAD.MOV.U32 R12, RZ, RZ, R67 ;  /* 0x000000ffff0c7224 */ /* 0x000fc800078e0043 */
[----:B------:R-:W-:Y:S01]  /*3a30*/  UISETP.NE.AND UP0, UPT, UR4, 0x3, UPT ;  /* 0x000000030400788c */ /* 0x000fe2000bf05270 */
[----:B------:R-:W-:Y:S01]  /*3a40*/  PRMT R158, R12, 0x5410, R11 ;  /* 0x000054100c9e7816 */ /* 0x000fe2000000000b */
[----:B------:R-:W-:Y:S01]  /*3a50*/  IMAD.MOV.U32 R12, RZ, RZ, R71 ;  /* 0x000000ffff0c7224 */ /* 0x000fe200078e0047 */
[----:B------:R-:W-:-:S03]  /*3a60*/  MOV R11, R70 ;  /* 0x00000046000b7202 */ /* 0x000fc60000000f00 */
[----:B------:R-:W-:Y:S02]  /*3a70*/  PLOP3.LUT P0, PT, PT, PT, UP0, 0x80, 0x0 ;  /* 0x000000000000781c */ /* 0x000fe40003f0f008 */
[----:B------:R-:W-:Y:S01]  /*3a80*/  PRMT R159, R11, 0x5410, R12 ;  /* 0x000054100b9f7816 */ /* 0x000fe2000000000c */
[----:B------:R-:W-:Y:S02]  /*3a90*/  IMAD.MOV.U32 R12, RZ, RZ, R56 ;  /* 0x000000ffff0c7224 */ /* 0x000fe400078e0038 */
[----:B------:R-:W-:-:S05]  /*3aa0*/  IMAD.MOV.U32 R11, RZ, RZ, R57 ;  /* 0x000000ffff0b7224 */ /* 0x000fca00078e0039 */
        /* <DEDUP_REMOVED lines=14> */
[----:B------:R-:W-:Y:S02]  /*3b90*/  IMAD.MOV.U32 R11, RZ, RZ, R80 ;  /* 0x000000ffff0b7224 */ /* 0x000fe400078e0050 */
[----:B------:R-:W-:-:S05]  /*3ba0*/  IMAD.MOV.U32 R12, RZ, RZ, R81 ;  /* 0x000000ffff0c7224 */ /* 0x000fca00078e0051 */
[----:B------:R-:W-:Y:S01]  /*3bb0*/  PRMT R191, R11, 0x5410, R12 ;  /* 0x000054100bbf7816 */ /* 0x000fe2000000000c */
[----:B-----5:R-:W-:Y:S02]  /*3bc0*/  IMAD.MOV.U32 R12, RZ, RZ, R30 ;  /* 0x000000ffff0c7224 */ /* 0x020fe400078e001e */
        /* <DEDUP_REMOVED lines=36> */
[----:B------:R-:W-:-:S05]  /*3e10*/  IMAD.MOV.U32 R11, RZ, RZ, R53 ;  /* 0x000000ffff0b7224 */ /* 0x000fca00078e0035 */
[----:B------:R-:W-:Y:S01]  /*3e20*/  PRMT R151, R151, 0x5410, R11 ;  /* 0x0000541097977816 */ /* 0x000fe2000000000b */
[----:B------:R-:W-:Y:S06]  /*3e30*/  @!P0 BRA `(.L_x_1572) ;  /* 0x0000000000048947 */ /* 0x000fec0003800000 */
[----:B------:R-:W-:Y:S01]  /*3e40*/  BPT.TRAP 0x1 ;  /* 0x000000040000795c */ /* 0x000fe20000300000 */
.L_x_1572:
[----:B------:R-:W-:Y:S01]  /*3e50*/  IMAD R86, R17, 0x8, R2 ;  /* 0x0000000811567824 */ /* 0x000fe200078e0202 */
[----:B------:R-:W-:Y:S01]  /*3e60*/  SHF.L.U32 R87, R175, 0x1f, RZ ;  /* 0x0000001faf577819 */ /* 0x000fe200000006ff */
[----:B------:R-:W-:Y:S03]  /*3e70*/  BSSY B1, `(.L_x_1573) ;  /* 0x0000003000017945 */ /* 0x000fe60003800000 */
[----:B------:R-:W0:Y:S02]  /*3e80*/  SYNCS.PHASECHK.TRANS64.TRYWAIT P6, [R86+URZ+0x2a890], R87 ;  /* 0x02a89057560075a7 */ /* 0x000e2400080c017f */
[----:B0-----:R-:W-:Y:S05]  /*3e90*/  @!P6 BRA `(.L_x_1574) ;  /* 0x0000027800c8e947 */ /* 0x001fea0003800000 */
.L_x_1996:
[----:B------:R-:W-:Y:S05]  /*3ea0*/  BSYNC B1 ;  /* 0x0000000000017941 */ /* 0x000fea0003800000 */
.L_x_1573:
[----:B------:R-:W-:-:S03]  /*3eb0*/  UMOV UR4, 0xffffffff ;  /* 0xffffffff00047882 */ /* 0x000fc60000000000 */
[----:B------:R-:W-:Y:S05]  /*3ec0*/  BRA.DIV UR4, `(.L_x_1575) ;  /* 0x0000027a04d07947 */ /* 0x000fea000b800000 */
[----:B------:R1:W2:Y:S04]  /*3ed0*/  SHFL.IDX PT, R82, R116, RZ, 0x1c1f ;  /* 0x001c1fff74527589 */ /* 0x0002a800000e0000 */
[----:B------:R1:W3:Y:S02]  /*3ee0*/  SHFL.IDX PT, R11, R117, RZ, 0x1c1f ;  /* 0x001c1fff750b7589 */ /* 0x0002e400000e0000 */
.L_x_2000:
        /* <DEDUP_REMOVED lines=21> */
[-C--:B------:R-:W-:Y:S01]  /*4040*/  FFMA.FTZ R75, R147, R146.reuse, -R75 ;  /* 0x00000092934b7223 */ /* 0x080fe2000001084b */
[----:B------:R-:W-:Y:S02]  /*4050*/  IMAD.MOV.U32 R147, RZ, RZ, R12 ;  /* 0x000000ffff937224 */ /* 0x000fe400078e000c */
[----:B------:R-:W-:Y:S01]  /*4060*/  FFMA.FTZ R13, R81, R146, R13 ;  /* 0x00000092510d7223 */ /* 0x000fe2000001000d */
[----:B------:R-:W-:Y:S01]  /*4070*/  MOV R81, R15 ;  /* 0x0000000f00517202 */ /* 0x000fe20000000f00 */
        /* <DEDUP_REMOVED lines=27> */
.L_x_1581:
[----:B------:R-:W-:Y:S05]  /*4230*/  BSYNC B3 ;  /* 0x0000000000037941 */ /* 0x000fea0003800000 */
.L_x_1580:
[----:B---3--:R-:W-:-:S04]  /*4240*/  LEA R74, P4, R18, R11, 0x1 ;  /* 0x0000000b124a7211 */ /* 0x008fc800078808ff */
[----:B--2---:R-:W-:-:S05]  /*4250*/  LEA.HI.X R75, R18, R82, R19, 0x1, P4 ;  /* 0x00000052124b7211 */ /* 0x004fca00020f0c13 */
[----:B0-----:R4:W-:Y:S04]  /*4260*/  ST.E.128 desc[UR60][R74.64], R12 ;  /* 0x0000000c4a007985 */ /* 0x0019e8000c101d3c */
.L_x_1579:
[----:B------:R-:W-:Y:S05]  /*4270*/  BSYNC B2 ;  /* 0x0000000000027941 */ /* 0x000fea0003800000 */
.L_x_1578:
        /* <DEDUP_REMOVED lines=22> */
[----:B------:R-:W-:Y:S02]  /*43e0*/  IMAD.MOV.U32 R73, RZ, RZ, R15 ;  /* 0x000000ffff497224 */ /* 0x000fe400078e000f */
[----:B------:R-:W-:Y:S02]  /*43f0*/  HADD2.F32 R74, -RZ, R70.H0_H0 ;  /* 0x20000046ff4a7230 */ /* 0x000fe40000004100 */
[----:B------:R-:W-:Y:S01]  /*4400*/  HADD2.F32 R12, -RZ, R75.H1_H1 ;  /* 0x3000004bff0c7230 */ /* 0x000fe20000004100 */
[----:B------:R-:W-:Y:S01]  /*4410*/  F2FP.F16.F32.PACK_AB R13, R13, R71 ;  /* 0x000000470d0d723e */ /* 0x000fe200000000ff */
[----:B------:R-:W-:-:S02]  /*4420*/  HADD2.F32 R15, -RZ, R73.H1_H1 ;  /* 0x30000049ff0f7230 */ /* 0x000fc40000004100 */
[----:B------:R-:W-:Y:S02]  /*4430*/  HADD2.F32 R73, -RZ, R73.H0_H0 ;  /* 0x20000049ff497230 */ /* 0x000fe40000004100 */
        /* <DEDUP_REMOVED lines=13> */
[--C-:B------:R-:W-:Y:S02]  /*4510*/  HADD2.F32 R74, -RZ, R14.reuse.H1_H1 ;  /* 0x3000000eff4a7230 */ /* 0x100fe40000004100 */
        /* <DEDUP_REMOVED lines=8> */
.L_x_1585:
[----:B------:R-:W-:Y:S05]  /*45a0*/  BSYNC B3 ;  /* 0x0000000000037941 */ /* 0x000fea0003800000 */
.L_x_1584:
[----:B---3--:R-:W-:Y:S01]  /*45b0*/  MOV R70, R11 ;  /* 0x0000000b00467202 */ /* 0x008fe20000000f00 */
[----:B------:R-:W-:Y:S02]  /*45c0*/  IMAD.SHL.U32 R72, R170, 0x8, RZ ;  /* 0x00000008aa487824 */ /* 0x000fe400078e00ff */
[----:B--2---:R-:W-:Y:S02]  /*45d0*/  IMAD.MOV.U32 R71, RZ, RZ, R82 ;  /* 0x000000ffff477224 */ /* 0x004fe400078e0052 */
[----:B------:R-:W-:-:S05]  /*45e0*/  IMAD.WIDE R70, R72, 0x2, R70 ;  /* 0x0000000248467825 */ /* 0x000fca00078e0246 */
[----:B0-----:R0:W-:Y:S02]  /*45f0*/  ST.E.128 desc[UR60][R70.64], R12 ;  /* 0x0000000c46007985 */ /* 0x0011e4000c101d3c */
.L_x_1583:
[----:B------:R-:W-:Y:S05]  /*4600*/  BSYNC B2 ;  /* 0x0000000000027941 */ /* 0x000fea0003800000 */
.L_x_1582:
        /* <DEDUP_REMOVED lines=41> */
[----:B------:R-:W-:Y:S02]  /*48a0*/  HADD2.F32 R70, -RZ, R14.H1_H1 ;  /* 0x3000000eff467230 */ /* 0x000fe40000004100 */
        /* <DEDUP_REMOVED lines=8> */
.L_x_1589:
[----:B------:R-:W-:Y:S05]  /*4930*/  BSYNC B3 ;  /* 0x0000000000037941 */ /* 0x000fea0003800000 */
.L_x_1588:
[----:B---3--:R-:W-:Y:S01]  /*4940*/  MOV R66, R11 ;  /* 0x0000000b00427202 */ /* 0x008fe20000000f00 */
[----:B------:R-:W-:Y:S02]  /*4950*/  IMAD.SHL.U32 R68, R171, 0x8, RZ ;  /* 0x00000008ab447824 */ /* 0x000fe400078e00ff */
[----:B--2---:R-:W-:Y:S02]  /*4960*/  IMAD.MOV.U32 R67, RZ, RZ, R82 ;  /* 0x000000ffff437224 */ /* 0x004fe400078e0052 */
[----:B------:R-:W-:-:S05]  /*4970*/  IMAD.WIDE R66, R68, 0x2, R66 ;  /* 0x0000000244427825 */ /* 0x000fca00078e0242 */
[----:B----4-:R0:W-:Y:S02]  /*4980*/  ST.E.128 desc[UR60][R66.64], R12 ;  /* 0x0000000c42007985 */ /* 0x0101e4000c101d3c */
.L_x_1587:
[----:B------:R-:W-:Y:S05]  /*4990*/  BSYNC B2 ;  /* 0x0000000000027941 */ /* 0x000fea0003800000 */
.L_x_1586:
        /* <DEDUP_REMOVED lines=9> */
[--C-:B------:R-:W-:Y:S01]  /*4a30*/  SHF.R.U64 R62, R62, 0x10, R63.reuse ;  /* 0x000000103e3e7819 */ /* 0x100fe2000000123f */
[----:B------:R-:W-:Y:S01]  /*4a40*/  HADD2.F32 R68, -RZ, R156.H1_H1 ;  /* 0x3000009cff447230 */ /* 0x000fe20000004100 */
[----:B------:R-:W-:Y:S01]  /*4a50*/  SHF.R.U32.HI R63, RZ, 0x10, R63 ;  /* 0x00000010ff3f7819 */ /* 0x000fe2000001163f */
[----:B------:R-:W-:Y:S02]  /*4a60*/  HADD2.F32 R66, -RZ, R66.H0_H0 ;  /* 0x20000042ff427230 */ /* 0x000fe40000004100 */
[--C-:B------:R-:W-:Y:S02]  /*4a70*/  HADD2.F32 R13, -RZ, R64.reuse.H1_H1 ;  /* 0x30000040ff0d7230 */ /* 0x100fe40000004100 */
[----:B------:R-:W-:Y:S02]  /*4a80*/  HADD2.F32 R64, -RZ, R64.H0_H0 ;  /* 0x20000040ff407230 */ /* 0x000fe40000004100 */
[----:B------:R-:W-:-:S02]  /*4a90*/  HADD2.F32 R62, -RZ, R62.H0_H0 ;  /* 0x2000003eff3e7230 */ /* 0x000fc40000004100 */
[CC--:B------:R-:W-:Y:S01]  /*4aa0*/  FMUL.FTZ R67, R13.reuse, R66.reuse ;  /* 0x000000420d437220 */ /* 0x0c0fe20000410000 */
[----:B------:R-:W-:Y:S02]  /*4ab0*/  HADD2.F32 R63, -RZ, R63.H0_H0 ;  /* 0x2000003fff3f7230 */ /* 0x000fe40000004100 */
[C---:B------:R-:W-:Y:S01]  /*4ac0*/  FMUL.FTZ R66, R64.reuse, R66 ;  /* 0x0000004240427220 */ /* 0x040fe20000410000 */
[-C--:B------:R-:W-:Y:S01]  /*4ad0*/  FFMA.FTZ R67, R64, R62.reuse, -R67 ;  /* 0x0000003e40437223 */ /* 0x080fe20000010843 */
[----:B------:R-:W-:Y:S02]  /*4ae0*/  SHF.R.U32.HI R64, RZ, 0x10, R65 ;  /* 0x00000010ff407819 */ /* 0x000fe40000011641 */
[----:B------:R-:W-:Y:S01]  /*4af0*/  FFMA.FTZ R66, R13, R62, R66 ;  /* 0x0000003e0d427223 */ /* 0x000fe20000010042 */
[----:B------:R-:W-:Y:S02]  /*4b00*/  IMAD.MOV.U32 R62, RZ, RZ, R12 ;  /* 0x000000ffff3e7224 */ /* 0x000fe400078e000c */
[----:B------:R-:W-:-:S02]  /*4b10*/  IMAD.MOV.U32 R12, RZ, RZ, R15 ;  /* 0x000000ffff0c7224 */ /* 0x000fc400078e000f */
[----:B------:R-:W-:Y:S01]  /*4b20*/  HADD2.F32 R15, -RZ, R64.H0_H0 ;  /* 0x20000040ff0f7230 */ /* 0x000fe20000004100 */
[----:B------:R-:W-:Y:S02]  /*4b30*/  F2FP.F16.F32.PACK_AB R66, R66, R67 ;  /* 0x000000434242723e */ /* 0x000fe400000000ff */
[--C-:B------:R-:W-:Y:S02]  /*4b40*/  HADD2.F32 R13, -RZ, R12.reuse.H1_H1 ;  /* 0x3000000cff0d7230 */ /* 0x100fe40000004100 */
[----:B------:R-:W-:-:S03]  /*4b50*/  HADD2.F32 R12, -RZ, R12.H0_H0 ;  /* 0x2000000cff0c7230 */ /* 0x000fc60000004100 */
[CC--:B------:R-:W-:Y:S02]  /*4b60*/  FMUL.FTZ R64, R13.reuse, R15.reuse ;  /* 0x0000000f0d407220 */ /* 0x0c0fe40000410000 */
[C---:B------:R-:W-:Y:S02]  /*4b70*/  FMUL.FTZ R15, R12.reuse, R15 ;  /* 0x0000000f0c0f7220 */ /* 0x040fe40000410000 */
[-C--:B------:R-:W-:Y:S01]  /*4b80*/  FFMA.FTZ R12, R12, R63.reuse, -R64 ;  /* 0x0000003f0c0c7223 */ /* 0x080fe20000010840 */
[----:B------:R-:W-:Y:S02]  /*4b90*/  HADD2.F32 R64, -RZ, R157.H1_H1 ;  /* 0x3000009dff407230 */ /* 0x000fe40000004100 */
[----:B------:R-:W-:Y:S01]  /*4ba0*/  FFMA.FTZ R13, R13, R63, R15 ;  /* 0x0000003f0d0d7223 */ /* 0x000fe2000001000f */
[----:B------:R-:W-:Y:S02]  /*4bb0*/  IMAD.MOV.U32 R63, RZ, RZ, R14 ;  /* 0x000000ffff3f7224 */ /* 0x000fe400078e000e */
[----:B------:R-:W-:-:S02]  /*4bc0*/  HADD2.F32 R14, -RZ, R62.H1_H1 ;  /* 0x3000003eff0e7230 */ /* 0x000fc40000004100 */
[----:B------:R-:W-:Y:S02]  /*4bd0*/  HADD2.F32 R15, -RZ, R62.H0_H0 ;  /* 0x2000003eff0f7230 */ /* 0x000fe40000004100 */
[----:B------:R-:W-:Y:S02]  /*4be0*/  HADD2.F32 R62, -RZ, R157.H0_H0 ;  /* 0x2000009dff3e7230 */ /* 0x000fe40000004100 */
[-C--:B------:R-:W-:Y:S01]  /*4bf0*/  FMUL.FTZ R65, R14, R64.reuse ;  /* 0x000000400e417220 */ /* 0x080fe20000410000 */
[----:B------:R-:W-:-:S03]  /*4c00*/  FMUL.FTZ R64, R15, R64 ;  /* 0x000000400f407220 */ /* 0x000fc60000410000 */
[-C--:B------:R-:W-:Y:S01]  /*4c10*/  FFMA.FTZ R15, R15, R62.reuse, -R65 ;  /* 0x0000003e0f0f7223 */ /* 0x080fe20000010841 */
[----:B------:R-:W-:Y:S01]  /*4c20*/  FFMA.FTZ R14, R14, R62, R64 ;  /* 0x0000003e0e0e7223 */ /* 0x000fe20000010040 */
[--C-:B------:R-:W-:Y:S02]  /*4c30*/  HADD2.F32 R62, -RZ, R63.reuse.H1_H1 ;  /* 0x3000003fff3e7230 */ /* 0x100fe40000004100 */
[----:B------:R-:W-:Y:S02]  /*4c40*/  HADD2.F32 R64, -RZ, R63.H0_H0 ;  /* 0x2000003fff407230 */ /* 0x000fe40000004100 */
[----:B------:R-:W-:Y:S02]  /*4c50*/  HADD2.F32 R63, -RZ, R156.H0_H0 ;  /* 0x2000009cff3f7230 */ /* 0x000fe40000004100 */
[-C--:B------:R-:W-:Y:S01]  /*4c60*/  FMUL.FTZ R65, R62, R68.reuse ;  /* 0x000000443e417220 */ /* 0x080fe20000410000 */
[----:B------:R-:W-:Y:S01]  /*4c70*/  F2FP.F16.F32.PACK_AB R14, R14, R15 ;  /* 0x0000000f0e0e723e */ /* 0x000fe200000000ff */
[----:B------:R-:W-:-:S02]  /*4c80*/  FMUL.FTZ R68, R64, R68 ;  /* 0x0000004440447220 */ /* 0x000fc40000410000 */
[-C--:B------:R-:W-:Y:S02]  /*4c90*/  FFMA.FTZ R65, R64, R63.reuse, -R65 ;  /* 0x0000003f40417223 */ /* 0x080fe40000010841 */
[----:B------:R-:W-:Y:S01]  /*4ca0*/  FFMA.FTZ R68, R62, R63, R68 ;  /* 0x0000003f3e447223 */ /* 0x000fe20000010044 */
[----:B------:R-:W-:Y:S01]  /*4cb0*/  F2FP.F16.F32.PACK_AB R62, R13, R12 ;  /* 0x0000000c0d3e723e */ /* 0x000fe200000000ff */
[----:B------:R-:W-:Y:S01]  /*4cc0*/  IMAD.MOV.U32 R13, RZ, RZ, R66 ;  /* 0x000000ffff0d7224 */ /* 0x000fe200078e0042 */
[----:B------:R-:W-:Y:S02]  /*4cd0*/  MOV R12, R14 ;  /* 0x0000000e000c7202 */ /* 0x000fe40000000f00 */
[----:B------:R-:W-:Y:S01]  /*4ce0*/  F2FP.F16.F32.PACK_AB R65, R68, R65 ;  /* 0x000000414441723e */ /* 0x000fe200000000ff */
[----:B------:R-:W-:-:S04]  /*4cf0*/  IMAD.MOV.U32 R15, RZ, RZ, R62 ;  /* 0x000000ffff0f7224 */ /* 0x000fc800078e003e */
[----:B------:R-:W-:-:S07]  /*4d00*/  IMAD.MOV.U32 R14, RZ, RZ, R65 ;  /* 0x000000ffff0e7224 */ /* 0x000fce00078e0041 */
.L_x_1593:
[----:B------:R-:W-:Y:S05]  /*4d10*/  BSYNC B3 ;  /* 0x0000000000037941 */ /* 0x000fea0003800000 */
.L_x_1592:
[----:B---3--:R-:W-:-:S04]  /*4d20*/  LEA R62, P4, R22, R11, 0x1 ;  /* 0x0000000b163e7211 */ /* 0x008fc800078808ff */
[----:B--2---:R-:W-:-:S05]  /*4d30*/  LEA.HI.X R63, R22, R82, R173, 0x1, P4 ;  /* 0x00000052163f7211 */ /* 0x004fca00020f0cad */
[----:B----4-:R0:W-:Y:S04]  /*4d40*/  ST.E.128 desc[UR60][R62.64], R12 ;  /* 0x0000000c3e007985 */ /* 0x0101e8000c101d3c */
.L_x_1591:
[----:B------:R-:W-:Y:S05]  /*4d50*/  BSYNC B2 ;  /* 0x0000000000027941 */ /* 0x000fea0003800000 */
.L_x_1590:
        /* <DEDUP_REMOVED lines=9> */
[----:B------:R-:W-:-:S03]  /*4df0*/  SHF.R.U64 R58, R58, 0x10, R59 ;  /* 0x000000103a3a7819 */ /* 0x000fc6000000123b */
[----:B------:R-:W-:Y:S02]  /*4e00*/  HADD2.F32 R63, -RZ, R63.H0_H0 ;  /* 0x2000003fff3f7230 */ /* 0x000fe40000004100 */
[--C-:B------:R-:W-:Y:S02]  /*4e10*/  HADD2.F32 R13, -RZ, R60.reuse.H1_H1 ;  /* 0x3000003cff0d7230 */ /* 0x100fe40000004100 */
[----:B------:R-:W-:Y:S02]  /*4e20*/  HADD2.F32 R60, -RZ, R60.H0_H0 ;  /* 0x2000003cff3c7230 */ /* 0x000fe40000004100 */
[----:B------:R-:W-:Y:S02]  /*4e30*/  HADD2.F32 R58, -RZ, R58.H0_H0 ;  /* 0x2000003aff3a7230 */ /* 0x000fe40000004100 */
[-C--:B------:R-:W-:Y:S01]  /*4e40*/  FMUL.FTZ R62, R13, R63.reuse ;  /* 0x0000003f0d3e7220 */ /* 0x080fe20000410000 */
[----:B------:R-:W-:-:S03]  /*4e50*/  FMUL.FTZ R63, R60, R63 ;  /* 0x0000003f3c3f7220 */ /* 0x000fc60000410000 */
[-C--:B------:R-:W-:Y:S01]  /*4e60*/  FFMA.FTZ R62, R60, R58.reuse, -R62 ;  /* 0x0000003a3c3e7223 */ /* 0x080fe2000001083e */
[----:B------:R-:W-:Y:S01]  /*4e70*/  FFMA.FTZ R63, R13, R58, R63 ;  /* 0x0000003a0d3f7223 */ /* 0x000fe2000001003f */
[----:B------:R-:W-:Y:S01]  /*4e80*/  SHF.R.U32.HI R58, RZ, 0x10, R59 ;  /* 0x00000010ff3a7819 */ /* 0x000fe2000001163b */
[--C-:B------:R-:W-:Y:S01]  /*4e90*/  HADD2.F32 R13, -RZ, R15.reuse.H1_H1 ;  /* 0x3000000fff0d7230 */ /* 0x100fe20000004100 */
[----:B------:R-:W-:Y:S01]  /*4ea0*/  SHF.R.U32.HI R59, RZ, 0x10, R61 ;  /* 0x00000010ff3b7819 */ /* 0x000fe2000001163d */
[----:B------:R-:W-:Y:S01]  /*4eb0*/  HADD2.F32 R15, -RZ, R15.H0_H0 ;  /* 0x2000000fff0f7230 */ /* 0x000fe20000004100 */
[----:B------:R-:W-:Y:S01]  /*4ec0*/  F2FP.F16.F32.PACK_AB R62, R63, R62 ;  /* 0x0000003e3f3e723e */ /* 0x000fe200000000ff */
[----:B------:R-:W-:Y:S02]  /*4ed0*/  HADD2.F32 R58, -RZ, R58.H0_H0 ;  /* 0x2000003aff3a7230 */ /* 0x000fe40000004100 */
[----:B------:R-:W-:-:S05]  /*4ee0*/  HADD2.F32 R59, -RZ, R59.H0_H0 ;  /* 0x2000003bff3b7230 */ /* 0x000fca0000004100 */
[-C--:B------:R-:W-:Y:S01]  /*4ef0*/  FMUL.FTZ R60, R13, R59.reuse ;  /* 0x0000003b0d3c7220 */ /* 0x080fe20000410000 */
[----:B------:R-:W-:-:S03]  /*4f00*/  FMUL.FTZ R59, R15, R59 ;  /* 0x0000003b0f3b7220 */ /* 0x000fc60000410000 */
[-C--:B------:R-:W-:Y:S01]  /*4f10*/  FFMA.FTZ R60, R15, R58.reuse, -R60 ;  /* 0x0000003a0f3c7223 */ /* 0x080fe2000001083c */
[----:B------:R-:W-:Y:S01]  /*4f20*/  FFMA.FTZ R59, R13, R58, R59 ;  /* 0x0000003a0d3b7223 */ /* 0x000fe2000001003b */
[--C-:B------:R-:W-:Y:S02]  /*4f30*/  HADD2.F32 R13, -RZ, R12.reuse.H0_H0 ;  /* 0x2000000cff0d7230 */ /* 0x100fe40000004100 */
[----:B------:R-:W-:Y:S02]  /*4f40*/  HADD2.F32 R12, -RZ, R12.H1_H1 ;  /* 0x3000000cff0c7230 */ /* 0x000fe40000004100 */
[--C-:B------:R-:W-:Y:S01]  /*4f50*/  HADD2.F32 R15, -RZ, R155.reuse.H0_H0 ;  /* 0x2000009bff0f7230 */ /* 0x100fe20000004100 */
[----:B------:R-:W-:Y:S01]  /*4f60*/  F2FP.F16.F32.PACK_AB R59, R59, R60 ;  /* 0x0000003c3b3b723e */ /* 0x000fe200000000ff */
[----:B------:R-:W-:Y:S02]  /*4f70*/  HADD2.F32 R58, -RZ, R154.H0_H0 ;  /* 0x2000009aff3a7230 */ /* 0x000fe40000004100 */
[----:B------:R-:W-:-:S02]  /*4f80*/  HADD2.F32 R155, -RZ, R155.H1_H1 ;  /* 0x3000009bff9b7230 */ /* 0x000fc40000004100 */
[CC--:B------:R-:W-:Y:S01]  /*4f90*/  FMUL.FTZ R61, R12.reuse, R15.reuse ;  /* 0x0000000f0c3d7220 */ /* 0x0c0fe20000410000 */
[C---:B------:R-:W-:Y:S01]  /*4fa0*/  FMUL.FTZ R15, R13.reuse, R15 ;  /* 0x0000000f0d0f7220 */ /* 0x040fe20000410000 */
[----:B------:R-:W-:Y:S02]  /*4fb0*/  HADD2.F32 R154, -RZ, R154.H1_H1 ;  /* 0x3000009aff9a7230 */ /* 0x000fe40000004100 */
[-C--:B------:R-:W-:Y:S01]  /*4fc0*/  FFMA.FTZ R61, R13, R58.reuse, -R61 ;  /* 0x0000003a0d3d7223 */ /* 0x080fe2000001083d */
[----:B------:R-:W-:Y:S01]  /*4fd0*/  FFMA.FTZ R15, R12, R58, R15 ;  /* 0x0000003a0c0f7223 */ /* 0x000fe2000001000f */
[--C-:B------:R-:W-:Y:S02]  /*4fe0*/  HADD2.F32 R12, -RZ, R14.reuse.H0_H0 ;  /* 0x2000000eff0c7230 */ /* 0x100fe40000004100 */
[----:B------:R-:W-:Y:S02]  /*4ff0*/  HADD2.F32 R14, -RZ, R14.H1_H1 ;  /* 0x3000000eff0e7230 */ /* 0x000fe40000004100 */
[----:B------:R-:W-:-:S03]  /*5000*/  F2FP.F16.F32.PACK_AB R15, R15, R61 ;  /* 0x0000003d0f0f723e */ /* 0x000fc600000000ff */
[-C--:B------:R-:W-:Y:S01]  /*5010*/  FMUL.FTZ R13, R14, R155.reuse ;  /* 0x0000009b0e0d7220 */ /* 0x080fe20000410000 */
[----:B------:R-:W-:-:S03]  /*5020*/  FMUL.FTZ R155, R12, R155 ;  /* 0x0000009b0c9b7220 */ /* 0x000fc60000410000 */
[-C--:B------:R-:W-:Y:S01]  /*5030*/  FFMA.FTZ R13, R12, R154.reuse, -R13 ;  /* 0x0000009a0c0d7223 */ /* 0x080fe2000001080d */
[----:B------:R-:W-:Y:S01]  /*5040*/  FFMA.FTZ R155, R14, R154, R155 ;  /* 0x0000009a0e9b7223 */ /* 0x000fe2000001009b */
[----:B------:R-:W-:Y:S02]  /*5050*/  IMAD.MOV.U32 R12, RZ, RZ, R15 ;  /* 0x000000ffff0c7224 */ /* 0x000fe400078e000f */
[----:B------:R-:W-:Y:S02]  /*5060*/  IMAD.MOV.U32 R15, RZ, RZ, R59 ;  /* 0x000000ffff0f7224 */ /* 0x000fe400078e003b */
[----:B------:R-:W-:Y:S02]  /*5070*/  F2FP.F16.F32.PACK_AB R155, R155, R13 ;  /* 0x0000000d9b9b723e */ /* 0x000fe400000000ff */
[----:B------:R-:W-:-:S03]  /*5080*/  MOV R13, R62 ;  /* 0x0000003e000d7202 */ /* 0x000fc60000000f00 */
[----:B------:R-:W-:-:S07]  /*5090*/  IMAD.MOV.U32 R14, RZ, RZ, R155 ;  /* 0x000000ffff0e7224 */ /* 0x000fce00078e009b */
.L_x_1597:
[----:B------:R-:W-:Y:S05]  /*50a0*/  BSYNC B3 ;  /* 0x0000000000037941 */ /* 0x000fea0003800000 */
.L_x_1596:
[----:B---3--:R-:W-:-:S04]  /*50b0*/  LEA R58, P4, R160, R11, 0x1 ;  /* 0x0000000ba03a7211 */ /* 0x008fc800078808ff */
[----:B--2---:R-:W-:-:S05]  /*50c0*/  LEA.HI.X R59, R160, R82, R184, 0x1, P4 ;  /* 0x00000052a03b7211 */ /* 0x004fca00020f0cb8 */
[----:B----4-:R0:W-:Y:S04]  /*50d0*/  ST.E.128 desc[UR60][R58.64], R12 ;  /* 0x0000000c3a007985 */ /* 0x0101e8000c101d3c */
.L_x_1595:
[----:B------:R-:W-:Y:S05]  /*50e0*/  BSYNC B2 ;  /* 0x0000000000027941 */ /* 0x000fea0003800000 */
.L_x_1594:
        /* <DEDUP_REMOVED lines=10> */
[----:B------:R-:W-:Y:S02]  /*5190*/  SHF.R.U64 R13, R54, 0x10, R55 ;  /* 0x00000010360d7819 */ /* 0x000fe40000001237 */
        /* <DEDUP_REMOVED lines=12> */
[----:B------:R-:W-:-:S02]  /*5260*/  HADD2.F32 R54, -RZ, R54.H0_H0 ;  /* 0x20000036ff367230 */ /* 0x000fc40000004100 */
        /* <DEDUP_REMOVED lines=8> */
[--C-:B------:R-:W-:Y:S02]  /*52f0*/  HADD2.F32 R13, -RZ, R12.reuse.H1_H1 ;  /* 0x3000000cff0d7230 */ /* 0x100fe40000004100 */
[----:B------:R-:W-:-:S02]  /*5300*/  HADD2.F32 R12, -RZ, R12.H0_H0 ;  /* 0x2000000cff0c7230 */ /* 0x000fc40000004100 */
[--C-:B------:R-:W-:Y:S02]  /*5310*/  HADD2.F32 R54, -RZ, R152.reuse.H0_H0 ;  /* 0x20000098ff367230 */ /* 0x100fe40000004100 */
[CC--:B------:R-:W-:Y:S01]  /*5320*/  FMUL.FTZ R55, R13.reuse, R11.reuse ;  /* 0x0000000b0d377220 */ /* 0x0c0fe20000410000 */
[----:B------:R-:W-:Y:S02]  /*5330*/  HADD2.F32 R153, -RZ, R153.H1_H1 ;  /* 0x30000099ff997230 */ /* 0x000fe40000004100 */
[C---:B------:R-:W-:Y:S01]  /*5340*/  FMUL.FTZ R11, R12.reuse, R11 ;  /* 0x0000000b0c0b7220 */ /* 0x040fe20000410000 */
[----:B------:R-:W-:Y:S02]  /*5350*/  HADD2.F32 R152, -RZ, R152.H1_H1 ;  /* 0x30000098ff987230 */ /* 0x000fe40000004100 */
[-C--:B------:R-:W-:Y:S01]  /*5360*/  FFMA.FTZ R55, R12, R54.reuse, -R55 ;  /* 0x000000360c377223 */ /* 0x080fe20000010837 */
[--C-:B------:R-:W-:Y:S02]  /*5370*/  HADD2.F32 R12, -RZ, R14.reuse.H1_H1 ;  /* 0x3000000eff0c7230 */ /* 0x100fe40000004100 */
[----:B------:R-:W-:Y:S01]  /*5380*/  FFMA.FTZ R11, R13, R54, R11 ;  /* 0x000000360d0b7223 */ /* 0x000fe2000001000b */
[----:B------:R-:W-:Y:S01]  /*5390*/  HADD2.F32 R14, -RZ, R14.H0_H0 ;  /* 0x2000000eff0e7230 */ /* 0x000fe20000004100 */
[----:B------:R-:W-:Y:S01]  /*53a0*/  F2FP.F16.F32.PACK_AB R15, R57, R15 ;  /* 0x0000000f390f723e */ /* 0x000fe200000000ff */
[----:B------:R-:W-:-:S02]  /*53b0*/  FMUL.FTZ R13, R12, R153 ;  /* 0x000000990c0d7220 */ /* 0x000fc40000410000 */
[----:B------:R-:W-:Y:S01]  /*53c0*/  F2FP.F16.F32.PACK_AB R11, R11, R55 ;  /* 0x000000370b0b723e */ /* 0x000fe200000000ff */
[C---:B------:R-:W-:Y:S01]  /*53d0*/  FMUL.FTZ R153, R14.reuse, R153 ;  /* 0x000000990e997220 */ /* 0x040fe20000410000 */
[----:B------:R-:W-:-:S03]  /*53e0*/  FFMA.FTZ R13, R14, R152, -R13 ;  /* 0x000000980e0d7223 */ /* 0x000fc6000001080d */
[----:B------:R-:W-:Y:S01]  /*53f0*/  FFMA.FTZ R153, R12, R152, R153 ;  /* 0x000000980c997223 */ /* 0x000fe20000010099 */
[----:B------:R-:W-:-:S04]  /*5400*/  IMAD.MOV.U32 R12, RZ, RZ, R11 ;  /* 0x000000ffff0c7224 */ /* 0x000fc800078e000b */
[----:B------:R-:W-:Y:S02]  /*5410*/  F2FP.F16.F32.PACK_AB R153, R153, R13 ;  /* 0x0000000d9999723e */ /* 0x000fe400000000ff */
[----:B------:R-:W-:-:S03]  /*5420*/  MOV R13, R56 ;  /* 0x00000038000d7202 */ /* 0x000fc60000000f00 */
[----:B------:R-:W-:-:S07]  /*5430*/  IMAD.MOV.U32 R14, RZ, RZ, R153 ;  /* 0x000000ffff0e7224 */ /* 0x000fce00078e0099 */
.L_x_1599:
[----:B------:R-:W-:Y:S05]  /*5440*/  BSYNC B2 ;  /* 0x0000000000027941 */ /* 0x000fea0003800000 */
.L_x_1598:
[----:B----4-:R0:W-:Y:S02]  /*5450*/  ST.E.128 desc[UR60][R58.64], R12 ;  /* 0x0000000c3a007985 */ /* 0x0101e4000c101d3c */
.L_x_1577:
[----:B------:R-:W-:Y:S05]  /*5460*/  BSYNC B1 ;  /* 0x0000000000017941 */ /* 0x000fea0003800000 */
.L_x_1576:
[----:B------:R-:W-:-:S03]  /*5470*/  UMOV UR4, 0xffffffff ;  /* 0xffffffff00047882 */ /* 0x000fc60000000000 */
[----:B------:R-:W-:Y:S05]  /*5480*/  BRA.DIV UR4, `(.L_x_1600) ;  /* 0x0000026604ac7947 */ /* 0x000fea000b800000 */
[----:B-1----:R-:W1:Y:S04]  /*5490*/  SHFL.IDX PT, R116, R116, 0x1, 0x1c1f ;  /* 0x003c1f0074747f89 */ /* 0x002e6800000e0000 */
[----:B------:R-:W0:Y:S02]  /*54a0*/  SHFL.IDX PT, R117, R117, 0x1, 0x1c1f ;  /* 0x003c1f0075757f89 */ /* 0x000e2400000e0000 */
.L_x_2004:
[----:B------:R-:W-:Y:S05]  /*54b0*/  @P5 BRA `(.L_x_1601) ;  /* 0x0000005400405947 */ /* 0x000fea0003800000 */
[----:B------:R-:W-:Y:S01]  /*54c0*/  ISETP.NE.AND P4, PT, R7, RZ, PT ;  /* 0x000000ff0700720c */ /* 0x000fe20003f85270 */
[----:B------:R-:W-:-:S12]  /*54d0*/  BSSY B1, `(.L_x_1602) ;  /* 0x0000034000017945 */ /* 0x000fd80003800000 */
[----:B------:R-:W-:Y:S05]  /*54e0*/  @!P4 BRA `(.L_x_1603) ;  /* 0x0000000000c8c947 */ /* 0x000fea0003800000 */
[----:B0---4-:R0:W4:Y:S01]  /*54f0*/  LDS.128 R12, [R29+0x2000] ;  /* 0x002000001d0c7984 */ /* 0x0111220000000c00 */
[----:B------:R-:W-:Y:S01]  /*5500*/  ISETP.GE.AND P5, PT, R162, R123, PT ;  /* 0x0000007ba200720c */ /* 0x000fe20003fa6270 */
[----:B------:R-:W-:Y:S01]  /*5510*/  BSSY B2, `(.L_x_1604) ;  /* 0x000002e000027945 */ /* 0x000fe20003800000 */
[----:B------:R-:W-:-:S04]  /*5520*/  LEA R54, P4, R18, R117, 0x1 ;  /* 0x0000007512367211 */ /* 0x000fc800078808ff */
[----:B-1----:R-:W-:-:S07]  /*5530*/  LEA.HI.X R55, R18, R116, R19, 0x1, P4 ;  /* 0x0000007412377211 */ /* 0x002fce00020f0c13 */
[----:B0-----:R-:W-:Y:S05]  /*5540*/  @P5 BRA `(.L_x_1605) ;  /* 0x0000000000a85947 */ /* 0x001fea0003800000 */
[--C-:B---3--:R-:W-:Y:S01]  /*5550*/  SHF.R.U64 R11, R50, 0x10, R51.reuse ;  /* 0x00000010320b7819 */ /* 0x108fe20000001233 */
        /* <DEDUP_REMOVED lines=27> */
[----:B------:R-:W-:Y:S01]  /*5710*/  HADD2.F32 R14, -RZ, R14.H0_H0 ;  /* 0x2000000eff0e7230 */ /* 0x000fe20000004100 */
[----:B------:R-:W-:Y:S01]  /*5720*/  F2FP.F16.F32.PACK_AB R51, R52, R51 ;  /* 0x000000333433723e */ /* 0x000fe200000000ff */
[----:B------:R-:W-:-:S02]  /*5730*/  HADD2.F32 R11, -RZ, R150.H0_H0 ;  /* 0x20000096ff0b7230 */ /* 0x000fc40000004100 */
[-C--:B------:R-:W-:Y:S01]  /*5740*/  FMUL.FTZ R13, R53, R151.reuse ;  /* 0x00000097350d7220 */ /* 0x080fe20000410000 */
[----:B------:R-:W-:Y:S02]  /*5750*/  HADD2.F32 R150, -RZ, R150.H1_H1 ;  /* 0x30000096ff967230 */ /* 0x000fe40000004100 */
[----:B------:R-:W-:Y:S01]  /*5760*/  FMUL.FTZ R151, R14, R151 ;  /* 0x000000970e977220 */ /* 0x000fe20000410000 */
[-C--:B------:R-:W-:Y:S01]  /*5770*/  FFMA.FTZ R56, R12, R11.reuse, -R56 ;  /* 0x0000000b0c387223 */ /* 0x080fe20000010838 */
[----:B------:R-:W-:Y:S01]  /*5780*/  FFMA.FTZ R57, R15, R11, R57 ;  /* 0x0000000b0f397223 */ /* 0x000fe20000010039 */
[-C--:B------:R-:W-:Y:S01]  /*5790*/  FFMA.FTZ R13, R14, R150.reuse, -R13 ;  /* 0x000000960e0d7223 */ /* 0x080fe2000001080d */
[----:B------:R-:W-:Y:S01]  /*57a0*/  FFMA.FTZ R151, R53, R150, R151 ;  /* 0x0000009635977223 */ /* 0x000fe20000010097 */
[----:B------:R-:W-:Y:S02]  /*57b0*/  IMAD.MOV.U32 R15, RZ, RZ, R51 ;  /* 0x000000ffff0f7224 */ /* 0x000fe400078e0033 */
[----:B------:R-:W-:-:S02]  /*57c0*/  F2FP.F16.F32.PACK_AB R12, R57, R56 ;  /* 0x00000038390c723e */ /* 0x000fc400000000ff */
[----:B------:R-:W-:Y:S01]  /*57d0*/  F2FP.F16.F32.PACK_AB R14, R151, R13 ;  /* 0x0000000d970e723e */ /* 0x000fe200000000ff */
[----:B------:R-:W-:-:S07]  /*57e0*/  IMAD.MOV.U32 R13, RZ, RZ, R50 ;  /* 0x000000ffff0d7224 */ /* 0x000fce00078e0032 */
.L_x_1605:
[----:B------:R-:W-:Y:S05]  /*57f0*/  BSYNC B2 ;  /* 0x0000000000027941 */ /* 0x000fea0003800000 */
.L_x_1604:
[----:B----4-:R0:W-:Y:S02]  /*5800*/  ST.E.128 desc[UR60][R54.64], R12 ;  /* 0x0000000c36007985 */ /* 0x0101e4000c101d3c */
.L_x_1603:
[----:B------:R-:W-:Y:S05]  /*5810*/  BSYNC B1 ;  /* 0x0000000000017941 */ /* 0x000fea0003800000 */
.L_x_1602:
        /* <DEDUP_REMOVED lines=25> */
[CC--:B------:R-:W-:Y:S01]  /*59b0*/  FMUL.FTZ R47, R52.reuse, R48.reuse ;  /* 0x00000030342f7220 */ /* 0x0c0fe20000410000 */
[----:B------:R-:W-:Y:S01]  /*59c0*/  FMUL.FTZ R48, R15, R48 ;  /* 0x000000300f307220 */ /* 0x000fe20000410000 */
[-C--:B------:R-:W-:Y:S01]  /*59d0*/  FFMA.FTZ R46, R13, R11.reuse, -R46 ;  /* 0x0000000b0d2e7223 */ /* 0x080fe2000001082e */
[----:B------:R-:W-:Y:S01]  /*59e0*/  FFMA.FTZ R11, R49, R11, R54 ;  /* 0x0000000b310b7223 */ /* 0x000fe20000010036 */
[-C--:B------:R-:W-:Y:S01]  /*59f0*/  FFMA.FTZ R47, R15, R53.reuse, -R47 ;  /* 0x000000350f2f7223 */ /* 0x080fe2000001082f */
[----:B------:R-:W-:Y:S01]  /*5a00*/  FFMA.FTZ R48, R52, R53, R48 ;  /* 0x0000003534307223 */ /* 0x000fe20000010030 */
[----:B------:R-:W-:-:S02]  /*5a10*/  HADD2.F32 R15, -RZ, R149.H0_H0 ;  /* 0x20000095ff0f7230 */ /* 0x000fc40000004100 */
[--C-:B------:R-:W-:Y:S02]  /*5a20*/  HADD2.F32 R52, -RZ, R12.reuse.H1_H1 ;  /* 0x3000000cff347230 */ /* 0x100fe40000004100 */
[----:B------:R-:W-:Y:S01]  /*5a30*/  HADD2.F32 R54, -RZ, R12.H0_H0 ;  /* 0x2000000cff367230 */ /* 0x000fe20000004100 */
[----:B------:R-:W-:Y:S01]  /*5a40*/  F2FP.F16.F32.PACK_AB R47, R48, R47 ;  /* 0x0000002f302f723e */ /* 0x000fe200000000ff */
[----:B------:R-:W-:Y:S02]  /*5a50*/  HADD2.F32 R149, -RZ, R149.H1_H1 ;  /* 0x30000095ff957230 */ /* 0x000fe40000004100 */
[-C--:B------:R-:W-:Y:S01]  /*5a60*/  FMUL.FTZ R49, R52, R15.reuse ;  /* 0x0000000f34317220 */ /* 0x080fe20000410000 */
[----:B------:R-:W-:Y:S02]  /*5a70*/  HADD2.F32 R12, -RZ, R14.H1_H1 ;  /* 0x3000000eff0c7230 */ /* 0x000fe40000004100 */
[----:B------:R-:W-:Y:S01]  /*5a80*/  FMUL.FTZ R53, R54, R15 ;  /* 0x0000000f36357220 */ /* 0x000fe20000410000 */
[----:B------:R-:W-:-:S02]  /*5a90*/  HADD2.F32 R13, -RZ, R145.H0_H0 ;  /* 0x20000091ff0d7230 */ /* 0x000fc40000004100 */
[----:B------:R-:W-:Y:S02]  /*5aa0*/  HADD2.F32 R14, -RZ, R14.H0_H0 ;  /* 0x2000000eff0e7230 */ /* 0x000fe40000004100 */
[----:B------:R-:W-:Y:S01]  /*5ab0*/  FMUL.FTZ R15, R12, R149 ;  /* 0x000000950c0f7220 */ /* 0x000fe20000410000 */
[----:B------:R-:W-:Y:S02]  /*5ac0*/  HADD2.F32 R145, -RZ, R145.H1_H1 ;  /* 0x30000091ff917230 */ /* 0x000fe40000004100 */
[-C--:B------:R-:W-:Y:S01]  /*5ad0*/  FFMA.FTZ R49, R54, R13.reuse, -R49 ;  /* 0x0000000d36317223 */ /* 0x080fe20000010831 */
[----:B------:R-:W-:Y:S01]  /*5ae0*/  FFMA.FTZ R52, R52, R13, R53 ;  /* 0x0000000d34347223 */ /* 0x000fe20000010035 */
[C---:B------:R-:W-:Y:S01]  /*5af0*/  FMUL.FTZ R149, R14.reuse, R149 ;  /* 0x000000950e957220 */ /* 0x040fe20000410000 */
[----:B------:R-:W-:Y:S01]  /*5b00*/  F2FP.F16.F32.PACK_AB R13, R11, R46 ;  /* 0x0000002e0b0d723e */ /* 0x000fe200000000ff */
[-C--:B------:R-:W-:Y:S02]  /*5b10*/  FFMA.FTZ R15, R14, R145.reuse, -R15 ;  /* 0x000000910e0f7223 */ /* 0x080fe4000001080f */
[----:B------:R-:W-:Y:S01]  /*5b20*/  FFMA.FTZ R12, R12, R145, R149 ;  /* 0x000000910c0c7223 */ /* 0x000fe20000010095 */
[----:B------:R-:W-:-:S04]  /*5b30*/  F2FP.F16.F32.PACK_AB R52, R52, R49 ;  /* 0x000000313434723e */ /* 0x000fc800000000ff */
[----:B------:R-:W-:Y:S01]  /*5b40*/  F2FP.F16.F32.PACK_AB R14, R12, R15 ;  /* 0x0000000f0c0e723e */ /* 0x000fe200000000ff */
[----:B------:R-:W-:Y:S02]  /*5b50*/  IMAD.MOV.U32 R12, RZ, RZ, R52 ;  /* 0x000000ffff0c7224 */ /* 0x000fe400078e0034 */
[----:B------:R-:W-:-:S07]  /*5b60*/  IMAD.MOV.U32 R15, RZ, RZ, R47 ;  /* 0x000000ffff0f7224 */ /* 0x000fce00078e002f */
.L_x_1609:
[----:B------:R-:W-:Y:S05]  /*5b70*/  BSYNC B2 ;  /* 0x0000000000027941 */ /* 0x000fea0003800000 */
.L_x_1608:
[----:B----4-:R0:W-:Y:S02]  /*5b80*/  ST.E.128 desc[UR60][R50.64], R12 ;  /* 0x0000000c32007985 */ /* 0x0101e4000c101d3c */
.L_x_1607:
[----:B------:R-:W-:Y:S05]  /*5b90*/  BSYNC B1 ;  /* 0x0000000000017941 */ /* 0x000fea0003800000 */
.L_x_1606:
[----:B------:R-:W-:Y:S01]  /*5ba0*/  ISETP.NE.AND P4, PT, R21, RZ, PT ;  /* 0x000000ff1500720c */ /* 0x000fe20003f85270 */
[----:B------:R-:W-:-:S12]  /*5bb0*/  BSSY B1, `(.L_x_1610) ;  /* 0x0000036000017945 */ /* 0x000fd80003800000 */
[----:B------:R-:W-:Y:S05]  /*5bc0*/  @!P4 BRA `(.L_x_1611) ;  /* 0x0000000000d0c947 */ /* 0x000fea0003800000 */
[----:B0---4-:R0:W4:Y:S01]  /*5bd0*/  LDS.128 R12, [R29+0x5000] ;  /* 0x005000001d0c7984 */ /* 0x0111220000000c00 */
[----:B------:R-:W-:Y:S01]  /*5be0*/  ISETP.GE.AND P4, PT, R177, R123, PT ;  /* 0x0000007bb100720c */ /* 0x000fe20003f86270 */
[----:B---3--:R-:W-:Y:S01]  /*5bf0*/  IMAD.SHL.U32 R11, R171, 0x8, RZ ;  /* 0x00000008ab0b7824 */ /* 0x008fe200078e00ff */
[----:B------:R-:W-:Y:S01]  /*5c00*/  BSSY B2, `(.L_x_1612) ;  /* 0x000002f000027945 */ /* 0x000fe20003800000 */
[----:B------:R-:W-:Y:S02]  /*5c10*/  IMAD.MOV.U32 R46, RZ, RZ, R117 ;  /* 0x000000ffff2e7224 */ /* 0x000fe400078e0075 */
[----:B-1----:R-:W-:Y:S02]  /*5c20*/  IMAD.MOV.U32 R47, RZ, RZ, R116 ;  /* 0x000000ffff2f7224 */ /* 0x002fe400078e0074 */
[----:B------:R-:W-:-:S06]  /*5c30*/  IMAD.WIDE R46, R11, 0x2, R46 ;  /* 0x000000020b2e7825 */ /* 0x000fcc00078e022e */
[----:B0-----:R-:W-:Y:S05]  /*5c40*/  @P4 BRA `(.L_x_1613) ;  /* 0x0000000000a84947 */ /* 0x001fea0003800000 */
[--C-:B------:R-:W-:Y:S02]  /*5c50*/  SHF.R.U64 R48, R42, 0x10, R43.reuse ;  /* 0x000000102a307819 */ /* 0x100fe4000000122b */
[----:B------:R-:W-:Y:S02]  /*5c60*/  SHF.R.U32.HI R42, RZ, 0x10, R43 ;  /* 0x00000010ff2a7819 */ /* 0x000fe4000001162b */
[--C-:B------:R-:W-:Y:S02]  /*5c70*/  SHF.R.U64 R43, R44, 0x10, R45.reuse ;  /* 0x000000102c2b7819 */ /* 0x100fe4000000122d */
[----:B----4-:R-:W-:Y:S01]  /*5c80*/  MOV R11, R13 ;  /* 0x0000000d000b7202 */ /* 0x010fe20000000f00 */
[----:B------:R-:W-:Y:S01]  /*5c90*/  HADD2.F32 R13, -RZ, R48.H0_H0 ;  /* 0x20000030ff0d7230 */ /* 0x000fe20000004100 */
[----:B------:R-:W-:Y:S01]  /*5ca0*/  SHF.R.U32.HI R52, RZ, 0x10, R45 ;  /* 0x00000010ff347819 */ /* 0x000fe2000001162d */
[----:B------:R-:W-:Y:S02]  /*5cb0*/  HADD2.F32 R45, -RZ, R43.H0_H0 ;  /* 0x2000002bff2d7230 */ /* 0x000fe40000004100 */
[----:B------:R-:W-:-:S02]  /*5cc0*/  HADD2.F32 R48, -RZ, R11.H1_H1 ;  /* 0x3000000bff307230 */ /* 0x000fc40000004100 */
[----:B------:R-:W-:Y:S02]  /*5cd0*/  HADD2.F32 R52, -RZ, R52.H0_H0 ;  /* 0x20000034ff347230 */ /* 0x000fe40000004100 */
[----:B------:R-:W-:Y:S02]  /*5ce0*/  HADD2.F32 R44, -RZ, R11.H0_H0 ;  /* 0x2000000bff2c7230 */ /* 0x000fe40000004100 */
[-C--:B------:R-:W-:Y:S01]  /*5cf0*/  FMUL.FTZ R11, R48, R45.reuse ;  /* 0x0000002d300b7220 */ /* 0x080fe20000410000 */
[--C-:B------:R-:W-:Y:S02]  /*5d00*/  HADD2.F32 R43, -RZ, R15.reuse.H1_H1 ;  /* 0x3000000fff2b7230 */ /* 0x100fe40000004100 */
[----:B------:R-:W-:Y:S02]  /*5d10*/  HADD2.F32 R15, -RZ, R15.H0_H0 ;  /* 0x2000000fff0f7230 */ /* 0x000fe40000004100 */
[----:B------:R-:W-:Y:S01]  /*5d20*/  FMUL.FTZ R45, R44, R45 ;  /* 0x0000002d2c2d7220 */ /* 0x000fe20000410000 */
[----:B------:R-:W-:-:S02]  /*5d30*/  HADD2.F32 R50, -RZ, R42.H0_H0 ;  /* 0x2000002aff327230 */ /* 0x000fc40000004100 */
[-C--:B------:R-:W-:Y:S01]  /*5d40*/  FMUL.FTZ R54, R43, R52.reuse ;  /* 0x000000342b367220 */ /* 0x080fe20000410000 */
[-C--:B------:R-:W-:Y:S01]  /*5d50*/  FFMA.FTZ R11, R44, R13.reuse, -R11 ;  /* 0x0000000d2c0b7223 */ /* 0x080fe2000001080b */
[C---:B------:R-:W-:Y:S01]  /*5d60*/  FMUL.FTZ R52, R15.reuse, R52 ;  /* 0x000000340f347220 */ /* 0x040fe20000410000 */
[----:B------:R-:W-:Y:S01]  /*5d70*/  FFMA.FTZ R42, R48, R13, R45 ;  /* 0x0000000d302a7223 */ /* 0x000fe2000001002d */
[-C--:B------:R-:W-:Y:S01]  /*5d80*/  FFMA.FTZ R13, R15, R50.reuse, -R54 ;  /* 0x000000320f0d7223 */ /* 0x080fe20000010836 */
[--C-:B------:R-:W-:Y:S02]  /*5d90*/  HADD2.F32 R48, -RZ, R144.reuse.H0_H0 ;  /* 0x20000090ff307230 */ /* 0x100fe40000004100 */
[----:B------:R-:W-:Y:S01]  /*5da0*/  FFMA.FTZ R44, R43, R50, R52 ;  /* 0x000000322b2c7223 */ /* 0x000fe20000010034 */
[----:B------:R-:W-:Y:S01]  /*5db0*/  HADD2.F32 R144, -RZ, R144.H1_H1 ;  /* 0x30000090ff907230 */ /* 0x000fe20000004100 */
[----:B------:R-:W-:Y:S01]  /*5dc0*/  F2FP.F16.F32.PACK_AB R11, R42, R11 ;  /* 0x0000000b2a0b723e */ /* 0x000fe200000000ff */
[----:B------:R-:W-:-:S02]  /*5dd0*/  HADD2.F32 R15, -RZ, R12.H1_H1 ;  /* 0x3000000cff0f7230 */ /* 0x000fc40000004100 */
[----:B------:R-:W-:Y:S02]  /*5de0*/  HADD2.F32 R43, -RZ, R14.H1_H1 ;  /* 0x3000000eff2b7230 */ /* 0x000fe40000004100 */
[----:B------:R-:W-:Y:S02]  /*5df0*/  HADD2.F32 R12, -RZ, R12.H0_H0 ;  /* 0x2000000cff0c7230 */ /* 0x000fe40000004100 */
[----:B------:R-:W-:Y:S01]  /*5e00*/  FMUL.FTZ R49, R15, R48 ;  /* 0x000000300f317220 */ /* 0x000fe20000410000 */
[----:B------:R-:W-:Y:S02]  /*5e10*/  HADD2.F32 R14, -RZ, R14.H0_H0 ;  /* 0x2000000eff0e7230 */ /* 0x000fe40000004100 */
[----:B------:R-:W-:Y:S01]  /*5e20*/  FMUL.FTZ R51, R43, R144 ;  /* 0x000000902b337220 */ /* 0x000fe20000410000 */
[--C-:B------:R-:W-:Y:S02]  /*5e30*/  HADD2.F32 R45, -RZ, R143.reuse.H0_H0 ;  /* 0x2000008fff2d7230 */ /* 0x100fe40000004100 */
[----:B------:R-:W-:Y:S01]  /*5e40*/  FMUL.FTZ R48, R12, R48 ;  /* 0x000000300c307220 */ /* 0x000fe20000410000 */
[----:B------:R-:W-:-:S02]  /*5e50*/  HADD2.F32 R143, -RZ, R143.H1_H1 ;  /* 0x3000008fff8f7230 */ /* 0x000fc40000004100 */
[----:B------:R-:W-:Y:S01]  /*5e60*/  FMUL.FTZ R144, R14, R144 ;  /* 0x000000900e907220 */ /* 0x000fe20000410000 */
[-C--:B------:R-:W-:Y:S01]  /*5e70*/  FFMA.FTZ R49, R12, R45.reuse, -R49 ;  /* 0x0000002d0c317223 */ /* 0x080fe20000010831 */
[----:B------:R-:W-:Y:S01]  /*5e80*/  FFMA.FTZ R48, R15, R45, R48 ;  /* 0x0000002d0f307223 */ /* 0x000fe20000010030 */
[-C--:B------:R-:W-:Y:S01]  /*5e90*/  FFMA.FTZ R51, R14, R143.reuse, -R51 ;  /* 0x0000008f0e337223 */ /* 0x080fe20000010833 */
[----:B------:R-:W-:Y:S01]  /*5ea0*/  FFMA.FTZ R144, R43, R143, R144 ;  /* 0x0000008f2b907223 */ /* 0x000fe20000010090 */
[----:B------:R-:W-:Y:S01]  /*5eb0*/  F2FP.F16.F32.PACK_AB R15, R44, R13 ;  /* 0x0000000d2c0f723e */ /* 0x000fe200000000ff */
[----:B------:R-:W-:Y:S01]  /*5ec0*/  IMAD.MOV.U32 R13, RZ, RZ, R11 ;  /* 0x000000ffff0d7224 */ /* 0x000fe200078e000b */
[----:B------:R-:W-:Y:S02]  /*5ed0*/  F2FP.F16.F32.PACK_AB R12, R48, R49 ;  /* 0x00000031300c723e */ /* 0x000fe400000000ff */
[----:B------:R-:W-:-:S07]  /*5ee0*/  F2FP.F16.F32.PACK_AB R14, R144, R51 ;  /* 0x00000033900e723e */ /* 0x000fce00000000ff */
.L_x_1613:
[----:B------:R-:W-:Y:S05]  /*5ef0*/  BSYNC B2 ;  /* 0x0000000000027941 */ /* 0x000fea0003800000 */
.L_x_1612:
[----:B----4-:R0:W-:Y:S02]  /*5f00*/  ST.E.128 desc[UR60][R46.64], R12 ;  /* 0x0000000c2e007985 */ /* 0x0101e4000c101d3c */
.L_x_1611:
[----:B------:R-:W-:Y:S05]  /*5f10*/  BSYNC B1 ;  /* 0x0000000000017941 */ /* 0x000fea0003800000 */
.L_x_1610:
        /* <DEDUP_REMOVED lines=9> */
[----:B---3--:R-:W-:Y:S01]  /*5fb0*/  SHF.R.U64 R11, R38, 0x10, R39 ;  /* 0x00000010260b7819 */ /* 0x008fe20000001227 */
[----:B----4-:R-:W-:Y:S01]  /*5fc0*/  IMAD.MOV.U32 R38, RZ, RZ, R15 ;  /* 0x000000ffff267224 */ /* 0x010fe200078e000f */
[--C-:B------:R-:W-:Y:S01]  /*5fd0*/  SHF.R.U64 R44, R40, 0x10, R41.reuse ;  /* 0x00000010282c7819 */ /* 0x100fe20000001229 */
[----:B------:R-:W-:Y:S01]  /*5fe0*/  HADD2.F32 R15, -RZ, R13.H1_H1 ;  /* 0x3000000dff0f7230 */ /* 0x000fe20000004100 */
[----:B------:R-:W-:Y:S01]  /*5ff0*/  SHF.R.U32.HI R41, RZ, 0x10, R41 ;  /* 0x00000010ff297819 */ /* 0x000fe20000011629 */
[----:B------:R-:W-:Y:S01]  /*6000*/  HADD2.F32 R40, -RZ, R11.H0_H0 ;  /* 0x2000000bff287230 */ /* 0x000fe20000004100 */
[----:B------:R-:W-:Y:S01]  /*6010*/  SHF.R.U32.HI R39, RZ, 0x10, R39 ;  /* 0x00000010ff277819 */ /* 0x000fe20000011627 */
[----:B------:R-:W-:Y:S02]  /*6020*/  HADD2.F32 R11, -RZ, R13.H0_H0 ;  /* 0x2000000dff0b7230 */ /* 0x000fe40000004100 */
[----:B------:R-:W-:Y:S02]  /*6030*/  HADD2.F32 R13, -RZ, R38.H1_H1 ;  /* 0x30000026ff0d7230 */ /* 0x000fe40000004100 */
[----:B------:R-:W-:-:S02]  /*6040*/  HADD2.F32 R41, -RZ, R41.H0_H0 ;  /* 0x20000029ff297230 */ /* 0x000fc40000004100 */
[----:B------:R-:W-:Y:S02]  /*6050*/  HADD2.F32 R38, -RZ, R38.H0_H0 ;  /* 0x20000026ff267230 */ /* 0x000fe40000004100 */
[----:B------:R-:W-:Y:S02]  /*6060*/  HADD2.F32 R44, -RZ, R44.H0_H0 ;  /* 0x2000002cff2c7230 */ /* 0x000fe40000004100 */
[-C--:B------:R-:W-:Y:S01]  /*6070*/  FMUL.FTZ R45, R13, R41.reuse ;  /* 0x000000290d2d7220 */ /* 0x080fe20000410000 */
[----:B------:R-:W-:Y:S02]  /*6080*/  HADD2.F32 R39, -RZ, R39.H0_H0 ;  /* 0x20000027ff277230 */ /* 0x000fe40000004100 */
[C---:B------:R-:W-:Y:S01]  /*6090*/  FMUL.FTZ R48, R38.reuse, R41 ;  /* 0x0000002926307220 */ /* 0x040fe20000410000 */
[-C--:B------:R-:W-:Y:S01]  /*60a0*/  FMUL.FTZ R46, R15, R44.reuse ;  /* 0x0000002c0f2e7220 */ /* 0x080fe20000410000 */
[----:B------:R-:W-:Y:S02]  /*60b0*/  FMUL.FTZ R44, R11, R44 ;  /* 0x0000002c0b2c7220 */ /* 0x000fe40000410000 */
[-C--:B------:R-:W-:Y:S01]  /*60c0*/  FFMA.FTZ R48, R13, R39.reuse, R48 ;  /* 0x000000270d307223 */ /* 0x080fe20000010030 */
[----:B------:R-:W-:Y:S01]  /*60d0*/  FFMA.FTZ R45, R38, R39, -R45 ;  /* 0x00000027262d7223 */ /* 0x000fe2000001082d */
[----:B------:R-:W-:-:S02]  /*60e0*/  HADD2.F32 R13, -RZ, R12.H1_H1 ;  /* 0x3000000cff0d7230 */ /* 0x000fc40000004100 */
[-C--:B------:R-:W-:Y:S01]  /*60f0*/  FFMA.FTZ R44, R15, R40.reuse, R44 ;  /* 0x000000280f2c7223 */ /* 0x080fe2000001002c */
[----:B------:R-:W-:Y:S02]  /*6100*/  HADD2.F32 R39, -RZ, R142.H0_H0 ;  /* 0x2000008eff277230 */ /* 0x000fe40000004100 */
[----:B------:R-:W-:Y:S01]  /*6110*/  FFMA.FTZ R11, R11, R40, -R46 ;  /* 0x000000280b0b7223 */ /* 0x000fe2000001082e */
        /* <DEDUP_REMOVED lines=18> */
.L_x_1617:
[----:B------:R-:W-:Y:S05]  /*6240*/  BSYNC B2 ;  /* 0x0000000000027941 */ /* 0x000fea0003800000 */
.L_x_1616:
[----:B----4-:R0:W-:Y:S02]  /*6250*/  ST.E.128 desc[UR60][R42.64], R12 ;  /* 0x0000000c2a007985 */ /* 0x0101e4000c101d3c */
.L_x_1615:
[----:B------:R-:W-:Y:S05]  /*6260*/  BSYNC B1 ;  /* 0x0000000000017941 */ /* 0x000fea0003800000 */
.L_x_1614:
        /* <DEDUP_REMOVED lines=9> */
[--C-:B------:R-:W-:Y:S01]  /*6300*/  SHF.R.U64 R40, R36, 0x10, R37.reuse ;  /* 0x0000001024287819 */ /* 0x100fe20000001225 */
[--C-:B---34-:R-:W-:Y:S01]  /*6310*/  HADD2.F32 R11, -RZ, R13.reuse.H1_H1 ;  /* 0x3000000dff0b7230 */ /* 0x118fe20000004100 */
[----:B------:R-:W-:Y:S01]  /*6320*/  SHF.R.U32.HI R42, RZ, 0x10, R37 ;  /* 0x00000010ff2a7819 */ /* 0x000fe20000011625 */
[----:B------:R-:W-:Y:S01]  /*6330*/  HADD2.F32 R13, -RZ, R13.H0_H0 ;  /* 0x2000000dff0d7230 */ /* 0x000fe20000004100 */
[--C-:B------:R-:W-:Y:S01]  /*6340*/  SHF.R.U64 R34, R34, 0x10, R35.reuse ;  /* 0x0000001022227819 */ /* 0x100fe20000001223 */
[----:B------:R-:W-:Y:S01]  /*6350*/  HADD2.F32 R40, -RZ, R40.H0_H0 ;  /* 0x20000028ff287230 */ /* 0x000fe20000004100 */
[----:B------:R-:W-:Y:S01]  /*6360*/  SHF.R.U32.HI R35, RZ, 0x10, R35 ;  /* 0x00000010ff237819 */ /* 0x000fe20000011623 */
[----:B------:R-:W-:Y:S02]  /*6370*/  HADD2.F32 R42, -RZ, R42.H0_H0 ;  /* 0x2000002aff2a7230 */ /* 0x000fe40000004100 */
[--C-:B------:R-:W-:Y:S02]  /*6380*/  HADD2.F32 R29, -RZ, R15.reuse.H1_H1 ;  /* 0x3000000fff1d7230 */ /* 0x100fe40000004100 */
[----:B------:R-:W-:Y:S01]  /*6390*/  FMUL.FTZ R44, R11, R40 ;  /* 0x000000280b2c7220 */ /* 0x000fe20000410000 */
[----:B------:R-:W-:-:S02]  /*63a0*/  HADD2.F32 R15, -RZ, R15.H0_H0 ;  /* 0x2000000fff0f7230 */ /* 0x000fc40000004100 */
[----:B------:R-:W-:Y:S01]  /*63b0*/  FMUL.FTZ R40, R13, R40 ;  /* 0x000000280d287220 */ /* 0x000fe20000410000 */
[----:B------:R-:W-:Y:S02]  /*63c0*/  HADD2.F32 R34, -RZ, R34.H0_H0 ;  /* 0x20000022ff227230 */ /* 0x000fe40000004100 */
[-C--:B------:R-:W-:Y:S01]  /*63d0*/  FMUL.FTZ R46, R29, R42.reuse ;  /* 0x0000002a1d2e7220 */ /* 0x080fe20000410000 */
[----:B------:R-:W-:Y:S02]  /*63e0*/  HADD2.F32 R36, -RZ, R35.H0_H0 ;  /* 0x20000023ff247230 */ /* 0x000fe40000004100 */
[----:B------:R-:W-:Y:S01]  /*63f0*/  FMUL.FTZ R42, R15, R42 ;  /* 0x0000002a0f2a7220 */ /* 0x000fe20000410000 */
[-C--:B------:R-:W-:Y:S01]  /*6400*/  FFMA.FTZ R37, R11, R34.reuse, R40 ;  /* 0x000000220b257223 */ /* 0x080fe20000010028 */
[----:B------:R-:W-:Y:S02]  /*6410*/  FFMA.FTZ R44, R13, R34, -R44 ;  /* 0x000000220d2c7223 */ /* 0x000fe4000001082c */
[----:B------:R-:W-:Y:S01]  /*6420*/  FFMA.FTZ R41, R29, R36, R42 ;  /* 0x000000241d297223 */ /* 0x000fe2000001002a */
[----:B------:R-:W-:-:S02]  /*6430*/  HADD2.F32 R11, -RZ, R12.H1_H1 ;  /* 0x3000000cff0b7230 */ /* 0x000fc40000004100 */
[----:B------:R-:W-:Y:S01]  /*6440*/  FFMA.FTZ R46, R15, R36, -R46 ;  /* 0x000000240f2e7223 */ /* 0x000fe2000001082e */
[--C-:B------:R-:W-:Y:S02]  /*6450*/  HADD2.F32 R29, -RZ, R127.reuse.H0_H0 ;  /* 0x2000007fff1d7230 */ /* 0x100fe40000004100 */
[----:B------:R-:W-:Y:S02]  /*6460*/  HADD2.F32 R12, -RZ, R12.H0_H0 ;  /* 0x2000000cff0c7230 */ /* 0x000fe40000004100 */
[--C-:B------:R-:W-:Y:S02]  /*6470*/  HADD2.F32 R13, -RZ, R14.reuse.H1_H1 ;  /* 0x3000000eff0d7230 */ /* 0x100fe40000004100 */
[-C--:B------:R-:W-:Y:S01]  /*6480*/  FMUL.FTZ R35, R11, R29.reuse ;  /* 0x0000001d0b237220 */ /* 0x080fe20000410000 */
[----:B------:R-:W-:Y:S02]  /*6490*/  HADD2.F32 R127, -RZ, R127.H1_H1 ;  /* 0x3000007fff7f7230 */ /* 0x000fe40000004100 */
        /* <DEDUP_REMOVED lines=14> */
.L_x_1621:
[----:B------:R-:W-:Y:S05]  /*6580*/  BSYNC B2 ;  /* 0x0000000000027941 */ /* 0x000fea0003800000 */
.L_x_1620:
[----:B----4-:R0:W-:Y:S02]  /*6590*/  ST.E.128 desc[UR60][R38.64], R12 ;  /* 0x0000000c26007985 */ /* 0x0101e4000c101d3c */
.L_x_1619:
[----:B------:R-:W-:Y:S05]  /*65a0*/  BSYNC B1 ;  /* 0x0000000000017941 */ /* 0x000fea0003800000 */
.L_x_1618:
[----:B------:R-:W-:-:S13]  /*65b0*/  ISETP.NE.AND P4, PT, R76, RZ, PT ;  /* 0x000000ff4c00720c */ /* 0x000fda0003f85270 */
        /* <DEDUP_REMOVED lines=47> */
.L_x_1623:
[----:B------:R-:W-:Y:S05]  /*68b0*/  BSYNC B1 ;  /* 0x0000000000017941 */ /* 0x000fea0003800000 */
.L_x_1622:
[----:B----4-:R0:W-:Y:S01]  /*68c0*/  ST.E.128 desc[UR60][R34.64], R12 ;  /* 0x0000000c22007985 */ /* 0x0101e2000c101d3c */
[----:B------:R-:W-:Y:S05]  /*68d0*/  BRA `(.L_x_1601) ;  /* 0x0000004000387947 */ /* 0x000fea0003800000 */
.L_x_1567:
        /* <DEDUP_REMOVED lines=18> */
[----:B------:R-:W-:Y:S02]  /*6a00*/  IADD3 R28, P5, R90, R12, RZ ;  /* 0x0000000c5a1c7210 */ /* 0x000fe40007fbe0ff */
[----:B------:R-:W-:Y:S02]  /*6a10*/  CS2R R38, SRZ ;  /* 0x0000000000267805 */ /* 0x000fe4000001ff00 */
[----:B------:R-:W-:Y:S01]  /*6a20*/  CS2R R36, SRZ ;  /* 0x0000000000247805 */ /* 0x000fe2000001ff00 */
[----:B------:R-:W-:Y:S01]  /*6a30*/  IMAD.X R30, R11, 0x1, R102, P0 ;  /* 0x000000010b1e7824 */ /* 0x000fe200000e0666 */
[----:B------:R-:W-:Y:S02]  /*6a40*/  LEA R52, P0, R29, UR4, 0x1 ;  /* 0x000000041d347c11 */ /* 0x000fe4000f8008ff */
[----:B------:R-:W-:-:S02]  /*6a50*/  CS2R R50, SRZ ;  /* 0x0000000000327805 */ /* 0x000fc4000001ff00 */
[----:B------:R-:W-:Y:S02]  /*6a60*/  CS2R R48, SRZ ;  /* 0x0000000000307805 */ /* 0x000fe4000001ff00 */
[----:B------:R-:W-:Y:S01]  /*6a70*/  LEA.HI.X R53, R29, UR5, R30, 0x1, P0 ;  /* 0x000000051d357c11 */ /* 0x000fe200080f0c1e */
[----:B------:R-:W-:Y:S01]  /*6a80*/  ULDC.64 UR4, c[0x0][0x400] ;  /* 0x0001000000047ab9 */ /* 0x000fe20000000a00 */
[----:B------:R-:W-:Y:S01]  /*6a90*/  ISETP.GE.AND P0, PT, R18, R123, PT ;  /* 0x0000007b1200720c */ /* 0x000fe20003f06270 */
[----:B------:R-:W-:Y:S01]  /*6aa0*/  IMAD.X R29, R82, 0x1, R101, P5 ;  /* 0x00000001521d7824 */ /* 0x000fe200028e0665 */
[----:B------:R-:W-:-:S04]  /*6ab0*/  LEA R56, P5, R28, UR4, 0x1 ;  /* 0x000000041c387c11 */ /* 0x000fc8000f8a08ff */
[----:B------:R-:W-:Y:S02]  /*6ac0*/  LEA.HI.X R57, R28, UR5, R29, 0x1, P5 ;  /* 0x000000051c397c11 */ /* 0x000fe4000a8f0c1d */
[----:B------:R-:W-:-:S05]  /*6ad0*/  ISETP.GE.AND P5, PT, R167, R123, PT ;  /* 0x0000007ba700720c */ /* 0x000fca0003fa6270 */
[----:B------:R0:W5:Y:S04]  /*6ae0*/  @!P0 LDG.E.128 R36, desc[UR60][R52.64] ;  /* 0x0000003c34248981 */ /* 0x000168000c1e1d00 */
[----:B------:R0:W5:Y:S01]  /*6af0*/  @!P0 LDG.E.128 R48, desc[UR60][R56.64] ;  /* 0x0000003c38308981 */ /* 0x000162000c1e1d00 */
[----:B------:R-:W-:Y:S02]  /*6b00*/  ISETP.GE.AND P0, PT, R168, R123, PT ;  /* 0x0000007ba800720c */ /* 0x000fe40003f06270 */
        /* <DEDUP_REMOVED lines=8> */
[----:B------:R0:W5:Y:S04]  /*6b90*/  @!P5 LDG.E.128 R32, desc[UR60][R52.64+0x40] ;  /* 0x0000403c3420d981 */ /* 0x000168000c1e1d00 */
[----:B------:R0:W5:Y:S04]  /*6ba0*/  @!P0 LDG.E.128 R28, desc[UR60][R52.64+0x80] ;  /* 0x0000803c341c8981 */ /* 0x000168000c1e1d00 */
[----:B------:R0:W5:Y:S04]  /*6bb0*/  @!P5 LDG.E.128 R44, desc[UR60][R56.64+0x40] ;  /* 0x0000403c382cd981 */ /* 0x000168000c1e1d00 */
[----:B------:R0:W5:Y:S02]  /*6bc0*/  @!P0 LDG.E.128 R40, desc[UR60][R56.64+0x80] ;  /* 0x0000803c38288981 */ /* 0x000164000c1e1d00 */
.L_x_1625:
[----:B------:R-:W-:Y:S05]  /*6bd0*/  BSYNC B1 ;  /* 0x0000000000017941 */ /* 0x000fea0003800000 */
.L_x_1624:
        /* <DEDUP_REMOVED lines=13> */
[----:B-----5:R-:W-:Y:S02]  /*6cb0*/  MOV R80, R30 ;  /* 0x0000001e00507202 */ /* 0x020fe40000000f00 */
        /* <DEDUP_REMOVED lines=8> */
[----:B------:R-:W-:Y:S02]  /*6d40*/  IADD3 R11, P0, P6, R90, R12, R108 ;  /* 0x0000000c5a0b7210 */ /* 0x000fe40007e1e06c */
[----:B------:R-:W-:-:S02]  /*6d50*/  CS2R R74, SRZ ;  /* 0x00000000004a7805 */ /* 0x000fc4000001ff00 */
[----:B------:R-:W-:Y:S02]  /*6d60*/  CS2R R72, SRZ ;  /* 0x0000000000487805 */ /* 0x000fe4000001ff00 */
[----:B------:R-:W-:Y:S02]  /*6d70*/  IADD3.X R82, R101, R82, R107, P0, P6 ;  /* 0x0000005265527210 */ /* 0x000fe400007ec46b */
[----:B------:R-:W-:-:S04]  /*6d80*/  LEA R12, P0, R14, UR4, 0x1 ;  /* 0x000000040e0c7c11 */ /* 0x000fc8000f8008ff */
[----:B------:R-:W-:Y:S02]  /*6d90*/  LEA.HI.X R13, R14, UR5, R13, 0x1, P0 ;  /* 0x000000050e0d7c11 */ /* 0x000fe400080f0c0d */
        /* <DEDUP_REMOVED lines=19> */
.L_x_1627:
[----:B------:R-:W-:Y:S05]  /*6ed0*/  BSYNC B1 ;  /* 0x0000000000017941 */ /* 0x000fea0003800000 */
.L_x_1626:
[----:B------:R-:W2:Y:S01]  /*6ee0*/  LDL R11, [R1+0x30] ;  /* 0x00003000010b7983 */ /* 0x000ea20000100800 */
[----:B0-----:R-:W-:Y:S02]  /*6ef0*/  IMAD.MOV.U32 R12, RZ, RZ, R28 ;  /* 0x000000ffff0c7224 */ /* 0x001fe400078e001c */
[----:B------:R-:W-:Y:S02]  /*6f00*/  IMAD.MOV.U32 R13, RZ, RZ, R31 ;  /* 0x000000ffff0d7224 */ /* 0x000fe400078e001f */
[----:B------:R-:W-:-:S03]  /*6f10*/  IMAD.MOV.U32 R14, RZ, RZ, R34 ;  /* 0x000000ffff0e7224 */ /* 0x000fc600078e0022 */
[----:B------:R-:W-:Y:S01]  /*6f20*/  PRMT R189, R80, 0x5410, R13 ;  /* 0x0000541050bd7816 */ /* 0x000fe2000000000d */
[----:B------:R-:W-:Y:S01]  /*6f30*/  IMAD.MOV.U32 R13, RZ, RZ, R35 ;  /* 0x000000ffff0d7224 */ /* 0x000fe200078e0023 */
[----:B------:R-:W-:Y:S01]  /*6f40*/  PRMT R195, R14, 0x7610, R195 ;  /* 0x000076100ec37816 */ /* 0x000fe200000000c3 */
[----:B------:R-:W-:-:S03]  /*6f50*/  IMAD.MOV.U32 R14, RZ, RZ, R37 ;  /* 0x000000ffff0e7224 */ /* 0x000fc600078e0025 */
[----:B------:R-:W-:Y:S01]  /*6f60*/  PRMT R197, R13, 0x7610, R197 ;  /* 0x000076100dc57816 */ /* 0x000fe200000000c5 */
[----:B------:R-:W-:Y:S01]  /*6f70*/  IMAD.MOV.U32 R13, RZ, RZ, R36 ;  /* 0x000000ffff0d7224 */ /* 0x000fe200078e0024 */
[----:B------:R-:W-:Y:S02]  /*6f80*/  PRMT R153, R14, 0x7610, R153 ;  /* 0x000076100e997816 */ /* 0x000fe40000000099 */
[----:B--2---:R-:W-:Y:S01]  /*6f90*/  R2UR UR4, R11 ;  /* 0x000000000b0472ca */ /* 0x004fe200000e0000 */
[----:B------:R-:W-:-:S05]  /*6fa0*/  IMAD.MOV.U32 R11, RZ, RZ, R29 ;  /* 0x000000ffff0b7224 */ /* 0x000fca00078e001d */
[----:B------:R-:W-:Y:S01]  /*6fb0*/  PRMT R190, R12, 0x5410, R11 ;  /* 0x000054100cbe7816 */ /* 0x000fe2000000000b */
[----:B------:R-:W-:Y:S01]  /*6fc0*/  IMAD.MOV.U32 R11, RZ, RZ, R33 ;  /* 0x000000ffff0b7224 */ /* 0x000fe200078e0021 */
[----:B------:R-:W-:-:S04]  /*6fd0*/  MOV R12, R32 ;  /* 0x00000020000c7202 */ /* 0x000fc80000000f00 */
[----:B------:R-:W-:Y:S01]  /*6fe0*/  PRMT R198, R11, 0x7610, R198 ;  /* 0x000076100bc67816 */ /* 0x000fe200000000c6 */
[----:B------:R-:W-:Y:S01]  /*6ff0*/  IMAD.MOV.U32 R11, RZ, RZ, R38 ;  /* 0x000000ffff0b7224 */ /* 0x000fe200078e0026 */
[----:B------:R-:W-:Y:S01]  /*7000*/  PRMT R196, R12, 0x7610, R196 ;  /* 0x000076100cc47816 */ /* 0x000fe200000000c4 */
[----:B------:R-:W-:Y:S01]  /*7010*/  IMAD.MOV.U32 R12, RZ, RZ, R39 ;  /* 0x000000ffff0c7224 */ /* 0x000fe200078e0027 */
[----:B------:R-:W-:Y:S02]  /*7020*/  UISETP.NE.AND UP0, UPT, UR4, 0x3, UPT ;  /* 0x000000030400788c */ /* 0x000fe4000bf05270 */
[----:B------:R-:W-:Y:S01]  /*7030*/  PRMT R198, R198, 0x5410, R11 ;  /* 0x00005410c6c67816 */ /* 0x000fe2000000000b */
[----:B------:R-:W-:Y:S01]  /*7040*/  IMAD.MOV.U32 R11, RZ, RZ, R43 ;  /* 0x000000ffff0b7224 */ /* 0x000fe200078e002b */
[----:B------:R-:W-:Y:S02]  /*7050*/  PRMT R199, R12, 0x5410, R13 ;  /* 0x000054100cc77816 */ /* 0x000fe4000000000d */
[----:B------:R-:W-:-:S02]  /*7060*/  MOV R12, R42 ;  /* 0x0000002a000c7202 */ /* 0x000fc40000000f00 */
[----:B------:R-:W-:Y:S02]  /*7070*/  PLOP3.LUT P0, PT, PT, PT, UP0, 0x80, 0x0 ;  /* 0x000000000000781c */ /* 0x000fe40003f0f008 */
[----:B------:R-:W-:Y:S01]  /*7080*/  PRMT R191, R12, 0x5410, R11 ;  /* 0x000054100cbf7816 */ /* 0x000fe2000000000b */
[----:B------:R-:W-:Y:S02]  /*7090*/  IMAD.MOV.U32 R12, RZ, RZ, R40 ;  /* 0x000000ffff0c7224 */ /* 0x000fe400078e0028 */
[----:B------:R-:W-:-:S05]  /*70a0*/  IMAD.MOV.U32 R11, RZ, RZ, R41 ;  /* 0x000000ffff0b7224 */ /* 0x000fca00078e0029 */
[----:B------:R-:W-:Y:S01]  /*70b0*/  PRMT R192, R12, 0x5410, R11 ;  /* 0x000054100cc07816 */ /* 0x000fe2000000000b */
[----:B------:R-:W-:Y:S02]  /*70c0*/  IMAD.MOV.U32 R11, RZ, RZ, R47 ;  /* 0x000000ffff0b7224 */ /* 0x000fe400078e002f */
[----:B------:R-:W-:-:S03]  /*70d0*/  IMAD.MOV.U32 R12, RZ, RZ, R46 ;  /* 0x000000ffff0c7224 */ /* 0x000fc600078e002e */
[----:B------:R-:W-:Y:S01]  /*70e0*/  PRMT R197, R197, 0x5410, R11 ;  /* 0x00005410c5c57816 */ /* 0x000fe2000000000b */
[----:B------:R-:W-:Y:S01]  /*70f0*/  IMAD.MOV.U32 R11, RZ, RZ, R45 ;  /* 0x000000ffff0b7224 */ /* 0x000fe200078e002d */
[----:B------:R-:W-:Y:S02]  /*7100*/  PRMT R195, R195, 0x5410, R12 ;  /* 0x00005410c3c37816 */ /* 0x000fe4000000000c */
[----:B------:R-:W-:Y:S02]  /*7110*/  MOV R12, R44 ;  /* 0x0000002c000c7202 */ /* 0x000fe40000000f00 */
[----:B------:R-:W-:Y:S01]  /*7120*/  PRMT R201, R11, 0x7610, R201 ;  /* 0x000076100bc97816 */ /* 0x000fe200000000c9 */
[----:B------:R-:W-:Y:S01]  /*7130*/  IMAD.MOV.U32 R11, RZ, RZ, R50 ;  /* 0x000000ffff0b7224 */ /* 0x000fe200078e0032 */
[----:B------:R-:W-:Y:S01]  /*7140*/  PRMT R196, R196, 0x5410, R12 ;  /* 0x00005410c4c47816 */ /* 0x000fe2000000000c */
[----:B------:R-:W-:-:S03]  /*7150*/  IMAD.MOV.U32 R12, RZ, RZ, R51 ;  /* 0x000000ffff0c7224 */ /* 0x000fc600078e0033 */
[----:B------:R-:W-:Y:S01]  /*7160*/  PRMT R201, R201, 0x5410, R11 ;  /* 0x00005410c9c97816 */ /* 0x000fe2000000000b */
[----:B------:R-:W-:Y:S01]  /*7170*/  IMAD.MOV.U32 R11, RZ, RZ, R48 ;  /* 0x000000ffff0b7224 */ /* 0x000fe200078e0030 */
[----:B------:R-:W-:Y:S01]  /*7180*/  PRMT R224, R12, 0x7610, R224 ;  /* 0x000076100ce07816 */ /* 0x000fe200000000e0 */
[----:B------:R-:W-:-:S03]  /*7190*/  IMAD.MOV.U32 R12, RZ, RZ, R49 ;  /* 0x000000ffff0c7224 */ /* 0x000fc600078e0031 */
[----:B------:R-:W-:Y:S01]  /*71a0*/  PRMT R224, R224, 0x5410, R11 ;  /* 0x00005410e0e07816 */ /* 0x000fe2000000000b */
[----:B-----5:R-:W-:Y:S01]  /*71b0*/  IMAD.MOV.U32 R11, RZ, RZ, R55 ;  /* 0x000000ffff0b7224 */ /* 0x020fe200078e0037 */
[----:B------:R-:W-:Y:S02]  /*71c0*/  PRMT R152, R12, 0x7610, R152 ;  /* 0x000076100c987816 */ /* 0x000fe40000000098 */
        /* <DEDUP_REMOVED lines=40> */
.L_x_1628:
[----:B------:R-:W-:Y:S01]  /*7450*/  LEA R86, R17, R2, 0x3 ;  /* 0x0000000211567211 */ /* 0x000fe200078e18ff */
[----:B------:R-:W-:Y:S01]  /*7460*/  BSSY B1, `(.L_x_1629) ;  /* 0x0000004000017945 */ /* 0x000fe20003800000 */
[----:B------:R-:W-:-:S04]  /*7470*/  SHF.L.U32 R87, R175, 0x1f, RZ ;  /* 0x0000001faf577819 */ /* 0x000fc800000006ff */
[----:B------:R-:W0:Y:S02]  /*7480*/  SYNCS.PHASECHK.TRANS64.TRYWAIT P6, [R86+URZ+0x2a890], R87 ;  /* 0x02a89057560075a7 */ /* 0x000e2400080c017f */
[----:B0-----:R-:W-:Y:S05]  /*7490*/  @!P6 BRA `(.L_x_1630) ;  /* 0x0000024400f4e947 */ /* 0x001fea0003800000 */
.L_x_2005:
[----:B------:R-:W-:Y:S05]  /*74a0*/  BSYNC B1 ;  /* 0x0000000000017941 */ /* 0x000fea0003800000 */
.L_x_1629:
[----:B------:R-:W1:Y:S01]  /*74b0*/  LDC R127, c[0x0][0x2f4] ;  /* 0x0000bd00ff7f7b82 */ /* 0x000e620000000800 */
[----:B------:R-:W-:Y:S01]  /*74c0*/  UMOV UR4, 0xffffffff ;  /* 0xffffffff00047882 */ /* 0x000fe20000000000 */
[----:B-1----:R-:W-:Y:S02]  /*74d0*/  IMAD.IADD R131, R127, 0x1, -R124 ;  /* 0x000000017f837824 */ /* 0x002fe400078e0a7c */
[----:B------:R-:W-:Y:S05]  /*74e0*/  BRA.DIV UR4, `(.L_x_1631) ;  /* 0x0000024604f47947 */ /* 0x000fea000b800000 */
[----:B------:R1:W2:Y:S04]  /*74f0*/  SHFL.IDX PT, R115, R116, RZ, 0x1c1f ;  /* 0x001c1fff74737589 */ /* 0x0002a800000e0000 */
[----:B------:R1:W3:Y:S02]  /*7500*/  SHFL.IDX PT, R11, R117, RZ, 0x1c1f ;  /* 0x001c1fff750b7589 */ /* 0x0002e400000e0000 */
.L_x_2009:
        /* <DEDUP_REMOVED lines=27> */
[----:B---3--:R-:W-:Y:S01]  /*76c0*/  IMAD.MOV.U32 R151, RZ, RZ, R81 ;  /* 0x000000ffff977224 */ /* 0x008fe200078e0051 */
[----:B------:R-:W-:Y:S01]  /*76d0*/  SHF.R.U64 R36, R36, 0x10, R37 ;  /* 0x0000001024247819 */ /* 0x000fe20000001225 */
[----:B----4-:R-:W-:Y:S01]  /*76e0*/  IMAD.MOV.U32 R150, RZ, RZ, R13 ;  /* 0x000000ffff967224 */ /* 0x010fe200078e000d */
[----:B------:R-:W-:Y:S01]  /*76f0*/  SHF.R.U32.HI R37, RZ, 0x10, R37 ;  /* 0x00000010ff257819 */ /* 0x000fe20000011625 */
[----:B------:R-:W-:Y:S01]  /*7700*/  HADD2.F32 R152, -RZ, R152.H0_H0 ;  /* 0x20000098ff987230 */ /* 0x000fe20000004100 */
[----:B------:R-:W-:Y:S01]  /*7710*/  SHF.R.U64 R38, R38, 0x10, R39 ;  /* 0x0000001026267819 */ /* 0x000fe20000001227 */
[----:B------:R-:W-:Y:S02]  /*7720*/  HADD2.F32 R13, -RZ, R151.H0_H0 ;  /* 0x20000097ff0d7230 */ /* 0x000fe40000004100 */
[----:B------:R-:W-:Y:S02]  /*7730*/  HADD2.F32 R154, -RZ, R150.H0_H0 ;  /* 0x20000096ff9a7230 */ /* 0x000fe40000004100 */
[----:B------:R-:W-:-:S02]  /*7740*/  HADD2.F32 R153, -RZ, R153.H0_H0 ;  /* 0x20000099ff997230 */ /* 0x000fc40000004100 */
[CC--:B------:R-:W-:Y:S01]  /*7750*/  FMUL.FTZ R81, R13.reuse, R152.reuse ;  /* 0x000000980d517220 */ /* 0x0c0fe20000410000 */
[----:B------:R-:W-:Y:S02]  /*7760*/  HADD2.F32 R151, -RZ, R151.H1_H1 ;  /* 0x30000097ff977230 */ /* 0x000fe40000004100 */
[C---:B------:R-:W-:Y:S01]  /*7770*/  FMUL.FTZ R152, R154.reuse, R152 ;  /* 0x000000989a987220 */ /* 0x040fe20000410000 */
[----:B------:R-:W-:Y:S02]  /*7780*/  HADD2.F32 R37, -RZ, R37.H0_H0 ;  /* 0x20000025ff257230 */ /* 0x000fe40000004100 */
[-C--:B------:R-:W-:Y:S01]  /*7790*/  FFMA.FTZ R81, R154, R153.reuse, -R81 ;  /* 0x000000999a517223 */ /* 0x080fe20000010851 */
[----:B------:R-:W-:Y:S02]  /*77a0*/  HADD2.F32 R36, -RZ, R36.H0_H0 ;  /* 0x20000024ff247230 */ /* 0x000fe40000004100 */
[----:B------:R-:W-:Y:S01]  /*77b0*/  FFMA.FTZ R13, R13, R153, R152 ;  /* 0x000000990d0d7223 */ /* 0x000fe20000010098 */
[--C-:B------:R-:W-:Y:S01]  /*77c0*/  SHF.R.U32.HI R152, RZ, 0x10, R49.reuse ;  /* 0x00000010ff987819 */ /* 0x100fe20000011631 */
[----:B------:R-:W-:Y:S01]  /*77d0*/  HADD2.F32 R153, -RZ, R224.H0_H0 ;  /* 0x200000e0ff997230 */ /* 0x000fe20000004100 */
[----:B------:R-:W-:Y:S01]  /*77e0*/  SHF.R.U64 R49, R48, 0x10, R49 ;  /* 0x0000001030317819 */ /* 0x000fe20000001231 */
[----:B------:R-:W-:-:S02]  /*77f0*/  HADD2.F32 R48, -RZ, R150.H1_H1 ;  /* 0x30000096ff307230 */ /* 0x000fc40000004100 */
[----:B------:R-:W-:Y:S02]  /*7800*/  HADD2.F32 R152, -RZ, R152.H0_H0 ;  /* 0x20000098ff987230 */ /* 0x000fe40000004100 */
[----:B------:R-:W-:Y:S02]  /*7810*/  HADD2.F32 R49, -RZ, R49.H0_H0 ;  /* 0x20000031ff317230 */ /* 0x000fe40000004100 */
[----:B------:R-:W-:Y:S02]  /*7820*/  HADD2.F32 R38, -RZ, R38.H0_H0 ;  /* 0x20000026ff267230 */ /* 0x000fe40000004100 */
[-C--:B------:R-:W-:Y:S01]  /*7830*/  FMUL.FTZ R150, R151, R152.reuse ;  /* 0x0000009897967220 */ /* 0x080fe20000410000 */
[----:B------:R-:W-:-:S03]  /*7840*/  FMUL.FTZ R152, R48, R152 ;  /* 0x0000009830987220 */ /* 0x000fc60000410000 */
[-C--:B------:R-:W-:Y:S01]  /*7850*/  FFMA.FTZ R48, R48, R37.reuse, -R150 ;  /* 0x0000002530307223 */ /* 0x080fe20000010896 */
[----:B------:R-:W-:Y:S02]  /*7860*/  HADD2.F32 R150, -RZ, R83.H0_H0 ;  /* 0x20000053ff967230 */ /* 0x000fe40000004100 */
[----:B------:R-:W-:Y:S01]  /*7870*/  FFMA.FTZ R37, R151, R37, R152 ;  /* 0x0000002597257223 */ /* 0x000fe20000010098 */
[----:B------:R-:W-:Y:S02]  /*7880*/  HADD2.F32 R151, -RZ, R199.H0_H0 ;  /* 0x200000c7ff977230 */ /* 0x000fe40000004100 */
[--C-:B------:R-:W-:Y:S02]  /*7890*/  HADD2.F32 R152, -RZ, R15.reuse.H0_H0 ;  /* 0x2000000fff987230 */ /* 0x100fe40000004100 */
[----:B------:R-:W-:Y:S01]  /*78a0*/  FMUL.FTZ R154, R150, R153 ;  /* 0x00000099969a7220 */ /* 0x000fe20000410000 */
[----:B------:R-:W-:Y:S01]  /*78b0*/  HADD2.F32 R15, -RZ, R15.H1_H1 ;  /* 0x3000000fff0f7230 */ /* 0x000fe20000004100 */
[----:B------:R-:W-:-:S02]  /*78c0*/  F2FP.F16.F32.PACK_AB R48, R48, R81 ;  /* 0x000000513030723e */ /* 0x000fc400000000ff */
[C---:B------:R-:W-:Y:S01]  /*78d0*/  FFMA.FTZ R154, R152.reuse, R151, -R154 ;  /* 0x00000097989a7223 */ /* 0x040fe2000001089a */
[----:B------:R-:W-:Y:S01]  /*78e0*/  FMUL.FTZ R152, R152, R153 ;  /* 0x0000009998987220 */ /* 0x000fe20000410000 */
[----:B------:R-:W-:Y:S01]  /*78f0*/  HADD2.F32 R153, -RZ, R224.H1_H1 ;  /* 0x300000e0ff997230 */ /* 0x000fe20000004100 */
[----:B------:R-:W-:Y:S01]  /*7900*/  F2FP.F16.F32.PACK_AB R37, R37, R13 ;  /* 0x0000000d2525723e */ /* 0x000fe200000000ff */
[----:B------:R-:W-:Y:S02]  /*7910*/  IMAD.MOV.U32 R13, RZ, RZ, R48 ;  /* 0x000000ffff0d7224 */ /* 0x000fe400078e0030 */
[----:B------:R-:W-:Y:S01]  /*7920*/  FFMA.FTZ R152, R150, R151, R152 ;  /* 0x0000009796987223 */ /* 0x000fe20000010098 */
[----:B------:R-:W-:Y:S02]  /*7930*/  SHF.R.U32.HI R150, RZ, 0x10, R39 ;  /* 0x00000010ff967819 */ /* 0x000fe40000011627 */
[--C-:B------:R-:W-:Y:S01]  /*7940*/  SHF.R.U64 R39, R50, 0x10, R51.reuse ;  /* 0x0000001032277819 */ /* 0x100fe20000001233 */
[----:B------:R-:W-:Y:S01]  /*7950*/  HADD2.F32 R50, -RZ, R83.H1_H1 ;  /* 0x30000053ff327230 */ /* 0x000fe20000004100 */
[----:B------:R-:W-:Y:S01]  /*7960*/  SHF.R.U32.HI R51, RZ, 0x10, R51 ;  /* 0x00000010ff337819 */ /* 0x000fe20000011633 */
[----:B------:R-:W-:-:S02]  /*7970*/  HADD2.F32 R150, -RZ, R150.H0_H0 ;  /* 0x20000096ff967230 */ /* 0x000fc40000004100 */
[----:B------:R-:W-:Y:S02]  /*7980*/  HADD2.F32 R39, -RZ, R39.H0_H0 ;  /* 0x20000027ff277230 */ /* 0x000fe40000004100 */
[----:B------:R-:W-:Y:S02]  /*7990*/  HADD2.F32 R51, -RZ, R51.H0_H0 ;  /* 0x20000033ff337230 */ /* 0x000fe40000004100 */
[----:B------:R-:W-:-:S03]  /*79a0*/  IMAD.MOV.U32 R81, RZ, RZ, R37 ;  /* 0x000000ffff517224 */ /* 0x000fc600078e0025 */
[----:B------:R-:W-:-:S04]  /*79b0*/  FMUL.FTZ R83, R50, R51 ;  /* 0x0000003332537220 */ /* 0x000fc80000410000 */
[C---:B------:R-:W-:Y:S01]  /*79c0*/  FFMA.FTZ R83, R15.reuse, R150, -R83 ;  /* 0x000000960f537223 */ /* 0x040fe20000010853 */
[----:B------:R-:W-:Y:S01]  /*79d0*/  FMUL.FTZ R15, R15, R51 ;  /* 0x000000330f0f7220 */ /* 0x000fe20000410000 */
[----:B------:R-:W-:-:S03]  /*79e0*/  HADD2.F32 R51, -RZ, R199.H1_H1 ;  /* 0x300000c7ff337230 */ /* 0x000fc60000004100 */
        /* <DEDUP_REMOVED lines=10> */
[----:B------:R-:W-:-:S02]  /*7a90*/  HADD2.F32 R150, -RZ, R201.H1_H1 ;  /* 0x300000c9ff967230 */ /* 0x000fc40000004100 */
[----:B------:R-:W-:Y:S01]  /*7aa0*/  FFMA.FTZ R153, R50, R51, R153 ;  /* 0x0000003332997223 */ /* 0x000fe20000010099 */
[-C--:B------:R-:W-:Y:S01]  /*7ab0*/  FMUL.FTZ R50, R80, R49.reuse ;  /* 0x0000003150327220 */ /* 0x080fe20000410000 */
[C---:B------:R-:W-:Y:S01]  /*7ac0*/  FMUL.FTZ R49, R12.reuse, R49 ;  /* 0x000000310c317220 */ /* 0x040fe20000410000 */
[----:B------:R-:W-:Y:S02]  /*7ad0*/  HADD2.F32 R51, -RZ, R14.H0_H0 ;  /* 0x2000000eff337230 */ /* 0x000fe40000004100 */
[-C--:B------:R-:W-:Y:S01]  /*7ae0*/  FFMA.FTZ R12, R12, R36.reuse, -R50 ;  /* 0x000000240c0c7223 */ /* 0x080fe20000010832 */
[----:B------:R-:W-:Y:S01]  /*7af0*/  FFMA.FTZ R36, R80, R36, R49 ;  /* 0x0000002450247223 */ /* 0x000fe20000010031 */
[----:B------:R-:W-:Y:S02]  /*7b00*/  HADD2.F32 R49, -RZ, R82.H0_H0 ;  /* 0x20000052ff317230 */ /* 0x000fe40000004100 */
[----:B------:R-:W-:Y:S01]  /*7b10*/  HADD2.F32 R50, -RZ, R198.H1_H1 ;  /* 0x300000c6ff327230 */ /* 0x000fe20000004100 */
[----:B------:R-:W-:Y:S01]  /*7b20*/  F2FP.F16.F32.PACK_AB R12, R12, R151 ;  /* 0x000000970c0c723e */ /* 0x000fe200000000ff */
[----:B------:R-:W-:-:S02]  /*7b30*/  HADD2.F32 R82, -RZ, R82.H1_H1 ;  /* 0x30000052ff527230 */ /* 0x000fc40000004100 */
[-C--:B------:R-:W-:Y:S01]  /*7b40*/  FMUL.FTZ R80, R49, R150.reuse ;  /* 0x0000009631507220 */ /* 0x080fe20000410000 */
[C---:B------:R-:W-:Y:S01]  /*7b50*/  FMUL.FTZ R150, R51.reuse, R150 ;  /* 0x0000009633967220 */ /* 0x040fe20000410000 */
[----:B------:R-:W-:Y:S01]  /*7b60*/  HADD2.F32 R14, -RZ, R14.H1_H1 ;  /* 0x3000000eff0e7230 */ /* 0x000fe20000004100 */
[----:B------:R-:W-:Y:S01]  /*7b70*/  F2FP.F16.F32.PACK_AB R36, R36, R153 ;  /* 0x000000992424723e */ /* 0x000fe200000000ff */
[-C--:B------:R-:W-:Y:S01]  /*7b80*/  FFMA.FTZ R80, R51, R50.reuse, -R80 ;  /* 0x0000003233507223 */ /* 0x080fe20000010850 */
[----:B------:R-:W-:Y:S01]  /*7b90*/  FFMA.FTZ R150, R49, R50, R150 ;  /* 0x0000003231967223 */ /* 0x000fe20000010096 */
[-C--:B------:R-:W-:Y:S01]  /*7ba0*/  FMUL.FTZ R49, R82, R39.reuse ;  /* 0x0000002752317220 */ /* 0x080fe20000410000 */
[C---:B------:R-:W-:Y:S01]  /*7bb0*/  FMUL.FTZ R39, R14.reuse, R39 ;  /* 0x000000270e277220 */ /* 0x040fe20000410000 */
[----:B------:R-:W-:Y:S02]  /*7bc0*/  IMAD.MOV.U32 R15, RZ, RZ, R83 ;  /* 0x000000ffff0f7224 */ /* 0x000fe400078e0053 */
[-C--:B------:R-:W-:Y:S01]  /*7bd0*/  FFMA.FTZ R49, R14, R38.reuse, -R49 ;  /* 0x000000260e317223 */ /* 0x080fe20000010831 */
[----:B------:R-:W-:Y:S01]  /*7be0*/  FFMA.FTZ R39, R82, R38, R39 ;  /* 0x0000002652277223 */ /* 0x000fe20000010027 */
[----:B------:R-:W-:-:S03]  /*7bf0*/  IMAD.MOV.U32 R83, RZ, RZ, R152 ;  /* 0x000000ffff537224 */ /* 0x000fc600078e0098 */
[----:B------:R-:W-:Y:S01]  /*7c00*/  F2FP.F16.F32.PACK_AB R49, R49, R80 ;  /* 0x000000503131723e */ /* 0x000fe200000000ff */
[----:B------:R-:W-:Y:S01]  /*7c10*/  IMAD.MOV.U32 R80, RZ, RZ, R36 ;  /* 0x000000ffff507224 */ /* 0x000fe200078e0024 */
[----:B------:R-:W-:Y:S02]  /*7c20*/  F2FP.F16.F32.PACK_AB R39, R39, R150 ;  /* 0x000000962727723e */ /* 0x000fe400000000ff */
[----:B------:R-:W-:-:S03]  /*7c30*/  MOV R14, R49 ;  /* 0x00000031000e7202 */ /* 0x000fc60000000f00 */
[----:B------:R-:W-:-:S07]  /*7c40*/  IMAD.MOV.U32 R82, RZ, RZ, R39 ;  /* 0x000000ffff527224 */ /* 0x000fce00078e0027 */
.L_x_1637:
[----:B------:R-:W-:Y:S05]  /*7c50*/  BSYNC B3 ;  /* 0x0000000000037941 */ /* 0x000fea0003800000 */
.L_x_1636:
[----:B------:R-:W-:-:S04]  /*7c60*/  LEA R36, P4, R4, R11, 0x1 ;  /* 0x0000000b04247211 */ /* 0x000fc800078808ff */
[----:B--2---:R-:W-:Y:S02]  /*7c70*/  LEA.HI.X R37, R4, R115, R111, 0x1, P4 ;  /* 0x0000007304257211 */ /* 0x004fe400020f0c6f */
[----:B------:R-:W-:-:S03]  /*7c80*/  ISETP.GE.AND P4, PT, R149, R127, PT ;  /* 0x0000007f9500720c */ /* 0x000fc60003f86270 */
[----:B----4-:R2:W-:Y:S10]  /*7c90*/  ST.E.128 desc[UR60][R36.64], R12 ;  /* 0x0000000c24007985 */ /* 0x0105f4000c101d3c */
[----:B--2---:R-:W-:-:S05]  /*7ca0*/  @!P4 IMAD.WIDE R12, R149, 0x2, R114 ;  /* 0x00000002950cc825 */ /* 0x004fca00078e0272 */
[----:B---3--:R3:W-:Y:S02]  /*7cb0*/  @!P4 ST.E.128 desc[UR60][R12.64], R80 ;  /* 0x000000500c00c985 */ /* 0x0087e4000c101d3c */
.L_x_1635:
[----:B------:R-:W-:Y:S05]  /*7cc0*/  BSYNC B2 ;  /* 0x0000000000027941 */ /* 0x000fea0003800000 */
.L_x_1634:
        /* <DEDUP_REMOVED lines=33> */
[-C--:B------:R-:W-:Y:S01]  /*7ee0*/  FMUL.FTZ R37, R13, R51.reuse ;  /* 0x000000330d257220 */ /* 0x080fe20000410000 */
[----:B------:R-:W-:Y:S02]  /*7ef0*/  HADD2.F32 R50, -RZ, R50.H1_H1 ;  /* 0x30000032ff327230 */ /* 0x000fe40000004100 */
[C---:B------:R-:W-:Y:S01]  /*7f00*/  FMUL.FTZ R51, R81.reuse, R51 ;  /* 0x0000003351337220 */ /* 0x040fe20000410000 */
[----:B------:R-:W-:Y:S02]  /*7f10*/  HADD2.F32 R33, -RZ, R33.H0_H0 ;  /* 0x20000021ff217230 */ /* 0x000fe40000004100 */
[-C--:B------:R-:W-:Y:S01]  /*7f20*/  FFMA.FTZ R37, R81, R80.reuse, -R37 ;  /* 0x0000005051257223 */ /* 0x080fe20000010825 */
[----:B------:R-:W-:Y:S02]  /*7f30*/  HADD2.F32 R32, -RZ, R32.H0_H0 ;  /* 0x20000020ff207230 */ /* 0x000fe40000004100 */
[----:B------:R-:W-:Y:S01]  /*7f40*/  FFMA.FTZ R13, R13, R80, R51 ;  /* 0x000000500d0d7223 */ /* 0x000fe20000010033 */
[--C-:B------:R-:W-:Y:S01]  /*7f50*/  SHF.R.U32.HI R51, RZ, 0x10, R45.reuse ;  /* 0x00000010ff337819 */ /* 0x100fe2000001162d */
[----:B------:R-:W-:Y:S01]  /*7f60*/  HADD2.F32 R80, -RZ, R197.H1_H1 ;  /* 0x300000c5ff507230 */ /* 0x000fe20000004100 */
        /* <DEDUP_REMOVED lines=11> */
[----:B------:R-:W-:Y:S02]  /*8020*/  HADD2.F32 R51, -RZ, R15.H0_H0 ;  /* 0x2000000fff337230 */ /* 0x000fe40000004100 */
[----:B------:R-:W-:Y:S01]  /*8030*/  FMUL.FTZ R81, R49, R80 ;  /* 0x0000005031517220 */ /* 0x000fe20000410000 */
[----:B------:R-:W-:Y:S01]  /*8040*/  HADD2.F32 R39, -RZ, R39.H1_H1 ;  /* 0x30000027ff277230 */ /* 0x000fe20000004100 */
[----:B------:R-:W-:Y:S01]  /*8050*/  F2FP.F16.F32.PACK_AB R37, R44, R37 ;  /* 0x000000252c25723e */ /* 0x000fe200000000ff */
[----:B------:R-:W-:-:S02]  /*8060*/  HADD2.F32 R15, -RZ, R15.H1_H1 ;  /* 0x3000000fff0f7230 */ /* 0x000fc40000004100 */
[C---:B------:R-:W-:Y:S01]  /*8070*/  FFMA.FTZ R81, R51.reuse, R50, -R81 ;  /* 0x0000003233517223 */ /* 0x040fe20000010851 */
[----:B------:R-:W-:Y:S01]  /*8080*/  FMUL.FTZ R51, R51, R80 ;  /* 0x0000005033337220 */ /* 0x000fe20000410000 */
[----:B------:R-:W-:Y:S01]  /*8090*/  HADD2.F32 R80, -RZ, R196.H1_H1 ;  /* 0x300000c4ff507230 */ /* 0x000fe20000004100 */
[----:B------:R-:W-:Y:S01]  /*80a0*/  F2FP.F16.F32.PACK_AB R33, R33, R13 ;  /* 0x0000000d2121723e */ /* 0x000fe200000000ff */
[----:B------:R-:W-:Y:S02]  /*80b0*/  IMAD.MOV.U32 R13, RZ, RZ, R37 ;  /* 0x000000ffff0d7224 */ /* 0x000fe400078e0025 */
[----:B------:R-:W-:Y:S01]  /*80c0*/  FFMA.FTZ R51, R49, R50, R51 ;  /* 0x0000003231337223 */ /* 0x000fe20000010033 */
[----:B------:R-:W-:Y:S02]  /*80d0*/  SHF.R.U32.HI R49, RZ, 0x10, R35 ;  /* 0x00000010ff317819 */ /* 0x000fe40000011623 */
[--C-:B------:R-:W-:Y:S02]  /*80e0*/  SHF.R.U64 R35, R46, 0x10, R47.reuse ;  /* 0x000000102e237819 */ /* 0x100fe4000000122f */
[----:B------:R-:W-:Y:S01]  /*80f0*/  SHF.R.U32.HI R46, RZ, 0x10, R47 ;  /* 0x00000010ff2e7819 */ /* 0x000fe2000001162f */
[----:B------:R-:W-:Y:S01]  /*8100*/  HADD2.F32 R49, -RZ, R49.H0_H0 ;  /* 0x20000031ff317230 */ /* 0x000fe20000004100 */
[----:B------:R-:W-:Y:S01]  /*8110*/  MOV R37, R33 ;  /* 0x0000002100257202 */ /* 0x000fe20000000f00 */
[----:B------:R-:W-:-:S02]  /*8120*/  HADD2.F32 R35, -RZ, R35.H0_H0 ;  /* 0x20000023ff237230 */ /* 0x000fc40000004100 */
[----:B------:R-:W-:-:S05]  /*8130*/  HADD2.F32 R46, -RZ, R46.H0_H0 ;  /* 0x2000002eff2e7230 */ /* 0x000fca0000004100 */
[----:B------:R-:W-:-:S04]  /*8140*/  FMUL.FTZ R47, R39, R46 ;  /* 0x0000002e272f7220 */ /* 0x000fc80000410000 */
[C---:B------:R-:W-:Y:S01]  /*8150*/  FFMA.FTZ R47, R15.reuse, R49, -R47 ;  /* 0x000000310f2f7223 */ /* 0x040fe2000001082f */
[----:B------:R-:W-:Y:S01]  /*8160*/  FMUL.FTZ R15, R15, R46 ;  /* 0x0000002e0f0f7220 */ /* 0x000fe20000410000 */
[----:B------:R-:W-:-:S03]  /*8170*/  HADD2.F32 R46, -RZ, R196.H0_H0 ;  /* 0x200000c4ff2e7230 */ /* 0x000fc60000004100 */
[----:B------:R-:W-:Y:S01]  /*8180*/  FFMA.FTZ R15, R39, R49, R15 ;  /* 0x00000031270f7223 */ /* 0x000fe2000001000f */
[----:B------:R-:W-:Y:S01]  /*8190*/  HADD2.F32 R39, -RZ, R36.H0_H0 ;  /* 0x20000024ff277230 */ /* 0x000fe20000004100 */
[----:B------:R-:W-:Y:S01]  /*81a0*/  F2FP.F16.F32.PACK_AB R47, R47, R81 ;  /* 0x000000512f2f723e */ /* 0x000fe200000000ff */
[----:B------:R-:W-:Y:S02]  /*81b0*/  HADD2.F32 R49, -RZ, R12.H0_H0 ;  /* 0x2000000cff317230 */ /* 0x000fe40000004100 */
[----:B------:R-:W-:Y:S02]  /*81c0*/  HADD2.F32 R36, -RZ, R36.H1_H1 ;  /* 0x30000024ff247230 */ /* 0x000fe40000004100 */
[-C--:B------:R-:W-:Y:S01]  /*81d0*/  FMUL.FTZ R50, R39, R80.reuse ;  /* 0x0000005027327220 */ /* 0x080fe20000410000 */
[----:B------:R-:W-:Y:S02]  /*81e0*/  HADD2.F32 R12, -RZ, R12.H1_H1 ;  /* 0x3000000cff0c7230 */ /* 0x000fe40000004100 */
[----:B------:R-:W-:Y:S01]  /*81f0*/  FMUL.FTZ R80, R49, R80 ;  /* 0x0000005031507220 */ /* 0x000fe20000410000 */
[----:B------:R-:W-:Y:S01]  /*8200*/  F2FP.F16.F32.PACK_AB R51, R15, R51 ;  /* 0x000000330f33723e */ /* 0x000fe200000000ff */
[----:B------:R-:W-:Y:S01]  /*8210*/  FFMA.FTZ R50, R49, R46, -R50 ;  /* 0x0000002e31327223 */ /* 0x000fe20000010832 */
[----:B------:R-:W-:-:S02]  /*8220*/  HADD2.F32 R49, -RZ, R195.H1_H1 ;  /* 0x300000c3ff317230 */ /* 0x000fc40000004100 */
[----:B------:R-:W-:Y:S01]  /*8230*/  FFMA.FTZ R80, R39, R46, R80 ;  /* 0x0000002e27507223 */ /* 0x000fe20000010050 */
[-C--:B------:R-:W-:Y:S01]  /*8240*/  FMUL.FTZ R39, R36, R45.reuse ;  /* 0x0000002d24277220 */ /* 0x080fe20000410000 */
[C---:B------:R-:W-:Y:S01]  /*8250*/  FMUL.FTZ R45, R12.reuse, R45 ;  /* 0x0000002d0c2d7220 */ /* 0x040fe20000410000 */
[----:B------:R-:W-:Y:S02]  /*8260*/  IMAD.MOV.U32 R15, RZ, RZ, R47 ;  /* 0x000000ffff0f7224 */ /* 0x000fe400078e002f */
[-C--:B------:R-:W-:Y:S01]  /*8270*/  FFMA.FTZ R12, R12, R32.reuse, -R39 ;  /* 0x000000200c0c7223 */ /* 0x080fe20000010827 */
[----:B------:R-:W-:Y:S01]  /*8280*/  FFMA.FTZ R32, R36, R32, R45 ;  /* 0x0000002024207223 */ /* 0x000fe2000001002d */
[----:B------:R-:W-:Y:S02]  /*8290*/  HADD2.F32 R36, -RZ, R38.H0_H0 ;  /* 0x20000026ff247230 */ /* 0x000fe40000004100 */
[----:B------:R-:W-:Y:S01]  /*82a0*/  HADD2.F32 R45, -RZ, R14.H0_H0 ;  /* 0x2000000eff2d7230 */ /* 0x000fe20000004100 */
[----:B------:R-:W-:Y:S01]  /*82b0*/  F2FP.F16.F32.PACK_AB R12, R12, R50 ;  /* 0x000000320c0c723e */ /* 0x000fe200000000ff */
[----:B------:R-:W-:-:S02]  /*82c0*/  HADD2.F32 R39, -RZ, R195.H0_H0 ;  /* 0x200000c3ff277230 */ /* 0x000fc40000004100 */
[-C--:B------:R-:W-:Y:S01]  /*82d0*/  FMUL.FTZ R46, R36, R49.reuse ;  /* 0x00000031242e7220 */ /* 0x080fe20000410000 */
[----:B------:R-:W-:Y:S02]  /*82e0*/  HADD2.F32 R38, -RZ, R38.H1_H1 ;  /* 0x30000026ff267230 */ /* 0x000fe40000004100 */
[C---:B------:R-:W-:Y:S01]  /*82f0*/  FMUL.FTZ R49, R45.reuse, R49 ;  /* 0x000000312d317220 */ /* 0x040fe20000410000 */
[----:B------:R-:W-:Y:S02]  /*8300*/  HADD2.F32 R14, -RZ, R14.H1_H1 ;  /* 0x3000000eff0e7230 */ /* 0x000fe40000004100 */
[-C--:B------:R-:W-:Y:S01]  /*8310*/  FFMA.FTZ R46, R45, R39.reuse, -R46 ;  /* 0x000000272d2e7223 */ /* 0x080fe2000001082e */
[----:B------:R-:W-:Y:S01]  /*8320*/  F2FP.F16.F32.PACK_AB R32, R32, R80 ;  /* 0x000000502020723e */ /* 0x000fe200000000ff */
[----:B------:R-:W-:Y:S01]  /*8330*/  FFMA.FTZ R49, R36, R39, R49 ;  /* 0x0000002724317223 */ /* 0x000fe20000010031 */
[-C--:B------:R-:W-:Y:S01]  /*8340*/  FMUL.FTZ R36, R38, R35.reuse ;  /* 0x0000002326247220 */ /* 0x080fe20000410000 */
[----:B------:R-:W-:Y:S01]  /*8350*/  FMUL.FTZ R35, R14, R35 ;  /* 0x000000230e237220 */ /* 0x000fe20000410000 */
[----:B------:R-:W-:-:S02]  /*8360*/  IMAD.MOV.U32 R39, RZ, RZ, R51 ;  /* 0x000000ffff277224 */ /* 0x000fc400078e0033 */
[-C--:B------:R-:W-:Y:S01]  /*8370*/  FFMA.FTZ R36, R14, R34.reuse, -R36 ;  /* 0x000000220e247223 */ /* 0x080fe20000010824 */
[----:B------:R-:W-:-:S04]  /*8380*/  FFMA.FTZ R35, R38, R34, R35 ;  /* 0x0000002226237223 */ /* 0x000fc80000010023 */
[----:B------:R-:W-:Y:S01]  /*8390*/  F2FP.F16.F32.PACK_AB R46, R36, R46 ;  /* 0x0000002e242e723e */ /* 0x000fe200000000ff */
[----:B------:R-:W-:Y:S01]  /*83a0*/  IMAD.MOV.U32 R36, RZ, RZ, R32 ;  /* 0x000000ffff247224 */ /* 0x000fe200078e0020 */
[----:B------:R-:W-:-:S03]  /*83b0*/  F2FP.F16.F32.PACK_AB R35, R35, R49 ;  /* 0x000000312323723e */ /* 0x000fc600000000ff */
[----:B------:R-:W-:Y:S02]  /*83c0*/  IMAD.MOV.U32 R14, RZ, RZ, R46 ;  /* 0x000000ffff0e7224 */ /* 0x000fe400078e002e */
[----:B------:R-:W-:-:S07]  /*83d0*/  IMAD.MOV.U32 R38, RZ, RZ, R35 ;  /* 0x000000ffff267224 */ /* 0x000fce00078e0023 */
.L_x_1641:
[----:B------:R-:W-:Y:S05]  /*83e0*/  BSYNC B3 ;  /* 0x0000000000037941 */ /* 0x000fea0003800000 */
.L_x_1640:
[----:B------:R-:W-:-:S04]  /*83f0*/  LEA R32, P4, R5, R11, 0x1 ;  /* 0x0000000b05207211 */ /* 0x000fc800078808ff */
[----:B--2---:R-:W-:Y:S02]  /*8400*/  LEA.HI.X R33, R5, R115, R110, 0x1, P4 ;  /* 0x0000007305217211 */ /* 0x004fe400020f0c6e */
[----:B------:R-:W-:-:S03]  /*8410*/  ISETP.GE.AND P4, PT, R48, R127, PT ;  /* 0x0000007f3000720c */ /* 0x000fc60003f86270 */
[----:B----4-:R2:W-:Y:S10]  /*8420*/  ST.E.128 desc[UR60][R32.64], R12 ;  /* 0x0000000c20007985 */ /* 0x0105f4000c101d3c */
[----:B--2---:R-:W-:-:S05]  /*8430*/  @!P4 IMAD.WIDE R12, R48, 0x2, R114 ;  /* 0x00000002300cc825 */ /* 0x004fca00078e0272 */
[----:B---3--:R4:W-:Y:S02]  /*8440*/  @!P4 ST.E.128 desc[UR60][R12.64], R36 ;  /* 0x000000240c00c985 */ /* 0x0089e4000c101d3c */
.L_x_1639:
[----:B------:R-:W-:Y:S05]  /*8450*/  BSYNC B2 ;  /* 0x0000000000027941 */ /* 0x000fea0003800000 */
.L_x_1638:
[----:B------:R-:W-:-:S13]  /*8460*/  ISETP.NE.AND P4, PT, R21, RZ, PT ;  /* 0x000000ff1500720c */ /* 0x000fda0003f85270 */
[----:B------:R-:W-:Y:S05]  /*8470*/  @!P4 BRA `(.L_x_1633) ;  /* 0x0000000400ccc947 */ /* 0x000fea0003800000 */
[----:B---34-:R-:W-:Y:S01]  /*8480*/  SEL R12, R124, R131, !P1 ;  /* 0x000000837c0c7207 */ /* 0x018fe20004800000 */
        /* <DEDUP_REMOVED lines=103> */
[----:B------:R-:W-:Y:S01]  /*8b00*/  F2FP.F16.F32.PACK_AB R31, R31, R191 ;  /* 0x000000bf1f1f723e */ /* 0x000fe200000000ff */
[----:B------:R-:W-:Y:S01]  /*8b10*/  IMAD.MOV.U32 R33, RZ, RZ, R37 ;  /* 0x000000ffff217224 */ /* 0x000fe200078e0025 */
[----:B------:R-:W-:-:S03]  /*8b20*/  MOV R32, R40 ;  /* 0x0000002800207202 */ /* 0x000fc60000000f00 */
[----:B------:R-:W-:-:S07]  /*8b30*/  IMAD.MOV.U32 R34, RZ, RZ, R31 ;  /* 0x000000ffff227224 */ /* 0x000fce00078e001f */
.L_x_1643:
[----:B------:R-:W-:Y:S05]  /*8b40*/  BSYNC B2 ;  /* 0x0000000000027941 */ /* 0x000fea0003800000 */
.L_x_1642:
[----:B------:R-:W-:-:S04]  /*8b50*/  LEA R28, P4, R6, R11, 0x1 ;  /* 0x0000000b061c7211 */ /* 0x000fc800078808ff */
[----:B--2---:R-:W-:Y:S02]  /*8b60*/  LEA.HI.X R29, R6, R115, R109, 0x1, P4 ;  /* 0x00000073061d7211 */ /* 0x004fe400020f0c6d */
[----:B------:R-:W-:-:S03]  /*8b70*/  ISETP.GE.AND P4, PT, R36, R127, PT ;  /* 0x0000007f2400720c */ /* 0x000fc60003f86270 */
[----:B----4-:R2:W-:Y:S10]  /*8b80*/  ST.E.128 desc[UR60][R28.64], R12 ;  /* 0x0000000c1c007985 */ /* 0x0105f4000c101d3c */
[----:B------:R-:W-:-:S05]  /*8b90*/  @!P4 IMAD.WIDE R114, R36, 0x2, R114 ;  /* 0x000000022472c825 */ /* 0x000fca00078e0272 */
[----:B---3--:R2:W-:Y:S02]  /*8ba0*/  @!P4 ST.E.128 desc[UR60][R114.64], R32 ;  /* 0x000000207200c985 */ /* 0x0085e4000c101d3c */
.L_x_1633:
[----:B------:R-:W-:Y:S05]  /*8bb0*/  BSYNC B1 ;  /* 0x0000000000017941 */ /* 0x000fea0003800000 */
.L_x_1632:
[----:B------:R-:W-:-:S03]  /*8bc0*/  UMOV UR4, 0xffffffff ;  /* 0xffffffff00047882 */ /* 0x000fc60000000000 */
[----:B------:R-:W-:Y:S05]  /*8bd0*/  BRA.DIV UR4, `(.L_x_1644) ;  /* 0x0000023204847947 */ /* 0x000fea000b800000 */
[----:B-1----:R-:W1:Y:S04]  /*8be0*/  SHFL.IDX PT, R116, R116, 0x1, 0x1c1f ;  /* 0x003c1f0074747f89 */ /* 0x002e6800000e0000 */
[----:B------:R-:W0:Y:S02]  /*8bf0*/  SHFL.IDX PT, R117, R117, 0x1, 0x1c1f ;  /* 0x003c1f0075757f89 */ /* 0x000e2400000e0000 */
.L_x_2013:
[----:B------:R-:W-:Y:S05]  /*8c00*/  @P5 BRA `(.L_x_1601) ;  /* 0x0000001c006c5947 */ /* 0x000fea0003800000 */
[----:B------:R-:W-:Y:S01]  /*8c10*/  ISETP.NE.AND P4, PT, R7, RZ, PT ;  /* 0x000000ff0700720c */ /* 0x000fe20003f85270 */
[----:B------:R-:W-:Y:S01]  /*8c20*/  BSSY B1, `(.L_x_1645) ;  /* 0x0000079000017945 */ /* 0x000fe20003800000 */
[----:B0-2---:R-:W-:Y:S02]  /*8c30*/  IMAD.MOV.U32 R32, RZ, RZ, R117 ;  /* 0x000000ffff207224 */ /* 0x005fe400078e0075 */
[----:B-1----:R-:W-:-:S09]  /*8c40*/  IMAD.MOV.U32 R33, RZ, RZ, R116 ;  /* 0x000000ffff217224 */ /* 0x002fd200078e0074 */
[----:B------:R-:W-:Y:S05]  /*8c50*/  @!P4 BRA `(.L_x_1646) ;  /* 0x0000000400d4c947 */ /* 0x000fea0003800000 */
[----:B---3--:R-:W-:Y:S01]  /*8c60*/  SEL R11, R124, R131, !P3 ;  /* 0x000000837c0b7207 */ /* 0x008fe20005800000 */
[----:B------:R-:W-:Y:S01]  /*8c70*/  BSSY B2, `(.L_x_1647) ;  /* 0x0000071000027945 */ /* 0x000fe20003800000 */
[----:B----4-:R-:W-:Y:S02]  /*8c80*/  SHF.R.U32.HI R13, RZ, 0x3, R181 ;  /* 0x00000003ff0d7819 */ /* 0x010fe400000116b5 */
[----:B------:R-:W-:Y:S02]  /*8c90*/  SHF.R.S32.HI R12, RZ, 0x1f, R11 ;  /* 0x0000001fff0c7819 */ /* 0x000fe4000001140b */
[----:B------:R-:W-:Y:S02]  /*8ca0*/  LEA R34, P5, R4, R117, 0x1 ;  /* 0x0000007504227211 */ /* 0x000fe400078a08ff */
[----:B------:R-:W-:Y:S02]  /*8cb0*/  LEA.HI R12, R12, R11, RZ, 0x4 ;  /* 0x0000000b0c0c7211 */ /* 0x000fe400078f20ff */
[----:B------:R-:W-:-:S02]  /*8cc0*/  LEA.HI.X R35, R4, R116, R111, 0x1, P5 ;  /* 0x0000007404237211 */ /* 0x000fc400028f0c6f */
[----:B------:R-:W-:Y:S02]  /*8cd0*/  LEA.HI.SX32 R36, R12, R119, 0x1c ;  /* 0x000000770c247211 */ /* 0x000fe400078fe2ff */
[----:B------:R-:W-:Y:S02]  /*8ce0*/  ISETP.GE.AND P5, PT, R18, R123, PT ;  /* 0x0000007b1200720c */ /* 0x000fe40003fa6270 */
[----:B------:R-:W-:-:S04]  /*8cf0*/  SHF.R.S32.HI R12, RZ, 0x1f, R36 ;  /* 0x0000001fff0c7819 */ /* 0x000fc80000011424 */
[----:B------:R-:W-:Y:S02]  /*8d00*/  LEA.HI R12, R12, R36, RZ, 0x3 ;  /* 0x000000240c0c7211 */ /* 0x000fe400078f18ff */
[----:B------:R-:W-:Y:S02]  /*8d10*/  SHF.L.U32 R36, R36, 0x3, RZ ;  /* 0x0000000324247819 */ /* 0x000fe400000006ff */
[----:B------:R-:W-:Y:S02]  /*8d20*/  SHF.R.S32.HI R12, RZ, 0x3, R12 ;  /* 0x00000003ff0c7819 */ /* 0x000fe4000001140c */
[----:B------:R-:W-:Y:S02]  /*8d30*/  LOP3.LUT R11, R181, 0x38, R36, 0xf8, !PT ;  /* 0x00000038b50b7812 */ /* 0x000fe400078ef824 */
[----:B------:R-:W-:Y:S01]  /*8d40*/  ISETP.GE.AND P4, PT, R36, R127, PT ;  /* 0x0000007f2400720c */ /* 0x000fe20003f86270 */
[----:B------:R-:W-:Y:S01]  /*8d50*/  IMAD R12, R12, 0x1800, R200 ;  /* 0x000018000c0c7824 */ /* 0x000fe200078e02c8 */
[----:B------:R-:W-:-:S05]  /*8d60*/  LOP3.LUT R11, R11, R13, RZ, 0x3c, !PT ;  /* 0x0000000d0b0b7212 */ /* 0x000fca00078e3cff */
[----:B------:R-:W-:Y:S02]  /*8d70*/  IMAD.IADD R11, R12, 0x1, R11 ;  /* 0x000000010c0b7824 */ /* 0x000fe400078e020b */
[C---:B------:R-:W-:Y:S02]  /*8d80*/  IMAD R12, R17.reuse, 0x4800, R137 ;  /* 0x00004800110c7824 */ /* 0x040fe400078e0289 */
[----:B------:R-:W-:Y:S02]  /*8d90*/  IMAD R28, R17, 0x4800, R11 ;  /* 0x00004800111c7824 */ /* 0x000fe400078e020b */
[--C-:B------:R-:W-:Y:S02]  /*8da0*/  IMAD R12, R12, 0x2, R2.reuse ;  /* 0x000000020c0c7824 */ /* 0x100fe400078e0202 */
[----:B------:R-:W-:Y:S02]  /*8db0*/  IMAD R28, R28, 0x2, R2 ;  /* 0x000000021c1c7824 */ /* 0x000fe400078e0202 */
[----:B------:R-:W-:-:S02]  /*8dc0*/  @!P4 IMAD.WIDE R36, R36, 0x2, R32 ;  /* 0x000000022424c825 */ /* 0x000fc400078e0220 */
        /* <DEDUP_REMOVED lines=32> */
[----:B------:R-:W-:Y:S02]  /*8fd0*/  IMAD.MOV.U32 R13, RZ, RZ, R15 ;  /* 0x000000ffff0d7224 */ /* 0x000fe400078e000f */
[----:B------:R-:W-:Y:S01]  /*8fe0*/  HADD2.F32 R15, -RZ, R31.H0_H0 ;  /* 0x2000001fff0f7230 */ /* 0x000fe20000004100 */
[----:B------:R-:W-:Y:S01]  /*8ff0*/  F2FP.F16.F32.PACK_AB R29, R29, R39 ;  /* 0x000000271d1d723e */ /* 0x000fe200000000ff */
[----:B------:R-:W-:Y:S01]  /*9000*/  HADD2.F32 R42, -RZ, R156.H1_H1 ;  /* 0x3000009cff2a7230 */ /* 0x000fe20000004100 */
[----:B------:R-:W-:Y:S01]  /*9010*/  F2FP.F16.F32.PACK_AB R11, R11, R38 ;  /* 0x000000260b0b723e */ /* 0x000fe200000000ff */
[--C-:B------:R-:W-:Y:S02]  /*9020*/  HADD2.F32 R40, -RZ, R13.reuse.H0_H0 ;  /* 0x2000000dff287230 */ /* 0x100fe40000004100 */
[----:B------:R-:W-:Y:S01]  /*9030*/  FMUL.FTZ R43, R15, R41 ;  /* 0x000000290f2b7220 */ /* 0x000fe20000410000 */
[----:B------:R-:W-:-:S02]  /*9040*/  HADD2.F32 R13, -RZ, R13.H1_H1 ;  /* 0x3000000dff0d7230 */ /* 0x000fc40000004100 */
[----:B------:R-:W-:Y:S02]  /*9050*/  HADD2.F32 R158, -RZ, R158.H0_H0 ;  /* 0x2000009eff9e7230 */ /* 0x000fe40000004100 */
        /* <DEDUP_REMOVED lines=31> */
[----:B------:R-:W-:Y:S01]  /*9250*/  HADD2.F32 R30, -RZ, R30.H1_H1 ;  /* 0x3000001eff1e7230 */ /* 0x000fe20000004100 */
[----:B------:R-:W-:Y:S01]  /*9260*/  F2FP.F16.F32.PACK_AB R13, R13, R40 ;  /* 0x000000280d0d723e */ /* 0x000fe200000000ff */
[-C--:B------:R-:W-:Y:S01]  /*9270*/  FMUL.FTZ R28, R12, R158.reuse ;  /* 0x0000009e0c1c7220 */ /* 0x080fe20000410000 */
[----:B------:R-:W-:Y:S01]  /*9280*/  FMUL.FTZ R158, R15, R158 ;  /* 0x0000009e0f9e7220 */ /* 0x000fe20000410000 */
[----:B------:R-:W-:-:S02]  /*9290*/  F2FP.F16.F32.PACK_AB R72, R72, R159 ;  /* 0x0000009f4848723e */ /* 0x000fc400000000ff */
[-C--:B------:R-:W-:Y:S01]  /*92a0*/  FFMA.FTZ R28, R15, R156.reuse, -R28 ;  /* 0x0000009c0f1c7223 */ /* 0x080fe2000001081c */
        /* <DEDUP_REMOVED lines=9> */
[----:B------:R-:W-:Y:S01]  /*9340*/  MOV R12, R13 ;  /* 0x0000000d000c7202 */ /* 0x000fe20000000f00 */
[----:B------:R-:W-:Y:S02]  /*9350*/  IMAD.MOV.U32 R13, RZ, RZ, R29 ;  /* 0x000000ffff0d7224 */ /* 0x000fe400078e001d */
[----:B------:R-:W-:Y:S02]  /*9360*/  IMAD.MOV.U32 R29, RZ, RZ, R11 ;  /* 0x000000ffff1d7224 */ /* 0x000fe400078e000b */
[----:B------:R-:W-:-:S07]  /*9370*/  IMAD.MOV.U32 R30, RZ, RZ, R74 ;  /* 0x000000ffff1e7224 */ /* 0x000fce00078e004a */
.L_x_1648:
[----:B------:R-:W-:Y:S05]  /*9380*/  BSYNC B2 ;  /* 0x0000000000027941 */ /* 0x000fea0003800000 */
.L_x_1647:
[----:B0-----:R0:W-:Y:S04]  /*9390*/  ST.E.128 desc[UR60][R34.64], R12 ;  /* 0x0000000c22007985 */ /* 0x0011e8000c101d3c */
[----:B-1----:R0:W-:Y:S02]  /*93a0*/  @!P4 ST.E.128 desc[UR60][R36.64], R28 ;  /* 0x0000001c2400c985 */ /* 0x0021e4000c101d3c */
.L_x_1646:
[----:B------:R-:W-:Y:S05]  /*93b0*/  BSYNC B1 ;  /* 0x0000000000017941 */ /* 0x000fea0003800000 */
.L_x_1645:
[----:B------:R-:W-:Y:S01]  /*93c0*/  ISETP.NE.AND P4, PT, R20, RZ, PT ;  /* 0x000000ff1400720c */ /* 0x000fe20003f85270 */
[----:B------:R-:W-:-:S12]  /*93d0*/  BSSY B1, `(.L_x_1649) ;  /* 0x0000073000017945 */ /* 0x000fd80003800000 */
[----:B------:R-:W-:Y:S05]  /*93e0*/  @!P4 BRA `(.L_x_1650) ;  /* 0x0000000400c4c947 */ /* 0x000fea0003800000 */
[----:B---3--:R-:W-:Y:S01]  /*93f0*/  SEL R11, R124, R131, !P2 ;  /* 0x000000837c0b7207 */ /* 0x008fe20005000000 */
[----:B------:R-:W-:Y:S01]  /*9400*/  BSSY B2, `(.L_x_1651) ;  /* 0x000006d000027945 */ /* 0x000fe20003800000 */
[----:B0-----:R-:W-:Y:S02]  /*9410*/  SHF.R.U32.HI R14, RZ, 0x3, R181 ;  /* 0x00000003ff0e7819 */ /* 0x001fe400000116b5 */
[----:B----4-:R-:W-:Y:S02]  /*9420*/  SHF.R.S32.HI R12, RZ, 0x1f, R11 ;  /* 0x0000001fff0c7819 */ /* 0x010fe4000001140b */
[C---:B------:R-:W-:Y:S02]  /*9430*/  LEA R34, P5, R5.reuse, R117, 0x1 ;  /* 0x0000007505227211 */ /* 0x040fe400078a08ff */
[----:B------:R-:W-:Y:S02]  /*9440*/  LEA.HI R11, R12, R11, RZ, 0x4 ;  /* 0x0000000b0c0b7211 */ /* 0x000fe400078f20ff */
[----:B------:R-:W-:-:S02]  /*9450*/  LEA.HI.X R35, R5, R116, R110, 0x1, P5 ;  /* 0x0000007405237211 */ /* 0x000fc400028f0c6e */
[----:B------:R-:W-:Y:S02]  /*9460*/  LEA.HI.SX32 R11, R11, R118, 0x1c ;  /* 0x000000760b0b7211 */ /* 0x000fe400078fe2ff */
[----:B------:R-:W-:Y:S02]  /*9470*/  ISETP.GE.AND P5, PT, R167, R123, PT ;  /* 0x0000007ba700720c */ /* 0x000fe40003fa6270 */
[----:B------:R-:W-:Y:S02]  /*9480*/  SHF.R.S32.HI R12, RZ, 0x1f, R11 ;  /* 0x0000001fff0c7819 */ /* 0x000fe4000001140b */
[----:B------:R-:W-:Y:S02]  /*9490*/  SHF.L.U32 R36, R11, 0x3, RZ ;  /* 0x000000030b247819 */ /* 0x000fe400000006ff */
[----:B------:R-:W-:Y:S02]  /*94a0*/  LEA.HI R12, R12, R11, RZ, 0x3 ;  /* 0x0000000b0c0c7211 */ /* 0x000fe400078f18ff */
[----:B------:R-:W-:-:S02]  /*94b0*/  LOP3.LUT R11, R181, 0x38, R36, 0xf8, !PT ;  /* 0x00000038b50b7812 */ /* 0x000fc400078ef824 */
[----:B------:R-:W-:Y:S02]  /*94c0*/  SHF.R.S32.HI R13, RZ, 0x3, R12 ;  /* 0x00000003ff0d7819 */ /* 0x000fe4000001140c */
[----:B------:R-:W-:Y:S02]  /*94d0*/  LOP3.LUT R11, R11, R14, RZ, 0x3c, !PT ;  /* 0x0000000e0b0b7212 */ /* 0x000fe400078e3cff */
[----:B------:R-:W-:Y:S01]  /*94e0*/  ISETP.GE.AND P4, PT, R36, R127, PT ;  /* 0x0000007f2400720c */ /* 0x000fe20003f86270 */
[----:B------:R-:W-:-:S04]  /*94f0*/  IMAD R12, R13, 0x1800, R200 ;  /* 0x000018000d0c7824 */ /* 0x000fc800078e02c8 */
[----:B------:R-:W-:Y:S02]  /*9500*/  IMAD.IADD R12, R12, 0x1, R11 ;  /* 0x000000010c0c7824 */ /* 0x000fe400078e020b */
[C---:B------:R-:W-:Y:S02]  /*9510*/  IMAD R11, R17.reuse, 0x4800, R135 ;  /* 0x00004800110b7824 */ /* 0x040fe400078e0287 */
[----:B------:R-:W-:Y:S02]  /*9520*/  IMAD R13, R17, 0x4800, R12 ;  /* 0x00004800110d7824 */ /* 0x000fe400078e020c */
[--C-:B------:R-:W-:Y:S02]  /*9530*/  IMAD R11, R11, 0x2, R2.reuse ;  /* 0x000000020b0b7824 */ /* 0x100fe400078e0202 */
[----:B------:R-:W-:Y:S02]  /*9540*/  IMAD R28, R13, 0x2, R2 ;  /* 0x000000020d1c7824 */ /* 0x000fe400078e0202 */
[----:B------:R-:W-:Y:S01]  /*9550*/  @!P4 IMAD.WIDE R36, R36, 0x2, R32 ;  /* 0x000000022424c825 */ /* 0x000fe200078e0220 */
[----:B------:R0:W1:Y:S04]  /*9560*/  LDS.128 R12, [R11+0x18400] ;  /* 0x018400000b0c7984 */ /* 0x0000680000000c00 */
[----:B------:R-:W2:Y:S01]  /*9570*/  LDS.128 R28, [R28+0x18400] ;  /* 0x018400001c1c7984 */ /* 0x000ea20000000c00 */
[----:B------:R-:W-:Y:S05]  /*9580*/  @P5 BRA `(.L_x_1652) ;  /* 0x0000000400505947 */ /* 0x000fea0003800000 */
[--C-:B------:R-:W-:Y:S01]  /*9590*/  SHF.R.U64 R38, R68, 0x10, R69.reuse ;  /* 0x0000001044267819 */ /* 0x100fe20000001245 */
[--C-:B--2---:R-:W-:Y:S01]  /*95a0*/  HADD2.F32 R43, -RZ, R29.reuse.H0_H0 ;  /* 0x2000001dff2b7230 */ /* 0x104fe20000004100 */
[----:B------:R-:W-:Y:S01]  /*95b0*/  SHF.R.U32.HI R68, RZ, 0x10, R69 ;  /* 0x00000010ff447819 */ /* 0x000fe20000011645 */
[----:B------:R-:W-:Y:S01]  /*95c0*/  HADD2.F32 R44, -RZ, R29.H1_H1 ;  /* 0x3000001dff2c7230 */ /* 0x000fe20000004100 */
[--C-:B0-----:R-:W-:Y:S01]  /*95d0*/  SHF.R.U64 R11, R56, 0x10, R57.reuse ;  /* 0x00000010380b7819 */ /* 0x101fe20000001239 */
[----:B------:R-:W-:Y:S01]  /*95e0*/  HADD2.F32 R42, -RZ, R155.H1_H1 ;  /* 0x3000009bff2a7230 */ /* 0x000fe20000004100 */
[----:B------:R-:W-:Y:S01]  /*95f0*/  SHF.R.U32.HI R56, RZ, 0x10, R57 ;  /* 0x00000010ff387819 */ /* 0x000fe20000011639 */
[--C-:B-1----:R-:W-:Y:S01]  /*9600*/  HADD2.F32 R29, -RZ, R13.reuse.H0_H0 ;  /* 0x2000000dff1d7230 */ /* 0x102fe20000004100 */
[----:B------:R-:W-:Y:S01]  /*9610*/  SHF.R.U64 R40, R70, 0x10, R71 ;  /* 0x0000001046287819 */ /* 0x000fe20000001247 */
[----:B------:R-:W-:Y:S02]  /*9620*/  HADD2.F32 R68, -RZ, R68.H0_H0 ;  /* 0x20000044ff447230 */ /* 0x000fe40000004100 */
[----:B------:R-:W-:Y:S01]  /*9630*/  FMUL.FTZ R45, R43, R42 ;  /* 0x0000002a2b2d7220 */ /* 0x000fe20000410000 */
[----:B------:R-:W-:-:S02]  /*9640*/  HADD2.F32 R13, -RZ, R13.H1_H1 ;  /* 0x3000000dff0d7230 */ /* 0x000fc40000004100 */
[----:B------:R-:W-:Y:S01]  /*9650*/  FMUL.FTZ R46, R29, R42 ;  /* 0x0000002a1d2e7220 */ /* 0x000fe20000410000 */
[----:B------:R-:W-:Y:S02]  /*9660*/  HADD2.F32 R56, -RZ, R56.H0_H0 ;  /* 0x20000038ff387230 */ /* 0x000fe40000004100 */
[-C--:B------:R-:W-:Y:S01]  /*9670*/  FMUL.FTZ R42, R44, R68.reuse ;  /* 0x000000442c2a7220 */ /* 0x080fe20000410000 */
[----:B------:R-:W-:Y:S01]  /*9680*/  SHF.R.U32.HI R70, RZ, 0x10, R71 ;  /* 0x00000010ff467819 */ /* 0x000fe20000011647 */
[C---:B------:R-:W-:Y:S01]  /*9690*/  FMUL.FTZ R68, R13.reuse, R68 ;  /* 0x000000440d447220 */ /* 0x040fe20000410000 */
[----:B------:R-:W-:Y:S02]  /*96a0*/  HADD2.F32 R41, -RZ, R147.H1_H1 ;  /* 0x30000093ff297230 */ /* 0x000fe40000004100 */
[-C--:B------:R-:W-:Y:S01]  /*96b0*/  FFMA.FTZ R42, R13, R56.reuse, -R42 ;  /* 0x000000380d2a7223 */ /* 0x080fe2000001082a */
[--C-:B------:R-:W-:Y:S01]  /*96c0*/  SHF.R.U64 R39, R58, 0x10, R59.reuse ;  /* 0x000000103a277819 */ /* 0x100fe2000000123b */
[----:B------:R-:W-:Y:S01]  /*96d0*/  FFMA.FTZ R13, R44, R56, R68 ;  /* 0x000000382c0d7223 */ /* 0x000fe20000010044 */
[----:B------:R-:W-:Y:S01]  /*96e0*/  SHF.R.U32.HI R58, RZ, 0x10, R59 ;  /* 0x00000010ff3a7819 */ /* 0x000fe2000001163b */
[----:B------:R-:W-:-:S02]  /*96f0*/  HADD2.F32 R44, -RZ, R31.H0_H0 ;  /* 0x2000001fff2c7230 */ /* 0x000fc40000004100 */
[-C--:B------:R-:W-:Y:S01]  /*9700*/  FFMA.FTZ R45, R29, R41.reuse, -R45 ;  /* 0x000000291d2d7223 */ /* 0x080fe2000001082d */
[----:B------:R-:W-:Y:S02]  /*9710*/  HADD2.F32 R31, -RZ, R31.H1_H1 ;  /* 0x3000001fff1f7230 */ /* 0x000fe40000004100 */
[----:B------:R-:W-:Y:S01]  /*9720*/  FFMA.FTZ R46, R43, R41, R46 ;  /* 0x000000292b2e7223 */ /* 0x000fe2000001002e */
[----:B------:R-:W-:Y:S02]  /*9730*/  HADD2.F32 R70, -RZ, R70.H0_H0 ;  /* 0x20000046ff467230 */ /* 0x000fe40000004100 */
[----:B------:R-:W-:Y:S01]  /*9740*/  HADD2.F32 R41, -RZ, R148.H1_H1 ;  /* 0x30000094ff297230 */ /* 0x000fe20000004100 */
[----:B------:R-:W-:Y:S01]  /*9750*/  F2FP.F16.F32.PACK_AB R42, R42, R45 ;  /* 0x0000002d2a2a723e */ /* 0x000fe200000000ff */
[--C-:B------:R-:W-:Y:S02]  /*9760*/  HADD2.F32 R48, -RZ, R15.reuse.H0_H0 ;  /* 0x2000000fff307230 */ /* 0x100fe40000004100 */
[----:B------:R-:W-:Y:S01]  /*9770*/  FMUL.FTZ R50, R31, R70 ;  /* 0x000000461f327220 */ /* 0x000fe20000410000 */
[----:B------:R-:W-:-:S02]  /*9780*/  HADD2.F32 R15, -RZ, R15.H1_H1 ;  /* 0x3000000fff0f7230 */ /* 0x000fc40000004100 */
[-C--:B------:R-:W-:Y:S01]  /*9790*/  FMUL.FTZ R43, R44, R41.reuse ;  /* 0x000000292c2b7220 */ /* 0x080fe20000410000 */
[----:B------:R-:W-:Y:S02]  /*97a0*/  HADD2.F32 R58, -RZ, R58.H0_H0 ;  /* 0x2000003aff3a7230 */ /* 0x000fe40000004100 */
[----:B------:R-:W-:Y:S01]  /*97b0*/  FMUL.FTZ R41, R48, R41 ;  /* 0x0000002930297220 */ /* 0x000fe20000410000 */
[----:B------:R-:W-:Y:S02]  /*97c0*/  HADD2.F32 R29, -RZ, R146.H1_H1 ;  /* 0x30000092ff1d7230 */ /* 0x000fe40000004100 */
[C---:B------:R-:W-:Y:S01]  /*97d0*/  FMUL.FTZ R70, R15.reuse, R70 ;  /* 0x000000460f467220 */ /* 0x040fe20000410000 */
[----:B------:R-:W-:Y:S02]  /*97e0*/  HADD2.F32 R56, -RZ, R38.H0_H0 ;  /* 0x20000026ff387230 */ /* 0x000fe40000004100 */
[----:B------:R-:W-:Y:S01]  /*97f0*/  FFMA.FTZ R50, R15, R58, -R50 ;  /* 0x0000003a0f327223 */ /* 0x000fe20000010832 */
[----:B------:R-:W-:-:S02]  /*9800*/  HADD2.F32 R15, -RZ, R28.H1_H1 ;  /* 0x3000001cff0f7230 */ /* 0x000fc40000004100 */
[-C--:B------:R-:W-:Y:S01]  /*9810*/  FFMA.FTZ R43, R48, R29.reuse, -R43 ;  /* 0x0000001d302b7223 */ /* 0x080fe2000001082b */
[----:B------:R-:W-:Y:S02]  /*9820*/  HADD2.F32 R155, -RZ, R155.H0_H0 ;  /* 0x2000009bff9b7230 */ /* 0x000fe40000004100 */
[----:B------:R-:W-:Y:S01]  /*9830*/  FFMA.FTZ R41, R44, R29, R41 ;  /* 0x0000001d2c297223 */ /* 0x000fe20000010029 */
[----:B------:R-:W-:Y:S02]  /*9840*/  HADD2.F32 R38, -RZ, R28.H0_H0 ;  /* 0x2000001cff267230 */ /* 0x000fe40000004100 */
[----:B------:R-:W-:Y:S01]  /*9850*/  FMUL.FTZ R28, R15, R56 ;  /* 0x000000380f1c7220 */ /* 0x000fe20000410000 */
[--C-:B------:R-:W-:Y:S02]  /*9860*/  HADD2.F32 R48, -RZ, R12.reuse.H0_H0 ;  /* 0x2000000cff307230 */ /* 0x100fe40000004100 */
[----:B------:R-:W-:Y:S01]  /*9870*/  FFMA.FTZ R70, R31, R58, R70 ;  /* 0x0000003a1f467223 */ /* 0x000fe20000010046 */
[----:B------:R-:W-:Y:S01]  /*9880*/  HADD2.F32 R29, -RZ, R12.H1_H1 ;  /* 0x3000000cff1d7230 */ /* 0x000fe20000004100 */
[----:B------:R-:W-:Y:S01]  /*9890*/  F2FP.F16.F32.PACK_AB R43, R50, R43 ;  /* 0x0000002b322b723e */ /* 0x000fe200000000ff */
[----:B------:R-:W-:-:S02]  /*98a0*/  HADD2.F32 R44, -RZ, R11.H0_H0 ;  /* 0x2000000bff2c7230 */ /* 0x000fc40000004100 */
[-C--:B------:R-:W-:Y:S01]  /*98b0*/  FMUL.FTZ R11, R38, R155.reuse ;  /* 0x0000009b260b7220 */ /* 0x080fe20000410000 */
[----:B------:R-:W-:Y:S02]  /*98c0*/  HADD2.F32 R147, -RZ, R147.H0_H0 ;  /* 0x20000093ff937230 */ /* 0x000fe40000004100 */
[----:B------:R-:W-:Y:S01]  /*98d0*/  FMUL.FTZ R155, R48, R155 ;  /* 0x0000009b309b7220 */ /* 0x000fe20000410000 */
[C---:B------:R-:W-:Y:S01]  /*98e0*/  FMUL.FTZ R56, R29.reuse, R56 ;  /* 0x000000381d387220 */ /* 0x040fe20000410000 */
[----:B------:R-:W-:Y:S01]  /*98f0*/  FFMA.FTZ R28, R29, R44, -R28 ;  /* 0x0000002c1d1c7223 */ /* 0x000fe2000001081c */
[----:B------:R-:W-:Y:S02]  /*9900*/  HADD2.F32 R29, -RZ, R30.H0_H0 ;  /* 0x2000001eff1d7230 */ /* 0x000fe40000004100 */
[-C--:B------:R-:W-:Y:S01]  /*9910*/  FFMA.FTZ R12, R38, R147.reuse, R155 ;  /* 0x00000093260c7223 */ /* 0x080fe2000001009b */
[----:B------:R-:W-:Y:S02]  /*9920*/  HADD2.F32 R148, -RZ, R148.H0_H0 ;  /* 0x20000094ff947230 */ /* 0x000fe40000004100 */
[----:B------:R-:W-:Y:S01]  /*9930*/  FFMA.FTZ R11, R48, R147, -R11 ;  /* 0x00000093300b7223 */ /* 0x000fe2000001080b */
[----:B------:R-:W-:-:S02]  /*9940*/  HADD2.F32 R47, -RZ, R40.H0_H0 ;  /* 0x20000028ff2f7230 */ /* 0x000fc40000004100 */
[----:B------:R-:W-:Y:S01]  /*9950*/  FFMA.FTZ R15, R15, R44, R56 ;  /* 0x0000002c0f0f7223 */ /* 0x000fe20000010038 */
[----:B------:R-:W-:Y:S01]  /*9960*/  HADD2.F32 R30, -RZ, R30.H1_H1 ;  /* 0x3000001eff1e7230 */ /* 0x000fe20000004100 */
[----:B------:R-:W-:Y:S01]  /*9970*/  F2FP.F16.F32.PACK_AB R46, R13, R46 ;  /* 0x0000002e0d2e723e */ /* 0x000fe200000000ff */
[--C-:B------:R-:W-:Y:S01]  /*9980*/  HADD2.F32 R31, -RZ, R14.reuse.H0_H0 ;  /* 0x2000000eff1f7230 */ /* 0x100fe20000004100 */
[----:B------:R-:W-:Y:S01]  /*9990*/  F2FP.F16.F32.PACK_AB R11, R28, R11 ;  /* 0x0000000b1c0b723e */ /* 0x000fe200000000ff */
[----:B------:R-:W-:Y:S02]  /*99a0*/  HADD2.F32 R38, -RZ, R14.H1_H1 ;  /* 0x3000000eff267230 */ /* 0x000fe40000004100 */
[----:B------:R-:W-:Y:S01]  /*99b0*/  FMUL.FTZ R14, R29, R148 ;  /* 0x000000941d0e7220 */ /* 0x000fe20000410000 */
[----:B------:R-:W-:Y:S02]  /*99c0*/  HADD2.F32 R146, -RZ, R146.H0_H0 ;  /* 0x20000092ff927230 */ /* 0x000fe40000004100 */
[----:B------:R-:W-:Y:S01]  /*99d0*/  FMUL.FTZ R49, R30, R47 ;  /* 0x0000002f1e317220 */ /* 0x000fe20000410000 */
[----:B------:R-:W-:-:S02]  /*99e0*/  HADD2.F32 R39, -RZ, R39.H0_H0 ;  /* 0x20000027ff277230 */ /* 0x000fc40000004100 */
[C---:B------:R-:W-:Y:S01]  /*99f0*/  FMUL.FTZ R148, R31.reuse, R148 ;  /* 0x000000941f947220 */ /* 0x040fe20000410000 */
[----:B------:R-:W-:Y:S01]  /*9a00*/  FMUL.FTZ R47, R38, R47 ;  /* 0x0000002f262f7220 */ /* 0x000fe20000410000 */
[----:B------:R-:W-:Y:S01]  /*9a10*/  FFMA.FTZ R14, R31, R146, -R14 ;  /* 0x000000921f0e7223 */ /* 0x000fe2000001080e */
[----:B------:R-:W-:Y:S01]  /*9a20*/  F2FP.F16.F32.PACK_AB R28, R15, R12 ;  /* 0x0000000c0f1c723e */ /* 0x000fe200000000ff */
[----:B------:R-:W-:Y:S01]  /*9a30*/  FFMA.FTZ R29, R29, R146, R148 ;  /* 0x000000921d1d7223 */ /* 0x000fe20000010094 */
[-C--:B------:R-:W-:Y:S01]  /*9a40*/  FFMA.FTZ R30, R30, R39.reuse, R47 ;  /* 0x000000271e1e7223 */ /* 0x080fe2000001002f */
[----:B------:R-:W-:Y:S01]  /*9a50*/  FFMA.FTZ R49, R38, R39, -R49 ;  /* 0x0000002726317223 */ /* 0x000fe20000010831 */
[----:B------:R-:W-:Y:S01]  /*9a60*/  F2FP.F16.F32.PACK_AB R31, R70, R41 ;  /* 0x00000029461f723e */ /* 0x000fe200000000ff */
[----:B------:R-:W-:Y:S02]  /*9a70*/  IMAD.MOV.U32 R12, RZ, RZ, R11 ;  /* 0x000000ffff0c7224 */ /* 0x000fe400078e000b */
[----:B------:R-:W-:Y:S01]  /*9a80*/  F2FP.F16.F32.PACK_AB R30, R30, R29 ;  /* 0x0000001d1e1e723e */ /* 0x000fe200000000ff */
[----:B------:R-:W-:Y:S01]  /*9a90*/  IMAD.MOV.U32 R13, RZ, RZ, R42 ;  /* 0x000000ffff0d7224 */ /* 0x000fe200078e002a */
[----:B------:R-:W-:Y:S01]  /*9aa0*/  F2FP.F16.F32.PACK_AB R14, R49, R14 ;  /* 0x0000000e310e723e */ /* 0x000fe200000000ff */
[----:B------:R-:W-:Y:S01]  /*9ab0*/  IMAD.MOV.U32 R15, RZ, RZ, R43 ;  /* 0x000000ffff0f7224 */ /* 0x000fe200078e002b */
[----:B------:R-:W-:-:S07]  /*9ac0*/  MOV R29, R46 ;  /* 0x0000002e001d7202 */ /* 0x000fce0000000f00 */
.L_x_1652:
[----:B------:R-:W-:Y:S05]  /*9ad0*/  BSYNC B2 ;  /* 0x0000000000027941 */ /* 0x000fea0003800000 */
.L_x_1651:
[----:B-1----:R1:W-:Y:S04]  /*9ae0*/  ST.E.128 desc[UR60][R34.64], R12 ;  /* 0x0000000c22007985 */ /* 0x0023e8000c101d3c */
[----:B--2---:R1:W-:Y:S02]  /*9af0*/  @!P4 ST.E.128 desc[UR60][R36.64], R28 ;  /* 0x0000001c2400c985 */ /* 0x0043e4000c101d3c */
.L_x_1650:
[----:B------:R-:W-:Y:S05]  /*9b00*/  BSYNC B1 ;  /* 0x0000000000017941 */ /* 0x000fea0003800000 */
.L_x_1649:
[----:B------:R-:W-:-:S13]  /*9b10*/  ISETP.NE.AND P4, PT, R21, RZ, PT ;  /* 0x000000ff1500720c */ /* 0x000fda0003f85270 */
[----:B------:R-:W-:Y:S05]  /*9b20*/  @!P4 BRA `(.L_x_1601) ;  /* 0x0000000c00a4c947 */ /* 0x000fea0003800000 */
[----:B------:R-:W-:Y:S01]  /*9b30*/  SEL R131, R124, R131, !P1 ;  /* 0x000000837c837207 */ /* 0x000fe20004800000 */
[----:B------:R-:W-:Y:S01]  /*9b40*/  BSSY B1, `(.L_x_1653) ;  /* 0x000006c000017945 */ /* 0x000fe20003800000 */
[----:B01----:R-:W-:Y:S02]  /*9b50*/  SHF.R.U32.HI R14, RZ, 0x3, R181 ;  /* 0x00000003ff0e7819 */ /* 0x003fe400000116b5 */
[----:B---34-:R-:W-:Y:S02]  /*9b60*/  SHF.R.S32.HI R12, RZ, 0x1f, R131 ;  /* 0x0000001fff0c7819 */ /* 0x018fe40000011483 */
[----:B------:R-:W-:Y:S02]  /*9b70*/  ISETP.GE.AND P5, PT, R168, R123, PT ;  /* 0x0000007ba800720c */ /* 0x000fe40003fa6270 */
[----:B------:R-:W-:Y:S02]  /*9b80*/  LEA.HI R12, R12, R131, RZ, 0x4 ;  /* 0x000000830c0c7211 */ /* 0x000fe400078f20ff */
[----:B------:R-:W-:-:S02]  /*9b90*/  LEA R34, P4, R6, R117, 0x1 ;  /* 0x0000007506227211 */ /* 0x000fc400078808ff */
[----:B------:R-:W-:Y:S02]  /*9ba0*/  LEA.HI.SX32 R12, R12, R113, 0x1c ;  /* 0x000000710c0c7211 */ /* 0x000fe400078fe2ff */
[----:B------:R-:W-:Y:S02]  /*9bb0*/  LEA.HI.X R35, R6, R116, R109, 0x1, P4 ;  /* 0x0000007406237211 */ /* 0x000fe400020f0c6d */
[----:B------:R-:W-:Y:S01]  /*9bc0*/  SHF.R.S32.HI R11, RZ, 0x1f, R12 ;  /* 0x0000001fff0b7819 */ /* 0x000fe2000001140c */
[----:B------:R-:W-:-:S03]  /*9bd0*/  IMAD.SHL.U32 R36, R12, 0x8, RZ ;  /* 0x000000080c247824 */ /* 0x000fc600078e00ff */
[----:B------:R-:W-:-:S04]  /*9be0*/  LEA.HI R11, R11, R12, RZ, 0x3 ;  /* 0x0000000c0b0b7211 */ /* 0x000fc800078f18ff */
[----:B------:R-:W-:Y:S02]  /*9bf0*/  SHF.R.S32.HI R13, RZ, 0x3, R11 ;  /* 0x00000003ff0d7819 */ /* 0x000fe4000001140b */
[----:B------:R-:W-:-:S03]  /*9c00*/  LOP3.LUT R11, R181, 0x38, R36, 0xf8, !PT ;  /* 0x00000038b50b7812 */ /* 0x000fc600078ef824 */
[----:B------:R-:W-:Y:S01]  /*9c10*/  IMAD R12, R13, 0x1800, R200 ;  /* 0x000018000d0c7824 */ /* 0x000fe200078e02c8 */
[----:B------:R-:W-:-:S05]  /*9c20*/  LOP3.LUT R11, R11, R14, RZ, 0x3c, !PT ;  /* 0x0000000e0b0b7212 */ /* 0x000fca00078e3cff */
[----:B------:R-:W-:Y:S02]  /*9c30*/  IMAD.IADD R12, R12, 0x1, R11 ;  /* 0x000000010c0c7824 */ /* 0x000fe400078e020b */
[C---:B------:R-:W-:Y:S02]  /*9c40*/  IMAD R11, R17.reuse, 0x4800, R134 ;  /* 0x00004800110b7824 */ /* 0x040fe400078e0286 */
[----:B------:R-:W-:Y:S02]  /*9c50*/  IMAD R13, R17, 0x4800, R12 ;  /* 0x00004800110d7824 */ /* 0x000fe400078e020c */
[--C-:B------:R-:W-:Y:S02]  /*9c60*/  IMAD R11, R11, 0x2, R2.reuse ;  /* 0x000000020b0b7824 */ /* 0x100fe400078e0202 */
[----:B------:R-:W-:-:S03]  /*9c70*/  IMAD R28, R13, 0x2, R2 ;  /* 0x000000020d1c7824 */ /* 0x000fc600078e0202 */
[----:B------:R0:W1:Y:S04]  /*9c80*/  LDS.128 R12, [R11+0x18400] ;  /* 0x018400000b0c7984 */ /* 0x0000680000000c00 */
[----:B------:R-:W2:Y:S01]  /*9c90*/  LDS.128 R28, [R28+0x18400] ;  /* 0x018400001c1c7984 */ /* 0x000ea20000000c00 */
[----:B------:R-:W-:Y:S05]  /*9ca0*/  @P5 BRA `(.L_x_1654) ;  /* 0x0000000400545947 */ /* 0x000fea0003800000 */
[----:B------:R-:W-:Y:S01]  /*9cb0*/  SHF.R.U32.HI R45, RZ, 0x10, R65 ;  /* 0x00000010ff2d7819 */ /* 0x000fe20000011641 */
[----:B--2---:R-:W-:Y:S01]  /*9cc0*/  IMAD.MOV.U32 R41, RZ, RZ, R31 ;  /* 0x000000ffff297224 */ /* 0x004fe200078e001f */
[----:B------:R-:W-:Y:S01]  /*9cd0*/  MOV R40, R29 ;  /* 0x0000001d00287202 */ /* 0x000fe20000000f00 */
[----:B-1----:R-:W-:Y:S01]  /*9ce0*/  IMAD.MOV.U32 R29, RZ, RZ, R15 ;  /* 0x000000ffff1d7224 */ /* 0x002fe200078e000f */
[----:B------:R-:W-:Y:S01]  /*9cf0*/  SHF.R.U32.HI R43, RZ, 0x10, R53 ;  /* 0x00000010ff2b7819 */ /* 0x000fe20000011635 */
[----:B------:R-:W-:Y:S01]  /*9d00*/  HADD2.F32 R45, -RZ, R45.H0_H0 ;  /* 0x2000002dff2d7230 */ /* 0x000fe20000004100 */
[--C-:B------:R-:W-:Y:S01]  /*9d10*/  SHF.R.U64 R39, R66, 0x10, R67.reuse ;  /* 0x0000001042277819 */ /* 0x100fe20000001243 */
[--C-:B------:R-:W-:Y:S01]  /*9d20*/  HADD2.F32 R31, -RZ, R40.reuse.H0_H0 ;  /* 0x20000028ff1f7230 */ /* 0x100fe20000004100 */
[----:B------:R-:W-:Y:S01]  /*9d30*/  SHF.R.U32.HI R66, RZ, 0x10, R67 ;  /* 0x00000010ff427819 */ /* 0x000fe20000011643 */
[----:B------:R-:W-:Y:S01]  /*9d40*/  HADD2.F32 R42, -RZ, R40.H1_H1 ;  /* 0x30000028ff2a7230 */ /* 0x000fe20000004100 */
[--C-:B------:R-:W-:Y:S01]  /*9d50*/  SHF.R.U64 R37, R54, 0x10, R55.reuse ;  /* 0x0000001036257819 */ /* 0x100fe20000001237 */
[----:B------:R-:W-:Y:S01]  /*9d60*/  HADD2.F32 R46, -RZ, R145.H1_H1 ;  /* 0x30000091ff2e7230 */ /* 0x000fe20000004100 */
[----:B------:R-:W-:Y:S01]  /*9d70*/  SHF.R.U32.HI R54, RZ, 0x10, R55 ;  /* 0x00000010ff367819 */ /* 0x000fe20000011637 */
[----:B------:R-:W-:-:S02]  /*9d80*/  HADD2.F32 R40, -RZ, R13.H1_H1 ;  /* 0x3000000dff287230 */ /* 0x000fc40000004100 */
[-C--:B------:R-:W-:Y:S01]  /*9d90*/  FMUL.FTZ R47, R42, R45.reuse ;  /* 0x0000002d2a2f7220 */ /* 0x080fe20000410000 */
[----:B------:R-:W-:Y:S02]  /*9da0*/  HADD2.F32 R15, -RZ, R13.H0_H0 ;  /* 0x2000000dff0f7230 */ /* 0x000fe40000004100 */
[-C--:B------:R-:W-:Y:S01]  /*9db0*/  FMUL.FTZ R48, R31, R46.reuse ;  /* 0x0000002e1f307220 */ /* 0x080fe20000410000 */
[----:B------:R-:W-:Y:S02]  /*9dc0*/  HADD2.F32 R44, -RZ, R143.H1_H1 ;  /* 0x3000008fff2c7230 */ /* 0x000fe40000004100 */
[----:B------:R-:W-:Y:S01]  /*9dd0*/  FMUL.FTZ R45, R40, R45 ;  /* 0x0000002d282d7220 */ /* 0x000fe20000410000 */
[----:B------:R-:W-:Y:S02]  /*9de0*/  HADD2.F32 R43, -RZ, R43.H0_H0 ;  /* 0x2000002bff2b7230 */ /* 0x000fe40000004100 */
[----:B------:R-:W-:Y:S01]  /*9df0*/  FMUL.FTZ R46, R15, R46 ;  /* 0x0000002e0f2e7220 */ /* 0x000fe20000410000 */
[----:B------:R-:W-:-:S02]  /*9e00*/  HADD2.F32 R66, -RZ, R66.H0_H0 ;  /* 0x20000042ff427230 */ /* 0x000fc40000004100 */
[-C--:B------:R-:W-:Y:S01]  /*9e10*/  FFMA.FTZ R13, R15, R44.reuse, -R48 ;  /* 0x0000002c0f0d7223 */ /* 0x080fe20000010830 */
[----:B------:R-:W-:Y:S02]  /*9e20*/  HADD2.F32 R48, -RZ, R144.H1_H1 ;  /* 0x30000090ff307230 */ /* 0x000fe40000004100 */
[-C--:B------:R-:W-:Y:S01]  /*9e30*/  FFMA.FTZ R40, R40, R43.reuse, -R47 ;  /* 0x0000002b28287223 */ /* 0x080fe2000001082f */
[----:B------:R-:W-:Y:S01]  /*9e40*/  FFMA.FTZ R42, R42, R43, R45 ;  /* 0x0000002b2a2a7223 */ /* 0x000fe2000001002d */
[----:B------:R-:W-:Y:S01]  /*9e50*/  FFMA.FTZ R15, R31, R44, R46 ;  /* 0x0000002c1f0f7223 */ /* 0x000fe2000001002e */
[--C-:B------:R-:W-:Y:S01]  /*9e60*/  HADD2.F32 R43, -RZ, R41.reuse.H0_H0 ;  /* 0x20000029ff2b7230 */ /* 0x100fe20000004100 */
[----:B------:R-:W-:Y:S01]  /*9e70*/  SHF.R.U64 R38, R64, 0x10, R65 ;  /* 0x0000001040267819 */ /* 0x000fe20000001241 */
[----:B------:R-:W-:Y:S01]  /*9e80*/  HADD2.F32 R41, -RZ, R41.H1_H1 ;  /* 0x30000029ff297230 */ /* 0x000fe20000004100 */
[----:B0-----:R-:W-:Y:S01]  /*9e90*/  SHF.R.U64 R11, R52, 0x10, R53 ;  /* 0x00000010340b7819 */ /* 0x001fe20000001235 */
[----:B------:R-:W-:-:S02]  /*9ea0*/  HADD2.F32 R31, -RZ, R29.H0_H0 ;  /* 0x2000001dff1f7230 */ /* 0x000fc40000004100 */
[----:B------:R-:W-:Y:S01]  /*9eb0*/  FMUL.FTZ R50, R43, R48 ;  /* 0x000000302b327220 */ /* 0x000fe20000410000 */
[----:B------:R-:W-:Y:S02]  /*9ec0*/  HADD2.F32 R44, -RZ, R29.H1_H1 ;  /* 0x3000001dff2c7230 */ /* 0x000fe40000004100 */
[----:B------:R-:W-:Y:S01]  /*9ed0*/  FMUL.FTZ R45, R41, R66 ;  /* 0x00000042292d7220 */ /* 0x000fe20000410000 */
[----:B------:R-:W-:Y:S02]  /*9ee0*/  HADD2.F32 R46, -RZ, R142.H1_H1 ;  /* 0x3000008eff2e7230 */ /* 0x000fe40000004100 */
[----:B------:R-:W-:Y:S01]  /*9ef0*/  FMUL.FTZ R48, R31, R48 ;  /* 0x000000301f307220 */ /* 0x000fe20000410000 */
[----:B------:R-:W-:Y:S02]  /*9f00*/  HADD2.F32 R54, -RZ, R54.H0_H0 ;  /* 0x20000036ff367230 */ /* 0x000fe40000004100 */
[----:B------:R-:W-:Y:S01]  /*9f10*/  FMUL.FTZ R66, R44, R66 ;  /* 0x000000422c427220 */ /* 0x000fe20000410000 */
[----:B------:R-:W-:-:S02]  /*9f20*/  HADD2.F32 R145, -RZ, R145.H0_H0 ;  /* 0x20000091ff917230 */ /* 0x000fc40000004100 */
[-C--:B------:R-:W-:Y:S01]  /*9f30*/  FFMA.FTZ R29, R31, R46.reuse, -R50 ;  /* 0x0000002e1f1d7223 */ /* 0x080fe20000010832 */
[----:B------:R-:W-:Y:S01]  /*9f40*/  FFMA.FTZ R31, R43, R46, R48 ;  /* 0x0000002e2b1f7223 */ /* 0x000fe20000010030 */
[-C--:B------:R-:W-:Y:S01]  /*9f50*/  FFMA.FTZ R46, R41, R54.reuse, R66 ;  /* 0x00000036292e7223 */ /* 0x080fe20000010042 */
[----:B------:R-:W-:Y:S02]  /*9f60*/  HADD2.F32 R43, -RZ, R38.H0_H0 ;  /* 0x20000026ff2b7230 */ /* 0x000fe40000004100 */
[----:B------:R-:W-:Y:S01]  /*9f70*/  FFMA.FTZ R44, R44, R54, -R45 ;  /* 0x000000362c2c7223 */ /* 0x000fe2000001082d */
[----:B------:R-:W-:Y:S01]  /*9f80*/  HADD2.F32 R41, -RZ, R28.H0_H0 ;  /* 0x2000001cff297230 */ /* 0x000fe20000004100 */
[----:B------:R-:W-:Y:S01]  /*9f90*/  F2FP.F16.F32.PACK_AB R13, R40, R13 ;  /* 0x0000000d280d723e */ /* 0x000fe200000000ff */
[----:B------:R-:W-:Y:S01]  /*9fa0*/  HADD2.F32 R38, -RZ, R12.H0_H0 ;  /* 0x2000000cff267230 */ /* 0x000fe20000004100 */
[----:B------:R-:W-:Y:S01]  /*9fb0*/  F2FP.F16.F32.PACK_AB R31, R46, R31 ;  /* 0x0000001f2e1f723e */ /* 0x000fe200000000ff */
[----:B------:R-:W-:-:S02]  /*9fc0*/  HADD2.F32 R28, -RZ, R28.H1_H1 ;  /* 0x3000001cff1c7230 */ /* 0x000fc40000004100 */
[-C--:B------:R-:W-:Y:S01]  /*9fd0*/  FMUL.FTZ R45, R41, R145.reuse ;  /* 0x00000091292d7220 */ /* 0x080fe20000410000 */
[----:B------:R-:W-:Y:S02]  /*9fe0*/  HADD2.F32 R12, -RZ, R12.H1_H1 ;  /* 0x3000000cff0c7230 */ /* 0x000fe40000004100 */
[----:B------:R-:W-:Y:S01]  /*9ff0*/  FMUL.FTZ R48, R38, R145 ;  /* 0x0000009126307220 */ /* 0x000fe20000410000 */
[----:B------:R-:W-:Y:S02]  /*a000*/  HADD2.F32 R143, -RZ, R143.H0_H0 ;  /* 0x2000008fff8f7230 */ /* 0x000fe40000004100 */
[-C--:B------:R-:W-:Y:S01]  /*a010*/  FMUL.FTZ R47, R28, R43.reuse ;  /* 0x0000002b1c2f7220 */ /* 0x080fe20000410000 */
[----:B------:R-:W-:Y:S02]  /*a020*/  HADD2.F32 R11, -RZ, R11.H0_H0 ;  /* 0x2000000bff0b7230 */ /* 0x000fe40000004100 */
[----:B------:R-:W-:Y:S01]  /*a030*/  FMUL.FTZ R43, R12, R43 ;  /* 0x0000002b0c2b7220 */ /* 0x000fe20000410000 */
[----:B------:R-:W-:-:S02]  /*a040*/  HADD2.F32 R144, -RZ, R144.H0_H0 ;  /* 0x20000090ff907230 */ /* 0x000fc40000004100 */
[----:B------:R-:W-:Y:S01]  /*a050*/  FFMA.FTZ R45, R38, R143, -R45 ;  /* 0x0000008f262d7223 */ /* 0x000fe2000001082d */
[----:B------:R-:W-:Y:S02]  /*a060*/  HADD2.F32 R39, -RZ, R39.H0_H0 ;  /* 0x20000027ff277230 */ /* 0x000fe40000004100 */
[-C--:B------:R-:W-:Y:S01]  /*a070*/  FFMA.FTZ R38, R12, R11.reuse, -R47 ;  /* 0x0000000b0c267223 */ /* 0x080fe2000001082f */
[----:B------:R-:W-:Y:S01]  /*a080*/  FFMA.FTZ R43, R28, R11, R43 ;  /* 0x0000000b1c2b7223 */ /* 0x000fe2000001002b */
[----:B------:R-:W-:Y:S02]  /*a090*/  HADD2.F32 R12, -RZ, R30.H0_H0 ;  /* 0x2000001eff0c7230 */ /* 0x000fe40000004100 */
[----:B------:R-:W-:Y:S01]  /*a0a0*/  FFMA.FTZ R48, R41, R143, R48 ;  /* 0x0000008f29307223 */ /* 0x000fe20000010030 */
        /* <DEDUP_REMOVED lines=10> */
[----:B------:R-:W-:Y:S01]  /*a150*/  F2FP.F16.F32.PACK_AB R48, R43, R48 ;  /* 0x000000302b30723e */ /* 0x000fe200000000ff */
[-C--:B------:R-:W-:Y:S01]  /*a160*/  FFMA.FTZ R28, R11, R142.reuse, -R28 ;  /* 0x0000008e0b1c7223 */ /* 0x080fe2000001081c */
[----:B------:R-:W-:Y:S01]  /*a170*/  FFMA.FTZ R41, R12, R142, R41 ;  /* 0x0000008e0c297223 */ /* 0x000fe20000010029 */
[-C--:B------:R-:W-:Y:S01]  /*a180*/  FFMA.FTZ R47, R14, R37.reuse, -R47 ;  /* 0x000000250e2f7223 */ /* 0x080fe2000001082f */
[----:B------:R-:W-:Y:S01]  /*a190*/  FFMA.FTZ R30, R30, R37, R39 ;  /* 0x000000251e1e7223 */ /* 0x000fe20000010027 */
[----:B------:R-:W-:Y:S01]  /*a1a0*/  F2FP.F16.F32.PACK_AB R29, R42, R15 ;  /* 0x0000000f2a1d723e */ /* 0x000fe200000000ff */
[----:B------:R-:W-:Y:S01]  /*a1b0*/  IMAD.MOV.U32 R15, RZ, RZ, R44 ;  /* 0x000000ffff0f7224 */ /* 0x000fe200078e002c */
[----:B------:R-:W-:-:S02]  /*a1c0*/  F2FP.F16.F32.PACK_AB R12, R38, R45 ;  /* 0x0000002d260c723e */ /* 0x000fc400000000ff */
[----:B------:R-:W-:Y:S01]  /*a1d0*/  F2FP.F16.F32.PACK_AB R14, R47, R28 ;  /* 0x0000001c2f0e723e */ /* 0x000fe200000000ff */
[----:B------:R-:W-:Y:S01]  /*a1e0*/  IMAD.MOV.U32 R28, RZ, RZ, R48 ;  /* 0x000000ffff1c7224 */ /* 0x000fe200078e0030 */
[----:B------:R-:W-:-:S07]  /*a1f0*/  F2FP.F16.F32.PACK_AB R30, R30, R41 ;  /* 0x000000291e1e723e */ /* 0x000fce00000000ff */
.L_x_1654:
[----:B------:R-:W-:Y:S05]  /*a200*/  BSYNC B1 ;  /* 0x0000000000017941 */ /* 0x000fea0003800000 */
.L_x_1653:
[----:B-1----:R1:W-:Y:S01]  /*a210*/  ST.E.128 desc[UR60][R34.64], R12 ;  /* 0x0000000c22007985 */ /* 0x0023e2000c101d3c */
[----:B------:R-:W-:-:S13]  /*a220*/  ISETP.GE.AND P4, PT, R36, R127, PT ;  /* 0x0000007f2400720c */ /* 0x000fda0003f86270 */
[----:B------:R-:W-:Y:S05]  /*a230*/  @P4 BRA `(.L_x_1601) ;  /* 0x0000000400e04947 */ /* 0x000fea0003800000 */
[----:B------:R-:W-:-:S05]  /*a240*/  IMAD.WIDE R32, R36, 0x2, R32 ;  /* 0x0000000224207825 */ /* 0x000fca00078e0220 */
[----:B--2---:R2:W-:Y:S01]  /*a250*/  ST.E.128 desc[UR60][R32.64], R28 ;  /* 0x0000001c20007985 */ /* 0x0045e2000c101d3c */
[----:B------:R-:W-:Y:S05]  /*a260*/  BRA `(.L_x_1601) ;  /* 0x0000000400d47947 */ /* 0x000fea0003800000 */
.L_x_1566:
[----:B------:R-:W2:Y:S02]  /*a270*/  LDL R11, [R1+0x30] ;  /* 0x00003000010b7983 */ /* 0x000ea40000100800 */
[----:B--2---:R-:W-:-:S13]  /*a280*/  R2UR UR4, R11 ;  /* 0x000000000b0472ca */ /* 0x004fda00000e0000 */
[----:B------:R-:W-:-:S06]  /*a290*/  UISETP.NE.AND UP0, UPT, UR4, 0x3, UPT ;  /* 0x000000030400788c */ /* 0x000fcc000bf05270 */
[----:B------:R-:W-:-:S13]  /*a2a0*/  PLOP3.LUT P0, PT, PT, PT, UP0, 0x80, 0x0 ;  /* 0x000000000000781c */ /* 0x000fda0003f0f008 */
[----:B------:R-:W-:Y:S05]  /*a2b0*/  @!P0 BRA `(.L_x_1655) ;  /* 0x0000000000048947 */ /* 0x000fea0003800000 */
[----:B------:R-:W-:Y:S01]  /*a2c0*/  BPT.TRAP 0x1 ;  /* 0x000000040000795c */ /* 0x000fe20000300000 */
.L_x_1655:
[----:B------:R-:W-:Y:S01]  /*a2d0*/  IMAD R86, R17, 0x8, R2 ;  /* 0x0000000811567824 */ /* 0x000fe200078e0202 */
[----:B------:R-:W-:Y:S01]  /*a2e0*/  SHF.L.U32 R87, R175, 0x1f, RZ ;  /* 0x0000001faf577819 */ /* 0x000fe200000006ff */
[----:B------:R-:W-:Y:S01]  /*a2f0*/  BSSY B1, `(.L_x_1656) ;  /* 0x0000004000017945 */ /* 0x000fe20003800000 */
[----:B------:R-:W-:Y:S02]  /*a300*/  SHF.R.S32.HI R79, RZ, 0x1f, R78 ;  /* 0x0000001fff4f7819 */ /* 0x000fe4000001144e */
[----:B------:R-:W0:Y:S02]  /*a310*/  SYNCS.PHASECHK.TRANS64.TRYWAIT P4, [R86+URZ+0x2a890], R87 ;  /* 0x02a89057560075a7 */ /* 0x000e24000808017f */
[----:B0-----:R-:W-:Y:S05]  /*a320*/  @!P4 BRA `(.L_x_1657) ;  /* 0x0000021800fcc947 */ /* 0x001fea0003800000 */
.L_x_2014:
[----:B------:R-:W-:Y:S05]  /*a330*/  BSYNC B1 ;  /* 0x0000000000017941 */ /* 0x000fea0003800000 */
.L_x_1656:
[----:B------:R-:W-:Y:S01]  /*a340*/  ULDC.64 UR4, c[0x0][0x300] ;  /* 0x0000c00000047ab9 */ /* 0x000fe20000000a00 */
[----:B-----5:R-:W-:Y:S01]  /*a350*/  SHF.R.S32.HI R84, RZ, 0x1f, R77 ;  /* 0x0000001fff547819 */ /* 0x020fe2000001144d */
[----:B------:R-:W-:Y:S01]  /*a360*/  IMAD R11, R79, UR4, RZ ;  /* 0x000000044f0b7c24 */ /* 0x000fe2000f8e02ff */
[----:B------:R-:W-:Y:S01]  /*a370*/  ULDC.64 UR6, c[0x0][0x2e8] ;  /* 0x0000ba0000067ab9 */ /* 0x000fe20000000a00 */
[----:B------:R-:W-:-:S04]  /*a380*/  IMAD.WIDE.U32 R12, R78, UR4, RZ ;  /* 0x000000044e0c7c25 */ /* 0x000fc8000f8e00ff */
[----:B------:R-:W-:Y:S01]  /*a390*/  IMAD R11, R78, UR5, R11 ;  /* 0x000000054e0b7c24 */ /* 0x000fe2000f8e020b */
[----:B------:R-:W-:Y:S01]  /*a3a0*/  ULDC.64 UR4, c[0x0][0x310] ;  /* 0x0000c40000047ab9 */ /* 0x000fe20000000a00 */
[----:B------:R-:W-:Y:S02]  /*a3b0*/  IMAD R85, R24, -0x60, R25 ;  /* 0xffffffa018557824 */ /* 0x000fe400078e0219 */
[----:B------:R-:W-:Y:S01]  /*a3c0*/  IMAD R14, R84, UR4, RZ ;  /* 0x00000004540e7c24 */ /* 0x000fe2000f8e02ff */
[----:B------:R-:W-:Y:S02]  /*a3d0*/  IADD3 R13, R13, R11, RZ ;  /* 0x0000000b0d0d7210 */ /* 0x000fe40007ffe0ff */
[----:B------:R-:W-:Y:S01]  /*a3e0*/  VIMNMX R85, R85, 0x60, PT ;  /* 0x0000006055557848 */ /* 0x000fe20003fe0100 */
[C---:B------:R-:W-:Y:S02]  /*a3f0*/  IMAD R11, R77.reuse, UR5, R14 ;  /* 0x000000054d0b7c24 */ /* 0x040fe4000f8e020e */
[----:B------:R-:W-:Y:S01]  /*a400*/  IMAD.WIDE.U32 R12, R77, UR4, R12 ;  /* 0x000000044d0c7c25 */ /* 0x000fe2000f8e000c */
[----:B------:R-:W-:-:S03]  /*a410*/  ULDC.64 UR4, c[0x0][0x308] ;  /* 0x0000c20000047ab9 */ /* 0x000fc60000000a00 */
[----:B------:R-:W-:Y:S02]  /*a420*/  IMAD.IADD R13, R13, 0x1, R11 ;  /* 0x000000010d0d7824 */ /* 0x000fe400078e020b */
[----:B------:R-:W-:Y:S02]  /*a430*/  IMAD.IADD R36, R85, 0x1, -R174 ;  /* 0x0000000155247824 */ /* 0x000fe400078e0aae */
        /* <DEDUP_REMOVED lines=9> */
.L_x_2018:
[----:B------:R-:W-:Y:S04]  /*a4d0*/  BSSY B1, `(.L_x_1659) ;  /* 0x0000025000017945 */ /* 0x000fe80003800000 */
[----:B------:R-:W-:Y:S05]  /*a4e0*/  @!P4 BRA `(.L_x_1660) ;  /* 0x00000000008cc947 */ /* 0x000fea0003800000 */
[----:B------:R-:W-:Y:S02]  /*a4f0*/  ULDC UR4, c[0x0][0x2f4] ;  /* 0x0000bd0000047ab9 */ /* 0x000fe40000000800 */
[----:B------:R-:W-:-:S13]  /*a500*/  ISETP.GE.AND P4, PT, R18, UR4, PT ;  /* 0x0000000412007c0c */ /* 0x000fda000bf86270 */
[----:B------:R-:W4:Y:S01]  /*a510*/  @!P4 LDS.128 R12, [R29] ;  /* 0x000000001d0cc984 */ /* 0x000f220000000c00 */
[----:B---3--:R-:W-:-:S04]  /*a520*/  @!P4 LEA R30, P5, R18, R34, 0x1 ;  /* 0x00000022121ec211 */ /* 0x008fc800078a08ff */
[----:B--2---:R-:W-:Y:S02]  /*a530*/  @!P4 LEA.HI.X R31, R18, R35, R19, 0x1, P5 ;  /* 0x00000023121fc211 */ /* 0x004fe400028f0c13 */
[----:B------:R-:W-:-:S13]  /*a540*/  ISETP.GE.AND P5, PT, R167, UR4, PT ;  /* 0x00000004a7007c0c */ /* 0x000fda000bfa6270 */
[----:B------:R-:W-:Y:S01]  /*a550*/  @!P5 IMAD.SHL.U32 R11, R170, 0x8, RZ ;  /* 0x00000008aa0bd824 */ /* 0x000fe200078e00ff */
[----:B----4-:R2:W-:Y:S01]  /*a560*/  @!P4 ST.E.128 desc[UR60][R30.64], R12 ;  /* 0x0000000c1e00c985 */ /* 0x0105e2000c101d3c */
[----:B------:R-:W-:-:S03]  /*a570*/  ISETP.GE.AND P4, PT, R168, UR4, PT ;  /* 0x00000004a8007c0c */ /* 0x000fc6000bf86270 */
[----:B------:R-:W3:Y:S01]  /*a580*/  @!P5 LDS.128 R12, [R28] ;  /* 0x000000001c0cd984 */ /* 0x000ee20000000c00 */
[----:B--2---:R-:W-:Y:S02]  /*a590*/  @!P5 IMAD.MOV.U32 R30, RZ, RZ, R34 ;  /* 0x000000ffff1ed224 */ /* 0x004fe400078e0022 */
[----:B------:R-:W-:Y:S02]  /*a5a0*/  @!P5 IMAD.MOV.U32 R31, RZ, RZ, R35 ;  /* 0x000000ffff1fd224 */ /* 0x000fe400078e0023 */
[----:B------:R-:W-:-:S05]  /*a5b0*/  @!P5 IMAD.WIDE R30, R11, 0x2, R30 ;  /* 0x000000020b1ed825 */ /* 0x000fca00078e021e */
[----:B------:R-:W-:Y:S01]  /*a5c0*/  @!P4 SHF.L.U32 R11, R171, 0x3, RZ ;  /* 0x00000003ab0bc819 */ /* 0x000fe200000006ff */
[----:B---3--:R2:W-:Y:S01]  /*a5d0*/  @!P5 ST.E.128 desc[UR60][R30.64], R12 ;  /* 0x0000000c1e00d985 */ /* 0x0085e2000c101d3c */
[----:B------:R-:W-:-:S03]  /*a5e0*/  ISETP.GE.AND P5, PT, R22, UR4, PT ;  /* 0x0000000416007c0c */ /* 0x000fc6000bfa6270 */
[----:B------:R-:W3:Y:S01]  /*a5f0*/  @!P4 LDS.128 R12, [R29+0x3000] ;  /* 0x003000001d0cc984 */ /* 0x000ee20000000c00 */
[----:B--2---:R-:W-:Y:S02]  /*a600*/  @!P4 IMAD.MOV.U32 R30, RZ, RZ, R34 ;  /* 0x000000ffff1ec224 */ /* 0x004fe400078e0022 */
[----:B------:R-:W-:Y:S02]  /*a610*/  @!P4 IMAD.MOV.U32 R31, RZ, RZ, R35 ;  /* 0x000000ffff1fc224 */ /* 0x000fe400078e0023 */
[----:B------:R-:W-:-:S05]  /*a620*/  @!P4 IMAD.WIDE R30, R11, 0x2, R30 ;  /* 0x000000020b1ec825 */ /* 0x000fca00078e021e */
[----:B---3--:R2:W-:Y:S04]  /*a630*/  @!P4 ST.E.128 desc[UR60][R30.64], R12 ;  /* 0x0000000c1e00c985 */ /* 0x0085e8000c101d3c */
[----:B------:R-:W3:Y:S01]  /*a640*/  @!P5 LDS.128 R12, [R28+0x3000] ;  /* 0x003000001c0cd984 */ /* 0x000ee20000000c00 */
[----:B--2---:R-:W-:-:S04]  /*a650*/  @!P5 LEA R30, P4, R22, R34, 0x1 ;  /* 0x00000022161ed211 */ /* 0x004fc800078808ff */
[----:B------:R-:W-:Y:S02]  /*a660*/  @!P5 LEA.HI.X R31, R22, R35, R173, 0x1, P4 ;  /* 0x00000023161fd211 */ /* 0x000fe400020f0cad */
[----:B------:R-:W-:-:S03]  /*a670*/  ISETP.GE.AND P4, PT, R160, UR4, PT ;  /* 0x00000004a0007c0c */ /* 0x000fc6000bf86270 */
[----:B---3--:R2:W-:Y:S10]  /*a680*/  @!P5 ST.E.128 desc[UR60][R30.64], R12 ;  /* 0x0000000c1e00d985 */ /* 0x0085f4000c101d3c */
[----:B------:R-:W3:Y:S01]  /*a690*/  @!P4 LDS.128 R12, [R29+0x6000] ;  /* 0x006000001d0cc984 */ /* 0x000ee20000000c00 */
[----:B--2---:R-:W-:-:S04]  /*a6a0*/  @!P4 LEA R30, P5, R160, R34, 0x1 ;  /* 0x00000022a01ec211 */ /* 0x004fc800078a08ff */
[----:B------:R-:W-:Y:S02]  /*a6b0*/  @!P4 LEA.HI.X R31, R160, R35, R184, 0x1, P5 ;  /* 0x00000023a01fc211 */ /* 0x000fe400028f0cb8 */
[----:B------:R-:W-:-:S03]  /*a6c0*/  ISETP.GE.AND P5, PT, R161, UR4, PT ;  /* 0x00000004a1007c0c */ /* 0x000fc6000bfa6270 */
[----:B---3--:R2:W-:Y:S10]  /*a6d0*/  @!P4 ST.E.128 desc[UR60][R30.64], R12 ;  /* 0x0000000c1e00c985 */ /* 0x0085f4000c101d3c */
[----:B------:R-:W3:Y:S01]  /*a6e0*/  @!P5 LDS.128 R12, [R28+0x6000] ;  /* 0x006000001c0cd984 */ /* 0x000ee20000000c00 */
[----:B--2---:R-:W-:-:S04]  /*a6f0*/  @!P5 LEA R30, P4, R161, R34, 0x1 ;  /* 0x00000022a11ed211 */ /* 0x004fc800078808ff */
[----:B------:R-:W-:-:S05]  /*a700*/  @!P5 LEA.HI.X R31, R161, R35, R183, 0x1, P4 ;  /* 0x00000023a11fd211 */ /* 0x000fca00020f0cb7 */
[----:B---3--:R4:W-:Y:S04]  /*a710*/  @!P5 ST.E.128 desc[UR60][R30.64], R12 ;  /* 0x0000000c1e00d985 */ /* 0x0089e8000c101d3c */
.L_x_1660:
[----:B------:R-:W-:Y:S05]  /*a720*/  BSYNC B1 ;  /* 0x0000000000017941 */ /* 0x000fea0003800000 */
.L_x_1659:
[----:B------:R-:W-:-:S03]  /*a730*/  UMOV UR4, 0xffffffff ;  /* 0xffffffff00047882 */ /* 0x000fc60000000000 */
[----:B------:R-:W-:Y:S05]  /*a740*/  BRA.DIV UR4, `(.L_x_1661) ;  /* 0x0000021a04547947 */ /* 0x000fea000b800000 */
[----:B-1----:R-:W1:Y:S04]  /*a750*/  SHFL.IDX PT, R33, R33, 0x1, 0x1c1f ;  /* 0x003c1f0021217f89 */ /* 0x002e6800000e0000 */
[----:B------:R-:W0:Y:S02]  /*a760*/  SHFL.IDX PT, R32, R32, 0x1, 0x1c1f ;  /* 0x003c1f0020207f89 */ /* 0x000e2400000e0000 */
.L_x_2022:
[----:B------:R-:W-:-:S13]  /*a770*/  ISETP.GE.AND P4, PT, R36, 0x41, PT ;  /* 0x000000412400780c */ /* 0x000fda0003f86270 */
[----:B------:R-:W-:Y:S05]  /*a780*/  @!P4 BRA `(.L_x_1601) ;  /* 0x00000000008cc947 */ /* 0x000fea0003800000 */
[----:B------:R-:W-:Y:S02]  /*a790*/  ULDC UR4, c[0x0][0x2f4] ;  /* 0x0000bd0000047ab9 */ /* 0x000fe40000000800 */
[----:B------:R-:W-:-:S13]  /*a7a0*/  ISETP.GE.AND P4, PT, R18, UR4, PT ;  /* 0x0000000412007c0c */ /* 0x000fda000bf86270 */
[----:B----4-:R-:W4:Y:S01]  /*a7b0*/  @!P4 LDS.128 R12, [R29+0x2000] ;  /* 0x002000001d0cc984 */ /* 0x010f220000000c00 */
[----:B0-----:R-:W-:-:S04]  /*a7c0*/  @!P4 LEA R30, P5, R18, R32, 0x1 ;  /* 0x00000020121ec211 */ /* 0x001fc800078a08ff */
[----:B-1----:R-:W-:Y:S02]  /*a7d0*/  @!P4 LEA.HI.X R31, R18, R33, R19, 0x1, P5 ;  /* 0x00000021121fc211 */ /* 0x002fe400028f0c13 */
[----:B------:R-:W-:-:S13]  /*a7e0*/  ISETP.GE.AND P5, PT, R167, UR4, PT ;  /* 0x00000004a7007c0c */ /* 0x000fda000bfa6270 */
[----:B------:R-:W-:Y:S01]  /*a7f0*/  @!P5 IMAD.SHL.U32 R11, R170, 0x8, RZ ;  /* 0x00000008aa0bd824 */ /* 0x000fe200078e00ff */
[----:B----4-:R0:W-:Y:S01]  /*a800*/  @!P4 ST.E.128 desc[UR60][R30.64], R12 ;  /* 0x0000000c1e00c985 */ /* 0x0101e2000c101d3c */
[----:B------:R-:W-:-:S03]  /*a810*/  ISETP.GE.AND P4, PT, R168, UR4, PT ;  /* 0x00000004a8007c0c */ /* 0x000fc6000bf86270 */
[----:B------:R-:W1:Y:S01]  /*a820*/  @!P5 LDS.128 R12, [R28+0x2000] ;  /* 0x002000001c0cd984 */ /* 0x000e620000000c00 */
[----:B0-----:R-:W-:Y:S02]  /*a830*/  @!P5 IMAD.MOV.U32 R30, RZ, RZ, R32 ;  /* 0x000000ffff1ed224 */ /* 0x001fe400078e0020 */
[----:B------:R-:W-:Y:S02]  /*a840*/  @!P5 IMAD.MOV.U32 R31, RZ, RZ, R33 ;  /* 0x000000ffff1fd224 */ /* 0x000fe400078e0021 */
[----:B------:R-:W-:-:S05]  /*a850*/  @!P5 IMAD.WIDE R30, R11, 0x2, R30 ;  /* 0x000000020b1ed825 */ /* 0x000fca00078e021e */
[----:B------:R-:W-:Y:S01]  /*a860*/  @!P4 SHF.L.U32 R11, R171, 0x3, RZ ;  /* 0x00000003ab0bc819 */ /* 0x000fe200000006ff */
[----:B-1----:R0:W-:Y:S01]  /*a870*/  @!P5 ST.E.128 desc[UR60][R30.64], R12 ;  /* 0x0000000c1e00d985 */ /* 0x0021e2000c101d3c */
[----:B------:R-:W-:-:S03]  /*a880*/  ISETP.GE.AND P5, PT, R22, UR4, PT ;  /* 0x0000000416007c0c */ /* 0x000fc6000bfa6270 */
[----:B------:R-:W1:Y:S01]  /*a890*/  @!P4 LDS.128 R12, [R29+0x5000] ;  /* 0x005000001d0cc984 */ /* 0x000e620000000c00 */
[----:B0-----:R-:W-:Y:S02]  /*a8a0*/  @!P4 IMAD.MOV.U32 R30, RZ, RZ, R32 ;  /* 0x000000ffff1ec224 */ /* 0x001fe400078e0020 */
[----:B------:R-:W-:Y:S02]  /*a8b0*/  @!P4 IMAD.MOV.U32 R31, RZ, RZ, R33 ;  /* 0x000000ffff1fc224 */ /* 0x000fe400078e0021 */
[----:B------:R-:W-:-:S05]  /*a8c0*/  @!P4 IMAD.WIDE R30, R11, 0x2, R30 ;  /* 0x000000020b1ec825 */ /* 0x000fca00078e021e */
[----:B-1----:R0:W-:Y:S04]  /*a8d0*/  @!P4 ST.E.128 desc[UR60][R30.64], R12 ;  /* 0x0000000c1e00c985 */ /* 0x0021e8000c101d3c */
[----:B------:R-:W1:Y:S01]  /*a8e0*/  @!P5 LDS.128 R12, [R28+0x5000] ;  /* 0x005000001c0cd984 */ /* 0x000e620000000c00 */
[----:B0-----:R-:W-:-:S04]  /*a8f0*/  @!P5 LEA R30, P4, R22, R32, 0x1 ;  /* 0x00000020161ed211 */ /* 0x001fc800078808ff */
[----:B------:R-:W-:Y:S02]  /*a900*/  @!P5 LEA.HI.X R31, R22, R33, R173, 0x1, P4 ;  /* 0x00000021161fd211 */ /* 0x000fe400020f0cad */
[----:B------:R-:W-:-:S03]  /*a910*/  ISETP.GE.AND P4, PT, R160, UR4, PT ;  /* 0x00000004a0007c0c */ /* 0x000fc6000bf86270 */
[----:B-1----:R0:W-:Y:S10]  /*a920*/  @!P5 ST.E.128 desc[UR60][R30.64], R12 ;  /* 0x0000000c1e00d985 */ /* 0x0021f4000c101d3c */
[----:B------:R-:W1:Y:S01]  /*a930*/  @!P4 LDS.128 R12, [R29+0x8000] ;  /* 0x008000001d0cc984 */ /* 0x000e620000000c00 */
[----:B0-----:R-:W-:-:S04]  /*a940*/  @!P4 LEA R30, P5, R160, R32, 0x1 ;  /* 0x00000020a01ec211 */ /* 0x001fc800078a08ff */
[----:B------:R-:W-:Y:S02]  /*a950*/  @!P4 LEA.HI.X R31, R160, R33, R184, 0x1, P5 ;  /* 0x00000021a01fc211 */ /* 0x000fe400028f0cb8 */
[----:B------:R-:W-:-:S03]  /*a960*/  ISETP.GE.AND P5, PT, R161, UR4, PT ;  /* 0x00000004a1007c0c */ /* 0x000fc6000bfa6270 */
[----:B-1----:R-:W-:Y:S10]  /*a970*/  @!P4 ST.E.128 desc[UR60][R30.64], R12 ;  /* 0x0000000c1e00c985 */ /* 0x002ff4000c101d3c */
[----:B------:R0:W1:Y:S02]  /*a980*/  @!P5 LDS.128 R12, [R28+0x8000] ;  /* 0x008000001c0cd984 */ /* 0x0000640000000c00 */
[----:B0-----:R-:W-:-:S04]  /*a990*/  @!P5 LEA R28, P4, R161, R32, 0x1 ;  /* 0x00000020a11cd211 */ /* 0x001fc800078808ff */
[----:B------:R-:W-:-:S05]  /*a9a0*/  @!P5 LEA.HI.X R29, R161, R33, R183, 0x1, P4 ;  /* 0x00000021a11dd211 */ /* 0x000fca00020f0cb7 */
[----:B-1----:R0:W-:Y:S04]  /*a9b0*/  @!P5 ST.E.128 desc[UR60][R28.64], R12 ;  /* 0x0000000c1c00d985 */ /* 0x0021e8000c101d3c */
.L_x_1601:
[----:B------:R-:W-:Y:S05]  /*a9c0*/  BSYNC B0 ;  /* 0x0000000000007941 */ /* 0x000fea0003800000 */
.L_x_1565:
[----:B0--3--:R-:W0:Y:S01]  /*a9d0*/  S2R R11, SR_TID.X ;  /* 0x00000000000b7919 */ /* 0x009e220000002100 */
[----:B------:R-:W-:Y:S01]  /*a9e0*/  @!PT LDS RZ, [RZ] ;  /* 0x00000000fffff984 */ /* 0x000fe20000000800 */
[----:B------:R-:W-:Y:S01]  /*a9f0*/  @!PT LDS RZ, [RZ] ;  /* 0x00000000fffff984 */ /* 0x000fe20000000800 */
[----:B------:R-:W-:Y:S01]  /*aa00*/  @!PT LDS RZ, [RZ] ;  /* 0x00000000fffff984 */ /* 0x000fe20000000800 */
[----:B------:R-:W-:Y:S01]  /*aa10*/  @!PT LDS RZ, [RZ] ;  /* 0x00000000fffff984 */ /* 0x000fe20000000800 */
[----:B------:R3:W-:Y:S06]  /*aa20*/  MEMBAR.ALL.CTA ;  /* 0x0000000000007992 */ /* 0x0007ec0000008000 */
[----:B---3--:R-:W3:Y:S01]  /*aa30*/  FENCE.VIEW.ASYNC.S ;  /* 0x00000000000073c6 */ /* 0x008ee20000000000 */
[----:B------:R-:W-:Y:S05]  /*aa40*/  WARPSYNC.ALL ;  /* 0x0000000000007948 */ /* 0x000fea0003800000 */
[----:B------:R-:W-:Y:S01]  /*aa50*/  BSSY B0, `(.L_x_1662) ;  /* 0x0000009000007945 */ /* 0x000fe20003800000 */
[----:B0-----:R-:W-:Y:S01]  /*aa60*/  LOP3.LUT R11, R11, 0x7f, RZ, 0xc0, !PT ;  /* 0x0000007f0b0b7812 */ /* 0x001fe200078ec0ff */
[----:B---3--:R0:W-:Y:S03]  /*aa70*/  BAR.SYNC.DEFER_BLOCKING R194, 0x80 ;  /* 0x000200c20000751d */ /* 0x0081e60000010000 */
[----:B------:R-:W-:-:S13]  /*aa80*/  ISETP.NE.AND P4, PT, R11, RZ, PT ;  /* 0x000000ff0b00720c */ /* 0x000fda0003f85270 */
[----:B------:R-:W-:-:S05]  /*aa90*/  @!P4 VIADD R11, R86, 0x2a8a0 ;  /* 0x0002a8a0560bc836 */ /* 0x000fca0000000000 */
[----:B------:R-:W-:-:S04]  /*aaa0*/  @!P4 PRMT R11, RZ, 0x654, R11 ;  /* 0x00000654ff0bc816 */ /* 0x000fc8000000000b */
[----:B------:R0:W-:Y:S01]  /*aab0*/  @!P4 SYNCS.ARRIVE.TRANS64.RED.A1T0 RZ, [R11+URZ], RZ ;  /* 0x000000ff0bffc9a7 */ /* 0x0001e2000810043f */
[----:B------:R-:W-:Y:S05]  /*aac0*/  @!P0 BRA `(.L_x_1663) ;  /* 0x0000000000048947 */ /* 0x000fea0003800000 */
[----:B------:R-:W-:Y:S01]  /*aad0*/  BPT.TRAP 0x1 ;  /* 0x000000040000795c */ /* 0x000fe20000300000 */
.L_x_1663:
[----:B------:R-:W-:Y:S05]  /*aae0*/  BSYNC B0 ;  /* 0x0000000000007941 */ /* 0x000fea0003800000 */
.L_x_1662:
[----:B------:R-:W3:Y:S01]  /*aaf0*/  SYNCS.PHASECHK.TRANS64.TRYWAIT P0, [R86+URZ+0x2a8b0], R87 ;  /* 0x02a8b057560075a7 */ /* 0x000ee2000800017f */
[----:B------:R-:W-:Y:S04]  /*ab00*/  BSSY B0, `(.L_x_1664) ;  /* 0x0000002000007945 */ /* 0x000fe80003800000 */
[----:B---3--:R-:W-:Y:S05]  /*ab10*/  @!P0 BRA `(.L_x_1665) ;  /* 0x0000021400ac8947 */ /* 0x008fea0003800000 */
.L_x_2023:
[----:B------:R-:W-:Y:S05]  /*ab20*/  BSYNC B0 ;  /* 0x0000000000007941 */ /* 0x000fea0003800000 */
.L_x_1664:
[----:B------:R-:W-:Y:S01]  /*ab30*/  ULDC.64 UR4, c[0x0][0x328] ;  /* 0x0000ca0000047ab9 */ /* 0x000fe20000000a00 */
[----:B------:R-:W-:Y:S01]  /*ab40*/  IADD3 R85, -R174, R85, RZ ;  /* 0x00000055ae557210 */ /* 0x000fe20007ffe1ff */
[----:B------:R-:W-:Y:S01]  /*ab50*/  IMAD R79, R79, UR4, RZ ;  /* 0x000000044f4f7c24 */ /* 0x000fe2000f8e02ff */
[----:B------:R-:W-:Y:S01]  /*ab60*/  ULDC.64 UR6, c[0x0][0x318] ;  /* 0x0000c60000067ab9 */ /* 0x000fe20000000a00 */
[C---:B-12-4-:R-:W-:Y:S01]  /*ab70*/  IMAD.WIDE.U32 R12, R78.reuse, UR4, RZ ;  /* 0x000000044e0c7c25 */ /* 0x056fe2000f8e00ff */
[----:B------:R-:W-:Y:S01]  /*ab80*/  ISETP.GE.AND P0, PT, R85, 0x1, PT ;  /* 0x000000015500780c */ /* 0x000fe20003f06270 */
[----:B------:R-:W-:Y:S02]  /*ab90*/  BSSY B0, `(.L_x_1666) ;  /* 0x0000028000007945 */ /* 0x000fe40003800000 */
[----:B------:R-:W-:Y:S01]  /*aba0*/  IMAD R79, R78, UR5, R79 ;  /* 0x000000054e4f7c24 */ /* 0x000fe2000f8e024f */
[----:B------:R-:W-:Y:S02]  /*abb0*/  ULDC.64 UR4, c[0x0][0x338] ;  /* 0x0000ce0000047ab9 */ /* 0x000fe40000000a00 */
[----:B------:R-:W-:-:S02]  /*abc0*/  IMAD R84, R84, UR4, RZ ;  /* 0x0000000454547c24 */ /* 0x000fc4000f8e02ff */
[----:B------:R-:W-:Y:S02]  /*abd0*/  IMAD.IADD R13, R13, 0x1, R79 ;  /* 0x000000010d0d7824 */ /* 0x000fe400078e024f */
[C---:B0-----:R-:W-:Y:S02]  /*abe0*/  IMAD R11, R77.reuse, UR5, R84 ;  /* 0x000000054d0b7c24 */ /* 0x041fe4000f8e0254 */
[----:B------:R-:W-:Y:S01]  /*abf0*/  IMAD.WIDE.U32 R12, R77, UR4, R12 ;  /* 0x000000044d0c7c25 */ /* 0x000fe2000f8e000c */
[----:B------:R-:W-:-:S03]  /*ac00*/  ULDC.64 UR4, c[0x0][0x330] ;  /* 0x0000cc0000047ab9 */ /* 0x000fc60000000a00 */
[----:B------:R-:W-:Y:S02]  /*ac10*/  IMAD.IADD R13, R13, 0x1, R11 ;  /* 0x000000010d0d7824 */ /* 0x000fe400078e020b */
[----:B------:R-:W-:Y:S02]  /*ac20*/  IMAD R11, R17, 0x3000, R0 ;  /* 0x00003000110b7824 */ /* 0x000fe400078e0200 */
[----:B------:R-:W-:-:S04]  /*ac30*/  IMAD.WIDE.U32 R12, R169, UR4, R12 ;  /* 0x00000004a90c7c25 */ /* 0x000fc8000f8e000c */
[----:B------:R-:W-:Y:S01]  /*ac40*/  IMAD R15, R169, UR5, R13 ;  /* 0x00000005a90f7c24 */ /* 0x000fe2000f8e020d */
[----:B------:R-:W-:Y:S01]  /*ac50*/  LEA R32, P5, R12, UR6, 0x1 ;  /* 0x000000060c207c11 */ /* 0x000fe2000f8a08ff */
[----:B------:R-:W-:Y:S02]  /*ac60*/  IMAD.IADD R13, R126, 0x1, R11 ;  /* 0x000000017e0d7824 */ /* 0x000fe400078e020b */
[--C-:B------:R-:W-:Y:S01]  /*ac70*/  IMAD R11, R11, 0x2, R120.reuse ;  /* 0x000000020b0b7824 */ /* 0x100fe200078e0278 */
[----:B------:R-:W-:Y:S01]  /*ac80*/  LEA.HI.X R33, R12, UR7, R15, 0x1, P5 ;  /* 0x000000070c217c11 */ /* 0x000fe2000a8f0c0f */
[----:B------:R0:W1:Y:S01]  /*ac90*/  SHFL.IDX PT, R28, R32, RZ, 0x1c1f ;  /* 0x001c1fff201c7589 */ /* 0x00006200000e0000 */
[----:B------:R-:W-:-:S03]  /*aca0*/  IMAD R34, R13, 0x2, R120 ;  /* 0x000000020d227824 */ /* 0x000fc600078e0278 */
[----:B------:R0:W2:Y:S01]  /*acb0*/  SHFL.IDX PT, R29, R33, RZ, 0x1c1f ;  /* 0x001c1fff211d7589 */ /* 0x0000a200000e0000 */
[----:B------:R-:W-:Y:S05]  /*acc0*/  @!P0 BRA `(.L_x_1667) ;  /* 0x0000000000508947 */ /* 0x000fea0003800000 */
[----:B------:R-:W-:-:S13]  /*acd0*/  ISETP.NE.AND P5, PT, R3, RZ, PT ;  /* 0x000000ff0300720c */ /* 0x000fda0003fa5270 */
[----:B------:R-:W4:Y:S01]  /*ace0*/  @P5 LDS.128 R12, [R11] ;  /* 0x000000000b0c5984 */ /* 0x000f220000000c00 */
[----:B-1----:R-:W-:-:S04]  /*acf0*/  @P5 LEA R30, P0, R18, R28, 0x1 ;  /* 0x0000001c121e5211 */ /* 0x002fc800078008ff */
[----:B--2---:R-:W-:Y:S02]  /*ad00*/  @P5 LEA.HI.X R31, R18, R29, R19, 0x1, P0 ;  /* 0x0000001d121f5211 */ /* 0x004fe400000f0c13 */
[----:B------:R-:W-:-:S13]  /*ad10*/  ISETP.NE.AND P0, PT, R8, RZ, PT ;  /* 0x000000ff0800720c */ /* 0x000fda0003f05270 */
[----:B------:R-:W-:Y:S01]  /*ad20*/  @P0 IMAD.SHL.U32 R35, R170, 0x8, RZ ;  /* 0x00000008aa230824 */ /* 0x000fe200078e00ff */
[----:B----4-:R1:W-:Y:S01]  /*ad30*/  @P5 ST.E.128 desc[UR60][R30.64], R12 ;  /* 0x0000000c1e005985 */ /* 0x0103e2000c101d3c */
[----:B------:R-:W-:-:S03]  /*ad40*/  ISETP.NE.AND P5, PT, R9, RZ, PT ;  /* 0x000000ff0900720c */ /* 0x000fc60003fa5270 */
[----:B------:R-:W2:Y:S01]  /*ad50*/  @P0 LDS.128 R12, [R34] ;  /* 0x00000000220c0984 */ /* 0x000ea20000000c00 */
[----:B-1----:R-:W-:-:S09]  /*ad60*/  @P0 IMAD.WIDE R30, R35, 0x2, R28 ;  /* 0x00000002231e0825 */ /* 0x002fd200078e021c */
[----:B------:R-:W-:Y:S01]  /*ad70*/  @P5 IMAD.SHL.U32 R35, R171, 0x8, RZ ;  /* 0x00000008ab235824 */ /* 0x000fe200078e00ff */
[----:B--2---:R1:W-:Y:S01]  /*ad80*/  @P0 ST.E.128 desc[UR60][R30.64], R12 ;  /* 0x0000000c1e000985 */ /* 0x0043e2000c101d3c */
[----:B------:R-:W-:-:S03]  /*ad90*/  ISETP.NE.AND P0, PT, R10, RZ, PT ;  /* 0x000000ff0a00720c */ /* 0x000fc60003f05270 */
[----:B------:R-:W2:Y:S01]  /*ada0*/  @P5 LDS.128 R12, [R11+0x3000] ;  /* 0x003000000b0c5984 */ /* 0x000ea20000000c00 */
[----:B-1----:R-:W-:-:S05]  /*adb0*/  @P5 IMAD.WIDE R30, R35, 0x2, R28 ;  /* 0x00000002231e5825 */ /* 0x002fca00078e021c */
[----:B--2---:R-:W-:Y:S04]  /*adc0*/  @P5 ST.E.128 desc[UR60][R30.64], R12 ;  /* 0x0000000c1e005985 */ /* 0x004fe8000c101d3c */
[C---:B------:R-:W-:Y:S01]  /*add0*/  @P0 LEA R28, P5, R22.reuse, R28, 0x1 ;  /* 0x0000001c161c0211 */ /* 0x040fe200078a08ff */
[----:B------:R-:W1:Y:S03]  /*ade0*/  @P0 LDS.128 R12, [R34+0x3000] ;  /* 0x00300000220c0984 */ /* 0x000e660000000c00 */
[----:B------:R-:W-:-:S05]  /*adf0*/  @P0 LEA.HI.X R29, R22, R29, R173, 0x1, P5 ;  /* 0x0000001d161d0211 */ /* 0x000fca00028f0cad */
[----:B-1----:R4:W-:Y:S04]  /*ae00*/  @P0 ST.E.128 desc[UR60][R28.64], R12 ;  /* 0x0000000c1c000985 */ /* 0x0029e8000c101d3c */
.L_x_1667:
[----:B------:R-:W-:Y:S05]  /*ae10*/  BSYNC B0 ;  /* 0x0000000000007941 */ /* 0x000fea0003800000 */
.L_x_1666:
[----:B------:R-:W-:Y:S01]  /*ae20*/  ISETP.GE.AND P0, PT, R85, 0x41, PT ;  /* 0x000000415500780c */ /* 0x000fe20003f06270 */
[----:B--2-4-:R2:W4:Y:S01]  /*ae30*/  SHFL.IDX PT, R29, R33, 0x1, 0x1c1f ;  /* 0x003c1f00211d7f89 */ /* 0x01452200000e0000 */
[----:B------:R-:W-:Y:S03]  /*ae40*/  BSSY B0, `(.L_x_1668) ;  /* 0x0000017000007945 */ /* 0x000fe60003800000 */
[----:B-1----:R2:W1:Y:S08]  /*ae50*/  SHFL.IDX PT, R28, R32, 0x1, 0x1c1f ;  /* 0x003c1f00201c7f89 */ /* 0x00247000000e0000 */
[----:B--2---:R-:W-:Y:S05]  /*ae60*/  @!P0 BRA `(.L_x_1669) ;  /* 0x0000000000508947 */ /* 0x004fea0003800000 */
[----:B------:R-:W-:-:S13]  /*ae70*/  ISETP.NE.AND P5, PT, R3, RZ, PT ;  /* 0x000000ff0300720c */ /* 0x000fda0003fa5270 */
[----:B------:R-:W2:Y:S01]  /*ae80*/  @P5 LDS.128 R12, [R11+0x2000] ;  /* 0x002000000b0c5984 */ /* 0x000ea20000000c00 */
[----:B-1----:R-:W-:-:S04]  /*ae90*/  @P5 LEA R30, P0, R18, R28, 0x1 ;  /* 0x0000001c121e5211 */ /* 0x002fc800078008ff */
[----:B----4-:R-:W-:Y:S02]  /*aea0*/  @P5 LEA.HI.X R31, R18, R29, R19, 0x1, P0 ;  /* 0x0000001d121f5211 */ /* 0x010fe400000f0c13 */
[----:B------:R-:W-:-:S13]  /*aeb0*/  ISETP.NE.AND P0, PT, R8, RZ, PT ;  /* 0x000000ff0800720c */ /* 0x000fda0003f05270 */
[----:B0-----:R-:W-:Y:S01]  /*aec0*/  @P0 SHF.L.U32 R33, R170, 0x3, RZ ;  /* 0x00000003aa210819 */ /* 0x001fe200000006ff */
[----:B--2---:R0:W-:Y:S01]  /*aed0*/  @P5 ST.E.128 desc[UR60][R30.64], R12 ;  /* 0x0000000c1e005985 */ /* 0x0041e2000c101d3c */
[----:B------:R-:W-:-:S03]  /*aee0*/  ISETP.NE.AND P5, PT, R9, RZ, PT ;  /* 0x000000ff0900720c */ /* 0x000fc60003fa5270 */
[----:B------:R-:W1:Y:S01]  /*aef0*/  @P0 LDS.128 R12, [R34+0x2000] ;  /* 0x00200000220c0984 */ /* 0x000e620000000c00 */
[----:B0-----:R-:W-:-:S09]  /*af00*/  @P0 IMAD.WIDE R30, R33, 0x2, R28 ;  /* 0x00000002211e0825 */ /* 0x001fd200078e021c */
[----:B------:R-:W-:Y:S01]  /*af10*/  @P5 IMAD.SHL.U32 R33, R171, 0x8, RZ ;  /* 0x00000008ab215824 */ /* 0x000fe200078e00ff */
[----:B-1----:R0:W-:Y:S01]  /*af20*/  @P0 ST.E.128 desc[UR60][R30.64], R12 ;  /* 0x0000000c1e000985 */ /* 0x0021e2000c101d3c */
[----:B------:R-:W-:-:S03]  /*af30*/  ISETP.NE.AND P0, PT, R10, RZ, PT ;  /* 0x000000ff0a00720c */ /* 0x000fc60003f05270 */
[----:B------:R-:W1:Y:S01]  /*af40*/  @P5 LDS.128 R12, [R11+0x5000] ;  /* 0x005000000b0c5984 */ /* 0x000e620000000c00 */
[----:B0-----:R-:W-:-:S05]  /*af50*/  @P5 IMAD.WIDE R30, R33, 0x2, R28 ;  /* 0x00000002211e5825 */ /* 0x001fca00078e021c */
[----:B-1----:R-:W-:Y:S04]  /*af60*/  @P5 ST.E.128 desc[UR60][R30.64], R12 ;  /* 0x0000000c1e005985 */ /* 0x002fe8000c101d3c */
[C---:B------:R-:W-:Y:S01]  /*af70*/  @P0 LEA R28, P5, R22.reuse, R28, 0x1 ;  /* 0x0000001c161c0211 */ /* 0x040fe200078a08ff */
[----:B------:R-:W0:Y:S03]  /*af80*/  @P0 LDS.128 R12, [R34+0x5000] ;  /* 0x00500000220c0984 */ /* 0x000e260000000c00 */
[----:B------:R-:W-:-:S05]  /*af90*/  @P0 LEA.HI.X R29, R22, R29, R173, 0x1, P5 ;  /* 0x0000001d161d0211 */ /* 0x000fca00028f0cad */
[----:B0-----:R2:W-:Y:S04]  /*afa0*/  @P0 ST.E.128 desc[UR60][R28.64], R12 ;  /* 0x0000000c1c000985 */ /* 0x0015e8000c101d3c */
.L_x_1669:
[----:B------:R-:W-:Y:S05]  /*afb0*/  BSYNC B0 ;  /* 0x0000000000007941 */ /* 0x000fea0003800000 */
.L_x_1668:
[----:B------:R-:W-:Y:S01]  /*afc0*/  @!PT LDS RZ, [RZ] ;  /* 0x00000000fffff984 */ /* 0x000fe20000000800 */
[----:B------:R-:W-:Y:S01]  /*afd0*/  @!PT LDS RZ, [RZ] ;  /* 0x00000000fffff984 */ /* 0x000fe20000000800 */
[----:B------:R-:W-:Y:S01]  /*afe0*/  @!PT LDS RZ, [RZ] ;  /* 0x00000000fffff984 */ /* 0x000fe20000000800 */
[----:B------:R-:W-:Y:S01]  /*aff0*/  @!PT LDS RZ, [RZ] ;  /* 0x00000000fffff984 */ /* 0x000fe20000000800 */
[----:B------:R5:W-:Y:S06]  /*b000*/  MEMBAR.ALL.CTA ;  /* 0x0000000000007992 */ /* 0x000bec0000008000 */
[----:B-----5:R-:W5:Y:S01]  /*b010*/  FENCE.VIEW.ASYNC.S ;  /* 0x00000000000073c6 */ /* 0x020f620000000000 */
[----:B---3--:R-:W-:Y:S01]  /*b020*/  @!P4 VIADD R86, R86, 0x2a8c0 ;  /* 0x0002a8c05656c836 */ /* 0x008fe20000000000 */
[----:B-----5:R3:W-:Y:S01]  /*b030*/  BAR.SYNC.DEFER_BLOCKING R194, 0x80 ;  /* 0x000200c20000751d */ /* 0x0207e20000010000 */
[----:B------:R-:W-:Y:S01]  /*b040*/  ISETP.NE.AND P5, PT, R122, RZ, PT ;  /* 0x000000ff7a00720c */ /* 0x000fe20003fa5270 */
[----:B------:R-:W-:-:S02]  /*b050*/  VIADD R17, R17, 0x1 ;  /* 0x0000000111117836 */ /* 0x000fc40000000000 */
[----:B------:R-:W-:Y:S02]  /*b060*/  @!P4 PRMT R86, RZ, 0x654, R86 ;  /* 0x00000654ff56c816 */ /* 0x000fe40000000056 */
[----:B------:R-:W-:Y:S02]  /*b070*/  PLOP3.LUT P0, PT, PT, PT, PT, 0x8, 0x0 ;  /* 0x000000000000781c */ /* 0x000fe40003f0e170 */
[----:B------:R3:W-:Y:S01]  /*b080*/  @!P4 SYNCS.ARRIVE.TRANS64.RED.A1T0 RZ, [R86+URZ], RZ ;  /* 0x000000ff56ffc9a7 */ /* 0x0007e2000810043f */
[----:B------:R-:W-:-:S04]  /*b090*/  ISETP.NE.AND P4, PT, R17, 0x2, PT ;  /* 0x000000021100780c */ /* 0x000fc80003f85270 */
[----:B--2---:R-:W-:Y:S02]  /*b0a0*/  SEL R12, RZ, 0x1, P4 ;  /* 0x00000001ff0c7807 */ /* 0x004fe40002000000 */
[----:B------:R-:W-:Y:S02]  /*b0b0*/  SEL R17, R17, RZ, P4 ;  /* 0x000000ff11117207 */ /* 0x000fe40002000000 */
[----:B------:R-:W-:Y:S01]  /*b0c0*/  LOP3.LUT R175, R175, R12, RZ, 0x3c, !PT ;  /* 0x0000000cafaf7212 */ /* 0x000fe200078e3cff */
[----:B---3--:R-:W-:Y:S06]  /*b0d0*/  @P5 BRA `(.L_x_1670) ;  /* 0xffffff7c003c5947 */ /* 0x008fec000383ffff */
.L_x_1560:
[----:B------:R-:W2:Y:S01]  /*b0e0*/  LDC R0, c[0x0][0x448] ;  /* 0x00011200ff007b82 */ /* 0x000ea20000000800 */
[----:B------:R-:W-:Y:S01]  /*b0f0*/  IADD3 R7, R166, 0x1, -R165 ;  /* 0x00000001a6077810 */ /* 0x000fe20007ffe8a5 */
[----:B------:R-:W-:Y:S06]  /*b100*/  BSSY B0, `(.L_x_1671) ;  /* 0x000000d000007945 */ /* 0x000fec0003800000 */
[----:B------:R-:W3:Y:S01]  /*b110*/  LDC.64 R4, c[0x0][0x9e0] ;  /* 0x00027800ff047b82 */ /* 0x000ee20000000a00 */
[----:B--2---:R-:W-:Y:S01]  /*b120*/  ISETP.NE.AND P1, PT, R0, 0x1, PT ;  /* 0x000000010000780c */ /* 0x004fe20003f25270 */
[----:B------:R-:W-:Y:S01]  /*b130*/  VIADD R0, R188, 0x7f ;  /* 0x0000007fbc007836 */ /* 0x000fe20000000000 */
[----:B---3--:R-:W-:-:S11]  /*b140*/  ISETP.GE.AND P2, PT, R5, 0x1, PT ;  /* 0x000000010500780c */ /* 0x008fd60003f46270 */
[----:B------:R-:W2:Y:S08]  /*b150*/  @P1 LDC R3, c[0x0][0x44c] ;  /* 0x00011300ff031b82 */ /* 0x000eb00000000800 */
[----:B------:R-:W3:Y:S01]  /*b160*/  @P1 LDC R6, c[0x0][0x450] ;  /* 0x00011400ff061b82 */ /* 0x000ee20000000800 */
[----:B--2---:R-:W-:-:S05]  /*b170*/  @P1 IMAD.HI.U32 R3, R0, R3, RZ ;  /* 0x0000000300031227 */ /* 0x004fca00078e00ff */
[----:B---3--:R-:W-:-:S05]  /*b180*/  @P1 SHF.R.U32.HI R0, RZ, R6, R3 ;  /* 0x00000006ff001219 */ /* 0x008fca0000011603 */
[----:B------:R-:W-:Y:S01]  /*b190*/  IMAD.IADD R3, R7, 0x1, R0 ;  /* 0x0000000107037824 */ /* 0x000fe200078e0200 */
[----:B------:R-:W-:Y:S06]  /*b1a0*/  @P0 BRA `(.L_x_1672) ;  /* 0x0000000000080947 */ /* 0x000fec0003800000 */
[----:B------:R-:W2:Y:S02]  /*b1b0*/  FENCE.VIEW.ASYNC.G ;  /* 0x00000000000073c6 */ /* 0x000ea40000000100 */
[----:B--2---:R-:W-:Y:S06]  /*b1c0*/  BAR.ARV 0xc, 0x180 ;  /* 0x0306000000007b1d */ /* 0x004fec0000002000 */
.L_x_1672:
[----:B------:R-:W-:Y:S05]  /*b1d0*/  BSYNC B0 ;  /* 0x0000000000007941 */ /* 0x000fea0003800000 */
.L_x_1671:
[----:B------:R-:W-:Y:S01]  /*b1e0*/  IADD3 R4, R3, R4, RZ ;  /* 0x0000000403047210 */ /* 0x000fe20007ffe0ff */
[----:B------:R-:W-:Y:S06]  /*b1f0*/  @!P2 BRA `(.L_x_1673) ;  /* 0x000000000048a947 */ /* 0x000fec0003800000 */
[C---:B------:R-:W-:Y:S01]  /*b200*/  ISETP.GT.AND P0, PT, R3.reuse, RZ, PT ;  /* 0x000000ff0300720c */ /* 0x040fe20003f04270 */
[----:B------:R-:W-:Y:S01]  /*b210*/  BSSY B0, `(.L_x_1674) ;  /* 0x000000e000007945 */ /* 0x000fe20003800000 */
[----:B------:R-:W-:-:S11]  /*b220*/  VIADD R0, R3, 0xffffffff ;  /* 0xffffffff03007836 */ /* 0x000fd60000000000 */
[----:B------:R-:W-:Y:S05]  /*b230*/  @P0 BRA `(.L_x_1675) ;  /* 0x00000000001c0947 */ /* 0x000fea0003800000 */
[----:B------:R-:W-:Y:S01]  /*b240*/  ISETP.NE.AND P0, PT, R5, 0x1, PT ;  /* 0x000000010500780c */ /* 0x000fe20003f05270 */
[----:B------:R-:W-:-:S12]  /*b250*/  IMAD.MOV R3, RZ, RZ, -R3 ;  /* 0x000000ffff037224 */ /* 0x000fd800078e0a03 */
[----:B------:R-:W2:Y:S02]  /*b260*/  @P0 LDC.64 R6, c[0x0][0x9e8] ;  /* 0x00027a00ff060b82 */ /* 0x000ea40000000a00 */
[----:B--2---:R-:W-:-:S05]  /*b270*/  @P0 IMAD.HI.U32 R0, R3, R6, RZ ;  /* 0x0000000603000227 */ /* 0x004fca00078e00ff */
[----:B------:R-:W-:-:S04]  /*b280*/  @P0 SHF.R.U32.HI R3, RZ, R7, R0 ;  /* 0x00000007ff030219 */ /* 0x000fc80000011600 */
[----:B------:R-:W-:Y:S01]  /*b290*/  LOP3.LUT R0, RZ, R3, RZ, 0x33, !PT ;  /* 0x00000003ff007212 */ /* 0x000fe200078e33ff */
[----:B------:R-:W-:Y:S06]  /*b2a0*/  BRA `(.L_x_1676) ;  /* 0x0000000000107947 */ /* 0x000fec0003800000 */
.L_x_1675:
[----:B------:R-:W-:-:S13]  /*b2b0*/  ISETP.NE.AND P0, PT, R5, 0x1, PT ;  /* 0x000000010500780c */ /* 0x000fda0003f05270 */
[----:B------:R-:W2:Y:S02]  /*b2c0*/  @P0 LDC.64 R6, c[0x0][0x9e8] ;  /* 0x00027a00ff060b82 */ /* 0x000ea40000000a00 */
[----:B--2---:R-:W-:-:S05]  /*b2d0*/  @P0 IMAD.HI.U32 R6, R0, R6, RZ ;  /* 0x0000000600060227 */ /* 0x004fca00078e00ff */
[----:B------:R-:W-:-:S07]  /*b2e0*/  @P0 SHF.R.U32.HI R0, RZ, R7, R6 ;  /* 0x00000007ff000219 */ /* 0x000fce0000011606 */
.L_x_1676:
[----:B------:R-:W-:Y:S05]  /*b2f0*/  BSYNC B0 ;  /* 0x0000000000007941 */ /* 0x000fea0003800000 */
.L_x_1674:
[----:B------:R-:W-:-:S05]  /*b300*/  IMAD R3, R0, R5, R5 ;  /* 0x0000000500037224 */ /* 0x000fca00078e0205 */
[----:B------:R-:W-:-:S07]  /*b310*/  VIMNMX R4, R4, R3, PT ;  /* 0x0000000304047248 */ /* 0x000fce0003fe0100 */
.L_x_1673:
[----:B------:R-:W2:Y:S01]  /*b320*/  @P1 LDC R3, c[0x0][0x44c] ;  /* 0x00011300ff031b82 */ /* 0x000ea20000000800 */
[----:B------:R-:W-:Y:S01]  /*b330*/  VIADD R4, R4, 0x5f ;  /* 0x0000005f04047836 */ /* 0x000fe20000000000 */
[----:B------:R-:W-:Y:S01]  /*b340*/  ULDC UR4, c[0x0][0x9dc] ;  /* 0x0002770000047ab9 */ /* 0x000fe20000000800 */
[----:B------:R-:W-:Y:S02]  /*b350*/  IMAD.MOV.U32 R0, RZ, RZ, R188 ;  /* 0x000000ffff007224 */ /* 0x000fe400078e00bc */
[----:B------:R-:W-:-:S03]  /*b360*/  IMAD.HI R4, R4, 0x2aaaaaab, RZ ;  /* 0x2aaaaaab04047827 */ /* 0x000fc600078e02ff */
[----:B------:R-:W3:Y:S01]  /*b370*/  @P1 LDC R7, c[0x0][0x450] ;  /* 0x00011400ff071b82 */ /* 0x000ee20000000800 */
[----:B--2---:R-:W-:Y:S01]  /*b380*/  @P1 IMAD.HI.U32 R6, R188, R3, RZ ;  /* 0x00000003bc061227 */ /* 0x004fe200078e00ff */
[----:B------:R-:W-:-:S04]  /*b390*/  SHF.R.U32.HI R3, RZ, 0x1f, R4 ;  /* 0x0000001fff037819 */ /* 0x000fc80000011604 */
[----:B------:R-:W-:Y:S02]  /*b3a0*/  LEA.HI.SX32 R4, R4, R3, 0x1c ;  /* 0x0000000304047211 */ /* 0x000fe400078fe2ff */
[----:B---3--:R-:W-:Y:S02]  /*b3b0*/  @P1 SHF.R.U32.HI R0, RZ, R7, R6 ;  /* 0x00000007ff001219 */ /* 0x008fe40000011606 */
[----:B------:R-:W-:-:S03]  /*b3c0*/  VIMNMX R141, R141, R4, PT ;  /* 0x000000048d8d7248 */ /* 0x000fc60003fe0100 */
[----:B------:R-:W-:-:S05]  /*b3d0*/  IMAD.IADD R0, R193, 0x1, R0 ;  /* 0x00000001c1007824 */ /* 0x000fca00078e0200 */
[----:B------:R-:W-:Y:S01]  /*b3e0*/  IADD3 R3, R0, -UR4, RZ ;  /* 0x8000000400037c10 */ /* 0x000fe2000fffe0ff */
[----:B------:R-:W-:Y:S06]  /*b3f0*/  @!P2 BRA `(.L_x_1677) ;  /* 0x000000000044a947 */ /* 0x000fec0003800000 */
[----:B------:R-:W-:Y:S01]  /*b400*/  ISETP.GT.AND P0, PT, R0, -0x1, PT ;  /* 0xffffffff0000780c */ /* 0x000fe20003f04270 */
[----:B------:R-:W-:-:S12]  /*b410*/  BSSY B0, `(.L_x_1678) ;  /* 0x000000d000007945 */ /* 0x000fd80003800000 */
[----:B------:R-:W-:Y:S05]  /*b420*/  @P0 BRA `(.L_x_1679) ;  /* 0x00000000001c0947 */ /* 0x000fea0003800000 */
[----:B------:R-:W-:Y:S02]  /*b430*/  ISETP.NE.AND P0, PT, R5, 0x1, PT ;  /* 0x000000010500780c */ /* 0x000fe40003f05270 */
[----:B------:R-:W-:-:S11]  /*b440*/  LOP3.LUT R7, RZ, R0, RZ, 0x33, !PT ;  /* 0x00000000ff077212 */ /* 0x000fd600078e33ff */
[----:B------:R-:W2:Y:S02]  /*b450*/  @P0 LDC.64 R8, c[0x0][0x9e8] ;  /* 0x00027a00ff080b82 */ /* 0x000ea40000000a00 */
[----:B--2---:R-:W-:-:S05]  /*b460*/  @P0 IMAD.HI.U32 R0, R7, R8, RZ ;  /* 0x0000000807000227 */ /* 0x004fca00078e00ff */
[----:B------:R-:W-:-:S04]  /*b470*/  @P0 SHF.R.U32.HI R7, RZ, R9, R0 ;  /* 0x00000009ff070219 */ /* 0x000fc80000011600 */
[----:B------:R-:W-:Y:S01]  /*b480*/  LOP3.LUT R0, RZ, R7, RZ, 0x33, !PT ;  /* 0x00000007ff007212 */ /* 0x000fe200078e33ff */
[----:B------:R-:W-:Y:S06]  /*b490*/  BRA `(.L_x_1680) ;  /* 0x0000000000107947 */ /* 0x000fec0003800000 */
.L_x_1679:
[----:B------:R-:W-:-:S13]  /*b4a0*/  ISETP.NE.AND P0, PT, R5, 0x1, PT ;  /* 0x000000010500780c */ /* 0x000fda0003f05270 */
[----:B------:R-:W2:Y:S02]  /*b4b0*/  @P0 LDC.64 R6, c[0x0][0x9e8] ;  /* 0x00027a00ff060b82 */ /* 0x000ea40000000a00 */
[----:B--2---:R-:W-:-:S05]  /*b4c0*/  @P0 IMAD.HI.U32 R4, R0, R6, RZ ;  /* 0x0000000600040227 */ /* 0x004fca00078e00ff */
[----:B------:R-:W-:-:S07]  /*b4d0*/  @P0 SHF.R.U32.HI R0, RZ, R7, R4 ;  /* 0x00000007ff000219 */ /* 0x000fce0000011604 */
.L_x_1680:
[----:B------:R-:W-:Y:S05]  /*b4e0*/  BSYNC B0 ;  /* 0x0000000000007941 */ /* 0x000fea0003800000 */
.L_x_1678:
[----:B------:R-:W-:-:S05]  /*b4f0*/  IMAD R0, R0, R5, RZ ;  /* 0x0000000500007224 */ /* 0x000fca00078e02ff */
[----:B------:R-:W-:-:S07]  /*b500*/  VIMNMX R3, R3, R0, !PT ;  /* 0x0000000003037248 */ /* 0x000fce0007fe0100 */
.L_x_1677:
[----:B------:R-:W-:Y:S01]  /*b510*/  IMAD.HI R3, R3, 0x2aaaaaab, RZ ;  /* 0x2aaaaaab03037827 */ /* 0x000fe200078e02ff */
[----:B------:R-:W-:Y:S03]  /*b520*/  BSSY B0, `(.L_x_1681) ;  /* 0x0000026000007945 */ /* 0x000fe60003800000 */
[----:B------:R-:W-:Y:S01]  /*b530*/  IMAD.MOV.U32 R72, RZ, RZ, RZ ;  /* 0x000000ffff487224 */ /* 0x000fe200078e00ff */
[----:B------:R-:W-:-:S04]  /*b540*/  SHF.R.U32.HI R0, RZ, 0x1f, R3 ;  /* 0x0000001fff007819 */ /* 0x000fc80000011603 */
[----:B------:R-:W-:-:S04]  /*b550*/  LEA.HI.SX32 R0, R3, R0, 0x1c ;  /* 0x0000000003007211 */ /* 0x000fc800078fe2ff */
        /* <DEDUP_REMOVED lines=8> */
[----:B------:R-:W2:Y:S01]  /*b5e0*/  I2F.RP R3, R6 ;  /* 0x0000000600037306 */ /* 0x000ea20000209400 */
[----:B------:R-:W-:Y:S02]  /*b5f0*/  IABS R10, R8 ;  /* 0x00000008000a7213 */ /* 0x000fe40000000000 */
[----:B------:R-:W-:-:S05]  /*b600*/  IMAD.IADD R0, R0, 0x1, -R201 ;  /* 0x0000000100007824 */ /* 0x000fca00078e0ac9 */
[----:B------:R-:W-:Y:S02]  /*b610*/  IABS R9, R0 ;  /* 0x0000000000097213 */ /* 0x000fe40000000000 */
[----:B------:R-:W-:-:S04]  /*b620*/  LOP3.LUT R0, R0, R8, RZ, 0x3c, !PT ;  /* 0x0000000800007212 */ /* 0x000fc800078e3cff */
[----:B------:R-:W-:Y:S01]  /*b630*/  ISETP.GE.AND P2, PT, R0, RZ, PT ;  /* 0x000000ff0000720c */ /* 0x000fe20003f46270 */
[----:B--2---:R-:W2:Y:S02]  /*b640*/  MUFU.RCP R3, R3 ;  /* 0x0000000300037308 */ /* 0x004ea40000001000 */
[----:B--2---:R-:W-:Y:S02]  /*b650*/  VIADD R4, R3, 0xffffffe ;  /* 0x0ffffffe03047836 */ /* 0x004fe40000000000 */
[----:B------:R-:W-:-:S04]  /*b660*/  IMAD.MOV R3, RZ, RZ, -R10 ;  /* 0x000000ffff037224 */ /* 0x000fc800078e0a0a */
[----:B------:R2:W3:Y:S02]  /*b670*/  F2I.FTZ.U32.TRUNC.NTZ R5, R4 ;  /* 0x0000000400057305 */ /* 0x0004e4000021f000 */
[----:B--2---:R-:W-:Y:S01]  /*b680*/  MOV R4, RZ ;  /* 0x000000ff00047202 */ /* 0x004fe20000000f00 */
[----:B---3--:R-:W-:-:S04]  /*b690*/  IMAD.MOV R7, RZ, RZ, -R5 ;  /* 0x000000ffff077224 */ /* 0x008fc800078e0a05 */
        /* <DEDUP_REMOVED lines=12> */
[----:B------:R-:W-:-:S04]  /*b760*/  @!P1 LOP3.LUT R5, RZ, R8, RZ, 0x33, !PT ;  /* 0x00000008ff059212 */ /* 0x000fc800078e33ff */
[----:B------:R-:W-:-:S07]  /*b770*/  MOV R72, R5 ;  /* 0x0000000500487202 */ /* 0x000fce0000000f00 */
.L_x_1682:
[----:B------:R-:W-:Y:S05]  /*b780*/  BSYNC B0 ;  /* 0x0000000000007941 */ /* 0x000fea0003800000 */
.L_x_1681:
[-C--:B------:R-:W-:Y:S01]  /*b790*/  IMAD R201, R210, R72.reuse, R201 ;  /* 0x00000048d2c97224 */ /* 0x080fe200078e02c9 */
[----:B------:R-:W-:Y:S01]  /*b7a0*/  PLOP3.LUT P0, PT, PT, PT, PT, 0x80, 0x0 ;  /* 0x000000000000781c */ /* 0x000fe20003f0f070 */
[----:B------:R-:W-:Y:S01]  /*b7b0*/  IMAD.MOV.U32 R20, RZ, RZ, RZ ;  /* 0x000000ffff147224 */ /* 0x000fe200078e00ff */
        /* <DEDUP_REMOVED lines=36> */
[----:B------:R-:W2:Y:S04]  /*ba00*/  LDL R3, [R1+0x4c] ;  /* 0x00004c0001037983 */ /* 0x000ea80000100800 */
[----:B------:R-:W3:Y:S04]  /*ba10*/  LDL R4, [R1+0x48] ;  /* 0x0000480001047983 */ /* 0x000ee80000100800 */
[----:B--2---:R-:W2:Y:S01]  /*ba20*/  SHFL.IDX PT, R0, R3, RZ, 0x1f ;  /* 0x00001fff03007589 */ /* 0x004ea200000e0000 */
[----:B---3--:R-:W-:-:S13]  /*ba30*/  R2UR UR4, R4 ;  /* 0x00000000040472ca */ /* 0x008fda00000e0000 */
[----:B------:R-:W-:Y:S01]  /*ba40*/  ULOP3.LUT UP0, URZ, UR4, 0x1bf, URZ, 0xc0, !UPT ;  /* 0x000001bf043f7892 */ /* 0x000fe2000f80c03f */
[----:B--2---:R-:W-:-:S04]  /*ba50*/  LEA.HI R3, R0, R0, RZ, 0x1 ;  /* 0x0000000000037211 */ /* 0x004fc800078f08ff */
[----:B------:R-:W-:Y:S02]  /*ba60*/  LOP3.LUT R3, R3, 0x1e, RZ, 0xc0, !PT ;  /* 0x0000001e03037812 */ /* 0x000fe400078ec0ff */
[----:B------:R-:W-:-:S03]  /*ba70*/  PLOP3.LUT P0, PT, PT, PT, UP0, 0x80, 0x0 ;  /* 0x000000000000781c */ /* 0x000fc60003f0f008 */
        /* <DEDUP_REMOVED lines=8> */
[----:B------:R-:W-:Y:S01]  /*bb00*/  IMAD.U32 R4, RZ, RZ, UR4 ;  /* 0x00000004ff047e24 */ /* 0x000fe2000f8e00ff */
[----:B------:R2:W3:Y:S01]  /*bb10*/  LDC.64 R14, c[0x4][R0] ;  /* 0x01000000000e7b82 */ /* 0x0004e20000000a00 */
[----:B------:R-:W-:Y:S01]  /*bb20*/  IMAD.U32 R5, RZ, RZ, UR5 ;  /* 0x00000005ff057e24 */ /* 0x000fe2000f8e00ff */
[----:B------:R-:W-:Y:S01]  /*bb30*/  ULDC.64 UR4, c[0x4][0x30] ;  /* 0x01000c0000047ab9 */ /* 0x000fe20000000a00 */
[----:B------:R-:W-:Y:S01]  /*bb40*/  MOV R6, UR6 ;  /* 0x0000000600067c02 */ /* 0x000fe20008000f00 */
[----:B------:R-:W-:Y:S01]  /*bb50*/  IMAD.U32 R7, RZ, RZ, UR7 ;  /* 0x00000007ff077e24 */ /* 0x000fe2000f8e00ff */
[----:B------:R-:W-:Y:S01]  /*bb60*/  MOV R13, RZ ;  /* 0x000000ff000d7202 */ /* 0x000fe20000000f00 */
[----:B------:R-:W-:-:S02]  /*bb70*/  IMAD.U32 R10, RZ, RZ, UR4 ;  /* 0x00000004ff0a7e24 */ /* 0x000fc4000f8e00ff */
[----:B------:R-:W-:Y:S02]  /*bb80*/  IMAD.U32 R11, RZ, RZ, UR5 ;  /* 0x00000005ff0b7e24 */ /* 0x000fe4000f8e00ff */
[----:B------:R-:W-:Y:S02]  /*bb90*/  IMAD.MOV.U32 R8, RZ, RZ, 0x70 ;  /* 0x00000070ff087424 */ /* 0x000fe400078e00ff */
[----:B--2---:R-:W-:-:S07]  /*bba0*/  IMAD.MOV.U32 R12, RZ, RZ, 0x1 ;  /* 0x00000001ff0c7424 */ /* 0x004fce00078e00ff */
[----:B------:R-:W-:-:S07]  /*bbb0*/  LEPC R20, `(.L_x_1684) ;  /* 0x000000001014794e */ /* 0x000fce0000000000 */
[----:B01-345:R-:W-:Y:S05]  /*bbc0*/  CALL.ABS.NOINC R14 ;  /* 0x000000000e007343 */ /* 0x03bfea0003c00000 */
.L_x_1684:
[----:B------:R-:W-:Y:S02]  /*bbd0*/  ULDC UR4, c[0x0][0x3f4] ;  /* 0x0000fd0000047ab9 */ /* 0x000fe40000000800 */
[----:B------:R-:W-:-:S13]  /*bbe0*/  ISETP.LT.AND P0, PT, RZ, UR4, PT ;  /* 0x00000004ff007c0c */ /* 0x000fda000bf01270 */
[----:B------:R-:W-:Y:S05]  /*bbf0*/  @P0 BRA `(.L_x_1685) ;  /* 0x00000000003c0947 */ /* 0x000fea0003800000 */
[----:B------:R-:W-:-:S04]  /*bc00*/  LEA.HI R0, R208, R208, RZ, 0x1 ;  /* 0x000000d0d0007211 */ /* 0x000fc800078f08ff */
[----:B------:R-:W-:-:S05]  /*bc10*/  LOP3.LUT R3, R0, 0xfffffffe, RZ, 0xc0, !PT ;  /* 0xfffffffe00037812 */ /* 0x000fca00078ec0ff */
[----:B------:R-:W-:-:S05]  /*bc20*/  IMAD.IADD R3, R208, 0x1, -R3 ;  /* 0x00000001d0037824 */ /* 0x000fca00078e0a03 */
[----:B------:R-:W-:-:S04]  /*bc30*/  SHF.L.U32 R3, R3, 0x1f, RZ ;  /* 0x0000001f03037819 */ /* 0x000fc800000006ff */
[----:B------:R2:W3:Y:S03]  /*bc40*/  SYNCS.PHASECHK.TRANS64.TRYWAIT P0, [R2+URZ+0x2a800], R3 ;  /* 0x02a80003020075a7 */ /* 0x0004e6000800017f */
[----:B---3--:R-:W-:Y:S05]  /*bc50*/  @!P0 NANOSLEEP.SYNCS 0x989680 ;  /* 0x009896800000895d */ /* 0x008fea0003900000 */
[----:B------:R-:W3:Y:S01]  /*bc60*/  @!P0 SYNCS.PHASECHK.TRANS64 P0, [R2+URZ+0x2a800], R3 ;  /* 0x02a80003020085a7 */ /* 0x000ee2000800007f */
[----:B------:R-:W-:Y:S04]  /*bc70*/  BSSY B0, `(.L_x_1686) ;  /* 0x0000006000007945 */ /* 0x000fe80003800000 */
[----:B---3--:R-:W-:Y:S05]  /*bc80*/  @P0 BRA `(.L_x_1687) ;  /* 0x0000000000100947 */ /* 0x008fea0003800000 */
.L_x_1688:
[----:B---3--:R3:W0:Y:S02]  /*bc90*/  SYNCS.PHASECHK.TRANS64.TRYWAIT P0, [R2+URZ+0x2a800], R3 ;  /* 0x02a80003020075a7 */ /* 0x008624000800017f */
[----:B0-----:R-:W-:Y:S05]  /*bca0*/  @!P0 NANOSLEEP.SYNCS 0x989680 ;  /* 0x009896800000895d */ /* 0x001fea0003900000 */
[----:B------:R-:W0:Y:S02]  /*bcb0*/  @!P0 SYNCS.PHASECHK.TRANS64 P0, [R2+URZ+0x2a800], R3 ;  /* 0x02a80003020085a7 */ /* 0x000e24000800007f */
[----:B0-----:R-:W-:Y:S05]  /*bcc0*/  @!P0 BRA `(.L_x_1688) ;  /* 0xfffffffc00f08947 */ /* 0x001fea000383ffff */
.L_x_1687:
[----:B------:R-:W-:Y:S05]  /*bcd0*/  BSYNC B0 ;  /* 0x0000000000007941 */ /* 0x000fea0003800000 */
.L_x_1686:
[----:B------:R-:W-:Y:S05]  /*bce0*/  BRA `(.L_x_1689) ;  /* 0x0000006c00647947 */ /* 0x000fea0003800000 */
.L_x_1685:
[----:B------:R-:W2:Y:S01]  /*bcf0*/  LDL R0, [R1+0x48] ;  /* 0x0000480001007983 */ /* 0x000ea20000100800 */
[----:B------:R-:W-:Y:S01]  /*bd00*/  ULDC.64 UR6, c[0x0][0x408] ;  /* 0x0001020000067ab9 */ /* 0x000fe20000000a00 */
[----:B--2---:R-:W-:Y:S02]  /*bd10*/  R2UR UR4, R0 ;  /* 0x00000000000472ca */ /* 0x004fe400000e0000 */
[----:B-----5:R-:W-:-:S05]  /*bd20*/  SHF.R.S32.HI R0, RZ, 0x1f, R140 ;  /* 0x0000001fff007819 */ /* 0x020fca000001148c */
[----:B------:R-:W-:-:S04]  /*bd30*/  IMAD R5, R0, UR6, RZ ;  /* 0x0000000600057c24 */ /* 0x000fc8000f8e02ff */
[----:B------:R-:W-:Y:S02]  /*bd40*/  IMAD R5, R140, UR7, R5 ;  /* 0x000000078c057c24 */ /* 0x000fe4000f8e0205 */
[----:B------:R-:W-:-:S03]  /*bd50*/  ULOP3.LUT UP0, URZ, UR4, 0x3ff, URZ, 0xc0, !UPT ;  /* 0x000003ff043f7892 */ /* 0x000fc6000f80c03f */
[----:B------:R-:W-:Y:S02]  /*bd60*/  ULDC.64 UR4, c[0x0][0x3f8] ;  /* 0x0000fe0000047ab9 */ /* 0x000fe40000000a00 */
[----:B------:R-:W-:Y:S01]  /*bd70*/  IMAD R3, R0, UR4, RZ ;  /* 0x0000000400037c24 */ /* 0x000fe2000f8e02ff */
[----:B------:R-:W-:Y:S01]  /*bd80*/  PLOP3.LUT P0, PT, PT, PT, UP0, 0x80, 0x0 ;  /* 0x000000000000781c */ /* 0x000fe20003f0f008 */
[----:B------:R-:W-:-:S04]  /*bd90*/  IMAD.WIDE.U32 R24, R140, UR4, RZ ;  /* 0x000000048c187c25 */ /* 0x000fc8000f8e00ff */
[C---:B------:R-:W-:Y:S02]  /*bda0*/  IMAD R3, R140.reuse, UR5, R3 ;  /* 0x000000058c037c24 */ /* 0x040fe4000f8e0203 */
[----:B------:R-:W-:-:S04]  /*bdb0*/  IMAD.WIDE.U32 R140, R140, UR6, RZ ;  /* 0x000000068c8c7c25 */ /* 0x000fc8000f8e00ff */
[----:B------:R-:W-:Y:S02]  /*bdc0*/  IMAD.IADD R27, R3, 0x1, R25 ;  /* 0x00000001031b7824 */ /* 0x000fe400078e0219 */
[----:B----4-:R-:W-:Y:S01]  /*bdd0*/  IMAD.IADD R29, R5, 0x1, R141 ;  /* 0x00000001051d7824 */ /* 0x010fe200078e028d */
[----:B------:R-:W-:Y:S06]  /*bde0*/  @!P0 BRA `(.L_x_1690) ;  /* 0x0000000000408947 */ /* 0x000fec0003800000 */
[----:B------:R-:W-:Y:S01]  /*bdf0*/  MOV R14, 0x0 ;  /* 0x00000000000e7802 */ /* 0x000fe20000000f00 */
[----:B------:R-:W-:Y:S01]  /*be00*/  ULDC.64 UR4, c[0x4][0x90] ;  /* 0x0100240000047ab9 */ /* 0x000fe20000000a00 */
[----:B------:R-:W-:Y:S01]  /*be10*/  ULDC.64 UR6, c[0x4][0x98] ;  /* 0x0100260000067ab9 */ /* 0x000fe20000000a00 */
[----:B------:R-:W-:Y:S01]  /*be20*/  IMAD.U32 R4, RZ, RZ, UR4 ;  /* 0x00000004ff047e24 */ /* 0x000fe2000f8e00ff */
[----:B------:R-:W-:Y:S01]  /*be30*/  MOV R6, UR6 ;  /* 0x0000000600067c02 */ /* 0x000fe20008000f00 */
[----:B------:R-:W-:Y:S01]  /*be40*/  IMAD.U32 R5, RZ, RZ, UR5 ;  /* 0x00000005ff057e24 */ /* 0x000fe2000f8e00ff */
[----:B------:R-:W2:Y:S01]  /*be50*/  LDC.64 R14, c[0x4][R14] ;  /* 0x010000000e0e7b82 */ /* 0x000ea20000000a00 */
        /* <DEDUP_REMOVED lines=8> */
[----:B012---:R-:W-:Y:S05]  /*bee0*/  CALL.ABS.NOINC R14 ;  /* 0x000000000e007343 */ /* 0x007fea0003c00000 */
.L_x_1690:
[----:B------:R-:W-:Y:S01]  /*bef0*/  ULDC.U8 UR4, c[0x0][0x410] ;  /* 0x0001040000047ab9 */ /* 0x000fe20000000000 */
[----:B------:R-:W-:Y:S01]  /*bf00*/  BSSY B0, `(.L_x_1691) ;  /* 0x00006af000007945 */ /* 0x000fe20003800000 */
[----:B------:R-:W-:Y:S01]  /*bf10*/  ISETP.NE.AND P0, PT, RZ, UR4, PT ;  /* 0x00000004ff007c0c */ /* 0x000fe2000bf05270 */
[----:B------:R-:W-:-:S12]  /*bf20*/  IMAD.IADD R64, R174, 0x1, R188 ;  /* 0x00000001ae407824 */ /* 0x000fd800078e02bc */
[----:B------:R-:W-:Y:S05]  /*bf30*/  @!P0 BRA `(.L_x_1692) ;  /* 0x0000003400888947 */ /* 0x000fea0003800000 */
[----:B------:R-:W2:Y:S01]  /*bf40*/  LDC R10, c[0x0][0x448] ;  /* 0x00011200ff0a7b82 */ /* 0x000ea20000000800 */
[----:B------:R-:W-:Y:S01]  /*bf50*/  IMAD R3, R209, 0x40, R64 ;  /* 0x00000040d1037824 */ /* 0x000fe200078e0240 */
[----:B------:R-:W-:Y:S01]  /*bf60*/  ULDC.64 UR4, c[0x0][0x3f8] ;  /* 0x0000fe0000047ab9 */ /* 0x000fe20000000a00 */
[----:B------:R-:W-:Y:S01]  /*bf70*/  ULDC.64 UR6, c[0x0][0x408] ;  /* 0x0001020000067ab9 */ /* 0x000fe20000000a00 */
[----:B------:R-:W-:Y:S01]  /*bf80*/  MOV R7, R29 ;  /* 0x0000001d00077202 */ /* 0x000fe20000000f00 */
[----:B------:R-:W-:Y:S01]  /*bf90*/  IMAD.MOV.U32 R4, RZ, RZ, R24 ;  /* 0x000000ffff047224 */ /* 0x000fe200078e0018 */
[----:B------:R-:W-:Y:S01]  /*bfa0*/  SHF.R.S32.HI R80, RZ, 0x1f, R179 ;  /* 0x0000001fff507819 */ /* 0x000fe200000114b3 */
[----:B------:R-:W-:Y:S01]  /*bfb0*/  IMAD.MOV.U32 R6, RZ, RZ, R140 ;  /* 0x000000ffff067224 */ /* 0x000fe200078e008c */
[----:B------:R-:W-:Y:S02]  /*bfc0*/  SHF.R.S32.HI R76, RZ, 0x1f, R177 ;  /* 0x0000001fff4c7819 */ /* 0x000fe400000114b1 */
[----:B------:R-:W-:-:S02]  /*bfd0*/  SHF.R.S32.HI R81, RZ, 0x1f, R178 ;  /* 0x0000001fff517819 */ /* 0x000fc400000114b2 */
[----:B------:R-:W-:Y:S02]  /*bfe0*/  SHF.R.S32.HI R77, RZ, 0x1f, R176 ;  /* 0x0000001fff4d7819 */ /* 0x000fe400000114b0 */
[----:B------:R-:W-:Y:S02]  /*bff0*/  SHF.R.S32.HI R69, RZ, 0x1f, R180 ;  /* 0x0000001fff457819 */ /* 0x000fe400000114b4 */
[----:B--2---:R-:W-:-:S13]  /*c000*/  ISETP.NE.AND P0, PT, R10, 0x1, PT ;  /* 0x000000010a00780c */ /* 0x004fda0003f05270 */
[----:B------:R-:W2:Y:S08]  /*c010*/  @P0 LDC R0, c[0x0][0x44c] ;  /* 0x00011300ff000b82 */ /* 0x000eb00000000800 */
[----:B------:R-:W3:Y:S01]  /*c020*/  @P0 LDC R5, c[0x0][0x450] ;  /* 0x00011400ff050b82 */ /* 0x000ee20000000800 */
[----:B--2---:R-:W-:-:S05]  /*c030*/  @P0 IMAD.HI.U32 R0, R3, R0, RZ ;  /* 0x0000000003000227 */ /* 0x004fca00078e00ff */
[----:B---3--:R-:W-:Y:S01]  /*c040*/  @P0 SHF.R.U32.HI R3, RZ, R5, R0 ;  /* 0x00000005ff030219 */ /* 0x008fe20000011600 */
[----:B------:R-:W-:-:S03]  /*c050*/  IMAD.MOV.U32 R5, RZ, RZ, R27 ;  /* 0x000000ffff057224 */ /* 0x000fc600078e001b */
[----:B------:R-:W-:Y:S01]  /*c060*/  SHF.R.S32.HI R0, RZ, 0x1f, R3 ;  /* 0x0000001fff007819 */ /* 0x000fe20000011403 */
[----:B------:R-:W-:-:S04]  /*c070*/  IMAD.WIDE.U32 R4, R3, UR4, R4 ;  /* 0x0000000403047c25 */ /* 0x000fc8000f8e0004 */
[C---:B------:R-:W-:Y:S02]  /*c080*/  IMAD R8, R0.reuse, UR4, RZ ;  /* 0x0000000400087c24 */ /* 0x040fe4000f8e02ff */
[----:B------:R-:W-:Y:S02]  /*c090*/  IMAD R0, R0, UR6, RZ ;  /* 0x0000000600007c24 */ /* 0x000fe4000f8e02ff */
[C---:B------:R-:W-:Y:S01]  /*c0a0*/  IMAD R9, R3.reuse, UR5, R8 ;  /* 0x0000000503097c24 */ /* 0x040fe2000f8e0208 */
[----:B------:R-:W-:Y:S01]  /*c0b0*/  ULDC.64 UR4, c[0x0][0x3e8] ;  /* 0x0000fa0000047ab9 */ /* 0x000fe20000000a00 */
[C---:B------:R-:W-:Y:S01]  /*c0c0*/  IMAD.WIDE.U32 R6, R3.reuse, UR6, R6 ;  /* 0x0000000603067c25 */ /* 0x040fe2000f8e0006 */
[----:B------:R-:W-:Y:S01]  /*c0d0*/  LEA R63, P0, R4, UR4, 0x1 ;  /* 0x00000004043f7c11 */ /* 0x000fe2000f8008ff */
[----:B------:R-:W-:Y:S02]  /*c0e0*/  UMOV UR4, 0xffffffff ;  /* 0xffffffff00047882 */ /* 0x000fe40000000000 */
[----:B------:R-:W-:Y:S01]  /*c0f0*/  IMAD R3, R3, UR7, R0 ;  /* 0x0000000703037c24 */ /* 0x000fe2000f8e0200 */
[----:B------:R-:W-:Y:S01]  /*c100*/  ULDC.64 UR6, c[0x0][0x400] ;  /* 0x0001000000067ab9 */ /* 0x000fe20000000a00 */
[----:B------:R-:W-:Y:S01]  /*c110*/  IMAD.IADD R5, R5, 0x1, R9 ;  /* 0x0000000105057824 */ /* 0x000fe200078e0209 */
[----:B------:R-:W-:Y:S01]  /*c120*/  LEA R65, P1, R6, UR6, 0x1 ;  /* 0x0000000606417c11 */ /* 0x000fe2000f8208ff */
[----:B------:R-:W-:-:S03]  /*c130*/  IMAD.IADD R3, R7, 0x1, R3 ;  /* 0x0000000107037824 */ /* 0x000fc600078e0203 */
[----:B------:R-:W-:Y:S02]  /*c140*/  LEA.HI.X R62, R4, UR5, R5, 0x1, P0 ;  /* 0x00000005043e7c11 */ /* 0x000fe400080f0c05 */
[----:B------:R-:W-:Y:S01]  /*c150*/  LEA.HI.X R0, R6, UR7, R3, 0x1, P1 ;  /* 0x0000000706007c11 */ /* 0x000fe200088f0c03 */
[----:B------:R-:W-:Y:S06]  /*c160*/  BRA.DIV UR4, `(.L_x_1693) ;  /* 0x00000202042c7947 */ /* 0x000fec000b800000 */
[----:B------:R2:W3:Y:S04]  /*c170*/  SHFL.IDX PT, R3, R62, RZ, 0x1c1f ;  /* 0x001c1fff3e037589 */ /* 0x0004e800000e0000 */
[----:B------:R2:W4:Y:S04]  /*c180*/  SHFL.IDX PT, R6, R63, RZ, 0x1c1f ;  /* 0x001c1fff3f067589 */ /* 0x00052800000e0000 */
[----:B------:R2:W0:Y:S04]  /*c190*/  SHFL.IDX PT, R9, R0, RZ, 0x1c1f ;  /* 0x001c1fff00097589 */ /* 0x00042800000e0000 */
[----:B------:R2:W0:Y:S02]  /*c1a0*/  SHFL.IDX PT, R8, R65, RZ, 0x1c1f ;  /* 0x001c1fff41087589 */ /* 0x00042400000e0000 */
.L_x_2029:
[----:B------:R-:W-:Y:S01]  /*c1b0*/  IMAD R67, R165, R10, RZ ;  /* 0x0000000aa5437224 */ /* 0x000fe200078e02ff */
        /* <DEDUP_REMOVED lines=15> */
[----:B------:R-:W-:Y:S01]  /*c2b0*/  ULDC UR4, c[0x0][0x3f4] ;  /* 0x0000fd0000047ab9 */ /* 0x000fe20000000800 */
[----:B------:R-:W-:Y:S02]  /*c2c0*/  CS2R R60, SRZ ;  /* 0x00000000003c7805 */ /* 0x000fe4000001ff00 */
[----:B------:R-:W-:Y:S02]  /*c2d0*/  ISETP.GE.AND P3, PT, R179, UR4, PT ;  /* 0x00000004b3007c0c */ /* 0x000fe4000bf66270 */
[----:B------:R-:W-:Y:S02]  /*c2e0*/  CS2R R58, SRZ ;  /* 0x00000000003a7805 */ /* 0x000fe4000001ff00 */
[----:B------:R-:W-:Y:S02]  /*c2f0*/  ISETP.GE.AND P2, PT, R177, UR4, PT ;  /* 0x00000004b1007c0c */ /* 0x000fe4000bf46270 */
[----:B------:R-:W-:Y:S02]  /*c300*/  ISETP.GE.AND P1, PT, R178, UR4, PT ;  /* 0x00000004b2007c0c */ /* 0x000fe4000bf26270 */
[----:B------:R-:W-:-:S02]  /*c310*/  ISETP.GE.AND P0, PT, R176, UR4, PT ;  /* 0x00000004b0007c0c */ /* 0x000fc4000bf06270 */
[----:B------:R-:W-:-:S03]  /*c320*/  ISETP.GE.AND P4, PT, R162, UR4, PT ;  /* 0x00000004a2007c0c */ /* 0x000fc6000bf86270 */
[C---:B------:R-:W-:Y:S01]  /*c330*/  @!P3 IMAD.SHL.U32 R27, R179.reuse, 0x2, RZ ;  /* 0x00000002b31bb824 */ /* 0x040fe200078e00ff */
[----:B------:R-:W-:-:S03]  /*c340*/  @!P3 SHF.L.U64.HI R4, R179, 0x1, R80 ;  /* 0x00000001b304b819 */ /* 0x000fc60000010250 */
[C---:B------:R-:W-:Y:S01]  /*c350*/  @!P2 IMAD.SHL.U32 R21, R177.reuse, 0x2, RZ ;  /* 0x00000002b115a824 */ /* 0x040fe200078e00ff */
[----:B------:R-:W-:Y:S02]  /*c360*/  @!P2 SHF.L.U64.HI R10, R177, 0x1, R76 ;  /* 0x00000001b10aa819 */ /* 0x000fe4000001024c */
[-C--:B-1--4-:R-:W-:Y:S01]  /*c370*/  @!P3 IADD3 R28, P6, R6, R27.reuse, RZ ;  /* 0x0000001b061cb210 */ /* 0x092fe20007fde0ff */
[----:B------:R-:W-:Y:S01]  /*c380*/  @!P0 IMAD.SHL.U32 R35, R176, 0x2, RZ ;  /* 0x00000002b0238824 */ /* 0x000fe200078e00ff */
[----:B0-----:R-:W-:Y:S01]  /*c390*/  @!P3 IADD3 R26, P5, R8, R27, RZ ;  /* 0x0000001b081ab210 */ /* 0x001fe20007fbe0ff */
[----:B---3--:R-:W-:Y:S01]  /*c3a0*/  @!P4 IMAD.MOV.U32 R7, RZ, RZ, R3 ;  /* 0x000000ffff07c224 */ /* 0x008fe200078e0003 */
[----:B------:R-:W-:Y:S01]  /*c3b0*/  @!P1 SHF.L.U32 R13, R178, 0x1, RZ ;  /* 0x00000001b20d9819 */ /* 0x000fe200000006ff */
[--C-:B------:R-:W-:Y:S01]  /*c3c0*/  @!P3 IMAD.X R29, R3, 0x1, R4.reuse, P6 ;  /* 0x00000001031db824 */ /* 0x100fe200030e0604 */
[-C--:B------:R-:W-:Y:S01]  /*c3d0*/  @!P2 IADD3 R24, P6, R6, R21.reuse, RZ ;  /* 0x000000150618a210 */ /* 0x080fe20007fde0ff */
[----:B------:R-:W-:Y:S01]  /*c3e0*/  @!P3 IMAD.X R27, R9, 0x1, R4, P5 ;  /* 0x00000001091bb824 */ /* 0x000fe200028e0604 */
[----:B------:R-:W-:Y:S01]  /*c3f0*/  @!P2 IADD3 R20, P5, R8, R21, RZ ;  /* 0x000000150814a210 */ /* 0x000fe20007fbe0ff */
[----:B------:R-:W-:Y:S01]  /*c400*/  @!P4 IMAD.WIDE R32, R162, 0x2, R6 ;  /* 0x00000002a220c825 */ /* 0x000fe200078e0206 */
[----:B------:R-:W-:-:S02]  /*c410*/  @!P1 SHF.L.U64.HI R4, R178, 0x1, R81 ;  /* 0x00000001b2049819 */ /* 0x000fc40000010251 */
[----:B------:R-:W-:Y:S01]  /*c420*/  @!P0 SHF.L.U64.HI R36, R176, 0x1, R77 ;  /* 0x00000001b0248819 */ /* 0x000fe2000001024d */
[--C-:B------:R-:W-:Y:S01]  /*c430*/  @!P2 IMAD.X R25, R3, 0x1, R10.reuse, P6 ;  /* 0x000000010319a824 */ /* 0x100fe200030e060a */
[-C--:B------:R-:W-:Y:S01]  /*c440*/  @!P1 IADD3 R14, P6, R6, R13.reuse, RZ ;  /* 0x0000000d060e9210 */ /* 0x080fe20007fde0ff */
[----:B------:R-:W-:Y:S01]  /*c450*/  @!P2 IMAD.X R21, R9, 0x1, R10, P5 ;  /* 0x000000010915a824 */ /* 0x000fe200028e060a */
[----:B------:R-:W-:Y:S01]  /*c460*/  ISETP.GE.AND P5, PT, R180, UR4, PT ;  /* 0x00000004b4007c0c */ /* 0x000fe2000bfa6270 */
[----:B------:R0:W5:Y:S01]  /*c470*/  @!P4 LD.E.64 R60, desc[UR60][R32.64] ;  /* 0x0000003c203cc980 */ /* 0x000162000c101b00 */
[----:B------:R-:W-:Y:S02]  /*c480*/  @!P1 IADD3.X R15, R3, R4, RZ, P6, !PT ;  /* 0x00000004030f9210 */ /* 0x000fe400037fe4ff */
[----:B------:R-:W-:Y:S02]  /*c490*/  @!P1 IADD3 R12, P6, R8, R13, RZ ;  /* 0x0000000d080c9210 */ /* 0x000fe40007fde0ff */
[----:B------:R-:W-:-:S03]  /*c4a0*/  @!P4 MOV R5, R9 ;  /* 0x000000090005c202 */ /* 0x000fc60000000f00 */
[----:B------:R-:W-:Y:S01]  /*c4b0*/  @!P1 IMAD.X R13, R9, 0x1, R4, P6 ;  /* 0x00000001090d9824 */ /* 0x000fe200030e0604 */
[----:B------:R-:W-:Y:S01]  /*c4c0*/  @!P0 IADD3 R10, P6, R6, R35, RZ ;  /* 0x00000023060a8210 */ /* 0x000fe20007fde0ff */
[----:B------:R-:W-:Y:S02]  /*c4d0*/  @!P4 IMAD.MOV.U32 R4, RZ, RZ, R8 ;  /* 0x000000ffff04c224 */ /* 0x000fe400078e0008 */
[----:B------:R-:W-:Y:S02]  /*c4e0*/  @!P5 IMAD.SHL.U32 R7, R180, 0x2, RZ ;  /* 0x00000002b407d824 */ /* 0x000fe400078e00ff */
[----:B------:R-:W-:-:S04]  /*c4f0*/  @!P4 IMAD.WIDE R30, R162, 0x2, R4 ;  /* 0x00000002a21ec825 */ /* 0x000fc800078e0204 */
[--C-:B------:R-:W-:Y:S01]  /*c500*/  @!P0 IMAD.X R11, R3, 0x1, R36.reuse, P6 ;  /* 0x00000001030b8824 */ /* 0x100fe200030e0624 */
[----:B------:R-:W-:Y:S01]  /*c510*/  @!P0 IADD3 R4, P6, R8, R35, RZ ;  /* 0x0000002308048210 */ /* 0x000fe20007fde0ff */
[----:B------:R0:W5:Y:S01]  /*c520*/  @!P4 LD.E.64 R58, desc[UR60][R30.64] ;  /* 0x0000003c1e3ac980 */ /* 0x000162000c101b00 */
[----:B------:R-:W-:Y:S02]  /*c530*/  @!P5 SHF.L.U64.HI R34, R180, 0x1, R69 ;  /* 0x00000001b422d819 */ /* 0x000fe40000010245 */
[-C--:B------:R-:W-:Y:S01]  /*c540*/  @!P5 IADD3 R6, P4, R6, R7.reuse, RZ ;  /* 0x000000070606d210 */ /* 0x080fe20007f9e0ff */
[----:B------:R-:W-:Y:S01]  /*c550*/  @!P0 IMAD.X R5, R9, 0x1, R36, P6 ;  /* 0x0000000109058824 */ /* 0x000fe200030e0624 */
[----:B------:R-:W-:Y:S02]  /*c560*/  @!P5 IADD3 R8, P6, R8, R7, RZ ;  /* 0x000000070808d210 */ /* 0x000fe40007fde0ff */
        /* <DEDUP_REMOVED lines=10> */
[----:B------:R-:W-:Y:S01]  /*c610*/  @!P5 IMAD.X R7, R3, 0x1, R34, P4 ;  /* 0x000000010307d824 */ /* 0x000fe200020e0622 */
[----:B------:R-:W-:Y:S01]  /*c620*/  @!P5 IADD3.X R9, R9, R34, RZ, P6, !PT ;  /* 0x000000220909d210 */ /* 0x000fe200037fe4ff */
[----:B------:R0:W5:Y:S04]  /*c630*/  @!P3 LD.E.64 R56, desc[UR60][R28.64] ;  /* 0x0000003c1c38b980 */ /* 0x000168000c101b00 */
        /* <DEDUP_REMOVED lines=8> */
[----:B------:R0:W5:Y:S02]  /*c6c0*/  @!P5 LD.E.64 R38, desc[UR60][R8.64] ;  /* 0x0000003c0826d980 */ /* 0x000164000c101b00 */
.L_x_1695:
[----:B------:R-:W-:Y:S05]  /*c6d0*/  BSYNC B1 ;  /* 0x0000000000017941 */ /* 0x000fea0003800000 */
.L_x_1694:
[----:B0----5:R-:W-:Y:S01]  /*c6e0*/  IMAD.MOV.U32 R4, RZ, RZ, R59 ;  /* 0x000000ffff047224 */ /* 0x021fe200078e003b */
[----:B------:R-:W-:Y:S01]  /*c6f0*/  UMOV UR4, 0xffffffff ;  /* 0xffffffff00047882 */ /* 0x000fe20000000000 */
[----:B---3--:R-:W-:Y:S01]  /*c700*/  IMAD.MOV.U32 R3, RZ, RZ, R58 ;  /* 0x000000ffff037224 */ /* 0x008fe200078e003a */
[----:B------:R-:W-:Y:S01]  /*c710*/  CS2R R30, SRZ ;  /* 0x00000000001e7805 */ /* 0x000fe2000001ff00 */
[----:B------:R-:W-:Y:S01]  /*c720*/  IMAD.MOV.U32 R5, RZ, RZ, R54 ;  /* 0x000000ffff057224 */ /* 0x000fe200078e0036 */
[----:B------:R-:W-:Y:S01]  /*c730*/  PRMT R87, R87, 0x5410, R4 ;  /* 0x0000541057577816 */ /* 0x000fe20000000004 */
[----:B----4-:R-:W-:Y:S01]  /*c740*/  IMAD.MOV.U32 R6, RZ, RZ, R55 ;  /* 0x000000ffff067224 */ /* 0x010fe200078e0037 */
[----:B------:R-:W-:Y:S01]  /*c750*/  PRMT R88, R3, 0x7610, R88 ;  /* 0x0000761003587816 */ /* 0x000fe20000000058 */
[----:B------:R-:W-:Y:S01]  /*c760*/  IMAD.MOV.U32 R4, RZ, RZ, R51 ;  /* 0x000000ffff047224 */ /* 0x000fe200078e0033 */
[----:B------:R-:W-:Y:S01]  /*c770*/  PRMT R82, R82, 0x5410, R5 ;  /* 0x0000541052527816 */ /* 0x000fe20000000005 */
[----:B------:R-:W-:Y:S01]  /*c780*/  IMAD.MOV.U32 R5, RZ, RZ, R46 ;  /* 0x000000ffff057224 */ /* 0x000fe200078e002e */
[----:B------:R-:W-:Y:S01]  /*c790*/  PRMT R83, R6, 0x7610, R83 ;  /* 0x0000761006537816 */ /* 0x000fe20000000053 */
[----:B------:R-:W-:Y:S01]  /*c7a0*/  IMAD.MOV.U32 R6, RZ, RZ, R47 ;  /* 0x000000ffff067224 */ /* 0x000fe200078e002f */
[----:B------:R-:W-:-:S04]  /*c7b0*/  MOV R3, R50 ;  /* 0x0000003200037202 */ /* 0x000fc80000000f00 */
[----:B------:R-:W-:Y:S01]  /*c7c0*/  PRMT R79, R4, 0x5410, R3 ;  /* 0x00005410044f7816 */ /* 0x000fe20000000003 */
[----:B------:R-:W-:Y:S01]  /*c7d0*/  IMAD.MOV.U32 R3, RZ, RZ, R42 ;  /* 0x000000ffff037224 */ /* 0x000fe200078e002a */
[----:B------:R-:W-:Y:S01]  /*c7e0*/  PRMT R74, R5, 0x5410, R6 ;  /* 0x00005410054a7816 */ /* 0x000fe20000000006 */
[----:B------:R-:W-:Y:S01]  /*c7f0*/  IMAD.MOV.U32 R5, RZ, RZ, R38 ;  /* 0x000000ffff057224 */ /* 0x000fe200078e0026 */
[----:B------:R-:W-:Y:S01]  /*c800*/  MOV R4, R43 ;  /* 0x0000002b00047202 */ /* 0x000fe20000000f00 */
[----:B------:R-:W-:-:S03]  /*c810*/  IMAD.MOV.U32 R6, RZ, RZ, R39 ;  /* 0x000000ffff067224 */ /* 0x000fc600078e0027 */
        /* <DEDUP_REMOVED lines=8> */
[----:B------:R-:W-:Y:S01]  /*c8a0*/  PRMT R87, R4, 0x7610, R87 ;  /* 0x0000761004577816 */ /* 0x000fe20000000057 */
[----:B------:R-:W-:Y:S01]  /*c8b0*/  IMAD.MOV.U32 R4, RZ, RZ, R53 ;  /* 0x000000ffff047224 */ /* 0x000fe200078e0035 */
[----:B------:R-:W-:Y:S01]  /*c8c0*/  PRMT R83, R83, 0x5410, R5 ;  /* 0x0000541053537816 */ /* 0x000fe20000000005 */
[----:B------:R-:W-:Y:S01]  /*c8d0*/  IMAD.MOV.U32 R5, RZ, RZ, R48 ;  /* 0x000000ffff057224 */ /* 0x000fe200078e0030 */
[----:B------:R-:W-:-:S02]  /*c8e0*/  PRMT R84, R6, 0x7610, R84 ;  /* 0x0000761006547816 */ /* 0x000fc40000000054 */
[----:B------:R-:W-:Y:S02]  /*c8f0*/  MOV R6, R49 ;  /* 0x0000003100067202 */ /* 0x000fe40000000f00 */
[----:B------:R-:W-:Y:S01]  /*c900*/  PRMT R78, R4, 0x5410, R3 ;  /* 0x00005410044e7816 */ /* 0x000fe20000000003 */
[----:B------:R-:W-:Y:S01]  /*c910*/  IMAD.MOV.U32 R3, RZ, RZ, R44 ;  /* 0x000000ffff037224 */ /* 0x000fe200078e002c */
[----:B------:R-:W-:Y:S01]  /*c920*/  PRMT R75, R5, 0x5410, R6 ;  /* 0x00005410054b7816 */ /* 0x000fe20000000006 */
[----:B------:R-:W-:Y:S02]  /*c930*/  IMAD.MOV.U32 R4, RZ, RZ, R45 ;  /* 0x000000ffff047224 */ /* 0x000fe400078e002d */
[----:B------:R-:W-:Y:S02]  /*c940*/  IMAD.MOV.U32 R5, RZ, RZ, R36 ;  /* 0x000000ffff057224 */ /* 0x000fe400078e0024 */
[----:B------:R-:W-:Y:S01]  /*c950*/  IMAD.MOV.U32 R6, RZ, RZ, R37 ;  /* 0x000000ffff067224 */ /* 0x000fe200078e0025 */
[----:B------:R-:W-:-:S04]  /*c960*/  PRMT R71, R4, 0x5410, R3 ;  /* 0x0000541004477816 */ /* 0x000fc80000000003 */
[----:B------:R-:W-:Y:S01]  /*c970*/  PRMT R66, R6, 0x5410, R5 ;  /* 0x0000541006427816 */ /* 0x000fe20000000005 */
[----:B------:R-:W-:Y:S06]  /*c980*/  BRA.DIV UR4, `(.L_x_1696) ;  /* 0x000001fa04987947 */ /* 0x000fec000b800000 */
[----:B--2---:R-:W0:Y:S04]  /*c990*/  SHFL.IDX PT, R62, R62, 0x1, 0x1c1f ;  /* 0x003c1f003e3e7f89 */ /* 0x004e2800000e0000 */
[----:B------:R-:W2:Y:S04]  /*c9a0*/  SHFL.IDX PT, R63, R63, 0x1, 0x1c1f ;  /* 0x003c1f003f3f7f89 */ /* 0x000ea800000e0000 */
[----:B------:R-:W3:Y:S04]  /*c9b0*/  SHFL.IDX PT, R0, R0, 0x1, 0x1c1f ;  /* 0x003c1f0000007f89 */ /* 0x000ee800000e0000 */
[----:B------:R-:W4:Y:S02]  /*c9c0*/  SHFL.IDX PT, R65, R65, 0x1, 0x1c1f ;  /* 0x003c1f0041417f89 */ /* 0x000f2400000e0000 */
.L_x_2035:
[----:B------:R-:W-:Y:S01]  /*c9d0*/  IADD3 R64, R64, 0x40, RZ ;  /* 0x0000004040407810 */ /* 0x000fe20007ffe0ff */
[----:B------:R-:W-:Y:S01]  /*c9e0*/  BSSY B1, `(.L_x_1697) ;  /* 0x0000056000017945 */ /* 0x000fe20003800000 */
[----:B------:R-:W-:Y:S02]  /*c9f0*/  LOP3.LUT R3, R185, 0x18, R18, 0xf8, !PT ;  /* 0x00000018b9037812 */ /* 0x000fe400078ef812 */
[----:B------:R-:W-:Y:S02]  /*ca00*/  CS2R R32, SRZ ;  /* 0x0000000000207805 */ /* 0x000fe4000001ff00 */
[----:B------:R-:W-:Y:S02]  /*ca10*/  ISETP.GE.AND P1, PT, R64, R67, PT ;  /* 0x000000434000720c */ /* 0x000fe40003f26270 */
[----:B------:R-:W-:Y:S02]  /*ca20*/  CS2R R26, SRZ ;  /* 0x00000000001a7805 */ /* 0x000fe4000001ff00 */
[----:B------:R-:W-:-:S02]  /*ca30*/  LOP3.LUT R4, R3, R186, RZ, 0x3c, !PT ;  /* 0x000000ba03047212 */ /* 0x000fc400078e3cff */
[----:B------:R-:W-:Y:S02]  /*ca40*/  CS2R R20, SRZ ;  /* 0x0000000000147805 */ /* 0x000fe4000001ff00 */
[----:B------:R-:W-:Y:S02]  /*ca50*/  LOP3.LUT P0, RZ, R227, 0x4, RZ, 0xc0, !PT ;  /* 0x00000004e3ff7812 */ /* 0x000fe4000780c0ff */
[----:B------:R-:W-:Y:S02]  /*ca60*/  CS2R R12, SRZ ;  /* 0x00000000000c7805 */ /* 0x000fe4000001ff00 */
[----:B------:R-:W-:Y:S01]  /*ca70*/  CS2R R8, SRZ ;  /* 0x0000000000087805 */ /* 0x000fe2000001ff00 */
[----:B------:R-:W-:Y:S01]  /*ca80*/  IMAD.IADD R3, R187, 0x1, R4 ;  /* 0x00000001bb037824 */ /* 0x000fe200078e0204 */
[----:B------:R-:W-:Y:S02]  /*ca90*/  CS2R R40, SRZ ;  /* 0x0000000000287805 */ /* 0x000fe4000001ff00 */
[----:B------:R-:W-:-:S02]  /*caa0*/  CS2R R34, SRZ ;  /* 0x0000000000227805 */ /* 0x000fc4000001ff00 */
[----:B-1----:R-:W-:Y:S02]  /*cab0*/  CS2R R28, SRZ ;  /* 0x00000000001c7805 */ /* 0x002fe4000001ff00 */
[----:B------:R-:W-:Y:S02]  /*cac0*/  CS2R R24, SRZ ;  /* 0x0000000000187805 */ /* 0x000fe4000001ff00 */
[----:B------:R-:W-:Y:S01]  /*cad0*/  CS2R R14, SRZ ;  /* 0x00000000000e7805 */ /* 0x000fe2000001ff00 */
[----:B------:R-:W-:Y:S01]  /*cae0*/  IMAD R3, R3, 0x2, R2 ;  /* 0x0000000203037824 */ /* 0x000fe200078e0202 */
        /* <DEDUP_REMOVED lines=8> */
[----:B------:R-:W-:-:S05]  /*cb70*/  ISETP.GE.AND P1, PT, R176, UR4, PT ;  /* 0x00000004b0007c0c */ /* 0x000fca000bf26270 */
[C---:B------:R-:W-:Y:S01]  /*cb80*/  @!P4 IMAD.SHL.U32 R24, R179.reuse, 0x2, RZ ;  /* 0x00000002b318c824 */ /* 0x040fe200078e00ff */
[----:B------:R-:W-:-:S03]  /*cb90*/  @!P4 SHF.L.U64.HI R5, R179, 0x1, R80 ;  /* 0x00000001b305c819 */ /* 0x000fc60000010250 */
[C---:B------:R-:W-:Y:S01]  /*cba0*/  @!P3 IMAD.SHL.U32 R14, R177.reuse, 0x2, RZ ;  /* 0x00000002b10eb824 */ /* 0x040fe200078e00ff */
[----:B------:R-:W-:Y:S01]  /*cbb0*/  @!P3 SHF.L.U64.HI R7, R177, 0x1, R76 ;  /* 0x00000001b107b819 */ /* 0x000fe2000001024c */
[----:B------:R-:W-:Y:S01]  /*cbc0*/  @!P2 IMAD.SHL.U32 R10, R178, 0x2, RZ ;  /* 0x00000002b20aa824 */ /* 0x000fe200078e00ff */
[-C--:B--2---:R-:W-:Y:S01]  /*cbd0*/  @!P4 IADD3 R26, P5, R63, R24.reuse, RZ ;  /* 0x000000183f1ac210 */ /* 0x084fe20007fbe0ff */
[----:B------:R-:W-:Y:S01]  /*cbe0*/  @!P1 IMAD.SHL.U32 R4, R176, 0x2, RZ ;  /* 0x00000002b0049824 */ /* 0x000fe200078e00ff */
[----:B----4-:R-:W-:Y:S02]  /*cbf0*/  @!P4 IADD3 R24, P6, R65, R24, RZ ;  /* 0x000000184118c210 */ /* 0x010fe40007fde0ff */
[----:B0-----:R-:W-:Y:S02]  /*cc00*/  @!P4 IADD3.X R27, R62, R5, RZ, P5, !PT ;  /* 0x000000053e1bc210 */ /* 0x001fe40002ffe4ff */
[----:B------:R-:W-:Y:S01]  /*cc10*/  @!P3 IADD3 R20, P5, R63, R14, RZ ;  /* 0x0000000e3f14b210 */ /* 0x000fe20007fbe0ff */
[----:B---3--:R-:W-:Y:S01]  /*cc20*/  @!P4 IMAD.X R25, R0, 0x1, R5, P6 ;  /* 0x000000010019c824 */ /* 0x008fe200030e0605 */
[----:B------:R-:W-:-:S02]  /*cc30*/  @!P2 SHF.L.U64.HI R81, R178, 0x1, R81 ;  /* 0x00000001b251a819 */ /* 0x000fc40000010251 */
[----:B------:R-:W-:Y:S01]  /*cc40*/  @!P3 IADD3 R14, P6, R65, R14, RZ ;  /* 0x0000000e410eb210 */ /* 0x000fe20007fde0ff */
[----:B------:R-:W-:Y:S01]  /*cc50*/  @!P3 IMAD.X R21, R62, 0x1, R7, P5 ;  /* 0x000000013e15b824 */ /* 0x000fe200028e0607 */
[-C--:B------:R-:W-:Y:S02]  /*cc60*/  @!P2 IADD3 R12, P5, R63, R10.reuse, RZ ;  /* 0x0000000a3f0ca210 */ /* 0x080fe40007fbe0ff */
[----:B------:R-:W-:Y:S02]  /*cc70*/  @!P3 IADD3.X R15, R0, R7, RZ, P6, !PT ;  /* 0x00000007000fb210 */ /* 0x000fe400037fe4ff */
[----:B------:R-:W-:Y:S01]  /*cc80*/  @!P1 SHF.L.U64.HI R77, R176, 0x1, R77 ;  /* 0x00000001b04d9819 */ /* 0x000fe2000001024d */
[----:B------:R-:W-:Y:S01]  /*cc90*/  @!P2 IMAD.X R13, R62, 0x1, R81, P5 ;  /* 0x000000013e0da824 */ /* 0x000fe200028e0651 */
[----:B------:R-:W-:Y:S02]  /*cca0*/  @!P2 IADD3 R10, P6, R65, R10, RZ ;  /* 0x0000000a410aa210 */ /* 0x000fe40007fde0ff */
[----:B------:R-:W-:-:S03]  /*ccb0*/  @!P1 IADD3 R8, P5, R63, R4, RZ ;  /* 0x000000043f089210 */ /* 0x000fc60007fbe0ff */
[----:B------:R-:W-:Y:S01]  /*ccc0*/  @!P2 IMAD.X R11, R0, 0x1, R81, P6 ;  /* 0x00000001000ba824 */ /* 0x000fe200030e0651 */
[----:B------:R-:W-:Y:S01]  /*ccd0*/  ISETP.GE.AND P6, PT, R162, UR4, PT ;  /* 0x00000004a2007c0c */ /* 0x000fe2000bfc6270 */
[----:B------:R-:W-:Y:S01]  /*cce0*/  @!P1 IMAD.X R9, R62, 0x1, R77, P5 ;  /* 0x000000013e099824 */ /* 0x000fe200028e064d */
[----:B------:R-:W-:-:S05]  /*ccf0*/  @!P1 IADD3 R4, P5, R65, R4, RZ ;  /* 0x0000000441049210 */ /* 0x000fca0007fbe0ff */
[----:B------:R-:W-:Y:S01]  /*cd00*/  @!P1 IMAD.X R5, R0, 0x1, R77, P5 ;  /* 0x0000000100059824 */ /* 0x000fe200028e064d */
[----:B------:R-:W-:-:S05]  /*cd10*/  ISETP.GE.AND P5, PT, R180, UR4, PT ;  /* 0x00000004b4007c0c */ /* 0x000fca000bfa6270 */
[----:B------:R-:W-:Y:S01]  /*cd20*/  @!P6 MOV R28, R63 ;  /* 0x0000003f001ce202 */ /* 0x000fe20000000f00 */
[----:B------:R-:W-:Y:S02]  /*cd30*/  @!P6 IMAD.MOV.U32 R29, RZ, RZ, R62 ;  /* 0x000000ffff1de224 */ /* 0x000fe400078e003e */
[----:B------:R-:W-:Y:S02]  /*cd40*/  @!P6 IMAD.MOV.U32 R6, RZ, RZ, R65 ;  /* 0x000000ffff06e224 */ /* 0x000fe400078e0041 */
[----:B------:R-:W-:Y:S02]  /*cd50*/  @!P6 IMAD.MOV.U32 R7, RZ, RZ, R0 ;  /* 0x000000ffff07e224 */ /* 0x000fe400078e0000 */
[----:B------:R-:W-:-:S04]  /*cd60*/  @!P6 IMAD.WIDE R28, R162, 0x2, R28 ;  /* 0x00000002a21ce825 */ /* 0x000fc800078e021c */
[----:B------:R-:W-:Y:S01]  /*cd70*/  @!P6 IMAD.WIDE R6, R162, 0x2, R6 ;  /* 0x00000002a206e825 */ /* 0x000fe200078e0206 */
[----:B------:R0:W5:Y:S03]  /*cd80*/  @!P6 LD.E.64 R40, desc[UR60][R28.64] ;  /* 0x0000003c1c28e980 */ /* 0x000166000c101b00 */
[C---:B------:R-:W-:Y:S01]  /*cd90*/  @!P5 IMAD.SHL.U32 R32, R180.reuse, 0x2, RZ ;  /* 0x00000002b420d824 */ /* 0x040fe200078e00ff */
[----:B------:R1:W5:Y:S01]  /*cda0*/  @!P6 LD.E.64 R30, desc[UR60][R6.64] ;  /* 0x0000003c061ee980 */ /* 0x000362000c101b00 */
[----:B------:R-:W-:Y:S02]  /*cdb0*/  CS2R R34, SRZ ;  /* 0x0000000000227805 */ /* 0x000fe4000001ff00 */
[----:B------:R-:W-:Y:S02]  /*cdc0*/  @!P5 SHF.L.U64.HI R69, R180, 0x1, R69 ;  /* 0x00000001b445d819 */ /* 0x000fe40000010245 */
[----:B0-----:R-:W-:-:S02]  /*cdd0*/  CS2R R28, SRZ ;  /* 0x00000000001c7805 */ /* 0x001fc4000001ff00 */
[----:B------:R0:W5:Y:S01]  /*cde0*/  @!P4 LD.E.64 R34, desc[UR60][R26.64] ;  /* 0x0000003c1a22c980 */ /* 0x000162000c101b00 */
[----:B-1----:R-:W-:-:S03]  /*cdf0*/  @!P5 IADD3 R6, P6, R63, R32, RZ ;  /* 0x000000203f06d210 */ /* 0x002fc60007fde0ff */
[----:B------:R1:W5:Y:S01]  /*ce00*/  @!P3 LD.E.64 R28, desc[UR60][R20.64] ;  /* 0x0000003c141cb980 */ /* 0x000362000c101b00 */
[----:B------:R-:W-:Y:S02]  /*ce10*/  @!P5 IADD3.X R7, R62, R69, RZ, P6, !PT ;  /* 0x000000453e07d210 */ /* 0x000fe400037fe4ff */
[----:B------:R-:W-:Y:S02]  /*ce20*/  @!P5 IADD3 R62, P6, R65, R32, RZ ;  /* 0x00000020413ed210 */ /* 0x000fe40007fde0ff */
[----:B------:R-:W-:Y:S02]  /*ce30*/  CS2R R32, SRZ ;  /* 0x0000000000207805 */ /* 0x000fe4000001ff00 */
[----:B0-----:R-:W-:Y:S02]  /*ce40*/  CS2R R26, SRZ ;  /* 0x00000000001a7805 */ /* 0x001fe4000001ff00 */
[----:B-1----:R-:W-:Y:S02]  /*ce50*/  CS2R R20, SRZ ;  /* 0x0000000000147805 */ /* 0x002fe4000001ff00 */
[----:B------:R0:W5:Y:S04]  /*ce60*/  @!P4 LD.E.64 R32, desc[UR60][R24.64] ;  /* 0x0000003c1820c980 */ /* 0x000168000c101b00 */
[----:B------:R1:W5:Y:S01]  /*ce70*/  @!P3 LD.E.64 R26, desc[UR60][R14.64] ;  /* 0x0000003c0e1ab980 */ /* 0x000362000c101b00 */
[----:B------:R-:W-:-:S03]  /*ce80*/  @!P5 IMAD.X R63, R0, 0x1, R69, P6 ;  /* 0x00000001003fd824 */ /* 0x000fc600030e0645 */
[----:B------:R2:W5:Y:S01]  /*ce90*/  @!P2 LD.E.64 R20, desc[UR60][R10.64] ;  /* 0x0000003c0a14a980 */ /* 0x000562000c101b00 */
[----:B0-----:R-:W-:Y:S02]  /*cea0*/  CS2R R24, SRZ ;  /* 0x0000000000187805 */ /* 0x001fe4000001ff00 */
[----:B-1----:R-:W-:-:S04]  /*ceb0*/  CS2R R14, SRZ ;  /* 0x00000000000e7805 */ /* 0x002fc8000001ff00 */
[----:B------:R0:W5:Y:S01]  /*cec0*/  @!P2 LD.E.64 R24, desc[UR60][R12.64] ;  /* 0x0000003c0c18a980 */ /* 0x000162000c101b00 */
[----:B--2---:R-:W-:-:S03]  /*ced0*/  CS2R R10, SRZ ;  /* 0x00000000000a7805 */ /* 0x004fc6000001ff00 */
[----:B------:R1:W5:Y:S04]  /*cee0*/  @!P1 LD.E.64 R14, desc[UR60][R8.64] ;  /* 0x0000003c080e9980 */ /* 0x000368000c101b00 */
[----:B------:R2:W5:Y:S01]  /*cef0*/  @!P5 LD.E.64 R10, desc[UR60][R6.64] ;  /* 0x0000003c060ad980 */ /* 0x000562000c101b00 */
[----:B0-----:R-:W-:Y:S02]  /*cf00*/  CS2R R12, SRZ ;  /* 0x00000000000c7805 */ /* 0x001fe4000001ff00 */
[----:B-1----:R-:W-:-:S04]  /*cf10*/  CS2R R8, SRZ ;  /* 0x0000000000087805 */ /* 0x002fc8000001ff00 */
[----:B------:R2:W5:Y:S04]  /*cf20*/  @!P1 LD.E.64 R12, desc[UR60][R4.64] ;  /* 0x0000003c040c9980 */ /* 0x000568000c101b00 */
[----:B------:R2:W5:Y:S02]  /*cf30*/  @!P5 LD.E.64 R8, desc[UR60][R62.64] ;  /* 0x0000003c3e08d980 */ /* 0x000564000c101b00 */
.L_x_1698:
[----:B------:R-:W-:Y:S05]  /*cf40*/  BSYNC B1 ;  /* 0x0000000000017941 */ /* 0x000fea0003800000 */
.L_x_1697:
[----:B--2--5:R-:W-:Y:S01]  /*cf50*/  IMAD.MOV.U32 R5, RZ, RZ, R30 ;  /* 0x000000ffff057224 */ /* 0x024fe200078e001e */
[----:B------:R-:W-:Y:S01]  /*cf60*/  LEA.HI R4, R208, R208, RZ, 0x1 ;  /* 0x000000d0d0047211 */ /* 0x000fe200078f08ff */
[C---:B------:R-:W-:Y:S01]  /*cf70*/  VIADD R6, R3.reuse, 0xc400 ;  /* 0x0000c40003067836 */ /* 0x040fe20000000000 */
[----:B------:R-:W-:Y:S01]  /*cf80*/  MOV R63, R34 ;  /* 0x00000022003f7202 */ /* 0x000fe20000000f00 */
[----:B---3--:R-:W-:Y:S01]  /*cf90*/  VIADD R0, R3, 0xc440 ;  /* 0x0000c44003007836 */ /* 0x008fe20000000000 */
[----:B------:R-:W-:Y:S01]  /*cfa0*/  PRMT R85, R5, 0x7610, R85 ;  /* 0x0000761005557816 */ /* 0x000fe20000000055 */
[----:B------:R-:W-:Y:S01]  /*cfb0*/  IMAD.MOV.U32 R7, RZ, RZ, R32 ;  /* 0x000000ffff077224 */ /* 0x000fe200078e0020 */
[----:B------:R-:W-:Y:S01]  /*cfc0*/  LOP3.LUT R5, R4, 0xfffffffe, RZ, 0xc0, !PT ;  /* 0xfffffffe04057812 */ /* 0x000fe200078ec0ff */
[----:B0-----:R-:W-:Y:S01]  /*cfd0*/  IMAD.MOV.U32 R62, RZ, RZ, R33 ;  /* 0x000000ffff3e7224 */ /* 0x001fe200078e0021 */
[----:B------:R-:W-:Y:S01]  /*cfe0*/  @P0 IADD3 R0, R6, -0x40, RZ ;  /* 0xffffffc006000810 */ /* 0x000fe20007ffe0ff */
[----:B------:R-:W-:Y:S01]  /*cff0*/  IMAD.MOV.U32 R6, RZ, RZ, R31 ;  /* 0x000000ffff067224 */ /* 0x000fe200078e001f */
[----:B------:R-:W-:Y:S01]  /*d000*/  MOV R4, R26 ;  /* 0x0000001a00047202 */ /* 0x000fe20000000f00 */
[----:B------:R-:W-:Y:S01]  /*d010*/  IMAD.IADD R5, R208, 0x1, -R5 ;  /* 0x00000001d0057824 */ /* 0x000fe200078e0a05 */
[----:B------:R-:W-:Y:S01]  /*d020*/  PRMT R81, R7, 0x5410, R62 ;  /* 0x0000541007517816 */ /* 0x000fe2000000003e */
[----:B------:R-:W-:Y:S01]  /*d030*/  IMAD.MOV.U32 R7, RZ, RZ, R20 ;  /* 0x000000ffff077224 */ /* 0x000fe200078e0014 */
[----:B------:R-:W-:Y:S01]  /*d040*/  PRMT R85, R85, 0x5410, R6 ;  /* 0x0000541055557816 */ /* 0x000fe20000000006 */
[----:B------:R-:W-:Y:S01]  /*d050*/  IMAD.MOV.U32 R6, RZ, RZ, R27 ;  /* 0x000000ffff067224 */ /* 0x000fe200078e001b */
[----:B------:R-:W-:Y:S01]  /*d060*/  SHF.L.U32 R5, R5, 0x1f, RZ ;  /* 0x0000001f05057819 */ /* 0x000fe200000006ff */
[----:B------:R-:W-:Y:S01]  /*d070*/  IMAD.MOV.U32 R62, RZ, RZ, R8 ;  /* 0x000000ffff3e7224 */ /* 0x000fe200078e0008 */
[----:B------:R-:W-:Y:S01]  /*d080*/  PRMT R69, R69, 0x5410, R7 ;  /* 0x0000541045457816 */ /* 0x000fe20000000007 */
[----:B------:R-:W-:Y:S01]  /*d090*/  BSSY B1, `(.L_x_1699) ;  /* 0x000001e000017945 */ /* 0x000fe20003800000 */
[----:B------:R-:W0:Y:S01]  /*d0a0*/  SYNCS.PHASECHK.TRANS64.TRYWAIT P0, [R2+URZ+0x2a800], R5 ;  /* 0x02a80005020075a7 */ /* 0x000e22000800017f */
        /* <DEDUP_REMOVED lines=10> */
[----:B------:R-:W-:Y:S01]  /*d150*/  VIADDMNMX R67, R67, -R188, 0x80, PT ;  /* 0x0000008043437446 */ /* 0x000fe200038009bc */
[----:B------:R-:W-:Y:S01]  /*d160*/  IMAD.MOV.U32 R7, RZ, RZ, R41 ;  /* 0x000000ffff077224 */ /* 0x000fe200078e0029 */
[----:B------:R-:W-:Y:S01]  /*d170*/  PRMT R62, R62, 0x5410, R4 ;  /* 0x000054103e3e7816 */ /* 0x000fe20000000004 */
[----:B------:R-:W-:Y:S01]  /*d180*/  IMAD.MOV.U32 R4, RZ, RZ, R35 ;  /* 0x000000ffff047224 */ /* 0x000fe200078e0023 */
[----:B------:R-:W-:-:S02]  /*d190*/  ISETP.GE.AND P1, PT, R174, R67, PT ;  /* 0x00000043ae00720c */ /* 0x000fc40003f26270 */
[----:B------:R-:W-:Y:S01]  /*d1a0*/  PRMT R86, R6, 0x5410, R7 ;  /* 0x0000541006567816 */ /* 0x000fe20000000007 */
[----:B------:R-:W-:Y:S01]  /*d1b0*/  IMAD.MOV.U32 R6, RZ, RZ, R28 ;  /* 0x000000ffff067224 */ /* 0x000fe200078e001c */
[----:B------:R-:W-:Y:S01]  /*d1c0*/  PRMT R84, R84, 0x5410, R4 ;  /* 0x0000541054547816 */ /* 0x000fe20000000004 */
[----:B------:R-:W-:Y:S02]  /*d1d0*/  IMAD.MOV.U32 R7, RZ, RZ, R29 ;  /* 0x000000ffff077224 */ /* 0x000fe400078e001d */
[----:B------:R-:W-:-:S03]  /*d1e0*/  IMAD.MOV.U32 R4, RZ, RZ, R24 ;  /* 0x000000ffff047224 */ /* 0x000fc600078e0018 */
[----:B------:R-:W-:Y:S01]  /*d1f0*/  PRMT R80, R6, 0x5410, R7 ;  /* 0x0000541006507816 */ /* 0x000fe20000000007 */
[----:B------:R-:W-:Y:S01]  /*d200*/  IMAD.MOV.U32 R7, RZ, RZ, R14 ;  /* 0x000000ffff077224 */ /* 0x000fe200078e000e */
[----:B------:R-:W-:-:S04]  /*d210*/  MOV R6, R25 ;  /* 0x0000001900067202 */ /* 0x000fc80000000f00 */
[----:B------:R-:W-:Y:S01]  /*d220*/  PRMT R76, R4, 0x5410, R6 ;  /* 0x00005410044c7816 */ /* 0x000fe20000000006 */
[----:B------:R-:W-:Y:S01]  /*d230*/  IMAD.MOV.U32 R4, RZ, RZ, R10 ;  /* 0x000000ffff047224 */ /* 0x000fe200078e000a */
[----:B----4-:R-:W-:Y:S01]  /*d240*/  PRMT R65, R7, 0x5410, R63 ;  /* 0x0000541007417816 */ /* 0x010fe2000000003f */
[----:B------:R-:W-:Y:S01]  /*d250*/  IMAD.MOV.U32 R6, RZ, RZ, R11 ;  /* 0x000000ffff067224 */ /* 0x000fe200078e000b */
[----:B0-----:R-:W-:Y:S06]  /*d260*/  @!P0 BRA `(.L_x_1700) ;  /* 0x000001f000d48947 */ /* 0x001fec0003800000 */
.L_x_2036:
[----:B------:R-:W-:Y:S05]  /*d270*/  BSYNC B1 ;  /* 0x0000000000017941 */ /* 0x000fea0003800000 */
.L_x_1699:
[----:B------:R-:W-:Y:S01]  /*d280*/  BSSY B1, `(.L_x_1701) ;  /* 0x0000116000017945 */ /* 0x000fe20003800000 */
[----:B------:R-:W-:-:S03]  /*d290*/  PRMT R63, R4, 0x5410, R6 ;  /* 0x00005410043f7816 */ /* 0x000fc60000000006 */
[----:B------:R-:W-:Y:S05]  /*d2a0*/  @P1 BRA `(.L_x_1702) ;  /* 0x00000010004c1947 */ /* 0x000fea0003800000 */
[----:B0-----:R-:W0:Y:S01]  /*d2b0*/  LDC R5, c[0x0][0x3f4] ;  /* 0x0000fd00ff057b82 */ /* 0x001e220000000800 */
        /* <DEDUP_REMOVED lines=9> */
[----:B------:R-:W-:Y:S01]  /*d350*/  SHF.R.U32.HI R92, RZ, 0x10, R61 ;  /* 0x00000010ff5c7819 */ /* 0x000fe2000001163d */
[----:B------:R-:W-:Y:S01]  /*d360*/  HADD2.F32 R93, -RZ, R88.H1_H1 ;  /* 0x30000058ff5d7230 */ /* 0x000fe20000004100 */
[--C-:B------:R-:W-:Y:S02]  /*d370*/  SHF.R.U32.HI R94, RZ, 0x10, R59.reuse ;  /* 0x00000010ff5e7819 */ /* 0x100fe4000001163b */
[----:B------:R-:W-:Y:S01]  /*d380*/  SHF.R.U64 R58, R58, 0x10, R59 ;  /* 0x000000103a3a7819 */ /* 0x000fe2000000123b */
[----:B------:R-:W-:Y:S01]  /*d390*/  HADD2.F32 R92, -RZ, R92.H0_H0 ;  /* 0x2000005cff5c7230 */ /* 0x000fe20000004100 */
[----:B------:R-:W-:Y:S01]  /*d3a0*/  SHF.R.U64 R60, R60, 0x10, R61 ;  /* 0x000000103c3c7819 */ /* 0x000fe2000000123d */
[----:B------:R-:W-:Y:S02]  /*d3b0*/  HADD2.F32 R94, -RZ, R94.H0_H0 ;  /* 0x2000005eff5e7230 */ /* 0x000fe40000004100 */
[----:B------:R-:W-:-:S02]  /*d3c0*/  HADD2.F32 R59, -RZ, R88.H0_H0 ;  /* 0x20000058ff3b7230 */ /* 0x000fc40000004100 */
[--C-:B0-----:R-:W-:Y:S02]  /*d3d0*/  HADD2.F32 R91, -RZ, R7.reuse.H1_H1 ;  /* 0x30000007ff5b7230 */ /* 0x101fe40000004100 */
[----:B------:R-:W-:Y:S02]  /*d3e0*/  HADD2.F32 R89, -RZ, R7.H0_H0 ;  /* 0x20000007ff597230 */ /* 0x000fe40000004100 */
[--C-:B------:R-:W-:Y:S02]  /*d3f0*/  HADD2.F32 R90, -RZ, R4.reuse.H1_H1 ;  /* 0x30000004ff5a7230 */ /* 0x100fe40000004100 */
[C---:B------:R-:W-:Y:S01]  /*d400*/  FMUL.FTZ R95, R91.reuse, R92 ;  /* 0x0000005c5b5f7220 */ /* 0x040fe20000410000 */
[----:B------:R-:W-:Y:S01]  /*d410*/  FMUL.FTZ R96, R91, R94 ;  /* 0x0000005e5b607220 */ /* 0x000fe20000410000 */
[----:B------:R-:W-:Y:S02]  /*d420*/  HADD2.F32 R88, -RZ, R4.H0_H0 ;  /* 0x20000004ff587230 */ /* 0x000fe40000004100 */
[----:B------:R-:W-:-:S02]  /*d430*/  HADD2.F32 R7, -RZ, R6.H0_H0 ;  /* 0x20000006ff077230 */ /* 0x000fc40000004100 */
[C---:B------:R-:W-:Y:S01]  /*d440*/  FFMA.FTZ R94, R89.reuse, R94, R95 ;  /* 0x0000005e595e7223 */ /* 0x040fe2000001005f */
[----:B------:R-:W-:Y:S02]  /*d450*/  HADD2.F32 R61, -RZ, R6.H1_H1 ;  /* 0x30000006ff3d7230 */ /* 0x000fe40000004100 */
[C---:B------:R-:W-:Y:S01]  /*d460*/  FMUL.FTZ R91, R90.reuse, R59 ;  /* 0x0000003b5a5b7220 */ /* 0x040fe20000410000 */
[--C-:B------:R-:W-:Y:S02]  /*d470*/  HADD2.F32 R4, -RZ, R5.reuse.H0_H0 ;  /* 0x20000005ff047230 */ /* 0x100fe40000004100 */
[----:B------:R-:W-:Y:S01]  /*d480*/  FMUL.FTZ R95, R90, R93 ;  /* 0x0000005d5a5f7220 */ /* 0x000fe20000410000 */
[----:B------:R-:W-:Y:S02]  /*d490*/  HADD2.F32 R6, -RZ, R5.H1_H1 ;  /* 0x30000005ff067230 */ /* 0x000fe40000004100 */
[----:B------:R-:W-:Y:S01]  /*d4a0*/  FFMA.FTZ R5, R89, R92, -R96 ;  /* 0x0000005c59057223 */ /* 0x000fe20000010860 */
[----:B------:R-:W-:-:S02]  /*d4b0*/  HADD2.F32 R92, -RZ, R87.H1_H1 ;  /* 0x30000057ff5c7230 */ /* 0x000fc40000004100 */
[C---:B------:R-:W-:Y:S01]  /*d4c0*/  FFMA.FTZ R91, R88.reuse, R93, -R91 ;  /* 0x0000005d585b7223 */ /* 0x040fe2000001085b */
[----:B------:R-:W-:Y:S02]  /*d4d0*/  HADD2.F32 R90, -RZ, R87.H0_H0 ;  /* 0x20000057ff5a7230 */ /* 0x000fe40000004100 */
[----:B------:R-:W-:Y:S01]  /*d4e0*/  FFMA.FTZ R88, R88, R59, R95 ;  /* 0x0000003b58587223 */ /* 0x000fe2000001005f */
[----:B------:R-:W-:Y:S02]  /*d4f0*/  HADD2.F32 R89, -RZ, R58.H0_H0 ;  /* 0x2000003aff597230 */ /* 0x000fe40000004100 */
[C---:B------:R-:W-:Y:S01]  /*d500*/  FMUL.FTZ R58, R61.reuse, R92 ;  /* 0x0000005c3d3a7220 */ /* 0x040fe20000410000 */
[----:B------:R-:W-:Y:S02]  /*d510*/  HADD2.F32 R87, -RZ, R60.H0_H0 ;  /* 0x2000003cff577230 */ /* 0x000fe40000004100 */
[-C--:B------:R-:W-:Y:S01]  /*d520*/  FMUL.FTZ R61, R61, R90.reuse ;  /* 0x0000005a3d3d7220 */ /* 0x080fe20000410000 */
[C---:B------:R-:W-:Y:S01]  /*d530*/  FMUL.FTZ R59, R6.reuse, R89 ;  /* 0x00000059063b7220 */ /* 0x040fe20000410000 */
[C---:B------:R-:W-:Y:S01]  /*d540*/  FFMA.FTZ R90, R7.reuse, R90, -R58 ;  /* 0x0000005a075a7223 */ /* 0x040fe2000001083a */
[-C--:B------:R-:W-:Y:S01]  /*d550*/  FMUL.FTZ R6, R6, R87.reuse ;  /* 0x0000005706067220 */ /* 0x080fe20000410000 */
[----:B------:R-:W-:Y:S01]  /*d560*/  FFMA.FTZ R61, R7, R92, R61 ;  /* 0x0000005c073d7223 */ /* 0x000fe2000001003d */
[----:B------:R-:W-:Y:S01]  /*d570*/  FFMA.FTZ R59, R4, R87, -R59 ;  /* 0x00000057043b7223 */ /* 0x000fe2000001083b */
[----:B------:R-:W-:Y:S01]  /*d580*/  F2FP.F16.F32.PACK_AB R7, R94, R5 ;  /* 0x000000055e07723e */ /* 0x000fe200000000ff */
[----:B------:R-:W-:Y:S01]  /*d590*/  FFMA.FTZ R58, R4, R89, R6 ;  /* 0x00000059043a7223 */ /* 0x000fe20000010006 */
[----:B------:R-:W-:-:S02]  /*d5a0*/  F2FP.F16.F32.PACK_AB R4, R88, R91 ;  /* 0x0000005b5804723e */ /* 0x000fc400000000ff */
[----:B------:R-:W-:Y:S02]  /*d5b0*/  F2FP.F16.F32.PACK_AB R6, R61, R90 ;  /* 0x0000005a3d06723e */ /* 0x000fe400000000ff */
[----:B------:R-:W-:-:S05]  /*d5c0*/  F2FP.F16.F32.PACK_AB R5, R58, R59 ;  /* 0x0000003b3a05723e */ /* 0x000fca00000000ff */
[----:B------:R0:W-:Y:S02]  /*d5d0*/  STS.128 [R3+0xc400], R4 ;  /* 0x00c4000403007388 */ /* 0x0001e40000000c00 */
.L_x_1704:
[----:B------:R-:W-:Y:S05]  /*d5e0*/  BSYNC B2 ;  /* 0x0000000000027941 */ /* 0x000fea0003800000 */
.L_x_1703:
[----:B------:R-:W-:Y:S04]  /*d5f0*/  BSSY B2, `(.L_x_1705) ;  /* 0x000002c000027945 */ /* 0x000fe80003800000 */
[----:B------:R-:W-:Y:S05]  /*d600*/  @P1 BRA `(.L_x_1706) ;  /* 0x0000000000a81947 */ /* 0x000fea0003800000 */
[----:B0-----:R-:W0:Y:S01]  /*d610*/  LDS.128 R4, [R0] ;  /* 0x0000000000047984 */ /* 0x001e220000000c00 */
[----:B------:R-:W-:Y:S01]  /*d620*/  SHF.R.U32.HI R59, RZ, 0x10, R57 ;  /* 0x00000010ff3b7819 */ /* 0x000fe20000011639 */
[----:B------:R-:W-:Y:S01]  /*d630*/  HADD2.F32 R58, -RZ, R83.H1_H1 ;  /* 0x30000053ff3a7230 */ /* 0x000fe20000004100 */
[----:B------:R-:W-:Y:S01]  /*d640*/  SHF.R.U32.HI R61, RZ, 0x10, R55 ;  /* 0x00000010ff3d7819 */ /* 0x000fe20000011637 */
[----:B------:R-:W-:Y:S01]  /*d650*/  HADD2.F32 R60, -RZ, R82.H1_H1 ;  /* 0x30000052ff3c7230 */ /* 0x000fe20000004100 */
[----:B------:R-:W-:Y:S01]  /*d660*/  SHF.R.U64 R91, R56, 0x10, R57 ;  /* 0x00000010385b7819 */ /* 0x000fe20000001239 */
[----:B------:R-:W-:Y:S01]  /*d670*/  HADD2.F32 R59, -RZ, R59.H0_H0 ;  /* 0x2000003bff3b7230 */ /* 0x000fe20000004100 */
[----:B------:R-:W-:Y:S01]  /*d680*/  SHF.R.U64 R89, R54, 0x10, R55 ;  /* 0x0000001036597819 */ /* 0x000fe20000001237 */
[----:B------:R-:W-:Y:S02]  /*d690*/  HADD2.F32 R61, -RZ, R61.H0_H0 ;  /* 0x2000003dff3d7230 */ /* 0x000fe40000004100 */
[----:B------:R-:W-:-:S02]  /*d6a0*/  HADD2.F32 R83, -RZ, R83.H0_H0 ;  /* 0x20000053ff537230 */ /* 0x000fc40000004100 */
[--C-:B0-----:R-:W-:Y:S02]  /*d6b0*/  HADD2.F32 R57, -RZ, R7.reuse.H1_H1 ;  /* 0x30000007ff397230 */ /* 0x101fe40000004100 */
[----:B------:R-:W-:Y:S02]  /*d6c0*/  HADD2.F32 R56, -RZ, R7.H0_H0 ;  /* 0x20000007ff387230 */ /* 0x000fe40000004100 */
[--C-:B------:R-:W-:Y:S02]  /*d6d0*/  HADD2.F32 R7, -RZ, R4.reuse.H0_H0 ;  /* 0x20000004ff077230 */ /* 0x100fe40000004100 */
[C---:B------:R-:W-:Y:S01]  /*d6e0*/  FMUL.FTZ R90, R57.reuse, R59 ;  /* 0x0000003b395a7220 */ /* 0x040fe20000410000 */
[----:B------:R-:W-:Y:S02]  /*d6f0*/  HADD2.F32 R4, -RZ, R4.H1_H1 ;  /* 0x30000004ff047230 */ /* 0x000fe40000004100 */
[----:B------:R-:W-:Y:S01]  /*d700*/  FMUL.FTZ R87, R57, R61 ;  /* 0x0000003d39577220 */ /* 0x000fe20000410000 */
[----:B------:R-:W-:-:S02]  /*d710*/  HADD2.F32 R54, -RZ, R6.H0_H0 ;  /* 0x20000006ff367230 */ /* 0x000fc40000004100 */
[----:B------:R-:W-:Y:S01]  /*d720*/  FFMA.FTZ R92, R56, R61, R90 ;  /* 0x0000003d385c7223 */ /* 0x000fe2000001005a */
[----:B------:R-:W-:Y:S02]  /*d730*/  HADD2.F32 R55, -RZ, R6.H1_H1 ;  /* 0x30000006ff377230 */ /* 0x000fe40000004100 */
[----:B------:R-:W-:Y:S01]  /*d740*/  FMUL.FTZ R88, R4, R60 ;  /* 0x0000003c04587220 */ /* 0x000fe20000410000 */
[--C-:B------:R-:W-:Y:S02]  /*d750*/  HADD2.F32 R6, -RZ, R5.reuse.H0_H0 ;  /* 0x20000005ff067230 */ /* 0x100fe40000004100 */
[----:B------:R-:W-:Y:S01]  /*d760*/  FFMA.FTZ R87, R56, R59, -R87 ;  /* 0x0000003b38577223 */ /* 0x000fe20000010857 */
[-C--:B------:R-:W-:Y:S01]  /*d770*/  FMUL.FTZ R90, R4, R58.reuse ;  /* 0x0000003a045a7220 */ /* 0x080fe20000410000 */
[----:B------:R-:W-:Y:S02]  /*d780*/  HADD2.F32 R5, -RZ, R5.H1_H1 ;  /* 0x30000005ff057230 */ /* 0x000fe40000004100 */
[----:B------:R-:W-:Y:S01]  /*d790*/  FFMA.FTZ R88, R7, R58, -R88 ;  /* 0x0000003a07587223 */ /* 0x000fe20000010858 */
[----:B------:R-:W-:-:S02]  /*d7a0*/  HADD2.F32 R56, -RZ, R84.H0_H0 ;  /* 0x20000054ff387230 */ /* 0x000fc40000004100 */
        /* <DEDUP_REMOVED lines=15> */
[----:B------:R1:W-:Y:S02]  /*d8a0*/  STS.128 [R0], R4 ;  /* 0x0000000400007388 */ /* 0x0003e40000000c00 */
.L_x_1706:
[----:B------:R-:W-:Y:S05]  /*d8b0*/  BSYNC B2 ;  /* 0x0000000000027941 */ /* 0x000fea0003800000 */
.L_x_1705:
[----:B------:R-:W-:Y:S04]  /*d8c0*/  BSSY B2, `(.L_x_1707) ;  /* 0x000002c000027945 */ /* 0x000fe80003800000 */
[----:B------:R-:W-:Y:S05]  /*d8d0*/  @P2 BRA `(.L_x_1708) ;  /* 0x0000000000a82947 */ /* 0x000fea0003800000 */
[----:B01----:R-:W0:Y:S01]  /*d8e0*/  LDS.128 R4, [R3+0x10400] ;  /* 0x0104000003047984 */ /* 0x003e220000000c00 */
        /* <DEDUP_REMOVED lines=9> */
[----:B------:R-:W-:Y:S02]  /*d980*/  HADD2.F32 R78, -RZ, R78.H0_H0 ;  /* 0x2000004eff4e7230 */ /* 0x000fe40000004100 */
        /* <DEDUP_REMOVED lines=18> */
[CC--:B------:R-:W-:Y:S01]  /*dab0*/  FMUL.FTZ R55, R51.reuse, R79.reuse ;  /* 0x0000004f33377220 */ /* 0x0c0fe20000410000 */
[----:B------:R-:W-:Y:S01]  /*dac0*/  FMUL.FTZ R54, R51, R78 ;  /* 0x0000004e33367220 */ /* 0x000fe20000410000 */
[C---:B------:R-:W-:Y:S01]  /*dad0*/  FMUL.FTZ R7, R5.reuse, R52 ;  /* 0x0000003405077220 */ /* 0x040fe20000410000 */
[----:B------:R-:W-:Y:S01]  /*dae0*/  FMUL.FTZ R51, R5, R4 ;  /* 0x0000000405337220 */ /* 0x000fe20000410000 */
[C---:B------:R-:W-:Y:S01]  /*daf0*/  FFMA.FTZ R55, R50.reuse, R78, -R55 ;  /* 0x0000004e32377223 */ /* 0x040fe20000010837 */
[----:B------:R-:W-:Y:S01]  /*db00*/  FFMA.FTZ R54, R50, R79, R54 ;  /* 0x0000004f32367223 */ /* 0x000fe20000010036 */
[C---:B------:R-:W-:Y:S01]  /*db10*/  FFMA.FTZ R5, R6.reuse, R4, -R7 ;  /* 0x0000000406057223 */ /* 0x040fe20000010807 */
[----:B------:R-:W-:Y:S01]  /*db20*/  FFMA.FTZ R52, R6, R52, R51 ;  /* 0x0000003406347223 */ /* 0x000fe20000010033 */
[----:B------:R-:W-:-:S02]  /*db30*/  F2FP.F16.F32.PACK_AB R7, R88, R59 ;  /* 0x0000003b5807723e */ /* 0x000fc400000000ff */
[----:B------:R-:W-:Y:S02]  /*db40*/  F2FP.F16.F32.PACK_AB R6, R54, R55 ;  /* 0x000000373606723e */ /* 0x000fe400000000ff */
[----:B------:R-:W-:Y:S02]  /*db50*/  F2FP.F16.F32.PACK_AB R4, R53, R58 ;  /* 0x0000003a3504723e */ /* 0x000fe400000000ff */
[----:B------:R-:W-:-:S05]  /*db60*/  F2FP.F16.F32.PACK_AB R5, R52, R5 ;  /* 0x000000053405723e */ /* 0x000fca00000000ff */
[----:B------:R2:W-:Y:S02]  /*db70*/  STS.128 [R3+0x10400], R4 ;  /* 0x0104000403007388 */ /* 0x0005e40000000c00 */
.L_x_1708:
[----:B------:R-:W-:Y:S05]  /*db80*/  BSYNC B2 ;  /* 0x0000000000027941 */ /* 0x000fea0003800000 */
.L_x_1707:
[----:B------:R-:W-:Y:S04]  /*db90*/  BSSY B2, `(.L_x_1709) ;  /* 0x000002c000027945 */ /* 0x000fe80003800000 */
[----:B------:R-:W-:Y:S05]  /*dba0*/  @P3 BRA `(.L_x_1710) ;  /* 0x0000000000a83947 */ /* 0x000fea0003800000 */
[----:B012---:R-:W0:Y:S01]  /*dbb0*/  LDS.128 R4, [R0+0x4000] ;  /* 0x0040000000047984 */ /* 0x007e220000000c00 */
[----:B------:R-:W-:Y:S01]  /*dbc0*/  SHF.R.U32.HI R51, RZ, 0x10, R49 ;  /* 0x00000010ff337819 */ /* 0x000fe20000011631 */
[----:B------:R-:W-:Y:S01]  /*dbd0*/  HADD2.F32 R50, -RZ, R75.H0_H0 ;  /* 0x2000004bff327230 */ /* 0x000fe20000004100 */
[----:B------:R-:W-:Y:S01]  /*dbe0*/  SHF.R.U32.HI R53, RZ, 0x10, R47 ;  /* 0x00000010ff357819 */ /* 0x000fe2000001162f */
[--C-:B------:R-:W-:Y:S01]  /*dbf0*/  HADD2.F32 R52, -RZ, R74.reuse.H0_H0 ;  /* 0x2000004aff347230 */ /* 0x100fe20000004100 */
[----:B------:R-:W-:Y:S01]  /*dc00*/  SHF.R.U64 R59, R48, 0x10, R49 ;  /* 0x00000010303b7819 */ /* 0x000fe20000001231 */
[----:B------:R-:W-:Y:S01]  /*dc10*/  HADD2.F32 R51, -RZ, R51.H0_H0 ;  /* 0x20000033ff337230 */ /* 0x000fe20000004100 */
[----:B------:R-:W-:Y:S01]  /*dc20*/  SHF.R.U64 R57, R46, 0x10, R47 ;  /* 0x000000102e397819 */ /* 0x000fe2000000122f */
[----:B------:R-:W-:Y:S02]  /*dc30*/  HADD2.F32 R53, -RZ, R53.H0_H0 ;  /* 0x20000035ff357230 */ /* 0x000fe40000004100 */
[----:B------:R-:W-:-:S02]  /*dc40*/  HADD2.F32 R74, -RZ, R74.H1_H1 ;  /* 0x3000004aff4a7230 */ /* 0x000fc40000004100 */
[----:B------:R-:W-:Y:S02]  /*dc50*/  HADD2.F32 R75, -RZ, R75.H1_H1 ;  /* 0x3000004bff4b7230 */ /* 0x000fe40000004100 */
        /* <DEDUP_REMOVED lines=19> */
[-C--:B------:R-:W-:Y:S01]  /*dd90*/  FMUL.FTZ R53, R47, R75.reuse ;  /* 0x0000004b2f357220 */ /* 0x080fe20000410000 */
        /* <DEDUP_REMOVED lines=11> */
.L_x_1710:
[----:B------:R-:W-:Y:S05]  /*de50*/  BSYNC B2 ;  /* 0x0000000000027941 */ /* 0x000fea0003800000 */
.L_x_1709:
[----:B------:R-:W-:Y:S04]  /*de60*/  BSSY B2, `(.L_x_1711) ;  /* 0x000002c000027945 */ /* 0x000fe80003800000 */
[----:B------:R-:W-:Y:S05]  /*de70*/  @P4 BRA `(.L_x_1712) ;  /* 0x0000000000a84947 */ /* 0x000fea0003800000 */
[----:B0123--:R-:W0:Y:S01]  /*de80*/  LDS.128 R4, [R3+0x14400] ;  /* 0x0144000003047984 */ /* 0x00fe220000000c00 */
        /* <DEDUP_REMOVED lines=41> */
.L_x_1712:
[----:B------:R-:W-:Y:S05]  /*e120*/  BSYNC B2 ;  /* 0x0000000000027941 */ /* 0x000fea0003800000 */
.L_x_1711:
[----:B------:R-:W-:Y:S05]  /*e130*/  @P5 BRA `(.L_x_1702) ;  /* 0x0000000000a85947 */ /* 0x000fea0003800000 */
[----:B01234-:R-:W0:Y:S01]  /*e140*/  LDS.128 R4, [R0+0x8000] ;  /* 0x0080000000047984 */ /* 0x01fe220000000c00 */
[----:B------:R-:W-:Y:S01]  /*e150*/  SHF.R.U32.HI R43, RZ, 0x10, R37 ;  /* 0x00000010ff2b7819 */ /* 0x000fe20000011625 */
[----:B------:R-:W-:Y:S01]  /*e160*/  HADD2.F32 R42, -RZ, R66.H1_H1 ;  /* 0x30000042ff2a7230 */ /* 0x000fe20000004100 */
[--C-:B------:R-:W-:Y:S01]  /*e170*/  SHF.R.U32.HI R45, RZ, 0x10, R39.reuse ;  /* 0x00000010ff2d7819 */ /* 0x100fe20000011627 */
[--C-:B------:R-:W-:Y:S01]  /*e180*/  HADD2.F32 R44, -RZ, R70.reuse.H1_H1 ;  /* 0x30000046ff2c7230 */ /* 0x100fe20000004100 */
        /* <DEDUP_REMOVED lines=37> */
.L_x_1702:
[----:B------:R-:W-:Y:S05]  /*e3e0*/  BSYNC B1 ;  /* 0x0000000000017941 */ /* 0x000fea0003800000 */
.L_x_1701:
        /* <DEDUP_REMOVED lines=13> */
[--C-:B------:R-:W-:Y:S01]  /*e4c0*/  SHF.R.U64 R47, R40, 0x10, R41.reuse ;  /* 0x00000010282f7819 */ /* 0x100fe20000001229 */
[----:B------:R-:W-:Y:S01]  /*e4d0*/  HADD2.F32 R38, -RZ, R86.H0_H0 ;  /* 0x20000056ff267230 */ /* 0x000fe20000004100 */
[----:B------:R-:W-:Y:S01]  /*e4e0*/  SHF.R.U32.HI R39, RZ, 0x10, R41 ;  /* 0x00000010ff277819 */ /* 0x000fe20000011629 */
[--C-:B------:R-:W-:Y:S01]  /*e4f0*/  HADD2.F32 R40, -RZ, R85.reuse.H0_H0 ;  /* 0x20000055ff287230 */ /* 0x100fe20000004100 */
[--C-:B------:R-:W-:Y:S01]  /*e500*/  SHF.R.U32.HI R41, RZ, 0x10, R31.reuse ;  /* 0x00000010ff297819 */ /* 0x100fe2000001161f */
[----:B------:R-:W-:Y:S01]  /*e510*/  HADD2.F32 R85, -RZ, R85.H1_H1 ;  /* 0x30000055ff557230 */ /* 0x000fe20000004100 */
[----:B------:R-:W-:Y:S01]  /*e520*/  SHF.R.U64 R45, R30, 0x10, R31 ;  /* 0x000000101e2d7819 */ /* 0x000fe2000000121f */
[----:B------:R-:W-:Y:S02]  /*e530*/  HADD2.F32 R39, -RZ, R39.H0_H0 ;  /* 0x20000027ff277230 */ /* 0x000fe40000004100 */
[----:B------:R-:W-:-:S02]  /*e540*/  HADD2.F32 R41, -RZ, R41.H0_H0 ;  /* 0x20000029ff297230 */ /* 0x000fc40000004100 */
        /* <DEDUP_REMOVED lines=32> */
.L_x_1715:
[----:B------:R-:W-:Y:S05]  /*e750*/  BSYNC B1 ;  /* 0x0000000000017941 */ /* 0x000fea0003800000 */
.L_x_1714:
[----:B------:R-:W-:Y:S04]  /*e760*/  BSSY B1, `(.L_x_1716) ;  /* 0x000002c000017945 */ /* 0x000fe80003800000 */
[----:B------:R-:W-:Y:S05]  /*e770*/  @P1 BRA `(.L_x_1717) ;  /* 0x0000000000a81947 */ /* 0x000fea0003800000 */
[----:B0-----:R-:W0:Y:S01]  /*e780*/  LDS.128 R4, [R0+0x2000] ;  /* 0x0020000000047984 */ /* 0x001e220000000c00 */
[----:B------:R-:W-:Y:S01]  /*e790*/  SHF.R.U64 R40, R34, 0x10, R35 ;  /* 0x0000001022287819 */ /* 0x000fe20000001223 */
[----:B------:R-:W-:Y:S01]  /*e7a0*/  HADD2.F32 R82, -RZ, R82.H0_H0 ;  /* 0x20000052ff527230 */ /* 0x000fe20000004100 */
[----:B------:R-:W-:Y:S01]  /*e7b0*/  SHF.R.U32.HI R36, RZ, 0x10, R33 ;  /* 0x00000010ff247819 */ /* 0x000fe20000011621 */
[----:B------:R-:W-:Y:S01]  /*e7c0*/  HADD2.F32 R84, -RZ, R84.H1_H1 ;  /* 0x30000054ff547230 */ /* 0x000fe20000004100 */
[----:B------:R-:W-:Y:S01]  /*e7d0*/  SHF.R.U32.HI R34, RZ, 0x10, R35 ;  /* 0x00000010ff227819 */ /* 0x000fe20000011623 */
[----:B------:R-:W-:Y:S01]  /*e7e0*/  HADD2.F32 R35, -RZ, R81.H0_H0 ;  /* 0x20000051ff237230 */ /* 0x000fe20000004100 */
        /* <DEDUP_REMOVED lines=11> */
[----:B------:R-:W-:Y:S01]  /*e8a0*/  FFMA.FTZ R37, R32, R34, -R37 ;  /* 0x0000002220257223 */ /* 0x000fe20000010825 */
[----:B------:R-:W-:Y:S02]  /*e8b0*/  HADD2.F32 R31, -RZ, R6.H1_H1 ;  /* 0x30000006ff1f7230 */ /* 0x000fe40000004100 */
[----:B------:R-:W-:Y:S01]  /*e8c0*/  FMUL.FTZ R38, R4, R35 ;  /* 0x0000002304267220 */ /* 0x000fe20000410000 */
[--C-:B------:R-:W-:Y:S02]  /*e8d0*/  HADD2.F32 R6, -RZ, R5.reuse.H0_H0 ;  /* 0x20000005ff067230 */ /* 0x100fe40000004100 */
[----:B------:R-:W-:Y:S01]  /*e8e0*/  FFMA.FTZ R36, R32, R36, R33 ;  /* 0x0000002420247223 */ /* 0x000fe20000010021 */
        /* <DEDUP_REMOVED lines=19> */
.L_x_1717:
[----:B------:R-:W-:Y:S05]  /*ea20*/  BSYNC B1 ;  /* 0x0000000000017941 */ /* 0x000fea0003800000 */
.L_x_1716:
[----:B------:R-:W-:Y:S04]  /*ea30*/  BSSY B1, `(.L_x_1718) ;  /* 0x000002c000017945 */ /* 0x000fe80003800000 */
[----:B------:R-:W-:Y:S05]  /*ea40*/  @P2 BRA `(.L_x_1719) ;  /* 0x0000000000a82947 */ /* 0x000fea0003800000 */
[----:B01----:R-:W0:Y:S01]  /*ea50*/  LDS.128 R4, [R3+0x12400] ;  /* 0x0124000003047984 */ /* 0x003e220000000c00 */
[----:B------:R-:W-:Y:S01]  /*ea60*/  SHF.R.U32.HI R31, RZ, 0x10, R29 ;  /* 0x00000010ff1f7819 */ /* 0x000fe2000001161d */
[----:B------:R-:W-:Y:S01]  /*ea70*/  HADD2.F32 R30, -RZ, R80.H0_H0 ;  /* 0x20000050ff1e7230 */ /* 0x000fe20000004100 */
[----:B------:R-:W-:Y:S01]  /*ea80*/  SHF.R.U32.HI R33, RZ, 0x10, R27 ;  /* 0x00000010ff217819 */ /* 0x000fe2000001161b */
[----:B------:R-:W-:Y:S01]  /*ea90*/  HADD2.F32 R32, -RZ, R77.H1_H1 ;  /* 0x3000004dff207230 */ /* 0x000fe20000004100 */
[----:B------:R-:W-:Y:S01]  /*eaa0*/  SHF.R.U64 R39, R28, 0x10, R29 ;  /* 0x000000101c277819 */ /* 0x000fe2000000121d */
        /* <DEDUP_REMOVED lines=36> */
.L_x_1719:
[----:B------:R-:W-:Y:S05]  /*ecf0*/  BSYNC B1 ;  /* 0x0000000000017941 */ /* 0x000fea0003800000 */
.L_x_1718:
[----:B------:R-:W-:Y:S04]  /*ed00*/  BSSY B1, `(.L_x_1720) ;  /* 0x000002c000017945 */ /* 0x000fe80003800000 */
[----:B------:R-:W-:Y:S05]  /*ed10*/  @P3 BRA `(.L_x_1721) ;  /* 0x0000000000a83947 */ /* 0x000fea0003800000 */
[----:B012---:R-:W0:Y:S01]  /*ed20*/  LDS.128 R4, [R0+0x6000] ;  /* 0x0060000000047984 */ /* 0x007e220000000c00 */
        /* <DEDUP_REMOVED lines=41> */
.L_x_1721:
[----:B------:R-:W-:Y:S05]  /*efc0*/  BSYNC B1 ;  /* 0x0000000000017941 */ /* 0x000fea0003800000 */
.L_x_1720:
[----:B------:R-:W-:Y:S04]  /*efd0*/  BSSY B1, `(.L_x_1722) ;  /* 0x000002c000017945 */ /* 0x000fe80003800000 */
[----:B------:R-:W-:Y:S05]  /*efe0*/  @P4 BRA `(.L_x_1723) ;  /* 0x0000000000a84947 */ /* 0x000fea0003800000 */
[----:B0123--:R-:W0:Y:S01]  /*eff0*/  LDS.128 R4, [R3+0x16400] ;  /* 0x0164000003047984 */ /* 0x00fe220000000c00 */
        /* <DEDUP_REMOVED lines=41> */
.L_x_1723:
[----:B------:R-:W-:Y:S05]  /*f290*/  BSYNC B1 ;  /* 0x0000000000017941 */ /* 0x000fea0003800000 */
.L_x_1722:
[----:B------:R-:W-:Y:S05]  /*f2a0*/  @P5 BRA `(.L_x_1713) ;  /* 0x0000003400d05947 */ /* 0x000fea0003800000 */
[----:B01234-:R-:W0:Y:S01]  /*f2b0*/  LDS.128 R4, [R0+0xa000] ;  /* 0x00a0000000047984 */ /* 0x01fe220000000c00 */
[----:B------:R-:W-:Y:S01]  /*f2c0*/  SHF.R.U32.HI R14, RZ, 0x10, R9 ;  /* 0x00000010ff0e7819 */ /* 0x000fe20000011609 */
[--C-:B------:R-:W-:Y:S01]  /*f2d0*/  HADD2.F32 R13, -RZ, R62.reuse.H0_H0 ;  /* 0x2000003eff0d7230 */ /* 0x100fe20000004100 */
[--C-:B------:R-:W-:Y:S01]  /*f2e0*/  SHF.R.U32.HI R12, RZ, 0x10, R11.reuse ;  /* 0x00000010ff0c7819 */ /* 0x100fe2000001160b */
        /* <DEDUP_REMOVED lines=8> */
[--C-:B------:R-:W-:Y:S02]  /*f370*/  HADD2.F32 R3, -RZ, R4.reuse.H0_H0 ;  /* 0x20000004ff037230 */ /* 0x100fe40000004100 */
[----:B------:R-:W-:Y:S02]  /*f380*/  HADD2.F32 R9, -RZ, R7.H0_H0 ;  /* 0x20000007ff097230 */ /* 0x000fe40000004100 */
[C---:B------:R-:W-:Y:S01]  /*f390*/  FMUL.FTZ R20, R10.reuse, R14 ;  /* 0x0000000e0a147220 */ /* 0x040fe20000410000 */
[----:B------:R-:W-:Y:S02]  /*f3a0*/  HADD2.F32 R4, -RZ, R4.H1_H1 ;  /* 0x30000004ff047230 */ /* 0x000fe40000004100 */
[----:B------:R-:W-:Y:S01]  /*f3b0*/  FMUL.FTZ R15, R10, R12 ;  /* 0x0000000c0a0f7220 */ /* 0x000fe20000410000 */
[----:B------:R-:W-:-:S02]  /*f3c0*/  HADD2.F32 R7, -RZ, R6.H0_H0 ;  /* 0x20000006ff077230 */ /* 0x000fc40000004100 */
[C---:B------:R-:W-:Y:S01]  /*f3d0*/  FFMA.FTZ R20, R9.reuse, R12, -R20 ;  /* 0x0000000c09147223 */ /* 0x040fe20000010814 */
[----:B------:R-:W-:Y:S02]  /*f3e0*/  HADD2.F32 R8, -RZ, R6.H1_H1 ;  /* 0x30000006ff087230 */ /* 0x000fe40000004100 */
[C---:B------:R-:W-:Y:S01]  /*f3f0*/  FMUL.FTZ R10, R4.reuse, R13 ;  /* 0x0000000d040a7220 */ /* 0x040fe20000410000 */
        /* <DEDUP_REMOVED lines=20> */
[----:B------:R0:W-:Y:S01]  /*f540*/  STS.128 [R0+0xa000], R4 ;  /* 0x00a0000400007388 */ /* 0x0001e20000000c00 */
[----:B------:R-:W-:Y:S05]  /*f550*/  BRA `(.L_x_1713) ;  /* 0x0000003400247947 */ /* 0x000fea0003800000 */
.L_x_1692:
[----:B------:R-:W2:Y:S01]  /*f560*/  LDC R10, c[0x0][0x448] ;  /* 0x00011200ff0a7b82 */ /* 0x000ea20000000800 */
[----:B------:R-:W-:Y:S01]  /*f570*/  IMAD R3, R209, 0x40, R64 ;  /* 0x00000040d1037824 */ /* 0x000fe200078e0240 */
[----:B------:R-:W-:Y:S01]  /*f580*/  ULDC.64 UR4, c[0x0][0x3f8] ;  /* 0x0000fe0000047ab9 */ /* 0x000fe20000000a00 */
[----:B------:R-:W-:Y:S01]  /*f590*/  ULDC.64 UR6, c[0x0][0x408] ;  /* 0x0001020000067ab9 */ /* 0x000fe20000000a00 */
[----:B------:R-:W-:Y:S01]  /*f5a0*/  MOV R7, R29 ;  /* 0x0000001d00077202 */ /* 0x000fe20000000f00 */
[----:B------:R-:W-:Y:S02]  /*f5b0*/  IMAD.MOV.U32 R4, RZ, RZ, R24 ;  /* 0x000000ffff047224 */ /* 0x000fe400078e0018 */
[----:B------:R-:W-:Y:S01]  /*f5c0*/  IMAD.MOV.U32 R6, RZ, RZ, R140 ;  /* 0x000000ffff067224 */ /* 0x000fe200078e008c */
        /* <DEDUP_REMOVED lines=27> */
.L_x_2042:
        /* <DEDUP_REMOVED lines=9> */
[----:B0-----:R-:W-:Y:S02]  /*f810*/  CS2R R32, SRZ ;  /* 0x0000000000207805 */ /* 0x001fe4000001ff00 */
[----:B------:R-:W-:Y:S02]  /*f820*/  CS2R R34, SRZ ;  /* 0x0000000000227805 */ /* 0x000fe4000001ff00 */
[----:B-1----:R-:W-:Y:S02]  /*f830*/  CS2R R28, SRZ ;  /* 0x00000000001c7805 */ /* 0x002fe4000001ff00 */
[----:B------:R-:W-:-:S02]  /*f840*/  CS2R R30, SRZ ;  /* 0x00000000001e7805 */ /* 0x000fc4000001ff00 */
[----:B------:R-:W-:Y:S02]  /*f850*/  CS2R R24, SRZ ;  /* 0x0000000000187805 */ /* 0x000fe4000001ff00 */
[----:B------:R-:W-:Y:S01]  /*f860*/  CS2R R26, SRZ ;  /* 0x00000000001a7805 */ /* 0x000fe2000001ff00 */
[----:B------:R-:W-:Y:S06]  /*f870*/  @P0 BRA `(.L_x_1726) ;  /* 0x0000000000980947 */ /* 0x000fec0003800000 */
[----:B------:R-:W-:Y:S01]  /*f880*/  ULDC UR4, c[0x0][0x3f4] ;  /* 0x0000fd0000047ab9 */ /* 0x000fe20000000800 */
[----:B---3--:R-:W-:Y:S01]  /*f890*/  MOV R9, R3 ;  /* 0x0000000300097202 */ /* 0x008fe20000000f00 */
[----:B----4-:R-:W-:Y:S01]  /*f8a0*/  IMAD.MOV.U32 R8, RZ, RZ, R0 ;  /* 0x000000ffff087224 */ /* 0x010fe200078e0000 */
[----:B------:R-:W-:Y:S01]  /*f8b0*/  ISETP.GE.AND P2, PT, R18, UR4, PT ;  /* 0x0000000412007c0c */ /* 0x000fe2000bf46270 */
[----:B------:R-:W-:Y:S01]  /*f8c0*/  IMAD.MOV.U32 R24, RZ, RZ, R14 ;  /* 0x000000ffff187224 */ /* 0x000fe200078e000e */
[----:B------:R-:W-:Y:S01]  /*f8d0*/  ISETP.GE.AND P3, PT, R167, UR4, PT ;  /* 0x00000004a7007c0c */ /* 0x000fe2000bf66270 */
[----:B------:R-:W-:Y:S01]  /*f8e0*/  IMAD.MOV.U32 R25, RZ, RZ, R7 ;  /* 0x000000ffff197224 */ /* 0x000fe200078e0007 */
[----:B------:R-:W-:Y:S02]  /*f8f0*/  ISETP.GE.AND P4, PT, R168, UR4, PT ;  /* 0x00000004a8007c0c */ /* 0x000fe4000bf86270 */
[----:B------:R-:W-:Y:S02]  /*f900*/  CS2R R28, SRZ ;  /* 0x00000000001c7805 */ /* 0x000fe4000001ff00 */
[----:B------:R-:W-:-:S02]  /*f910*/  CS2R R30, SRZ ;  /* 0x00000000001e7805 */ /* 0x000fc4000001ff00 */
[----:B------:R-:W-:Y:S02]  /*f920*/  CS2R R40, SRZ ;  /* 0x0000000000287805 */ /* 0x000fe4000001ff00 */
[----:B------:R-:W-:Y:S01]  /*f930*/  CS2R R42, SRZ ;  /* 0x00000000002a7805 */ /* 0x000fe2000001ff00 */
[----:B------:R-:W-:Y:S02]  /*f940*/  @!P2 IMAD.SHL.U32 R5, R18, 0x2, RZ ;  /* 0x000000021205a824 */ /* 0x000fe400078e00ff */
[----:B------:R-:W-:Y:S02]  /*f950*/  @!P3 IMAD.SHL.U32 R15, R170, 0x8, RZ ;  /* 0x00000008aa0fb824 */ /* 0x000fe400078e00ff */
[----:B------:R-:W-:Y:S01]  /*f960*/  @!P4 IMAD.SHL.U32 R27, R171, 0x8, RZ ;  /* 0x00000008ab1bc824 */ /* 0x000fe200078e00ff */
[-C--:B------:R-:W-:Y:S01]  /*f970*/  @!P2 IADD3 R4, P0, R0, R5.reuse, RZ ;  /* 0x000000050004a210 */ /* 0x080fe20007f1e0ff */
[----:B------:R-:W-:Y:S01]  /*f980*/  @!P3 IMAD.WIDE R10, R15, 0x2, R8 ;  /* 0x000000020f0ab825 */ /* 0x000fe200078e0208 */
[----:B------:R-:W-:-:S02]  /*f990*/  @!P2 IADD3 R6, P1, R14, R5, RZ ;  /* 0x000000050e06a210 */ /* 0x000fc40007f3e0ff */
[----:B------:R-:W-:Y:S01]  /*f9a0*/  @!P2 SHF.L.U64.HI R0, R18, 0x1, R19 ;  /* 0x000000011200a819 */ /* 0x000fe20000010213 */
[----:B------:R-:W-:Y:S01]  /*f9b0*/  @!P4 IMAD.WIDE R12, R27, 0x2, R8 ;  /* 0x000000021b0cc825 */ /* 0x000fe200078e0208 */
[----:B------:R-:W-:Y:S02]  /*f9c0*/  CS2R R36, SRZ ;  /* 0x0000000000247805 */ /* 0x000fe4000001ff00 */
[----:B------:R-:W-:Y:S02]  /*f9d0*/  CS2R R38, SRZ ;  /* 0x0000000000267805 */ /* 0x000fe4000001ff00 */
[----:B------:R-:W-:Y:S01]  /*f9e0*/  CS2R R32, SRZ ;  /* 0x0000000000207805 */ /* 0x000fe2000001ff00 */
[----:B------:R-:W-:Y:S01]  /*f9f0*/  @!P3 IMAD.WIDE R14, R15, 0x2, R24 ;  /* 0x000000020f0eb825 */ /* 0x000fe200078e0218 */
[----:B------:R-:W-:Y:S02]  /*fa00*/  CS2R R34, SRZ ;  /* 0x0000000000227805 */ /* 0x000fe4000001ff00 */
[----:B------:R-:W-:-:S02]  /*fa10*/  CS2R R44, SRZ ;  /* 0x00000000002c7805 */ /* 0x000fc4000001ff00 */
[----:B------:R-:W-:Y:S01]  /*fa20*/  CS2R R46, SRZ ;  /* 0x00000000002e7805 */ /* 0x000fe2000001ff00 */
[----:B------:R-:W-:Y:S01]  /*fa30*/  @!P4 IMAD.WIDE R8, R27, 0x2, R24 ;  /* 0x000000021b08c825 */ /* 0x000fe200078e0218 */
[----:B------:R-:W-:Y:S02]  /*fa40*/  CS2R R24, SRZ ;  /* 0x0000000000187805 */ /* 0x000fe4000001ff00 */
[----:B------:R-:W-:Y:S02]  /*fa50*/  CS2R R26, SRZ ;  /* 0x00000000001a7805 */ /* 0x000fe4000001ff00 */
[----:B------:R-:W-:Y:S01]  /*fa60*/  @!P2 IADD3.X R5, R3, R0, RZ, P0, !PT ;  /* 0x000000000305a210 */ /* 0x000fe200007fe4ff */
[----:B------:R-:W-:Y:S01]  /*fa70*/  @!P2 IMAD.X R7, R7, 0x1, R0, P1 ;  /* 0x000000010707a824 */ /* 0x000fe200008e0600 */
[----:B------:R0:W5:Y:S04]  /*fa80*/  @!P3 LD.E.128 R28, desc[UR60][R10.64] ;  /* 0x0000003c0a1cb980 */ /* 0x000168000c101d00 */
[----:B------:R0:W5:Y:S04]  /*fa90*/  @!P3 LD.E.128 R40, desc[UR60][R14.64] ;  /* 0x0000003c0e28b980 */ /* 0x000168000c101d00 */
[----:B------:R0:W5:Y:S04]  /*faa0*/  @!P4 LD.E.128 R24, desc[UR60][R12.64] ;  /* 0x0000003c0c18c980 */ /* 0x000168000c101d00 */
[----:B------:R0:W5:Y:S04]  /*fab0*/  @!P4 LD.E.128 R36, desc[UR60][R8.64] ;  /* 0x0000003c0824c980 */ /* 0x000168000c101d00 */
[----:B------:R0:W5:Y:S04]  /*fac0*/  @!P2 LD.E.128 R32, desc[UR60][R4.64] ;  /* 0x0000003c0420a980 */ /* 0x000168000c101d00 */
[----:B------:R0:W5:Y:S02]  /*fad0*/  @!P2 LD.E.128 R44, desc[UR60][R6.64] ;  /* 0x0000003c062ca980 */ /* 0x000164000c101d00 */
.L_x_1726:
[----:B------:R-:W-:Y:S05]  /*fae0*/  BSYNC B1 ;  /* 0x0000000000017941 */ /* 0x000fea0003800000 */
.L_x_1725:
[----:B0----5:R-:W-:Y:S01]  /*faf0*/  IMAD.MOV.U32 R4, RZ, RZ, R46 ;  /* 0x000000ffff047224 */ /* 0x021fe200078e002e */
[----:B------:R-:W-:Y:S01]  /*fb00*/  MOV R5, R47 ;  /* 0x0000002f00057202 */ /* 0x000fe20000000f00 */
[----:B----4-:R-:W-:Y:S01]  /*fb10*/  IMAD.MOV.U32 R0, RZ, RZ, R44 ;  /* 0x000000ffff007224 */ /* 0x010fe200078e002c */
[----:B------:R-:W-:Y:S01]  /*fb20*/  UMOV UR4, 0xffffffff ;  /* 0xffffffff00047882 */ /* 0x000fe20000000000 */
[----:B---3--:R-:W-:Y:S01]  /*fb30*/  IMAD.MOV.U32 R3, RZ, RZ, R45 ;  /* 0x000000ffff037224 */ /* 0x008fe200078e002d */
[----:B------:R-:W-:Y:S01]  /*fb40*/  PRMT R92, R4, 0x7610, R92 ;  /* 0x00007610045c7816 */ /* 0x000fe2000000005c */
[----:B------:R-:W-:Y:S01]  /*fb50*/  IMAD.MOV.U32 R4, RZ, RZ, R42 ;  /* 0x000000ffff047224 */ /* 0x000fe200078e002a */
[----:B------:R-:W-:Y:S01]  /*fb60*/  PRMT R91, R91, 0x5410, R5 ;  /* 0x000054105b5b7816 */ /* 0x000fe20000000005 */
[----:B------:R-:W-:Y:S01]  /*fb70*/  IMAD.MOV.U32 R5, RZ, RZ, R43 ;  /* 0x000000ffff057224 */ /* 0x000fe200078e002b */
[----:B------:R-:W-:Y:S01]  /*fb80*/  PRMT R93, R93, 0x5410, R0 ;  /* 0x000054105d5d7816 */ /* 0x000fe20000000000 */
[----:B------:R-:W-:Y:S01]  /*fb90*/  IMAD.MOV.U32 R0, RZ, RZ, R40 ;  /* 0x000000ffff007224 */ /* 0x000fe200078e0028 */
[----:B------:R-:W-:Y:S01]  /*fba0*/  PRMT R97, R3, 0x7610, R97 ;  /* 0x0000761003617816 */ /* 0x000fe20000000061 */
[----:B------:R-:W-:Y:S01]  /*fbb0*/  IMAD.MOV.U32 R3, RZ, RZ, R41 ;  /* 0x000000ffff037224 */ /* 0x000fe200078e0029 */
[----:B------:R-:W-:Y:S01]  /*fbc0*/  PRMT R87, R4, 0x5410, R5 ;  /* 0x0000541004577816 */ /* 0x000fe20000000005 */
[----:B------:R-:W-:-:S02]  /*fbd0*/  IMAD.MOV.U32 R4, RZ, RZ, R38 ;  /* 0x000000ffff047224 */ /* 0x000fc400078e0026 */
[----:B------:R-:W-:Y:S01]  /*fbe0*/  IMAD.MOV.U32 R5, RZ, RZ, R39 ;  /* 0x000000ffff057224 */ /* 0x000fe200078e0027 */
[----:B------:R-:W-:Y:S01]  /*fbf0*/  PRMT R86, R0, 0x5410, R3 ;  /* 0x0000541000567816 */ /* 0x000fe20000000003 */
[----:B------:R-:W-:Y:S01]  /*fc00*/  IMAD.MOV.U32 R3, RZ, RZ, R37 ;  /* 0x000000ffff037224 */ /* 0x000fe200078e0025 */
[----:B------:R-:W-:Y:S02]  /*fc10*/  MOV R0, R36 ;  /* 0x0000002400007202 */ /* 0x000fe40000000f00 */
        /* <DEDUP_REMOVED lines=17> */
[----:B------:R-:W-:Y:S01]  /*fd30*/  IMAD.MOV.U32 R4, RZ, RZ, R26 ;  /* 0x000000ffff047224 */ /* 0x000fe200078e001a */
[----:B------:R-:W-:Y:S01]  /*fd40*/  MOV R5, R27 ;  /* 0x0000001b00057202 */ /* 0x000fe20000000f00 */
[----:B------:R-:W-:-:S03]  /*fd50*/  IMAD.MOV.U32 R3, RZ, RZ, R25 ;  /* 0x000000ffff037224 */ /* 0x000fc600078e0019 */
[----:B------:R-:W-:Y:S02]  /*fd60*/  PRMT R79, R4, 0x5410, R5 ;  /* 0x00005410044f7816 */ /* 0x000fe40000000005 */
[----:B------:R-:W-:Y:S02]  /*fd70*/  CS2R R4, SRZ ;  /* 0x0000000000047805 */ /* 0x000fe4000001ff00 */
[----:B------:R-:W-:Y:S01]  /*fd80*/  PRMT R78, R0, 0x5410, R3 ;  /* 0x00005410004e7816 */ /* 0x000fe20000000003 */
[----:B------:R-:W-:Y:S06]  /*fd90*/  BRA.DIV UR4, `(.L_x_1727) ;  /* 0x000001ca048c7947 */ /* 0x000fec000b800000 */
[----:B------:R0:W1:Y:S04]  /*fda0*/  SHFL.IDX PT, R0, R21, 0x1, 0x1c1f ;  /* 0x003c1f0015007f89 */ /* 0x00006800000e0000 */
[----:B------:R0:W3:Y:S04]  /*fdb0*/  SHFL.IDX PT, R3, R20, 0x1, 0x1c1f ;  /* 0x003c1f0014037f89 */ /* 0x0000e800000e0000 */
[----:B--2---:R-:W2:Y:S04]  /*fdc0*/  SHFL.IDX PT, R61, R61, 0x1, 0x1c1f ;  /* 0x003c1f003d3d7f89 */ /* 0x004ea800000e0000 */
[----:B0-----:R-:W4:Y:S02]  /*fdd0*/  SHFL.IDX PT, R62, R62, 0x1, 0x1c1f ;  /* 0x003c1f003e3e7f89 */ /* 0x001f2400000e0000 */
.L_x_2048:
[----:B------:R-:W-:Y:S01]  /*fde0*/  VIADD R64, R64, 0x40 ;  /* 0x0000004040407836 */ /* 0x000fe20000000000 */
        /* <DEDUP_REMOVED lines=14> */
[----:B------:R-:W-:Y:S01]  /*fed0*/  ULDC UR4, c[0x0][0x3f4] ;  /* 0x0000fd0000047ab9 */ /* 0x000fe20000000800 */
[----:B---3--:R-:W-:Y:S01]  /*fee0*/  IMAD.MOV.U32 R6, RZ, RZ, R3 ;  /* 0x000000ffff067224 */ /* 0x008fe200078e0003 */
[----:B------:R-:W-:Y:S01]  /*fef0*/  ISETP.GE.AND P2, PT, R18, UR4, PT ;  /* 0x0000000412007c0c */ /* 0x000fe2000bf46270 */
[----:B-1----:R-:W-:Y:S01]  /*ff00*/  IMAD.MOV.U32 R7, RZ, RZ, R0 ;  /* 0x000000ffff077224 */ /* 0x002fe200078e0000 */
[----:B------:R-:W-:Y:S01]  /*ff10*/  ISETP.GE.AND P3, PT, R167, UR4, PT ;  /* 0x00000004a7007c0c */ /* 0x000fe2000bf66270 */
[----:B----4-:R-:W-:Y:S01]  /*ff20*/  IMAD.MOV.U32 R8, RZ, RZ, R62 ;  /* 0x000000ffff087224 */ /* 0x010fe200078e003e */
[----:B------:R-:W-:Y:S01]  /*ff30*/  ISETP.GE.AND P4, PT, R168, UR4, PT ;  /* 0x00000004a8007c0c */ /* 0x000fe2000bf86270 */
[----:B--2---:R-:W-:Y:S01]  /*ff40*/  IMAD.MOV.U32 R9, RZ, RZ, R61 ;  /* 0x000000ffff097224 */ /* 0x004fe200078e003d */
[----:B------:R-:W-:Y:S02]  /*ff50*/  CS2R R52, SRZ ;  /* 0x0000000000347805 */ /* 0x000fe4000001ff00 */
[----:B------:R-:W-:-:S02]  /*ff60*/  CS2R R54, SRZ ;  /* 0x0000000000367805 */ /* 0x000fc4000001ff00 */
[----:B------:R-:W-:Y:S02]  /*ff70*/  CS2R R10, SRZ ;  /* 0x00000000000a7805 */ /* 0x000fe4000001ff00 */
[----:B------:R-:W-:Y:S02]  /*ff80*/  CS2R R56, SRZ ;  /* 0x0000000000387805 */ /* 0x000fe4000001ff00 */
[----:B------:R-:W-:Y:S01]  /*ff90*/  CS2R R58, SRZ ;  /* 0x00000000003a7805 */ /* 0x000fe2000001ff00 */
[----:B------:R-:W-:Y:S01]  /*ffa0*/  @!P2 IMAD.SHL.U32 R60, R18, 0x2, RZ ;  /* 0x00000002123ca824 */ /* 0x000fe200078e00ff */
[----:B------:R-:W-:Y:S01]  /*ffb0*/  @!P3 SHF.L.U32 R13, R170, 0x3, RZ ;  /* 0x00000003aa0db819 */ /* 0x000fe200000006ff */
[----:B------:R-:W-:-:S03]  /*ffc0*/  @!P4 IMAD.SHL.U32 R63, R171, 0x8, RZ ;  /* 0x00000008ab3fc824 */ /* 0x000fc600078e00ff */
[-C--:B------:R-:W-:Y:S01]  /*ffd0*/  @!P2 IADD3 R20, P0, R3, R60.reuse, RZ ;  /* 0x0000003c0314a210 */ /* 0x080fe20007f1e0ff */
[----:B------:R-:W-:Y:S01]  /*ffe0*/  @!P3 IMAD.WIDE R4, R13, 0x2, R6 ;  /* 0x000000020d04b825 */ /* 0x000fe200078e0206 */
[----:B------:R-:W-:Y:S02]  /*fff0*/  @!P2 IADD3 R60, P1, R62, R60, RZ ;  /* 0x0000003c3e3ca210 */ /* 0x000fe40007f3e0ff */
[----:B------:R-:W-:Y:S01]  /*10000*/  @!P2 SHF.L.U64.HI R3, R18, 0x1, R19 ;  /* 0x000000011203a819 */ /* 0x000fe20000010213 */
[----:B------:R-:W-:Y:S01]  /*10010*/  @!P4 IMAD.WIDE R6, R63, 0x2, R6 ;  /* 0x000000023f06c825 */ /* 0x000fe200078e0206 */
[----:B------:R0:W5:Y:S01]  /*10020*/  @!P3 LD.E.128 R52, desc[UR60][R4.64] ;  /* 0x0000003c0434b980 */ /* 0x000162000c101d00 */
[----:B------:R-:W-:Y:S02]  /*10030*/  CS2R R14, SRZ ;  /* 0x00000000000e7805 */ /* 0x000fe4000001ff00 */
[----:B------:R-:W-:Y:S01]  /*10040*/  CS2R R48, SRZ ;  /* 0x0000000000307805 */ /* 0x000fe2000001ff00 */
[----:B------:R-:W-:Y:S01]  /*10050*/  @!P3 IMAD.WIDE R12, R13, 0x2, R8 ;  /* 0x000000020d0cb825 */ /* 0x000fe200078e0208 */
[----:B------:R1:W5:Y:S01]  /*10060*/  @!P4 LD.E.128 R56, desc[UR60][R6.64] ;  /* 0x0000003c0638c980 */ /* 0x000362000c101d00 */
[----:B------:R-:W-:-:S02]  /*10070*/  CS2R R50, SRZ ;  /* 0x0000000000327805 */ /* 0x000fc4000001ff00 */
[----:B------:R-:W-:Y:S01]  /*10080*/  @!P2 IADD3.X R61, R61, R3, RZ, P1, !PT ;  /* 0x000000033d3da210 */ /* 0x000fe20000ffe4ff */
[----:B------:R-:W-:Y:S01]  /*10090*/  @!P4 IMAD.WIDE R62, R63, 0x2, R8 ;  /* 0x000000023f3ec825 */ /* 0x000fe200078e0208 */
[----:B------:R-:W-:Y:S02]  /*100a0*/  CS2R R8, SRZ ;  /* 0x0000000000087805 */ /* 0x000fe4000001ff00 */
[----:B0-----:R-:W-:Y:S01]  /*100b0*/  CS2R R4, SRZ ;  /* 0x0000000000047805 */ /* 0x001fe2000001ff00 */
[----:B------:R-:W-:-:S03]  /*100c0*/  @!P2 IMAD.X R21, R0, 0x1, R3, P0 ;  /* 0x000000010015a824 */ /* 0x000fc600000e0603 */
[----:B------:R0:W5:Y:S01]  /*100d0*/  @!P3 LD.E.128 R8, desc[UR60][R12.64] ;  /* 0x0000003c0c08b980 */ /* 0x000162000c101d00 */
[----:B-1----:R-:W-:-:S03]  /*100e0*/  CS2R R6, SRZ ;  /* 0x0000000000067805 */ /* 0x002fc6000001ff00 */
[----:B------:R1:W5:Y:S04]  /*100f0*/  @!P2 LD.E.128 R48, desc[UR60][R20.64] ;  /* 0x0000003c1430a980 */ /* 0x000368000c101d00 */
[----:B------:R1:W5:Y:S01]  /*10100*/  @!P2 LD.E.128 R4, desc[UR60][R60.64] ;  /* 0x0000003c3c04a980 */ /* 0x000362000c101d00 */
[----:B0-----:R-:W-:-:S06]  /*10110*/  CS2R R12, SRZ ;  /* 0x00000000000c7805 */ /* 0x001fcc000001ff00 */
[----:B------:R1:W5:Y:S02]  /*10120*/  @!P4 LD.E.128 R12, desc[UR60][R62.64] ;  /* 0x0000003c3e0cc980 */ /* 0x000364000c101d00 */
.L_x_1729:
[----:B------:R-:W-:Y:S05]  /*10130*/  BSYNC B1 ;  /* 0x0000000000017941 */ /* 0x000fea0003800000 */
.L_x_1728:
[----:B---3-5:R-:W-:Y:S01]  /*10140*/  IMAD.MOV.U32 R3, RZ, RZ, R4 ;  /* 0x000000ffff037224 */ /* 0x028fe200078e0004 */
[----:B-1----:R-:W-:Y:S01]  /*10150*/  LEA.HI R0, R208, R208, RZ, 0x1 ;  /* 0x000000d0d0007211 */ /* 0x002fe200078f08ff */
[----:B------:R-:W-:Y:S01]  /*10160*/  IMAD.MOV.U32 R20, RZ, RZ, R5 ;  /* 0x000000ffff147224 */ /* 0x000fe200078e0005 */
[----:B------:R-:W-:Y:S01]  /*10170*/  BSSY B1, `(.L_x_1730) ;  /* 0x000002c000017945 */ /* 0x000fe20003800000 */
[----:B------:R-:W-:Y:S02]  /*10180*/  IMAD.MOV.U32 R21, RZ, RZ, R6 ;  /* 0x000000ffff157224 */ /* 0x000fe400078e0006 */
[----:B------:R-:W-:Y:S01]  /*10190*/  IMAD.MOV.U32 R60, RZ, RZ, R7 ;  /* 0x000000ffff3c7224 */ /* 0x000fe200078e0007 */
[----:B------:R-:W-:Y:S01]  /*101a0*/  PRMT R80, R3, 0x5410, R20 ;  /* 0x0000541003507816 */ /* 0x000fe20000000014 */
[----:B------:R-:W-:Y:S01]  /*101b0*/  IMAD.MOV.U32 R20, RZ, RZ, R9 ;  /* 0x000000ffff147224 */ /* 0x000fe200078e0009 */
[----:B------:R-:W-:Y:S01]  /*101c0*/  LOP3.LUT R3, R0, 0xfffffffe, RZ, 0xc0, !PT ;  /* 0xfffffffe00037812 */ /* 0x000fe200078ec0ff */
[----:B------:R-:W-:Y:S01]  /*101d0*/  IMAD.MOV.U32 R0, RZ, RZ, R8 ;  /* 0x000000ffff007224 */ /* 0x000fe200078e0008 */
[----:B------:R-:W-:Y:S01]  /*101e0*/  PRMT R81, R21, 0x5410, R60 ;  /* 0x0000541015517816 */ /* 0x000fe2000000003c */
[----:B------:R-:W-:Y:S01]  /*101f0*/  IMAD.MOV.U32 R21, RZ, RZ, R10 ;  /* 0x000000ffff157224 */ /* 0x000fe200078e000a */
[----:B------:R-:W-:Y:S01]  /*10200*/  IADD3 R3, R208, -R3, RZ ;  /* 0x80000003d0037210 */ /* 0x000fe20007ffe0ff */
[----:B----4-:R-:W-:Y:S01]  /*10210*/  IMAD.MOV.U32 R62, RZ, RZ, R50 ;  /* 0x000000ffff3e7224 */ /* 0x010fe200078e0032 */
[----:B------:R-:W-:Y:S01]  /*10220*/  PRMT R70, R0, 0x5410, R20 ;  /* 0x0000541000467816 */ /* 0x000fe20000000014 */
[----:B------:R-:W-:Y:S01]  /*10230*/  IMAD.MOV.U32 R0, RZ, RZ, R11 ;  /* 0x000000ffff007224 */ /* 0x000fe200078e000b */
[----:B--2---:R-:W-:Y:S01]  /*10240*/  SHF.L.U32 R61, R3, 0x1f, RZ ;  /* 0x0000001f033d7819 */ /* 0x004fe200000006ff */
[----:B------:R-:W-:Y:S01]  /*10250*/  IMAD.MOV.U32 R20, RZ, RZ, R13 ;  /* 0x000000ffff147224 */ /* 0x000fe200078e000d */
[----:B------:R-:W-:Y:S01]  /*10260*/  PRMT R71, R21, 0x7610, R71 ;  /* 0x0000761015477816 */ /* 0x000fe20000000047 */
[----:B------:R-:W-:Y:S01]  /*10270*/  IMAD.MOV.U32 R21, RZ, RZ, R14 ;  /* 0x000000ffff157224 */ /* 0x000fe200078e000e */
[----:B------:R-:W0:Y:S01]  /*10280*/  SYNCS.PHASECHK.TRANS64.TRYWAIT P0, [R2+URZ+0x2a800], R61 ;  /* 0x02a8003d020075a7 */ /* 0x000e22000800017f */
[----:B------:R-:W-:Y:S01]  /*10290*/  MOV R3, R12 ;  /* 0x0000000c00037202 */ /* 0x000fe20000000f00 */
[----:B------:R-:W-:Y:S01]  /*102a0*/  IMAD.MOV.U32 R63, RZ, RZ, R57 ;  /* 0x000000ffff3f7224 */ /* 0x000fe200078e0039 */
[----:B------:R-:W-:-:S02]  /*102b0*/  PRMT R71, R71, 0x5410, R0 ;  /* 0x0000541047477816 */ /* 0x000fc40000000000 */
[----:B------:R-:W-:Y:S01]  /*102c0*/  PRMT R0, R3, 0x5410, R20 ;  /* 0x0000541003007816 */ /* 0x000fe20000000014 */
        /* <DEDUP_REMOVED lines=8> */
[----:B------:R-:W-:Y:S01]  /*10350*/  PRMT R3, R3, 0x5410, R20 ;  /* 0x0000541003037816 */ /* 0x000fe20000000014 */
[----:B------:R-:W-:Y:S01]  /*10360*/  IMAD.MOV.U32 R20, RZ, RZ, R51 ;  /* 0x000000ffff147224 */ /* 0x000fe200078e0033 */
[----:B------:R-:W-:-:S02]  /*10370*/  VIADDMNMX R21, R65, -R188, 0x80, PT ;  /* 0x0000008041157446 */ /* 0x000fc400038009bc */
[----:B------:R-:W-:Y:S01]  /*10380*/  PRMT R73, R60, 0x5410, R62 ;  /* 0x000054103c497816 */ /* 0x000fe2000000003e */
[----:B------:R-:W-:Y:S01]  /*10390*/  IMAD.MOV.U32 R60, RZ, RZ, R55 ;  /* 0x000000ffff3c7224 */ /* 0x000fe200078e0037 */
[----:B------:R-:W-:Y:S01]  /*103a0*/  PRMT R83, R83, 0x5410, R20 ;  /* 0x0000541053537816 */ /* 0x000fe20000000014 */
[----:B------:R-:W-:Y:S01]  /*103b0*/  IMAD.MOV.U32 R62, RZ, RZ, R56 ;  /* 0x000000ffff3e7224 */ /* 0x000fe200078e0038 */
[----:B------:R-:W-:Y:S02]  /*103c0*/  MOV R20, R54 ;  /* 0x0000003600147202 */ /* 0x000fe40000000f00 */
[----:B------:R-:W-:Y:S02]  /*103d0*/  ISETP.GE.AND P1, PT, R174, R21, PT ;  /* 0x00000015ae00720c */ /* 0x000fe40003f26270 */
[----:B------:R-:W-:Y:S01]  /*103e0*/  PRMT R74, R20, 0x5410, R60 ;  /* 0x00005410144a7816 */ /* 0x000fe2000000003c */
[----:B------:R-:W-:Y:S01]  /*103f0*/  IMAD.MOV.U32 R60, RZ, RZ, R58 ;  /* 0x000000ffff3c7224 */ /* 0x000fe200078e003a */
[----:B------:R-:W-:-:S02]  /*10400*/  PRMT R20, R62, 0x5410, R63 ;  /* 0x000054103e147816 */ /* 0x000fc4000000003f */
[----:B------:R-:W-:Y:S01]  /*10410*/  MOV R62, R59 ;  /* 0x0000003b003e7202 */ /* 0x000fe20000000f00 */
[----:B0-----:R-:W-:Y:S06]  /*10420*/  @!P0 BRA `(.L_x_1731) ;  /* 0x000001c4005c8947 */ /* 0x001fec0003800000 */
.L_x_2049:
[----:B------:R-:W-:Y:S05]  /*10430*/  BSYNC B1 ;  /* 0x0000000000017941 */ /* 0x000fea0003800000 */
.L_x_1730:
[----:B------:R-:W-:Y:S01]  /*10440*/  BSSY B1, `(.L_x_1732) ;  /* 0x000012e000017945 */ /* 0x000fe20003800000 */
[----:B------:R-:W-:-:S03]  /*10450*/  PRMT R69, R60, 0x5410, R62 ;  /* 0x000054103c457816 */ /* 0x000fc6000000003e */
[----:B------:R-:W-:Y:S05]  /*10460*/  @P1 BRA `(.L_x_1733) ;  /* 0x0000001000ac1947 */ /* 0x000fea0003800000 */
[----:B------:R-:W1:Y:S01]  /*10470*/  LDC R75, c[0x0][0x3f4] ;  /* 0x0000fd00ff4b7b82 */ /* 0x000e620000000800 */
[----:B------:R-:W-:Y:S01]  /*10480*/  BSSY B2, `(.L_x_1734) ;  /* 0x0000067000027945 */ /* 0x000fe20003800000 */
[-C--:B-1----:R-:W-:Y:S02]  /*10490*/  ISETP.GE.AND P0, PT, R18, R75.reuse, PT ;  /* 0x0000004b1200720c */ /* 0x082fe40003f06270 */
[-C--:B------:R-:W-:Y:S02]  /*104a0*/  ISETP.GE.AND P1, PT, R167, R75.reuse, PT ;  /* 0x0000004ba700720c */ /* 0x080fe40003f26270 */
[----:B------:R-:W-:-:S09]  /*104b0*/  ISETP.GE.AND P2, PT, R168, R75, PT ;  /* 0x0000004ba800720c */ /* 0x000fd20003f46270 */
[----:B------:R-:W-:Y:S05]  /*104c0*/  @P0 BRA `(.L_x_1735) ;  /* 0x0000000400880947 */ /* 0x000fea0003800000 */
[----:B------:R-:W-:Y:S01]  /*104d0*/  LEA.HI R62, R75, R209, RZ, 0x1d ;  /* 0x000000d14b3e7211 */ /* 0x000fe200078fe8ff */
[--C-:B------:R-:W-:Y:S01]  /*104e0*/  HADD2.F32 R100, -RZ, R97.reuse.H0_H0 ;  /* 0x20000061ff647230 */ /* 0x100fe20000004100 */
[----:B0-----:R-:W-:Y:S01]  /*104f0*/  LOP3.LUT R61, R185, 0x38, R18, 0xf8, !PT ;  /* 0x00000038b93d7812 */ /* 0x001fe200078ef812 */
[----:B------:R-:W-:Y:S01]  /*10500*/  HADD2.F32 R104, -RZ, R97.H1_H1 ;  /* 0x30000061ff687230 */ /* 0x000fe20000004100 */
[----:B------:R-:W-:Y:S01]  /*10510*/  SHF.R.S32.HI R63, RZ, 0x1f, R62 ;  /* 0x0000001fff3f7819 */ /* 0x000fe2000001143e */
[----:B------:R-:W-:Y:S01]  /*10520*/  IMAD.SHL.U32 R64, R62, 0x8, RZ ;  /* 0x000000083e407824 */ /* 0x000fe200078e00ff */
[----:B------:R-:W-:Y:S01]  /*10530*/  LOP3.LUT R60, R61, R186, RZ, 0x3c, !PT ;  /* 0x000000ba3d3c7212 */ /* 0x000fe200078e3cff */
[--C-:B------:R-:W-:Y:S01]  /*10540*/  HADD2.F32 R103, -RZ, R91.reuse.H0_H0 ;  /* 0x2000005bff677230 */ /* 0x100fe20000004100 */
[----:B------:R-:W-:Y:S01]  /*10550*/  LEA.HI R62, R63, R62, RZ, 0x3 ;  /* 0x0000003e3f3e7211 */ /* 0x000fe200078f18ff */
[----:B------:R-:W-:Y:S01]  /*10560*/  HADD2.F32 R91, -RZ, R91.H1_H1 ;  /* 0x3000005bff5b7230 */ /* 0x000fe20000004100 */
[----:B------:R-:W-:Y:S01]  /*10570*/  LOP3.LUT R63, R185, 0x38, R64, 0xf8, !PT ;  /* 0x00000038b93f7812 */ /* 0x000fe200078ef840 */
[----:B------:R-:W-:Y:S01]  /*10580*/  IMAD.IADD R61, R187, 0x1, R60 ;  /* 0x00000001bb3d7824 */ /* 0x000fe200078e023c */
[--C-:B------:R-:W-:Y:S01]  /*10590*/  SHF.R.U64 R32, R32, 0x10, R33.reuse ;  /* 0x0000001020207819 */ /* 0x100fe20000001221 */
[----:B------:R-:W-:Y:S01]  /*105a0*/  IMAD.SHL.U32 R62, R62, 0x400, RZ ;  /* 0x000004003e3e7824 */ /* 0x000fe200078e00ff */
[----:B------:R-:W-:Y:S01]  /*105b0*/  LOP3.LUT R65, R63, R186, RZ, 0x3c, !PT ;  /* 0x000000ba3f417212 */ /* 0x000fe200078e3cff */
[----:B------:R-:W-:Y:S01]  /*105c0*/  IMAD R84, R61, 0x2, R2 ;  /* 0x000000023d547824 */ /* 0x000fe200078e0202 */
[----:B------:R-:W-:-:S02]  /*105d0*/  SHF.R.U32.HI R90, RZ, 0x10, R33 ;  /* 0x00000010ff5a7819 */ /* 0x000fc40000011621 */
[----:B------:R-:W-:Y:S02]  /*105e0*/  LOP3.LUT R64, R62, 0x7fffe000, RZ, 0xc0, !PT ;  /* 0x7fffe0003e407812 */ /* 0x000fe400078ec0ff */
[----:B------:R-:W0:Y:S01]  /*105f0*/  LDS.128 R60, [R84+0xc400] ;  /* 0x00c40000543c7984 */ /* 0x000e220000000c00 */
[----:B------:R-:W-:Y:S02]  /*10600*/  SHF.R.U64 R33, R44, 0x10, R45 ;  /* 0x000000102c217819 */ /* 0x000fe4000000122d */
[----:B------:R-:W-:Y:S02]  /*10610*/  IADD3 R65, R65, R64, R187 ;  /* 0x0000004041417210 */ /* 0x000fe40007ffe0bb */
[----:B------:R-:W-:Y:S02]  /*10620*/  SHF.R.U32.HI R44, RZ, 0x10, R45 ;  /* 0x00000010ff2c7819 */ /* 0x000fe4000001162d */
[----:B------:R-:W-:Y:S02]  /*10630*/  LEA R85, R65, R2, 0x1 ;  /* 0x0000000241557211 */ /* 0x000fe400078e08ff */
[--C-:B------:R-:W-:Y:S01]  /*10640*/  SHF.R.U64 R34, R34, 0x10, R35.reuse ;  /* 0x0000001022227819 */ /* 0x100fe20000001223 */
[----:B------:R-:W-:Y:S01]  /*10650*/  HADD2.F32 R102, -RZ, R44.H0_H0 ;  /* 0x2000002cff667230 */ /* 0x000fe20000004100 */
[----:B------:R-:W-:Y:S01]  /*10660*/  SHF.R.U32.HI R45, RZ, 0x10, R35 ;  /* 0x00000010ff2d7819 */ /* 0x000fe20000011623 */
[----:B------:R-:W1:Y:S01]  /*10670*/  LDS.128 R64, [R85+0xc400] ;  /* 0x00c4000055407984 */ /* 0x000e620000000c00 */
[----:B------:R-:W-:-:S02]  /*10680*/  SHF.R.U64 R35, R46, 0x10, R47 ;  /* 0x000000102e237819 */ /* 0x000fc4000000122f */
[----:B------:R-:W-:Y:S01]  /*10690*/  SHF.R.U32.HI R46, RZ, 0x10, R47 ;  /* 0x00000010ff2e7819 */ /* 0x000fe2000001162f */
[--C-:B0-----:R-:W-:Y:S02]  /*106a0*/  HADD2.F32 R47, -RZ, R61.reuse.H0_H0 ;  /* 0x2000003dff2f7230 */ /* 0x101fe40000004100 */
[----:B------:R-:W-:Y:S02]  /*106b0*/  HADD2.F32 R61, -RZ, R61.H1_H1 ;  /* 0x3000003dff3d7230 */ /* 0x000fe40000004100 */
[----:B------:R-:W-:Y:S02]  /*106c0*/  HADD2.F32 R94, -RZ, R60.H0_H0 ;  /* 0x2000003cff5e7230 */ /* 0x000fe40000004100 */
[----:B------:R-:W-:Y:S02]  /*106d0*/  HADD2.F32 R95, -RZ, R62.H0_H0 ;  /* 0x2000003eff5f7230 */ /* 0x000fe40000004100 */
[--C-:B------:R-:W-:Y:S02]  /*106e0*/  HADD2.F32 R96, -RZ, R63.reuse.H0_H0 ;  /* 0x2000003fff607230 */ /* 0x100fe40000004100 */
[----:B------:R-:W-:-:S02]  /*106f0*/  HADD2.F32 R63, -RZ, R63.H1_H1 ;  /* 0x3000003fff3f7230 */ /* 0x000fc40000004100 */
[--C-:B-1----:R-:W-:Y:S02]  /*10700*/  HADD2.F32 R101, -RZ, R65.reuse.H0_H0 ;  /* 0x20000041ff657230 */ /* 0x102fe40000004100 */
[----:B------:R-:W-:Y:S02]  /*10710*/  HADD2.F32 R99, -RZ, R65.H1_H1 ;  /* 0x30000041ff637230 */ /* 0x000fe40000004100 */
[----:B------:R-:W-:Y:S02]  /*10720*/  HADD2.F32 R98, -RZ, R64.H0_H0 ;  /* 0x20000040ff627230 */ /* 0x000fe40000004100 */
[C---:B------:R-:W-:Y:S01]  /*10730*/  FMUL.FTZ R106, R101.reuse, R100 ;  /* 0x00000064656a7220 */ /* 0x040fe20000410000 */
[-C--:B------:R-:W-:Y:S01]  /*10740*/  FMUL.FTZ R108, R101, R104.reuse ;  /* 0x00000068656c7220 */ /* 0x080fe20000410000 */
[----:B------:R-:W-:Y:S02]  /*10750*/  HADD2.F32 R101, -RZ, R93.H1_H1 ;  /* 0x3000005dff657230 */ /* 0x000fe40000004100 */
[----:B------:R-:W-:Y:S01]  /*10760*/  FFMA.FTZ R44, R47, R104, -R106 ;  /* 0x000000682f2c7223 */ /* 0x000fe2000001086a */
[----:B------:R-:W-:-:S02]  /*10770*/  HADD2.F32 R104, -RZ, R90.H0_H0 ;  /* 0x2000005aff687230 */ /* 0x000fc40000004100 */
[----:B------:R-:W-:Y:S01]  /*10780*/  FMUL.FTZ R106, R99, R102 ;  /* 0x00000066636a7220 */ /* 0x000fe20000410000 */
[----:B------:R-:W-:Y:S01]  /*10790*/  FFMA.FTZ R90, R47, R100, R108 ;  /* 0x000000642f5a7223 */ /* 0x000fe2000001006c */
[----:B------:R-:W-:Y:S02]  /*107a0*/  HADD2.F32 R65, -RZ, R66.H0_H0 ;  /* 0x20000042ff417230 */ /* 0x000fe40000004100 */
[-C--:B------:R-:W-:Y:S01]  /*107b0*/  FMUL.FTZ R108, R99, R104.reuse ;  /* 0x00000068636c7220 */ /* 0x080fe20000410000 */
[--C-:B------:R-:W-:Y:S02]  /*107c0*/  HADD2.F32 R100, -RZ, R92.reuse.H0_H0 ;  /* 0x2000005cff647230 */ /* 0x100fe40000004100 */
[----:B------:R-:W-:Y:S01]  /*107d0*/  FFMA.FTZ R47, R61, R104, -R106 ;  /* 0x000000683d2f7223 */ /* 0x000fe2000001086a */
[C---:B------:R-:W-:Y:S01]  /*107e0*/  FMUL.FTZ R99, R98.reuse, R101 ;  /* 0x0000006562637220 */ /* 0x040fe20000410000 */
[----:B------:R-:W-:Y:S01]  /*107f0*/  FMUL.FTZ R104, R98, R103 ;  /* 0x0000006762687220 */ /* 0x000fe20000410000 */
[----:B------:R-:W-:-:S02]  /*10800*/  HADD2.F32 R92, -RZ, R92.H1_H1 ;  /* 0x3000005cff5c7230 */ /* 0x000fc40000004100 */
[----:B------:R-:W-:Y:S01]  /*10810*/  FFMA.FTZ R61, R61, R102, R108 ;  /* 0x000000663d3d7223 */ /* 0x000fe2000001006c */
[C---:B------:R-:W-:Y:S01]  /*10820*/  FMUL.FTZ R102, R65.reuse, R100 ;  /* 0x0000006441667220 */ /* 0x040fe20000410000 */
[----:B------:R-:W-:Y:S02]  /*10830*/  HADD2.F32 R97, -RZ, R67.H0_H0 ;  /* 0x20000043ff617230 */ /* 0x000fe40000004100 */
[C---:B------:R-:W-:Y:S01]  /*10840*/  FFMA.FTZ R98, R94.reuse, R103, -R99 ;  /* 0x000000675e627223 */ /* 0x040fe20000010863 */
[----:B------:R-:W-:Y:S01]  /*10850*/  FFMA.FTZ R94, R94, R101, R104 ;  /* 0x000000655e5e7223 */ /* 0x000fe20000010068 */
[----:B------:R-:W-:Y:S02]  /*10860*/  HADD2.F32 R93, -RZ, R93.H0_H0 ;  /* 0x2000005dff5d7230 */ /* 0x000fe40000004100 */
[-C--:B------:R-:W-:Y:S01]  /*10870*/  FMUL.FTZ R104, R65, R92.reuse ;  /* 0x0000005c41687220 */ /* 0x080fe20000410000 */
[----:B------:R-:W-:Y:S01]  /*10880*/  FFMA.FTZ R65, R95, R92, -R102 ;  /* 0x0000005c5f417223 */ /* 0x000fe20000010866 */
[----:B------:R-:W-:-:S02]  /*10890*/  HADD2.F32 R102, -RZ, R45.H0_H0 ;  /* 0x2000002dff667230 */ /* 0x000fc40000004100 */
[C---:B------:R-:W-:Y:S01]  /*108a0*/  FMUL.FTZ R45, R97.reuse, R91 ;  /* 0x0000005b612d7220 */ /* 0x040fe20000410000 */
[----:B------:R-:W-:Y:S02]  /*108b0*/  HADD2.F32 R67, -RZ, R67.H1_H1 ;  /* 0x30000043ff437230 */ /* 0x000fe40000004100 */
[-C--:B------:R-:W-:Y:S01]  /*108c0*/  FMUL.FTZ R106, R97, R93.reuse ;  /* 0x0000005d616a7220 */ /* 0x080fe20000410000 */
[----:B------:R-:W-:Y:S02]  /*108d0*/  HADD2.F32 R92, -RZ, R46.H0_H0 ;  /* 0x2000002eff5c7230 */ /* 0x000fe40000004100 */
[----:B------:R-:W-:Y:S01]  /*108e0*/  FFMA.FTZ R46, R95, R100, R104 ;  /* 0x000000645f2e7223 */ /* 0x000fe20000010068 */
[C---:B------:R-:W-:Y:S01]  /*108f0*/  FFMA.FTZ R45, R96.reuse, R93, -R45 ;  /* 0x0000005d602d7223 */ /* 0x040fe2000001082d */
[----:B------:R-:W-:Y:S01]  /*10900*/  FFMA.FTZ R96, R96, R91, R106 ;  /* 0x0000005b60607223 */ /* 0x000fe2000001006a */
[C---:B------:R-:W-:Y:S01]  /*10910*/  FMUL.FTZ R104, R67.reuse, R102 ;  /* 0x0000006643687220 */ /* 0x040fe20000410000 */
[----:B------:R-:W-:Y:S01]  /*10920*/  FMUL.FTZ R100, R67, R92 ;  /* 0x0000005c43647220 */ /* 0x000fe20000410000 */
[----:B------:R-:W-:-:S02]  /*10930*/  HADD2.F32 R64, -RZ, R64.H1_H1 ;  /* 0x30000040ff407230 */ /* 0x000fc40000004100 */
[----:B------:R-:W-:Y:S02]  /*10940*/  HADD2.F32 R66, -RZ, R66.H1_H1 ;  /* 0x30000042ff427230 */ /* 0x000fe40000004100 */
[C---:B------:R-:W-:Y:S01]  /*10950*/  FFMA.FTZ R100, R63.reuse, R102, -R100 ;  /* 0x000000663f647223 */ /* 0x040fe20000010864 */
[----:B------:R-:W-:Y:S02]  /*10960*/  HADD2.F32 R67, -RZ, R33.H0_H0 ;  /* 0x20000021ff437230 */ /* 0x000fe40000004100 */
[----:B------:R-:W-:Y:S01]  /*10970*/  FFMA.FTZ R95, R63, R92, R104 ;  /* 0x0000005c3f5f7223 */ /* 0x000fe20000010068 */
[----:B------:R-:W-:Y:S02]  /*10980*/  HADD2.F32 R91, -RZ, R35.H0_H0 ;  /* 0x20000023ff5b7230 */ /* 0x000fe40000004100 */
[----:B------:R-:W-:Y:S02]  /*10990*/  HADD2.F32 R33, -RZ, R32.H0_H0 ;  /* 0x20000020ff217230 */ /* 0x000fe40000004100 */
[----:B------:R-:W-:Y:S01]  /*109a0*/  FMUL.FTZ R63, R64, R67 ;  /* 0x00000043403f7220 */ /* 0x000fe20000410000 */
[----:B------:R-:W-:-:S02]  /*109b0*/  HADD2.F32 R35, -RZ, R34.H0_H0 ;  /* 0x20000022ff237230 */ /* 0x000fc40000004100 */
[----:B------:R-:W-:Y:S01]  /*109c0*/  FMUL.FTZ R93, R66, R91 ;  /* 0x0000005b425d7220 */ /* 0x000fe20000410000 */
[----:B------:R-:W-:Y:S02]  /*109d0*/  HADD2.F32 R60, -RZ, R60.H1_H1 ;  /* 0x3000003cff3c7230 */ /* 0x000fe40000004100 */
[----:B------:R-:W-:Y:S01]  /*109e0*/  FMUL.FTZ R64, R64, R33 ;  /* 0x0000002140407220 */ /* 0x000fe20000410000 */
[----:B------:R-:W-:Y:S02]  /*109f0*/  HADD2.F32 R62, -RZ, R62.H1_H1 ;  /* 0x3000003eff3e7230 */ /* 0x000fe40000004100 */
        /* <DEDUP_REMOVED lines=15> */
.L_x_1735:
[----:B------:R-:W-:Y:S05]  /*10af0*/  BSYNC B2 ;  /* 0x0000000000027941 */ /* 0x000fea0003800000 */
.L_x_1734:
[----:B------:R-:W-:Y:S04]  /*10b00*/  BSSY B2, `(.L_x_1736) ;  /* 0x0000061000027945 */ /* 0x000fe80003800000 */
[----:B------:R-:W-:Y:S05]  /*10b10*/  @P1 BRA `(.L_x_1737) ;  /* 0x00000004007c1947 */ /* 0x000fea0003800000 */
[----:B------:R-:W2:Y:S01]  /*10b20*/  LDL R95, [R1+0x44] ;  /* 0x00004400015f7983 */ /* 0x000ea20000100800 */
[----:B-1----:R-:W-:Y:S01]  /*10b30*/  LEA.HI R32, R75, R170, RZ, 0x1d ;  /* 0x000000aa4b207211 */ /* 0x002fe200078fe8ff */
[----:B------:R-:W-:Y:S01]  /*10b40*/  HADD2.F32 R84, -RZ, R88.H1_H1 ;  /* 0x30000058ff547230 */ /* 0x000fe20000004100 */
[--C-:B------:R-:W-:Y:S01]  /*10b50*/  SHF.R.U64 R28, R28, 0x10, R29.reuse ;  /* 0x000000101c1c7819 */ /* 0x100fe2000000121d */
[--C-:B------:R-:W-:Y:S01]  /*10b60*/  HADD2.F32 R90, -RZ, R86.reuse.H1_H1 ;  /* 0x30000056ff5a7230 */ /* 0x100fe20000004100 */
[----:B------:R-:W-:Y:S01]  /*10b70*/  SHF.R.S32.HI R33, RZ, 0x1f, R32 ;  /* 0x0000001fff217819 */ /* 0x000fe20000011420 */
[----:B------:R-:W-:Y:S01]  /*10b80*/  IMAD.SHL.U32 R34, R32, 0x8, RZ ;  /* 0x0000000820227824 */ /* 0x000fe200078e00ff */
[----:B------:R-:W-:Y:S01]  /*10b90*/  SHF.R.U32.HI R85, RZ, 0x10, R29 ;  /* 0x00000010ff557819 */ /* 0x000fe2000001161d */
[----:B------:R-:W-:Y:S01]  /*10ba0*/  HADD2.F32 R86, -RZ, R86.H0_H0 ;  /* 0x20000056ff567230 */ /* 0x000fe20000004100 */
[----:B------:R-:W-:Y:S01]  /*10bb0*/  LEA.HI R32, R33, R32, RZ, 0x3 ;  /* 0x0000002021207211 */ /* 0x000fe200078f18ff */
[----:B------:R-:W-:Y:S01]  /*10bc0*/  HADD2.F32 R88, -RZ, R88.H0_H0 ;  /* 0x20000058ff587230 */ /* 0x000fe20000004100 */
[----:B------:R-:W-:Y:S01]  /*10bd0*/  LOP3.LUT R33, R185, 0x38, R34, 0xf8, !PT ;  /* 0x00000038b9217812 */ /* 0x000fe200078ef822 */
[----:B------:R-:W-:Y:S01]  /*10be0*/  HADD2.F32 R85, -RZ, R85.H0_H0 ;  /* 0x20000055ff557230 */ /* 0x000fe20000004100 */
[----:B------:R-:W-:Y:S01]  /*10bf0*/  SHF.R.U64 R29, R40, 0x10, R41 ;  /* 0x00000010281d7819 */ /* 0x000fe20000001229 */
[----:B------:R-:W-:Y:S01]  /*10c00*/  IMAD.SHL.U32 R32, R32, 0x400, RZ ;  /* 0x0000040020207824 */ /* 0x000fe200078e00ff */
[----:B------:R-:W-:-:S02]  /*10c10*/  LOP3.LUT R45, R33, R186, RZ, 0x3c, !PT ;  /* 0x000000ba212d7212 */ /* 0x000fc400078e3cff */
[--C-:B------:R-:W-:Y:S02]  /*10c20*/  SHF.R.U64 R30, R30, 0x10, R31.reuse ;  /* 0x000000101e1e7819 */ /* 0x100fe4000000121f */
[----:B------:R-:W-:Y:S02]  /*10c30*/  LOP3.LUT R44, R32, 0x7fffe000, RZ, 0xc0, !PT ;  /* 0x7fffe000202c7812 */ /* 0x000fe400078ec0ff */
[----:B------:R-:W-:Y:S02]  /*10c40*/  SHF.R.U32.HI R40, RZ, 0x10, R31 ;  /* 0x00000010ff287819 */ /* 0x000fe4000001161f */
[----:B------:R-:W-:Y:S02]  /*10c50*/  IADD3 R45, R45, R44, R187 ;  /* 0x0000002c2d2d7210 */ /* 0x000fe40007ffe0bb */
[----:B------:R-:W-:Y:S01]  /*10c60*/  SHF.R.U64 R31, R42, 0x10, R43 ;  /* 0x000000102a1f7819 */ /* 0x000fe2000000122b */
[----:B------:R-:W-:Y:S01]  /*10c70*/  HADD2.F32 R40, -RZ, R40.H0_H0 ;  /* 0x20000028ff287230 */ /* 0x000fe20000004100 */
[----:B------:R-:W-:Y:S01]  /*10c80*/  SHF.R.U32.HI R91, RZ, 0x10, R41 ;  /* 0x00000010ff5b7819 */ /* 0x000fe20000011629 */
[----:B------:R-:W-:Y:S01]  /*10c90*/  IMAD R60, R45, 0x2, R2 ;  /* 0x000000022d3c7824 */ /* 0x000fe200078e0202 */
[----:B------:R-:W-:-:S03]  /*10ca0*/  SHF.R.U32.HI R42, RZ, 0x10, R43 ;  /* 0x00000010ff2a7819 */ /* 0x000fc6000001162b */
[----:B------:R-:W-:Y:S01]  /*10cb0*/  HADD2.F32 R91, -RZ, R91.H0_H0 ;  /* 0x2000005bff5b7230 */ /* 0x000fe20000004100 */
[----:B------:R-:W1:Y:S01]  /*10cc0*/  LDS.128 R44, [R60+0xc400] ;  /* 0x00c400003c2c7984 */ /* 0x000e620000000c00 */
[----:B------:R-:W-:Y:S02]  /*10cd0*/  HADD2.F32 R42, -RZ, R42.H0_H0 ;  /* 0x2000002aff2a7230 */ /* 0x000fe40000004100 */
[--C-:B-1----:R-:W-:Y:S02]  /*10ce0*/  HADD2.F32 R43, -RZ, R45.reuse.H0_H0 ;  /* 0x2000002dff2b7230 */ /* 0x102fe40000004100 */
[----:B------:R-:W-:Y:S02]  /*10cf0*/  HADD2.F32 R64, -RZ, R45.H1_H1 ;  /* 0x3000002dff407230 */ /* 0x000fe40000004100 */
[----:B------:R-:W-:Y:S02]  /*10d00*/  HADD2.F32 R65, -RZ, R44.H0_H0 ;  /* 0x2000002cff417230 */ /* 0x000fe40000004100 */
[C---:B------:R-:W-:Y:S01]  /*10d10*/  FMUL.FTZ R92, R43.reuse, R90 ;  /* 0x0000005a2b5c7220 */ /* 0x040fe20000410000 */
[----:B------:R-:W-:Y:S01]  /*10d20*/  FMUL.FTZ R94, R43, R84 ;  /* 0x000000542b5e7220 */ /* 0x000fe20000410000 */
[----:B------:R-:W-:Y:S01]  /*10d30*/  FMUL.FTZ R93, R64, R91 ;  /* 0x0000005b405d7220 */ /* 0x000fe20000410000 */
[----:B------:R-:W-:-:S02]  /*10d40*/  HADD2.F32 R67, -RZ, R46.H0_H0 ;  /* 0x2000002eff437230 */ /* 0x000fc40000004100 */
[--C-:B------:R-:W-:Y:S02]  /*10d50*/  HADD2.F32 R62, -RZ, R47.reuse.H0_H0 ;  /* 0x2000002fff3e7230 */ /* 0x100fe40000004100 */
[----:B------:R-:W-:Y:S02]  /*10d60*/  HADD2.F32 R47, -RZ, R47.H1_H1 ;  /* 0x3000002fff2f7230 */ /* 0x000fe40000004100 */
[----:B------:R-:W-:Y:S02]  /*10d70*/  HADD2.F32 R44, -RZ, R44.H1_H1 ;  /* 0x3000002cff2c7230 */ /* 0x000fe40000004100 */
[----:B------:R-:W-:Y:S01]  /*10d80*/  HADD2.F32 R46, -RZ, R46.H1_H1 ;  /* 0x3000002eff2e7230 */ /* 0x000fe20000004100 */
[----:B--2---:R-:W1:Y:S02]  /*10d90*/  LDS.128 R32, [R95] ;  /* 0x000000005f207984 */ /* 0x004e640000000c00 */
[--C-:B-1----:R-:W-:Y:S02]  /*10da0*/  HADD2.F32 R63, -RZ, R33.reuse.H0_H0 ;  /* 0x20000021ff3f7230 */ /* 0x102fe40000004100 */
[----:B------:R-:W-:-:S02]  /*10db0*/  HADD2.F32 R66, -RZ, R33.H1_H1 ;  /* 0x30000021ff427230 */ /* 0x000fc40000004100 */
[----:B0-----:R-:W-:Y:S02]  /*10dc0*/  HADD2.F32 R61, -RZ, R32.H0_H0 ;  /* 0x20000020ff3d7230 */ /* 0x001fe40000004100 */
[C---:B------:R-:W-:Y:S01]  /*10dd0*/  FFMA.FTZ R43, R63.reuse, R84, -R92 ;  /* 0x000000543f2b7223 */ /* 0x040fe2000001085c */
[----:B------:R-:W-:Y:S01]  /*10de0*/  FFMA.FTZ R45, R63, R90, R94 ;  /* 0x0000005a3f2d7223 */ /* 0x000fe2000001005e */
[-C--:B------:R-:W-:Y:S01]  /*10df0*/  FMUL.FTZ R63, R64, R85.reuse ;  /* 0x00000055403f7220 */ /* 0x080fe20000410000 */
[C---:B------:R-:W-:Y:S01]  /*10e00*/  FMUL.FTZ R84, R65.reuse, R86 ;  /* 0x0000005641547220 */ /* 0x040fe20000410000 */
[----:B------:R-:W-:Y:S02]  /*10e10*/  HADD2.F32 R90, -RZ, R87.H0_H0 ;  /* 0x20000057ff5a7230 */ /* 0x000fe40000004100 */
[-C--:B------:R-:W-:Y:S01]  /*10e20*/  FMUL.FTZ R65, R65, R88.reuse ;  /* 0x0000005841417220 */ /* 0x080fe20000410000 */
[C---:B------:R-:W-:Y:S01]  /*10e30*/  FFMA.FTZ R64, R66.reuse, R85, -R93 ;  /* 0x0000005542407223 */ /* 0x040fe2000001085d */
[----:B------:R-:W-:Y:S01]  /*10e40*/  FFMA.FTZ R66, R66, R91, R63 ;  /* 0x0000005b42427223 */ /* 0x000fe2000001003f */
[----:B------:R-:W-:Y:S01]  /*10e50*/  FFMA.FTZ R63, R61, R88, -R84 ;  /* 0x000000583d3f7223 */ /* 0x000fe20000010854 */
[----:B------:R-:W-:-:S02]  /*10e60*/  HADD2.F32 R33, -RZ, R34.H0_H0 ;  /* 0x20000022ff217230 */ /* 0x000fc40000004100 */
[----:B------:R-:W-:Y:S01]  /*10e70*/  FFMA.FTZ R61, R61, R86, R65 ;  /* 0x000000563d3d7223 */ /* 0x000fe20000010041 */
[----:B------:R-:W-:Y:S02]  /*10e80*/  HADD2.F32 R84, -RZ, R89.H0_H0 ;  /* 0x20000059ff547230 */ /* 0x000fe40000004100 */
[----:B------:R-:W-:Y:S01]  /*10e90*/  FMUL.FTZ R86, R67, R90 ;  /* 0x0000005a43567220 */ /* 0x000fe20000410000 */
[----:B------:R-:W-:Y:S02]  /*10ea0*/  HADD2.F32 R87, -RZ, R87.H1_H1 ;  /* 0x30000057ff577230 */ /* 0x000fe40000004100 */
[----:B------:R-:W-:Y:S01]  /*10eb0*/  FMUL.FTZ R92, R47, R40 ;  /* 0x000000282f5c7220 */ /* 0x000fe20000410000 */
[----:B------:R-:W-:Y:S02]  /*10ec0*/  HADD2.F32 R89, -RZ, R89.H1_H1 ;  /* 0x30000059ff597230 */ /* 0x000fe40000004100 */
[-C--:B------:R-:W-:Y:S01]  /*10ed0*/  FMUL.FTZ R88, R67, R84.reuse ;  /* 0x0000005443587220 */ /* 0x080fe20000410000 */
[----:B------:R-:W-:Y:S01]  /*10ee0*/  FFMA.FTZ R86, R33, R84, -R86 ;  /* 0x0000005421567223 */ /* 0x000fe20000010856 */
[----:B------:R-:W-:-:S02]  /*10ef0*/  HADD2.F32 R41, -RZ, R35.H0_H0 ;  /* 0x20000023ff297230 */ /* 0x000fc40000004100 */
[C---:B------:R-:W-:Y:S01]  /*10f00*/  FMUL.FTZ R84, R62.reuse, R87 ;  /* 0x000000573e547220 */ /* 0x040fe20000410000 */
[-C--:B------:R-:W-:Y:S01]  /*10f10*/  FMUL.FTZ R62, R62, R89.reuse ;  /* 0x000000593e3e7220 */ /* 0x080fe20000410000 */
[----:B------:R-:W-:Y:S02]  /*10f20*/  HADD2.F32 R35, -RZ, R35.H1_H1 ;  /* 0x30000023ff237230 */ /* 0x000fe40000004100 */
[----:B------:R-:W-:Y:S01]  /*10f30*/  FFMA.FTZ R88, R33, R90, R88 ;  /* 0x0000005a21587223 */ /* 0x000fe20000010058 */
[C---:B------:R-:W-:Y:S01]  /*10f40*/  FFMA.FTZ R84, R41.reuse, R89, -R84 ;  /* 0x0000005929547223 */ /* 0x040fe20000010854 */
[----:B------:R-:W-:Y:S01]  /*10f50*/  FFMA.FTZ R62, R41, R87, R62 ;  /* 0x00000057293e7223 */ /* 0x000fe2000001003e */
[-C--:B------:R-:W-:Y:S01]  /*10f60*/  FMUL.FTZ R90, R47, R42.reuse ;  /* 0x0000002a2f5a7220 */ /* 0x080fe20000410000 */
[----:B------:R-:W-:Y:S02]  /*10f70*/  HADD2.F32 R33, -RZ, R29.H0_H0 ;  /* 0x2000001dff217230 */ /* 0x000fe40000004100 */
[----:B------:R-:W-:Y:S01]  /*10f80*/  FFMA.FTZ R67, R35, R42, R92 ;  /* 0x0000002a23437223 */ /* 0x000fe2000001005c */
[----:B------:R-:W-:-:S02]  /*10f90*/  HADD2.F32 R41, -RZ, R31.H0_H0 ;  /* 0x2000001fff297230 */ /* 0x000fc40000004100 */
[----:B------:R-:W-:Y:S01]  /*10fa0*/  FFMA.FTZ R65, R35, R40, -R90 ;  /* 0x0000002823417223 */ /* 0x000fe2000001085a */
[----:B------:R-:W-:Y:S02]  /*10fb0*/  HADD2.F32 R29, -RZ, R28.H0_H0 ;  /* 0x2000001cff1d7230 */ /* 0x000fe40000004100 */
[----:B------:R-:W-:Y:S01]  /*10fc0*/  FMUL.FTZ R35, R44, R33 ;  /* 0x000000212c237220 */ /* 0x000fe20000410000 */
[----:B------:R-:W-:Y:S02]  /*10fd0*/  HADD2.F32 R31, -RZ, R30.H0_H0 ;  /* 0x2000001eff1f7230 */ /* 0x000fe40000004100 */
[----:B------:R-:W-:Y:S01]  /*10fe0*/  FMUL.FTZ R47, R46, R41 ;  /* 0x000000292e2f7220 */ /* 0x000fe20000410000 */
[----:B------:R-:W-:Y:S02]  /*10ff0*/  HADD2.F32 R32, -RZ, R32.H1_H1 ;  /* 0x30000020ff207230 */ /* 0x000fe40000004100 */
[----:B------:R-:W-:Y:S01]  /*11000*/  FMUL.FTZ R44, R44, R29 ;  /* 0x0000001d2c2c7220 */ /* 0x000fe20000410000 */
[----:B------:R-:W-:-:S02]  /*11010*/  HADD2.F32 R34, -RZ, R34.H1_H1 ;  /* 0x30000022ff227230 */ /* 0x000fc40000004100 */
[----:B------:R-:W-:Y:S01]  /*11020*/  FMUL.FTZ R46, R46, R31 ;  /* 0x0000001f2e2e7220 */ /* 0x000fe20000410000 */
[C---:B------:R-:W-:Y:S01]  /*11030*/  FFMA.FTZ R28, R32.reuse, R29, -R35 ;  /* 0x0000001d201c7223 */ /* 0x040fe20000010823 */
[----:B------:R-:W-:Y:S01]  /*11040*/  FFMA.FTZ R32, R32, R33, R44 ;  /* 0x0000002120207223 */ /* 0x000fe2000001002c */
[C---:B------:R-:W-:Y:S01]  /*11050*/  FFMA.FTZ R47, R34.reuse, R31, -R47 ;  /* 0x0000001f222f7223 */ /* 0x040fe2000001082f */
[----:B------:R-:W-:Y:S01]  /*11060*/  FFMA.FTZ R41, R34, R41, R46 ;  /* 0x0000002922297223 */ /* 0x000fe2000001002e */
[----:B------:R-:W-:Y:S02]  /*11070*/  F2FP.F16.F32.PACK_AB R31, R65, R84 ;  /* 0x00000054411f723e */ /* 0x000fe400000000ff */
        /* <DEDUP_REMOVED lines=9> */
.L_x_1737:
[----:B------:R-:W-:Y:S05]  /*11110*/  BSYNC B2 ;  /* 0x0000000000027941 */ /* 0x000fea0003800000 */
.L_x_1736:
[----:B------:R-:W-:Y:S05]  /*11120*/  @P2 BRA `(.L_x_1733) ;  /* 0x00000004007c2947 */ /* 0x000fea0003800000 */
[----:B------:R-:W3:Y:S01]  /*11130*/  LDL R67, [R1+0x3c] ;  /* 0x00003c0001437983 */ /* 0x000ee20000100800 */
[----:B------:R-:W-:Y:S01]  /*11140*/  LEA.HI R75, R75, R171, RZ, 0x1d ;  /* 0x000000ab4b4b7211 */ /* 0x000fe200078fe8ff */
[----:B--2---:R-:W-:Y:S01]  /*11150*/  HADD2.F32 R60, -RZ, R77.H0_H0 ;  /* 0x2000004dff3c7230 */ /* 0x004fe20000004100 */
[----:B------:R-:W-:Y:S01]  /*11160*/  SHF.R.U64 R24, R24, 0x10, R25 ;  /* 0x0000001018187819 */ /* 0x000fe20000001219 */
[--C-:B-1----:R-:W-:Y:S01]  /*11170*/  HADD2.F32 R46, -RZ, R78.reuse.H1_H1 ;  /* 0x3000004eff2e7230 */ /* 0x102fe20000004100 */
[----:B------:R-:W-:Y:S01]  /*11180*/  SHF.R.S32.HI R30, RZ, 0x1f, R75 ;  /* 0x0000001fff1e7819 */ /* 0x000fe2000001144b */
[----:B------:R-:W-:Y:S01]  /*11190*/  IMAD.SHL.U32 R28, R75, 0x8, RZ ;  /* 0x000000084b1c7824 */ /* 0x000fe200078e00ff */
[----:B------:R-:W-:Y:S01]  /*111a0*/  SHF.R.U32.HI R45, RZ, 0x10, R25 ;  /* 0x00000010ff2d7819 */ /* 0x000fe20000011619 */
[----:B------:R-:W-:Y:S01]  /*111b0*/  HADD2.F32 R78, -RZ, R78.H0_H0 ;  /* 0x2000004eff4e7230 */ /* 0x000fe20000004100 */
[----:B------:R-:W-:Y:S02]  /*111c0*/  LEA.HI R30, R30, R75, RZ, 0x3 ;  /* 0x0000004b1e1e7211 */ /* 0x000fe400078f18ff */
[----:B------:R-:W-:Y:S01]  /*111d0*/  LOP3.LUT R29, R185, 0x38, R28, 0xf8, !PT ;  /* 0x00000038b91d7812 */ /* 0x000fe200078ef81c */
[----:B------:R-:W-:Y:S01]  /*111e0*/  HADD2.F32 R45, -RZ, R45.H0_H0 ;  /* 0x2000002dff2d7230 */ /* 0x000fe20000004100 */
[----:B------:R-:W-:-:S02]  /*111f0*/  SHF.L.U32 R30, R30, 0xa, RZ ;  /* 0x0000000a1e1e7819 */ /* 0x000fc400000006ff */
[----:B------:R-:W-:Y:S02]  /*11200*/  LOP3.LUT R33, R29, R186, RZ, 0x3c, !PT ;  /* 0x000000ba1d217212 */ /* 0x000fe400078e3cff */
[----:B------:R-:W-:Y:S02]  /*11210*/  LOP3.LUT R32, R30, 0x7fffe000, RZ, 0xc0, !PT ;  /* 0x7fffe0001e207812 */ /* 0x000fe400078ec0ff */
[----:B------:R-:W-:Y:S02]  /*11220*/  SHF.R.U64 R25, R26, 0x10, R27 ;  /* 0x000000101a197819 */ /* 0x000fe4000000121b */
[----:B------:R-:W-:Y:S02]  /*11230*/  IADD3 R33, R33, R32, R187 ;  /* 0x0000002021217210 */ /* 0x000fe40007ffe0bb */
[--C-:B------:R-:W-:Y:S01]  /*11240*/  SHF.R.U64 R36, R36, 0x10, R37.reuse ;  /* 0x0000001024247819 */ /* 0x100fe20000001225 */
[----:B------:R-:W-:Y:S01]  /*11250*/  HADD2.F32 R25, -RZ, R25.H0_H0 ;  /* 0x20000019ff197230 */ /* 0x000fe20000004100 */
[----:B------:R-:W-:Y:S01]  /*11260*/  SHF.R.U32.HI R47, RZ, 0x10, R37 ;  /* 0x00000010ff2f7819 */ /* 0x000fe20000011625 */
[----:B------:R-:W-:Y:S01]  /*11270*/  IMAD R40, R33, 0x2, R2 ;  /* 0x0000000221287824 */ /* 0x000fe200078e0202 */
[----:B------:R-:W-:-:S02]  /*11280*/  SHF.R.U64 R26, R38, 0x10, R39 ;  /* 0x00000010261a7819 */ /* 0x000fc40000001227 */
[----:B------:R-:W-:Y:S01]  /*11290*/  SHF.R.U32.HI R65, RZ, 0x10, R27 ;  /* 0x00000010ff417819 */ /* 0x000fe2000001161b */
[----:B------:R-:W-:Y:S01]  /*112a0*/  HADD2.F32 R47, -RZ, R47.H0_H0 ;  /* 0x2000002fff2f7230 */ /* 0x000fe20000004100 */
[----:B------:R-:W1:Y:S01]  /*112b0*/  LDS.128 R32, [R40+0xc400] ;  /* 0x00c4000028207984 */ /* 0x000e620000000c00 */
[----:B------:R-:W-:Y:S01]  /*112c0*/  SHF.R.U32.HI R63, RZ, 0x10, R39 ;  /* 0x00000010ff3f7819 */ /* 0x000fe20000011627 */
[----:B-1----:R-:W-:Y:S02]  /*112d0*/  HADD2.F32 R42, -RZ, R33.H1_H1 ;  /* 0x30000021ff2a7230 */ /* 0x002fe40000004100 */
[----:B------:R-:W-:Y:S02]  /*112e0*/  HADD2.F32 R43, -RZ, R34.H0_H0 ;  /* 0x20000022ff2b7230 */ /* 0x000fe40000004100 */
[--C-:B------:R-:W-:Y:S02]  /*112f0*/  HADD2.F32 R44, -RZ, R35.reuse.H0_H0 ;  /* 0x20000023ff2c7230 */ /* 0x100fe40000004100 */
[----:B0-----:R-:W-:Y:S01]  /*11300*/  FMUL.FTZ R61, R42, R47 ;  /* 0x0000002f2a3d7220 */ /* 0x001fe20000410000 */
[----:B------:R-:W-:-:S02]  /*11310*/  HADD2.F32 R35, -RZ, R35.H1_H1 ;  /* 0x30000023ff237230 */ /* 0x000fc40000004100 */
[----:B------:R-:W-:Y:S01]  /*11320*/  HADD2.F32 R34, -RZ, R34.H1_H1 ;  /* 0x30000022ff227230 */ /* 0x000fe20000004100 */
[----:B---3--:R-:W0:Y:S02]  /*11330*/  LDS.128 R28, [R67] ;  /* 0x00000000431c7984 */ /* 0x008e240000000c00 */
[--C-:B0-----:R-:W-:Y:S02]  /*11340*/  HADD2.F32 R37, -RZ, R29.reuse.H0_H0 ;  /* 0x2000001dff257230 */ /* 0x101fe40000004100 */
[----:B------:R-:W-:Y:S02]  /*11350*/  HADD2.F32 R38, -RZ, R29.H1_H1 ;  /* 0x3000001dff267230 */ /* 0x000fe40000004100 */
[----:B------:R-:W-:Y:S02]  /*11360*/  HADD2.F32 R29, -RZ, R33.H0_H0 ;  /* 0x20000021ff1d7230 */ /* 0x000fe40000004100 */
[----:B------:R-:W-:Y:S02]  /*11370*/  HADD2.F32 R33, -RZ, R32.H0_H0 ;  /* 0x20000020ff217230 */ /* 0x000fe40000004100 */
[----:B------:R-:W-:-:S02]  /*11380*/  HADD2.F32 R27, -RZ, R28.H0_H0 ;  /* 0x2000001cff1b7230 */ /* 0x000fc40000004100 */
[C---:B------:R-:W-:Y:S01]  /*11390*/  FMUL.FTZ R62, R29.reuse, R60 ;  /* 0x0000003c1d3e7220 */ /* 0x040fe20000410000 */
[-C--:B------:R-:W-:Y:S01]  /*113a0*/  FMUL.FTZ R64, R29, R46.reuse ;  /* 0x0000002e1d407220 */ /* 0x080fe20000410000 */
[----:B------:R-:W-:Y:S02]  /*113b0*/  HADD2.F32 R39, -RZ, R30.H0_H0 ;  /* 0x2000001eff277230 */ /* 0x000fe40000004100 */
[C---:B------:R-:W-:Y:S01]  /*113c0*/  FFMA.FTZ R29, R37.reuse, R46, -R62 ;  /* 0x0000002e251d7223 */ /* 0x040fe2000001083e */
[----:B------:R-:W-:Y:S02]  /*113d0*/  HADD2.F32 R46, -RZ, R77.H1_H1 ;  /* 0x3000004dff2e7230 */ /* 0x000fe40000004100 */
[----:B------:R-:W-:Y:S01]  /*113e0*/  FFMA.FTZ R64, R37, R60, R64 ;  /* 0x0000003c25407223 */ /* 0x000fe20000010040 */
[-C--:B------:R-:W-:Y:S01]  /*113f0*/  FMUL.FTZ R37, R42, R45.reuse ;  /* 0x0000002d2a257220 */ /* 0x080fe20000410000 */
[----:B------:R-:W-:Y:S02]  /*11400*/  HADD2.F32 R42, -RZ, R76.H1_H1 ;  /* 0x3000004cff2a7230 */ /* 0x000fe40000004100 */
[C---:B------:R-:W-:Y:S01]  /*11410*/  FFMA.FTZ R62, R38.reuse, R45, -R61 ;  /* 0x0000002d263e7223 */ /* 0x040fe2000001083d */
[C---:B------:R-:W-:Y:S01]  /*11420*/  FMUL.FTZ R60, R33.reuse, R46 ;  /* 0x0000002e213c7220 */ /* 0x040fe20000410000 */
[----:B------:R-:W-:Y:S01]  /*11430*/  FMUL.FTZ R33, R33, R78 ;  /* 0x0000004e21217220 */ /* 0x000fe20000410000 */
[----:B------:R-:W-:Y:S01]  /*11440*/  FFMA.FTZ R47, R38, R47, R37 ;  /* 0x0000002f262f7223 */ /* 0x000fe20000010025 */
[----:B------:R-:W-:-:S02]  /*11450*/  HADD2.F32 R38, -RZ, R79.H0_H0 ;  /* 0x2000004fff267230 */ /* 0x000fc40000004100 */
[C---:B------:R-:W-:Y:S01]  /*11460*/  FFMA.FTZ R60, R27.reuse, R78, -R60 ;  /* 0x0000004e1b3c7223 */ /* 0x040fe2000001083c */
[----:B------:R-:W-:Y:S01]  /*11470*/  FFMA.FTZ R37, R27, R46, R33 ;  /* 0x0000002e1b257223 */ /* 0x000fe20000010021 */
[C---:B------:R-:W-:Y:S01]  /*11480*/  FMUL.FTZ R46, R43.reuse, R42 ;  /* 0x0000002a2b2e7220 */ /* 0x040fe20000410000 */
[----:B------:R-:W-:Y:S02]  /*11490*/  HADD2.F32 R79, -RZ, R79.H1_H1 ;  /* 0x3000004fff4f7230 */ /* 0x000fe40000004100 */
[-C--:B------:R-:W-:Y:S01]  /*114a0*/  FMUL.FTZ R66, R43, R38.reuse ;  /* 0x000000262b427220 */ /* 0x080fe20000410000 */
[----:B------:R-:W-:Y:S02]  /*114b0*/  HADD2.F32 R76, -RZ, R76.H0_H0 ;  /* 0x2000004cff4c7230 */ /* 0x000fe40000004100 */
[----:B------:R-:W-:Y:S01]  /*114c0*/  FFMA.FTZ R43, R39, R38, -R46 ;  /* 0x00000026272b7223 */ /* 0x000fe2000001082e */
[----:B------:R-:W-:Y:S02]  /*114d0*/  HADD2.F32 R46, -RZ, R63.H0_H0 ;  /* 0x2000003fff2e7230 */ /* 0x000fe40000004100 */
[----:B------:R-:W-:Y:S01]  /*114e0*/  FMUL.FTZ R27, R44, R79 ;  /* 0x0000004f2c1b7220 */ /* 0x000fe20000410000 */
[----:B------:R-:W-:-:S02]  /*114f0*/  HADD2.F32 R38, -RZ, R65.H0_H0 ;  /* 0x20000041ff267230 */ /* 0x000fc40000004100 */
[----:B------:R-:W-:Y:S01]  /*11500*/  FMUL.FTZ R78, R44, R76 ;  /* 0x0000004c2c4e7220 */ /* 0x000fe20000410000 */
[--C-:B------:R-:W-:Y:S02]  /*11510*/  HADD2.F32 R41, -RZ, R31.reuse.H0_H0 ;  /* 0x2000001fff297230 */ /* 0x100fe40000004100 */
[----:B------:R-:W-:Y:S01]  /*11520*/  FFMA.FTZ R66, R39, R42, R66 ;  /* 0x0000002a27427223 */ /* 0x000fe20000010042 */
[----:B------:R-:W-:Y:S02]  /*11530*/  HADD2.F32 R31, -RZ, R31.H1_H1 ;  /* 0x3000001fff1f7230 */ /* 0x000fe40000004100 */
[C---:B------:R-:W-:Y:S01]  /*11540*/  FMUL.FTZ R42, R35.reuse, R46 ;  /* 0x0000002e232a7220 */ /* 0x040fe20000410000 */
[----:B------:R-:W-:Y:S01]  /*11550*/  FMUL.FTZ R44, R35, R38 ;  /* 0x00000026232c7220 */ /* 0x000fe20000410000 */
[----:B------:R-:W-:Y:S02]  /*11560*/  HADD2.F32 R32, -RZ, R32.H1_H1 ;  /* 0x30000020ff207230 */ /* 0x000fe40000004100 */
[----:B------:R-:W-:Y:S01]  /*11570*/  FFMA.FTZ R76, R41, R76, R27 ;  /* 0x0000004c294c7223 */ /* 0x000fe2000001001b */
[----:B------:R-:W-:-:S02]  /*11580*/  HADD2.F32 R33, -RZ, R36.H0_H0 ;  /* 0x20000024ff217230 */ /* 0x000fc40000004100 */
[----:B------:R-:W-:Y:S01]  /*11590*/  FFMA.FTZ R78, R41, R79, -R78 ;  /* 0x0000004f294e7223 */ /* 0x000fe2000001084e */
[----:B------:R-:W-:Y:S02]  /*115a0*/  HADD2.F32 R35, -RZ, R26.H0_H0 ;  /* 0x2000001aff237230 */ /* 0x000fe40000004100 */
[C---:B------:R-:W-:Y:S01]  /*115b0*/  FFMA.FTZ R45, R31.reuse, R38, -R42 ;  /* 0x000000261f2d7223 */ /* 0x040fe2000001082a */
[----:B------:R-:W-:Y:S02]  /*115c0*/  HADD2.F32 R27, -RZ, R24.H0_H0 ;  /* 0x20000018ff1b7230 */ /* 0x000fe40000004100 */
[----:B------:R-:W-:Y:S01]  /*115d0*/  FFMA.FTZ R61, R31, R46, R44 ;  /* 0x0000002e1f3d7223 */ /* 0x000fe2000001002c */
[----:B------:R-:W-:Y:S02]  /*115e0*/  HADD2.F32 R28, -RZ, R28.H1_H1 ;  /* 0x3000001cff1c7230 */ /* 0x000fe40000004100 */
[----:B------:R-:W-:Y:S01]  /*115f0*/  FMUL.FTZ R31, R32, R33 ;  /* 0x00000021201f7220 */ /* 0x000fe20000410000 */
[----:B------:R-:W-:-:S02]  /*11600*/  HADD2.F32 R30, -RZ, R30.H1_H1 ;  /* 0x3000001eff1e7230 */ /* 0x000fc40000004100 */
[----:B------:R-:W-:Y:S01]  /*11610*/  FMUL.FTZ R41, R34, R35 ;  /* 0x0000002322297220 */ /* 0x000fe20000410000 */
[----:B------:R-:W-:Y:S01]  /*11620*/  FMUL.FTZ R32, R32, R27 ;  /* 0x0000001b20207220 */ /* 0x000fe20000410000 */
[----:B------:R-:W-:Y:S01]  /*11630*/  FMUL.FTZ R34, R34, R25 ;  /* 0x0000001922227220 */ /* 0x000fe20000410000 */
[----:B------:R-:W-:Y:S01]  /*11640*/  FFMA.FTZ R39, R28, R27, -R31 ;  /* 0x0000001b1c277223 */ /* 0x000fe2000001081f */
[----:B------:R-:W-:Y:S01]  /*11650*/  FFMA.FTZ R26, R30, R25, -R41 ;  /* 0x000000191e1a7223 */ /* 0x000fe20000010829 */
[----:B------:R-:W-:Y:S01]  /*11660*/  FFMA.FTZ R28, R28, R33, R32 ;  /* 0x000000211c1c7223 */ /* 0x000fe20000010020 */
[----:B------:R-:W-:Y:S01]  /*11670*/  FFMA.FTZ R35, R30, R35, R34 ;  /* 0x000000231e237223 */ /* 0x000fe20000010022 */
[----:B------:R-:W-:Y:S02]  /*11680*/  F2FP.F16.F32.PACK_AB R27, R45, R78 ;  /* 0x0000004e2d1b723e */ /* 0x000fe400000000ff */
[----:B------:R-:W-:Y:S02]  /*11690*/  F2FP.F16.F32.PACK_AB R25, R62, R29 ;  /* 0x0000001d3e19723e */ /* 0x000fe400000000ff */
[----:B------:R-:W-:-:S02]  /*116a0*/  F2FP.F16.F32.PACK_AB R24, R39, R60 ;  /* 0x0000003c2718723e */ /* 0x000fc400000000ff */
[----:B------:R-:W-:Y:S02]  /*116b0*/  F2FP.F16.F32.PACK_AB R26, R26, R43 ;  /* 0x0000002b1a1a723e */ /* 0x000fe400000000ff */
[----:B------:R-:W-:Y:S02]  /*116c0*/  F2FP.F16.F32.PACK_AB R31, R61, R76 ;  /* 0x0000004c3d1f723e */ /* 0x000fe400000000ff */
[----:B------:R-:W-:Y:S01]  /*116d0*/  F2FP.F16.F32.PACK_AB R29, R47, R64 ;  /* 0x000000402f1d723e */ /* 0x000fe200000000ff */
[----:B------:R3:W-:Y:S01]  /*116e0*/  STS.128 [R67], R24 ;  /* 0x0000001843007388 */ /* 0x0007e20000000c00 */
[----:B------:R-:W-:Y:S02]  /*116f0*/  F2FP.F16.F32.PACK_AB R28, R28, R37 ;  /* 0x000000251c1c723e */ /* 0x000fe400000000ff */
[----:B------:R-:W-:-:S05]  /*11700*/  F2FP.F16.F32.PACK_AB R30, R35, R66 ;  /* 0x00000042231e723e */ /* 0x000fca00000000ff */
[----:B------:R3:W-:Y:S02]  /*11710*/  STS.128 [R40+0xc400], R28 ;  /* 0x00c4001c28007388 */ /* 0x0007e40000000c00 */
.L_x_1733:
[----:B------:R-:W-:Y:S05]  /*11720*/  BSYNC B1 ;  /* 0x0000000000017941 */ /* 0x000fea0003800000 */
.L_x_1732:
[----:B---3--:R-:W-:-:S05]  /*11730*/  VIADD R24, R174, 0x40 ;  /* 0x00000040ae187836 */ /* 0x008fca0000000000 */
[----:B------:R-:W-:-:S13]  /*11740*/  ISETP.GE.AND P0, PT, R24, R21, PT ;  /* 0x000000151800720c */ /* 0x000fda0003f06270 */
[----:B------:R-:W-:Y:S05]  /*11750*/  @P0 BRA `(.L_x_1713) ;  /* 0x0000001000a40947 */ /* 0x000fea0003800000 */
[----:B------:R-:W3:Y:S01]  /*11760*/  LDC R21, c[0x0][0x3f4] ;  /* 0x0000fd00ff157b82 */ /* 0x000ee20000000800 */
[----:B------:R-:W-:Y:S01]  /*11770*/  BSSY B1, `(.L_x_1738) ;  /* 0x0000065000017945 */ /* 0x000fe20003800000 */
[----:B0-----:R-:W-:Y:S02]  /*11780*/  SHF.R.U32.HI R61, RZ, 0x3, R181 ;  /* 0x00000003ff3d7819 */ /* 0x001fe400000116b5 */
[-C--:B---3--:R-:W-:Y:S02]  /*11790*/  ISETP.GE.AND P0, PT, R18, R21.reuse, PT ;  /* 0x000000151200720c */ /* 0x088fe40003f06270 */
[-C--:B------:R-:W-:Y:S02]  /*117a0*/  ISETP.GE.AND P1, PT, R167, R21.reuse, PT ;  /* 0x00000015a700720c */ /* 0x080fe40003f26270 */
[----:B------:R-:W-:-:S09]  /*117b0*/  ISETP.GE.AND P2, PT, R168, R21, PT ;  /* 0x00000015a800720c */ /* 0x000fd20003f46270 */
[----:B------:R-:W-:Y:S05]  /*117c0*/  @P0 BRA `(.L_x_1739) ;  /* 0x00000004007c0947 */ /* 0x000fea0003800000 */
[----:B------:R-:W3:Y:S01]  /*117d0*/  LDL R62, [R1+0x40] ;  /* 0x00004000013e7983 */ /* 0x000ee20000100800 */
[----:B------:R-:W-:Y:S01]  /*117e0*/  LEA.HI R24, R21, R209, RZ, 0x1d ;  /* 0x000000d115187211 */ /* 0x000fe200078fe8ff */
[----:B------:R-:W-:Y:S01]  /*117f0*/  HADD2.F32 R38, -RZ, R82.H1_H1 ;  /* 0x30000052ff267230 */ /* 0x000fe20000004100 */
[----:B------:R-:W-:Y:S01]  /*11800*/  SHF.R.U32.HI R37, RZ, 0x10, R5 ;  /* 0x00000010ff257819 */ /* 0x000fe20000011605 */
[--C-:B------:R-:W-:Y:S01]  /*11810*/  HADD2.F32 R40, -RZ, R80.reuse.H1_H1 ;  /* 0x30000050ff287230 */ /* 0x100fe20000004100 */
[----:B------:R-:W-:Y:S01]  /*11820*/  SHF.R.S32.HI R25, RZ, 0x1f, R24 ;  /* 0x0000001fff197819 */ /* 0x000fe20000011418 */
[----:B------:R-:W-:Y:S01]  /*11830*/  IMAD.SHL.U32 R26, R24, 0x8, RZ ;  /* 0x00000008181a7824 */ /* 0x000fe200078e00ff */
[----:B--2---:R-:W-:Y:S01]  /*11840*/  SHF.R.U64 R60, R48, 0x10, R49 ;  /* 0x00000010303c7819 */ /* 0x004fe20000001231 */
[----:B------:R-:W-:Y:S01]  /*11850*/  HADD2.F32 R37, -RZ, R37.H0_H0 ;  /* 0x20000025ff257230 */ /* 0x000fe20000004100 */
[----:B------:R-:W-:Y:S01]  /*11860*/  LEA.HI R25, R25, R24, RZ, 0x3 ;  /* 0x0000001819197211 */ /* 0x000fe200078f18ff */
[----:B------:R-:W-:Y:S01]  /*11870*/  HADD2.F32 R80, -RZ, R80.H0_H0 ;  /* 0x20000050ff507230 */ /* 0x000fe20000004100 */
[----:B------:R-:W-:Y:S01]  /*11880*/  LOP3.LUT R24, R181, 0x38, R26, 0xf8, !PT ;  /* 0x00000038b5187812 */ /* 0x000fe200078ef81a */
[----:B------:R-:W-:Y:S01]  /*11890*/  HADD2.F32 R82, -RZ, R82.H0_H0 ;  /* 0x20000052ff527230 */ /* 0x000fe20000004100 */
[----:B-1----:R-:W-:Y:S01]  /*118a0*/  SHF.R.U64 R47, R4, 0x10, R5 ;  /* 0x00000010042f7819 */ /* 0x002fe20000001205 */
[----:B------:R-:W-:Y:S01]  /*118b0*/  IMAD.SHL.U32 R25, R25, 0x400, RZ ;  /* 0x0000040019197824 */ /* 0x000fe200078e00ff */
[----:B------:R-:W-:-:S02]  /*118c0*/  LOP3.LUT R29, R24, R61, RZ, 0x3c, !PT ;  /* 0x0000003d181d7212 */ /* 0x000fc400078e3cff */
[----:B------:R-:W-:Y:S02]  /*118d0*/  SHF.R.U32.HI R49, RZ, 0x10, R49 ;  /* 0x00000010ff317819 */ /* 0x000fe40000011631 */
[----:B------:R-:W-:Y:S02]  /*118e0*/  LOP3.LUT R28, R25, 0x7fffe000, RZ, 0xc0, !PT ;  /* 0x7fffe000191c7812 */ /* 0x000fe400078ec0ff */
[--C-:B------:R-:W-:Y:S02]  /*118f0*/  SHF.R.U64 R48, R50, 0x10, R51.reuse ;  /* 0x0000001032307819 */ /* 0x100fe40000001233 */
[----:B------:R-:W-:Y:S02]  /*11900*/  IADD3 R29, R29, R28, R200 ;  /* 0x0000001c1d1d7210 */ /* 0x000fe40007ffe0c8 */
[----:B------:R-:W-:Y:S02]  /*11910*/  SHF.R.U32.HI R50, RZ, 0x10, R51 ;  /* 0x00000010ff327819 */ /* 0x000fe40000011633 */
[----:B------:R-:W-:-:S02]  /*11920*/  LEA R32, R29, R2, 0x1 ;  /* 0x000000021d207211 */ /* 0x000fc400078e08ff */
[--C-:B------:R-:W-:Y:S02]  /*11930*/  SHF.R.U32.HI R41, RZ, 0x10, R7.reuse ;  /* 0x00000010ff297819 */ /* 0x100fe40000011607 */
[----:B------:R-:W-:Y:S01]  /*11940*/  SHF.R.U64 R45, R6, 0x10, R7 ;  /* 0x00000010062d7819 */ /* 0x000fe20000001207 */
[----:B------:R-:W0:Y:S02]  /*11950*/  LDS.128 R28, [R32+0xc400] ;  /* 0x00c40000201c7984 */ /* 0x000e240000000c00 */
[--C-:B0-----:R-:W-:Y:S02]  /*11960*/  HADD2.F32 R33, -RZ, R29.reuse.H0_H0 ;  /* 0x2000001dff217230 */ /* 0x101fe40000004100 */
[----:B------:R-:W-:Y:S02]  /*11970*/  HADD2.F32 R34, -RZ, R29.H1_H1 ;  /* 0x3000001dff227230 */ /* 0x000fe40000004100 */
[----:B------:R-:W-:Y:S02]  /*11980*/  HADD2.F32 R29, -RZ, R28.H0_H0 ;  /* 0x2000001cff1d7230 */ /* 0x000fe40000004100 */
[C---:B------:R-:W-:Y:S01]  /*11990*/  FMUL.FTZ R42, R33.reuse, R40 ;  /* 0x00000028212a7220 */ /* 0x040fe20000410000 */
[----:B------:R-:W-:Y:S01]  /*119a0*/  FMUL.FTZ R44, R33, R38 ;  /* 0x00000026212c7220 */ /* 0x000fe20000410000 */
[----:B------:R-:W-:-:S02]  /*119b0*/  HADD2.F32 R33, -RZ, R49.H0_H0 ;  /* 0x20000031ff217230 */ /* 0x000fc40000004100 */
[----:B------:R-:W-:Y:S02]  /*119c0*/  HADD2.F32 R35, -RZ, R30.H0_H0 ;  /* 0x2000001eff237230 */ /* 0x000fe40000004100 */
[--C-:B------:R-:W-:Y:S02]  /*119d0*/  HADD2.F32 R36, -RZ, R31.reuse.H0_H0 ;  /* 0x2000001fff247230 */ /* 0x100fe40000004100 */
[----:B------:R-:W-:Y:S02]  /*119e0*/  HADD2.F32 R31, -RZ, R31.H1_H1 ;  /* 0x3000001fff1f7230 */ /* 0x000fe40000004100 */
[----:B------:R-:W-:Y:S02]  /*119f0*/  HADD2.F32 R28, -RZ, R28.H1_H1 ;  /* 0x3000001cff1c7230 */ /* 0x000fe40000004100 */
[----:B------:R-:W-:Y:S01]  /*11a00*/  HADD2.F32 R30, -RZ, R30.H1_H1 ;  /* 0x3000001eff1e7230 */ /* 0x000fe20000004100 */
[----:B---3--:R-:W0:Y:S02]  /*11a10*/  LDS.128 R24, [R62] ;  /* 0x000000003e187984 */ /* 0x008e240000000c00 */
[----:B0-----:R-:W-:-:S02]  /*11a20*/  HADD2.F32 R5, -RZ, R25.H0_H0 ;  /* 0x20000019ff057230 */ /* 0x001fc40000004100 */
[----:B------:R-:W-:Y:S02]  /*11a30*/  HADD2.F32 R25, -RZ, R25.H1_H1 ;  /* 0x30000019ff197230 */ /* 0x000fe40000004100 */
[----:B------:R-:W-:Y:S02]  /*11a40*/  HADD2.F32 R4, -RZ, R24.H0_H0 ;  /* 0x20000018ff047230 */ /* 0x000fe40000004100 */
[C---:B------:R-:W-:Y:S01]  /*11a50*/  FFMA.FTZ R42, R5.reuse, R38, -R42 ;  /* 0x00000026052a7223 */ /* 0x040fe2000001082a */
[----:B------:R-:W-:Y:S01]  /*11a60*/  FFMA.FTZ R44, R5, R40, R44 ;  /* 0x00000028052c7223 */ /* 0x000fe2000001002c */
[C---:B------:R-:W-:Y:S01]  /*11a70*/  FMUL.FTZ R38, R34.reuse, R37 ;  /* 0x0000002522267220 */ /* 0x040fe20000410000 */
[C---:B------:R-:W-:Y:S01]  /*11a80*/  FMUL.FTZ R5, R29.reuse, R80 ;  /* 0x000000501d057220 */ /* 0x040fe20000410000 */
[-C--:B------:R-:W-:Y:S01]  /*11a90*/  FMUL.FTZ R29, R29, R82.reuse ;  /* 0x000000521d1d7220 */ /* 0x080fe20000410000 */
[-C--:B------:R-:W-:Y:S01]  /*11aa0*/  FMUL.FTZ R34, R34, R33.reuse ;  /* 0x0000002122227220 */ /* 0x080fe20000410000 */
[----:B------:R-:W-:Y:S01]  /*11ab0*/  FFMA.FTZ R39, R25, R33, -R38 ;  /* 0x0000002119277223 */ /* 0x000fe20000010826 */
[----:B------:R-:W-:Y:S01]  /*11ac0*/  FFMA.FTZ R82, R4, R82, -R5 ;  /* 0x0000005204527223 */ /* 0x000fe20000010805 */
[----:B------:R-:W-:-:S02]  /*11ad0*/  HADD2.F32 R33, -RZ, R81.H0_H0 ;  /* 0x20000051ff217230 */ /* 0x000fc40000004100 */
[----:B------:R-:W-:Y:S01]  /*11ae0*/  FFMA.FTZ R37, R25, R37, R34 ;  /* 0x0000002519257223 */ /* 0x000fe20000010022 */
[--C-:B------:R-:W-:Y:S02]  /*11af0*/  HADD2.F32 R5, -RZ, R83.reuse.H0_H0 ;  /* 0x20000053ff057230 */ /* 0x100fe40000004100 */
[----:B------:R-:W-:Y:S01]  /*11b00*/  FFMA.FTZ R80, R4, R80, R29 ;  /* 0x0000005004507223 */ /* 0x000fe2000001001d */
[----:B------:R-:W-:Y:S02]  /*11b10*/  HADD2.F32 R83, -RZ, R83.H1_H1 ;  /* 0x30000053ff537230 */ /* 0x000fe40000004100 */
[C---:B------:R-:W-:Y:S01]  /*11b20*/  FMUL.FTZ R25, R35.reuse, R33 ;  /* 0x0000002123197220 */ /* 0x040fe20000410000 */
[----:B------:R-:W-:Y:S02]  /*11b30*/  HADD2.F32 R81, -RZ, R81.H1_H1 ;  /* 0x30000051ff517230 */ /* 0x000fe40000004100 */
[----:B------:R-:W-:Y:S01]  /*11b40*/  FMUL.FTZ R29, R35, R5 ;  /* 0x00000005231d7220 */ /* 0x000fe20000410000 */
[----:B------:R-:W-:-:S02]  /*11b50*/  HADD2.F32 R6, -RZ, R26.H0_H0 ;  /* 0x2000001aff067230 */ /* 0x000fc40000004100 */
[C---:B------:R-:W-:Y:S01]  /*11b60*/  FMUL.FTZ R40, R36.reuse, R83 ;  /* 0x0000005324287220 */ /* 0x040fe20000410000 */
[----:B------:R-:W-:Y:S02]  /*11b70*/  HADD2.F32 R7, -RZ, R27.H0_H0 ;  /* 0x2000001bff077230 */ /* 0x000fe40000004100 */
[----:B------:R-:W-:Y:S01]  /*11b80*/  FMUL.FTZ R38, R36, R81 ;  /* 0x0000005124267220 */ /* 0x000fe20000410000 */
[----:B------:R-:W-:Y:S02]  /*11b90*/  HADD2.F32 R34, -RZ, R41.H0_H0 ;  /* 0x20000029ff227230 */ /* 0x000fe40000004100 */
[C---:B------:R-:W-:Y:S01]  /*11ba0*/  FFMA.FTZ R35, R6.reuse, R5, -R25 ;  /* 0x0000000506237223 */ /* 0x040fe20000010819 */
[----:B------:R-:W-:Y:S02]  /*11bb0*/  HADD2.F32 R4, -RZ, R50.H0_H0 ;  /* 0x20000032ff047230 */ /* 0x000fe40000004100 */
[----:B------:R-:W-:Y:S01]  /*11bc0*/  FFMA.FTZ R36, R6, R33, R29 ;  /* 0x0000002106247223 */ /* 0x000fe2000001001d */
[----:B------:R-:W-:-:S02]  /*11bd0*/  HADD2.F32 R27, -RZ, R27.H1_H1 ;  /* 0x3000001bff1b7230 */ /* 0x000fc40000004100 */
[----:B------:R-:W-:Y:S01]  /*11be0*/  FMUL.FTZ R6, R31, R34 ;  /* 0x000000221f067220 */ /* 0x000fe20000410000 */
[C---:B------:R-:W-:Y:S01]  /*11bf0*/  FFMA.FTZ R38, R7.reuse, R83, -R38 ;  /* 0x0000005307267223 */ /* 0x040fe20000010826 */
[----:B------:R-:W-:Y:S01]  /*11c00*/  FFMA.FTZ R40, R7, R81, R40 ;  /* 0x0000005107287223 */ /* 0x000fe20000010028 */
[-C--:B------:R-:W-:Y:S01]  /*11c10*/  FMUL.FTZ R46, R31, R4.reuse ;  /* 0x000000041f2e7220 */ /* 0x080fe20000410000 */
[----:B------:R-:W-:Y:S02]  /*11c20*/  HADD2.F32 R25, -RZ, R47.H0_H0 ;  /* 0x2000002fff197230 */ /* 0x000fe40000004100 */
[C---:B------:R-:W-:Y:S01]  /*11c30*/  FFMA.FTZ R43, R27.reuse, R4, -R6 ;  /* 0x000000041b2b7223 */ /* 0x040fe20000010806 */
[----:B------:R-:W-:Y:S02]  /*11c40*/  HADD2.F32 R29, -RZ, R45.H0_H0 ;  /* 0x2000002dff1d7230 */ /* 0x000fe40000004100 */
[----:B------:R-:W-:Y:S01]  /*11c50*/  FFMA.FTZ R45, R27, R34, R46 ;  /* 0x000000221b2d7223 */ /* 0x000fe2000001002e */
[----:B------:R-:W-:-:S02]  /*11c60*/  HADD2.F32 R5, -RZ, R60.H0_H0 ;  /* 0x2000003cff057230 */ /* 0x000fc40000004100 */
[----:B------:R-:W-:Y:S01]  /*11c70*/  FMUL.FTZ R27, R28, R25 ;  /* 0x000000191c1b7220 */ /* 0x000fe20000410000 */
[----:B------:R-:W-:Y:S02]  /*11c80*/  HADD2.F32 R7, -RZ, R48.H0_H0 ;  /* 0x20000030ff077230 */ /* 0x000fe40000004100 */
        /* <DEDUP_REMOVED lines=19> */
.L_x_1739:
[----:B------:R-:W-:Y:S05]  /*11dc0*/  BSYNC B1 ;  /* 0x0000000000017941 */ /* 0x000fea0003800000 */
.L_x_1738:
[----:B------:R-:W-:Y:S04]  /*11dd0*/  BSSY B1, `(.L_x_1740) ;  /* 0x0000061000017945 */ /* 0x000fe80003800000 */
[----:B------:R-:W-:Y:S05]  /*11de0*/  @P1 BRA `(.L_x_1741) ;  /* 0x00000004007c1947 */ /* 0x000fea0003800000 */
[----:B-1----:R-:W3:Y:S01]  /*11df0*/  LDL R46, [R1+0x38] ;  /* 0x00003800012e7983 */ /* 0x002ee20000100800 */
[----:B0-----:R-:W-:Y:S01]  /*11e00*/  LEA.HI R4, R21, R170, RZ, 0x1d ;  /* 0x000000aa15047211 */ /* 0x001fe200078fe8ff */
[----:B--2---:R-:W-:Y:S01]  /*11e10*/  HADD2.F32 R33, -RZ, R73.H1_H1 ;  /* 0x30000049ff217230 */ /* 0x004fe20000004100 */
[----:B------:R-:W-:Y:S01]  /*11e20*/  SHF.R.U32.HI R35, RZ, 0x10, R9 ;  /* 0x00000010ff237819 */ /* 0x000fe20000011609 */
[--C-:B------:R-:W-:Y:S01]  /*11e30*/  HADD2.F32 R34, -RZ, R70.reuse.H1_H1 ;  /* 0x30000046ff227230 */ /* 0x100fe20000004100 */
[----:B------:R-:W-:Y:S01]  /*11e40*/  SHF.R.S32.HI R5, RZ, 0x1f, R4 ;  /* 0x0000001fff057819 */ /* 0x000fe20000011404 */
[----:B------:R-:W-:Y:S01]  /*11e50*/  IMAD.SHL.U32 R6, R4, 0x8, RZ ;  /* 0x0000000804067824 */ /* 0x000fe200078e00ff */
[----:B------:R-:W-:Y:S01]  /*11e60*/  SHF.R.U64 R45, R52, 0x10, R53 ;  /* 0x00000010342d7819 */ /* 0x000fe20000001235 */
[----:B------:R-:W-:Y:S01]  /*11e70*/  HADD2.F32 R35, -RZ, R35.H0_H0 ;  /* 0x20000023ff237230 */ /* 0x000fe20000004100 */
[----:B------:R-:W-:Y:S01]  /*11e80*/  LEA.HI R5, R5, R4, RZ, 0x3 ;  /* 0x0000000405057211 */ /* 0x000fe200078f18ff */
[----:B------:R-:W-:Y:S01]  /*11e90*/  HADD2.F32 R70, -RZ, R70.H0_H0 ;  /* 0x20000046ff467230 */ /* 0x000fe20000004100 */
[----:B------:R-:W-:-:S02]  /*11ea0*/  LOP3.LUT R4, R181, 0x38, R6, 0xf8, !PT ;  /* 0x00000038b5047812 */ /* 0x000fc400078ef806 */
[----:B------:R-:W-:Y:S01]  /*11eb0*/  SHF.R.U32.HI R52, RZ, 0x10, R53 ;  /* 0x00000010ff347819 */ /* 0x000fe20000011635 */
[----:B------:R-:W-:Y:S01]  /*11ec0*/  IMAD.SHL.U32 R5, R5, 0x400, RZ ;  /* 0x0000040005057824 */ /* 0x000fe200078e00ff */
[----:B------:R-:W-:Y:S02]  /*11ed0*/  LOP3.LUT R25, R4, R61, RZ, 0x3c, !PT ;  /* 0x0000003d04197212 */ /* 0x000fe400078e3cff */
[----:B------:R-:W-:Y:S02]  /*11ee0*/  SHF.R.U64 R43, R8, 0x10, R9 ;  /* 0x00000010082b7819 */ /* 0x000fe40000001209 */
[----:B------:R-:W-:Y:S02]  /*11ef0*/  LOP3.LUT R24, R5, 0x7fffe000, RZ, 0xc0, !PT ;  /* 0x7fffe00005187812 */ /* 0x000fe400078ec0ff */
[----:B------:R-:W-:Y:S02]  /*11f00*/  SHF.R.U64 R41, R10, 0x10, R11 ;  /* 0x000000100a297819 */ /* 0x000fe4000000120b */
[----:B------:R-:W-:-:S02]  /*11f10*/  IADD3 R25, R25, R24, R200 ;  /* 0x0000001819197210 */ /* 0x000fc40007ffe0c8 */
[----:B------:R-:W-:Y:S02]  /*11f20*/  SHF.R.U32.HI R38, RZ, 0x10, R11 ;  /* 0x00000010ff267819 */ /* 0x000fe4000001160b */
[--C-:B------:R-:W-:Y:S01]  /*11f30*/  SHF.R.U64 R44, R54, 0x10, R55.reuse ;  /* 0x00000010362c7819 */ /* 0x100fe20000001237 */
[----:B------:R-:W-:Y:S01]  /*11f40*/  IMAD R28, R25, 0x2, R2 ;  /* 0x00000002191c7824 */ /* 0x000fe200078e0202 */
[----:B------:R-:W-:-:S04]  /*11f50*/  SHF.R.U32.HI R54, RZ, 0x10, R55 ;  /* 0x00000010ff367819 */ /* 0x000fc80000011637 */
[----:B------:R-:W0:Y:S02]  /*11f60*/  LDS.128 R24, [R28+0xc400] ;  /* 0x00c400001c187984 */ /* 0x000e240000000c00 */
[--C-:B0-----:R-:W-:Y:S02]  /*11f70*/  HADD2.F32 R29, -RZ, R25.reuse.H0_H0 ;  /* 0x20000019ff1d7230 */ /* 0x101fe40000004100 */
[----:B------:R-:W-:Y:S02]  /*11f80*/  HADD2.F32 R30, -RZ, R25.H1_H1 ;  /* 0x30000019ff1e7230 */ /* 0x000fe40000004100 */
[----:B------:R-:W-:Y:S02]  /*11f90*/  HADD2.F32 R25, -RZ, R24.H0_H0 ;  /* 0x20000018ff197230 */ /* 0x000fe40000004100 */
[C---:B------:R-:W-:Y:S01]  /*11fa0*/  FMUL.FTZ R37, R29.reuse, R34 ;  /* 0x000000221d257220 */ /* 0x040fe20000410000 */
[----:B------:R-:W-:Y:S01]  /*11fb0*/  FMUL.FTZ R39, R29, R33 ;  /* 0x000000211d277220 */ /* 0x000fe20000410000 */
[----:B------:R-:W-:-:S02]  /*11fc0*/  HADD2.F32 R29, -RZ, R52.H0_H0 ;  /* 0x20000034ff1d7230 */ /* 0x000fc40000004100 */
[----:B------:R-:W-:Y:S01]  /*11fd0*/  FMUL.FTZ R36, R30, R35 ;  /* 0x000000231e247220 */ /* 0x000fe20000410000 */
        /* <DEDUP_REMOVED lines=11> */
[----:B------:R-:W-:Y:S02]  /*12090*/  HADD2.F32 R8, -RZ, R73.H0_H0 ;  /* 0x20000049ff087230 */ /* 0x000fe40000004100 */
[-C--:B------:R-:W-:Y:S01]  /*120a0*/  FMUL.FTZ R34, R30, R29.reuse ;  /* 0x0000001d1e227220 */ /* 0x080fe20000410000 */
[----:B------:R-:W-:Y:S01]  /*120b0*/  FMUL.FTZ R30, R25, R70 ;  /* 0x00000046191e7220 */ /* 0x000fe20000410000 */
[----:B------:R-:W-:Y:S01]  /*120c0*/  FFMA.FTZ R36, R9, R29, -R36 ;  /* 0x0000001d09247223 */ /* 0x000fe20000010824 */
[----:B------:R-:W-:-:S02]  /*120d0*/  HADD2.F32 R29, -RZ, R71.H0_H0 ;  /* 0x20000047ff1d7230 */ /* 0x000fc40000004100 */
[-C--:B------:R-:W-:Y:S01]  /*120e0*/  FMUL.FTZ R25, R25, R8.reuse ;  /* 0x0000000819197220 */ /* 0x080fe20000410000 */
[----:B------:R-:W-:Y:S01]  /*120f0*/  FFMA.FTZ R33, R5, R8, -R30 ;  /* 0x0000000805217223 */ /* 0x000fe2000001081e */
[----:B------:R-:W-:Y:S02]  /*12100*/  HADD2.F32 R8, -RZ, R74.H0_H0 ;  /* 0x2000004aff087230 */ /* 0x000fe40000004100 */
[----:B------:R-:W-:Y:S01]  /*12110*/  FFMA.FTZ R34, R9, R35, R34 ;  /* 0x0000002309227223 */ /* 0x000fe20000010022 */
[----:B------:R-:W-:Y:S02]  /*12120*/  HADD2.F32 R10, -RZ, R6.H0_H0 ;  /* 0x20000006ff0a7230 */ /* 0x000fe40000004100 */
[----:B------:R-:W-:Y:S01]  /*12130*/  FFMA.FTZ R70, R5, R70, R25 ;  /* 0x0000004605467223 */ /* 0x000fe20000010019 */
[----:B------:R-:W-:Y:S02]  /*12140*/  HADD2.F32 R71, -RZ, R71.H1_H1 ;  /* 0x30000047ff477230 */ /* 0x000fe40000004100 */
[----:B------:R-:W-:Y:S01]  /*12150*/  FMUL.FTZ R5, R31, R29 ;  /* 0x0000001d1f057220 */ /* 0x000fe20000410000 */
[----:B------:R-:W-:-:S02]  /*12160*/  HADD2.F32 R74, -RZ, R74.H1_H1 ;  /* 0x3000004aff4a7230 */ /* 0x000fc40000004100 */
[-C--:B------:R-:W-:Y:S01]  /*12170*/  FMUL.FTZ R9, R31, R8.reuse ;  /* 0x000000081f097220 */ /* 0x080fe20000410000 */
[----:B------:R-:W-:Y:S02]  /*12180*/  HADD2.F32 R30, -RZ, R38.H0_H0 ;  /* 0x20000026ff1e7230 */ /* 0x000fe40000004100 */
[----:B------:R-:W-:Y:S01]  /*12190*/  FFMA.FTZ R31, R10, R8, -R5 ;  /* 0x000000080a1f7223 */ /* 0x000fe20000010805 */
[--C-:B------:R-:W-:Y:S02]  /*121a0*/  HADD2.F32 R11, -RZ, R7.reuse.H0_H0 ;  /* 0x20000007ff0b7230 */ /* 0x100fe40000004100 */
[C---:B------:R-:W-:Y:S01]  /*121b0*/  FMUL.FTZ R38, R32.reuse, R71 ;  /* 0x0000004720267220 */ /* 0x040fe20000410000 */
[----:B------:R-:W-:Y:S02]  /*121c0*/  HADD2.F32 R8, -RZ, R54.H0_H0 ;  /* 0x20000036ff087230 */ /* 0x000fe40000004100 */
[----:B------:R-:W-:Y:S01]  /*121d0*/  FMUL.FTZ R32, R32, R74 ;  /* 0x0000004a20207220 */ /* 0x000fe20000410000 */
[----:B------:R-:W-:-:S02]  /*121e0*/  HADD2.F32 R7, -RZ, R7.H1_H1 ;  /* 0x30000007ff077230 */ /* 0x000fc40000004100 */
[----:B------:R-:W-:Y:S01]  /*121f0*/  FFMA.FTZ R38, R11, R74, -R38 ;  /* 0x0000004a0b267223 */ /* 0x000fe20000010826 */
[----:B------:R-:W-:Y:S01]  /*12200*/  FMUL.FTZ R40, R27, R30 ;  /* 0x0000001e1b287220 */ /* 0x000fe20000410000 */
[----:B------:R-:W-:Y:S01]  /*12210*/  FFMA.FTZ R32, R11, R71, R32 ;  /* 0x000000470b207223 */ /* 0x000fe20000010020 */
[-C--:B------:R-:W-:Y:S01]  /*12220*/  FMUL.FTZ R42, R27, R8.reuse ;  /* 0x000000081b2a7220 */ /* 0x080fe20000410000 */
[----:B------:R-:W-:Y:S02]  /*12230*/  HADD2.F32 R11, -RZ, R43.H0_H0 ;  /* 0x2000002bff0b7230 */ /* 0x000fe40000004100 */
[----:B------:R-:W-:Y:S01]  /*12240*/  FFMA.FTZ R10, R10, R29, R9 ;  /* 0x0000001d0a0a7223 */ /* 0x000fe20000010009 */
[----:B------:R-:W-:Y:S02]  /*12250*/  HADD2.F32 R5, -RZ, R45.H0_H0 ;  /* 0x2000002dff057230 */ /* 0x000fe40000004100 */
[----:B------:R-:W-:Y:S01]  /*12260*/  FFMA.FTZ R35, R7, R8, -R40 ;  /* 0x0000000807237223 */ /* 0x000fe20000010828 */
[----:B------:R-:W-:-:S02]  /*12270*/  HADD2.F32 R25, -RZ, R41.H0_H0 ;  /* 0x20000029ff197230 */ /* 0x000fc40000004100 */
[----:B------:R-:W-:Y:S01]  /*12280*/  FFMA.FTZ R41, R7, R30, R42 ;  /* 0x0000001e07297223 */ /* 0x000fe2000001002a */
[----:B------:R-:W-:Y:S02]  /*12290*/  HADD2.F32 R9, -RZ, R44.H0_H0 ;  /* 0x2000002cff097230 */ /* 0x000fe40000004100 */
[C---:B------:R-:W-:Y:S01]  /*122a0*/  FMUL.FTZ R7, R24.reuse, R11 ;  /* 0x0000000b18077220 */ /* 0x040fe20000410000 */
[----:B------:R-:W-:Y:S02]  /*122b0*/  HADD2.F32 R4, -RZ, R4.H1_H1 ;  /* 0x30000004ff047230 */ /* 0x000fe40000004100 */
[----:B------:R-:W-:Y:S01]  /*122c0*/  FMUL.FTZ R24, R24, R5 ;  /* 0x0000000518187220 */ /* 0x000fe20000410000 */
[----:B------:R-:W-:Y:S02]  /*122d0*/  HADD2.F32 R6, -RZ, R6.H1_H1 ;  /* 0x30000006ff067230 */ /* 0x000fe40000004100 */
[C---:B------:R-:W-:Y:S01]  /*122e0*/  FMUL.FTZ R29, R26.reuse, R25 ;  /* 0x000000191a1d7220 */ /* 0x040fe20000410000 */
[----:B------:R-:W-:Y:S01]  /*122f0*/  FMUL.FTZ R26, R26, R9 ;  /* 0x000000091a1a7220 */ /* 0x000fe20000410000 */
        /* <DEDUP_REMOVED lines=14> */
.L_x_1741:
[----:B------:R-:W-:Y:S05]  /*123e0*/  BSYNC B1 ;  /* 0x0000000000017941 */ /* 0x000fea0003800000 */
.L_x_1740:
[----:B------:R-:W-:Y:S05]  /*123f0*/  @P2 BRA `(.L_x_1713) ;  /* 0x00000004007c2947 */ /* 0x000fea0003800000 */
[----:B------:R-:W4:Y:S01]  /*12400*/  LDL R40, [R1+0x34] ;  /* 0x0000340001287983 */ /* 0x000f220000100800 */
[----:B------:R-:W-:Y:S01]  /*12410*/  LEA.HI R21, R21, R171, RZ, 0x1d ;  /* 0x000000ab15157211 */ /* 0x000fe200078fe8ff */
[----:B--2---:R-:W-:Y:S01]  /*12420*/  HADD2.F32 R29, -RZ, R20.H1_H1 ;  /* 0x30000014ff1d7230 */ /* 0x004fe20000004100 */
[----:B------:R-:W-:Y:S01]  /*12430*/  SHF.R.U64 R39, R56, 0x10, R57 ;  /* 0x0000001038277819 */ /* 0x000fe20000001239 */
[--C-:B------:R-:W-:Y:S01]  /*12440*/  HADD2.F32 R31, -RZ, R0.reuse.H1_H1 ;  /* 0x30000000ff1f7230 */ /* 0x100fe20000004100 */
[----:B0--3--:R-:W-:Y:S01]  /*12450*/  SHF.R.S32.HI R6, RZ, 0x1f, R21 ;  /* 0x0000001fff067819 */ /* 0x009fe20000011415 */
[----:B------:R-:W-:Y:S01]  /*12460*/  IMAD.SHL.U32 R4, R21, 0x8, RZ ;  /* 0x0000000815047824 */ /* 0x000fe200078e00ff */
[----:B------:R-:W-:Y:S01]  /*12470*/  SHF.R.U32.HI R56, RZ, 0x10, R57 ;  /* 0x00000010ff387819 */ /* 0x000fe20000011639 */
[----:B------:R-:W-:Y:S01]  /*12480*/  HADD2.F32 R0, -RZ, R0.H0_H0 ;  /* 0x20000000ff007230 */ /* 0x000fe20000004100 */
[----:B------:R-:W-:Y:S01]  /*12490*/  LEA.HI R6, R6, R21, RZ, 0x3 ;  /* 0x0000001506067211 */ /* 0x000fe200078f18ff */
[----:B------:R-:W-:Y:S01]  /*124a0*/  HADD2.F32 R20, -RZ, R20.H0_H0 ;  /* 0x20000014ff147230 */ /* 0x000fe20000004100 */
[----:B------:R-:W-:-:S02]  /*124b0*/  LOP3.LUT R4, R181, 0x38, R4, 0xf8, !PT ;  /* 0x00000038b5047812 */ /* 0x000fc400078ef804 */
[----:B------:R-:W-:Y:S02]  /*124c0*/  SHF.L.U32 R6, R6, 0xa, RZ ;  /* 0x0000000a06067819 */ /* 0x000fe400000006ff */
[----:B------:R-:W-:Y:S02]  /*124d0*/  LOP3.LUT R9, R4, R61, RZ, 0x3c, !PT ;  /* 0x0000003d04097212 */ /* 0x000fe400078e3cff */
[----:B------:R-:W-:Y:S02]  /*124e0*/  LOP3.LUT R8, R6, 0x7fffe000, RZ, 0xc0, !PT ;  /* 0x7fffe00006087812 */ /* 0x000fe400078ec0ff */
[--C-:B------:R-:W-:Y:S02]  /*124f0*/  SHF.R.U32.HI R28, RZ, 0x10, R13.reuse ;  /* 0x00000010ff1c7819 */ /* 0x100fe4000001160d */
[----:B------:R-:W-:Y:S02]  /*12500*/  IADD3 R9, R9, R8, R200 ;  /* 0x0000000809097210 */ /* 0x000fe40007ffe0c8 */
[----:B------:R-:W-:Y:S01]  /*12510*/  SHF.R.U64 R37, R12, 0x10, R13 ;  /* 0x000000100c257819 */ /* 0x000fe2000000120d */
[----:B------:R-:W-:Y:S01]  /*12520*/  HADD2.F32 R28, -RZ, R28.H0_H0 ;  /* 0x2000001cff1c7230 */ /* 0x000fe20000004100 */
[--C-:B------:R-:W-:Y:S01]  /*12530*/  SHF.R.U64 R38, R58, 0x10, R59.reuse ;  /* 0x000000103a267819 */ /* 0x100fe2000000123b */
[----:B------:R-:W-:Y:S01]  /*12540*/  IMAD R21, R9, 0x2, R2 ;  /* 0x0000000209157824 */ /* 0x000fe200078e0202 */
[----:B------:R-:W-:-:S02]  /*12550*/  SHF.R.U32.HI R58, RZ, 0x10, R59 ;  /* 0x00000010ff3a7819 */ /* 0x000fc4000001163b */
[--C-:B-1----:R-:W-:Y:S02]  /*12560*/  SHF.R.U32.HI R34, RZ, 0x10, R15.reuse ;  /* 0x00000010ff227819 */ /* 0x102fe4000001160f */
[----:B------:R-:W0:Y:S01]  /*12570*/  LDS.128 R8, [R21+0xc400] ;  /* 0x00c4000015087984 */ /* 0x000e220000000c00 */
[----:B------:R-:W-:Y:S01]  /*12580*/  SHF.R.U64 R36, R14, 0x10, R15 ;  /* 0x000000100e247819 */ /* 0x000fe2000000120f */
[--C-:B0-----:R-:W-:Y:S02]  /*12590*/  HADD2.F32 R24, -RZ, R9.reuse.H0_H0 ;  /* 0x20000009ff187230 */ /* 0x101fe40000004100 */
[----:B------:R-:W-:Y:S02]  /*125a0*/  HADD2.F32 R25, -RZ, R9.H1_H1 ;  /* 0x30000009ff197230 */ /* 0x000fe40000004100 */
[----:B------:R-:W-:Y:S02]  /*125b0*/  HADD2.F32 R9, -RZ, R8.H0_H0 ;  /* 0x20000008ff097230 */ /* 0x000fe40000004100 */
[C---:B------:R-:W-:Y:S01]  /*125c0*/  FMUL.FTZ R33, R24.reuse, R31 ;  /* 0x0000001f18217220 */ /* 0x040fe20000410000 */
[----:B------:R-:W-:Y:S01]  /*125d0*/  FMUL.FTZ R35, R24, R29 ;  /* 0x0000001d18237220 */ /* 0x000fe20000410000 */
[----:B------:R-:W-:-:S02]  /*125e0*/  HADD2.F32 R24, -RZ, R56.H0_H0 ;  /* 0x20000038ff187230 */ /* 0x000fc40000004100 */
[C---:B------:R-:W-:Y:S01]  /*125f0*/  FMUL.FTZ R30, R25.reuse, R28 ;  /* 0x0000001c191e7220 */ /* 0x040fe20000410000 */
[----:B------:R-:W-:Y:S02]  /*12600*/  HADD2.F32 R27, -RZ, R11.H0_H0 ;  /* 0x2000000bff1b7230 */ /* 0x000fe40000004100 */
[----:B------:R-:W-:Y:S02]  /*12610*/  HADD2.F32 R26, -RZ, R10.H0_H0 ;  /* 0x2000000aff1a7230 */ /* 0x000fe40000004100 */
[----:B------:R-:W-:Y:S01]  /*12620*/  FMUL.FTZ R32, R25, R24 ;  /* 0x0000001819207220 */ /* 0x000fe20000410000 */
[----:B------:R-:W-:Y:S02]  /*12630*/  HADD2.F32 R25, -RZ, R3.H0_H0 ;  /* 0x20000003ff197230 */ /* 0x000fe40000004100 */
[----:B------:R-:W-:Y:S02]  /*12640*/  HADD2.F32 R11, -RZ, R11.H1_H1 ;  /* 0x3000000bff0b7230 */ /* 0x000fe40000004100 */
[----:B------:R-:W-:-:S02]  /*12650*/  HADD2.F32 R8, -RZ, R8.H1_H1 ;  /* 0x30000008ff087230 */ /* 0x000fc40000004100 */
[----:B------:R-:W-:Y:S01]  /*12660*/  HADD2.F32 R10, -RZ, R10.H1_H1 ;  /* 0x3000000aff0a7230 */ /* 0x000fe20000004100 */
[----:B----4-:R-:W0:Y:S02]  /*12670*/  LDS.128 R4, [R40] ;  /* 0x0000000028047984 */ /* 0x010e240000000c00 */
[--C-:B0-----:R-:W-:Y:S02]  /*12680*/  HADD2.F32 R12, -RZ, R5.reuse.H0_H0 ;  /* 0x20000005ff0c7230 */ /* 0x101fe40000004100 */
[----:B------:R-:W-:Y:S02]  /*12690*/  HADD2.F32 R13, -RZ, R5.H1_H1 ;  /* 0x30000005ff0d7230 */ /* 0x000fe40000004100 */
[----:B------:R-:W-:Y:S02]  /*126a0*/  HADD2.F32 R5, -RZ, R4.H0_H0 ;  /* 0x20000004ff057230 */ /* 0x000fe40000004100 */
[C---:B------:R-:W-:Y:S01]  /*126b0*/  FFMA.FTZ R33, R12.reuse, R29, -R33 ;  /* 0x0000001d0c217223 */ /* 0x040fe20000010821 */
[----:B------:R-:W-:Y:S01]  /*126c0*/  FFMA.FTZ R35, R12, R31, R35 ;  /* 0x0000001f0c237223 */ /* 0x000fe20000010023 */
[----:B------:R-:W-:Y:S01]  /*126d0*/  FMUL.FTZ R12, R9, R0 ;  /* 0x00000000090c7220 */ /* 0x000fe20000410000 */
[C---:B------:R-:W-:Y:S01]  /*126e0*/  FFMA.FTZ R30, R13.reuse, R24, -R30 ;  /* 0x000000180d1e7223 */ /* 0x040fe2000001081e */
[----:B------:R-:W-:Y:S01]  /*126f0*/  FFMA.FTZ R32, R13, R28, R32 ;  /* 0x0000001c0d207223 */ /* 0x000fe20000010020 */
[-C--:B------:R-:W-:Y:S01]  /*12700*/  FMUL.FTZ R29, R9, R20.reuse ;  /* 0x00000014091d7220 */ /* 0x080fe20000410000 */
[----:B------:R-:W-:Y:S01]  /*12710*/  FFMA.FTZ R13, R5, R20, -R12 ;  /* 0x00000014050d7223 */ /* 0x000fe2000001080c */
[----:B------:R-:W-:-:S02]  /*12720*/  HADD2.F32 R20, -RZ, R3.H1_H1 ;  /* 0x30000003ff147230 */ /* 0x000fc40000004100 */
[----:B------:R-:W-:Y:S02]  /*12730*/  HADD2.F32 R9, -RZ, R69.H0_H0 ;  /* 0x20000045ff097230 */ /* 0x000fe40000004100 */
[----:B------:R-:W-:Y:S01]  /*12740*/  FFMA.FTZ R29, R5, R0, R29 ;  /* 0x00000000051d7223 */ /* 0x000fe2000001001d */
[----:B------:R-:W-:Y:S02]  /*12750*/  HADD2.F32 R15, -RZ, R7.H0_H0 ;  /* 0x20000007ff0f7230 */ /* 0x000fe40000004100 */
[----:B------:R-:W-:Y:S01]  /*12760*/  FMUL.FTZ R28, R27, R20 ;  /* 0x000000141b1c7220 */ /* 0x000fe20000410000 */
[----:B------:R-:W-:Y:S02]  /*12770*/  HADD2.F32 R0, -RZ, R69.H1_H1 ;  /* 0x30000045ff007230 */ /* 0x000fe40000004100 */
[C---:B------:R-:W-:Y:S01]  /*12780*/  FMUL.FTZ R5, R26.reuse, R25 ;  /* 0x000000191a057220 */ /* 0x040fe20000410000 */
[----:B------:R-:W-:Y:S02]  /*12790*/  HADD2.F32 R14, -RZ, R6.H0_H0 ;  /* 0x20000006ff0e7230 */ /* 0x000fe40000004100 */
[----:B------:R-:W-:Y:S01]  /*127a0*/  FMUL.FTZ R3, R26, R9 ;  /* 0x000000091a037220 */ /* 0x000fe20000410000 */
[----:B------:R-:W-:-:S02]  /*127b0*/  HADD2.F32 R24, -RZ, R34.H0_H0 ;  /* 0x20000022ff187230 */ /* 0x000fc40000004100 */
[-C--:B------:R-:W-:Y:S01]  /*127c0*/  FMUL.FTZ R27, R27, R0.reuse ;  /* 0x000000001b1b7220 */ /* 0x080fe20000410000 */
[----:B------:R-:W-:Y:S02]  /*127d0*/  HADD2.F32 R12, -RZ, R58.H0_H0 ;  /* 0x2000003aff0c7230 */ /* 0x000fe40000004100 */
[----:B------:R-:W-:Y:S01]  /*127e0*/  FFMA.FTZ R28, R15, R0, -R28 ;  /* 0x000000000f1c7223 */ /* 0x000fe2000001081c */
[----:B------:R-:W-:Y:S02]  /*127f0*/  HADD2.F32 R7, -RZ, R7.H1_H1 ;  /* 0x30000007ff077230 */ /* 0x000fe40000004100 */
[C---:B------:R-:W-:Y:S01]  /*12800*/  FFMA.FTZ R26, R14.reuse, R9, -R5 ;  /* 0x000000090e1a7223 */ /* 0x040fe20000010805 */
[C---:B------:R-:W-:Y:S01]  /*12810*/  FMUL.FTZ R34, R11.reuse, R24 ;  /* 0x000000180b227220 */ /* 0x040fe20000410000 */
[----:B------:R-:W-:Y:S01]  /*12820*/  FMUL.FTZ R0, R11, R12 ;  /* 0x0000000c0b007220 */ /* 0x000fe20000410000 */
[----:B------:R-:W-:Y:S01]  /*12830*/  FFMA.FTZ R14, R14, R25, R3 ;  /* 0x000000190e0e7223 */ /* 0x000fe20000010003 */
[----:B------:R-:W-:-:S02]  /*12840*/  HADD2.F32 R9, -RZ, R37.H0_H0 ;  /* 0x20000025ff097230 */ /* 0x000fc40000004100 */
[----:B------:R-:W-:Y:S01]  /*12850*/  FFMA.FTZ R27, R15, R20, R27 ;  /* 0x000000140f1b7223 */ /* 0x000fe2000001001b */
[----:B------:R-:W-:Y:S02]  /*12860*/  HADD2.F32 R11, -RZ, R36.H0_H0 ;  /* 0x20000024ff0b7230 */ /* 0x000fe40000004100 */
[C---:B------:R-:W-:Y:S01]  /*12870*/  FFMA.FTZ R25, R7.reuse, R12, -R34 ;  /* 0x0000000c07197223 */ /* 0x040fe20000010822 */
[----:B------:R-:W-:Y:S02]  /*12880*/  HADD2.F32 R3, -RZ, R39.H0_H0 ;  /* 0x20000027ff037230 */ /* 0x000fe40000004100 */
[----:B------:R-:W-:Y:S01]  /*12890*/  FFMA.FTZ R24, R7, R24, R0 ;  /* 0x0000001807187223 */ /* 0x000fe20000010000 */
[----:B------:R-:W-:Y:S02]  /*128a0*/  HADD2.F32 R5, -RZ, R38.H0_H0 ;  /* 0x20000026ff057230 */ /* 0x000fe40000004100 */
[----:B------:R-:W-:Y:S01]  /*128b0*/  FMUL.FTZ R7, R8, R9 ;  /* 0x0000000908077220 */ /* 0x000fe20000410000 */
[----:B------:R-:W-:-:S02]  /*128c0*/  HADD2.F32 R4, -RZ, R4.H1_H1 ;  /* 0x30000004ff047230 */ /* 0x000fc40000004100 */
[----:B------:R-:W-:Y:S01]  /*128d0*/  FMUL.FTZ R15, R10, R11 ;  /* 0x0000000b0a0f7220 */ /* 0x000fe20000410000 */
[----:B------:R-:W-:Y:S02]  /*128e0*/  HADD2.F32 R6, -RZ, R6.H1_H1 ;  /* 0x30000006ff067230 */ /* 0x000fe40000004100 */
[----:B------:R-:W-:Y:S01]  /*128f0*/  FMUL.FTZ R8, R8, R3 ;  /* 0x0000000308087220 */ /* 0x000fe20000410000 */
[----:B------:R-:W-:Y:S01]  /*12900*/  FMUL.FTZ R10, R10, R5 ;  /* 0x000000050a0a7220 */ /* 0x000fe20000410000 */
[----:B------:R-:W-:Y:S01]  /*12910*/  FFMA.FTZ R0, R4, R3, -R7 ;  /* 0x0000000304007223 */ /* 0x000fe20000010807 */
[----:B------:R-:W-:Y:S01]  /*12920*/  F2FP.F16.F32.PACK_AB R7, R25, R28 ;  /* 0x0000001c1907723e */ /* 0x000fe200000000ff */
[----:B------:R-:W-:Y:S01]  /*12930*/  FFMA.FTZ R15, R6, R5, -R15 ;  /* 0x00000005060f7223 */ /* 0x000fe2000001080f */
[----:B------:R-:W-:Y:S01]  /*12940*/  FFMA.FTZ R8, R4, R9, R8 ;  /* 0x0000000904087223 */ /* 0x000fe20000010008 */
[----:B------:R-:W-:Y:S01]  /*12950*/  FFMA.FTZ R3, R6, R11, R10 ;  /* 0x0000000b06037223 */ /* 0x000fe2000001000a */
[----:B------:R-:W-:-:S02]  /*12960*/  F2FP.F16.F32.PACK_AB R5, R30, R33 ;  /* 0x000000211e05723e */ /* 0x000fc400000000ff */
[----:B------:R-:W-:Y:S02]  /*12970*/  F2FP.F16.F32.PACK_AB R4, R0, R13 ;  /* 0x0000000d0004723e */ /* 0x000fe400000000ff */
[----:B------:R-:W-:Y:S02]  /*12980*/  F2FP.F16.F32.PACK_AB R6, R15, R26 ;  /* 0x0000001a0f06723e */ /* 0x000fe400000000ff */
[----:B------:R-:W-:Y:S02]  /*12990*/  F2FP.F16.F32.PACK_AB R11, R24, R27 ;  /* 0x0000001b180b723e */ /* 0x000fe400000000ff */
[----:B------:R-:W-:Y:S01]  /*129a0*/  F2FP.F16.F32.PACK_AB R9, R32, R35 ;  /* 0x000000232009723e */ /* 0x000fe200000000ff */
[----:B------:R4:W-:Y:S01]  /*129b0*/  STS.128 [R40], R4 ;  /* 0x0000000428007388 */ /* 0x0009e20000000c00 */
[----:B------:R-:W-:Y:S02]  /*129c0*/  F2FP.F16.F32.PACK_AB R8, R8, R29 ;  /* 0x0000001d0808723e */ /* 0x000fe400000000ff */
[----:B------:R-:W-:-:S05]  /*129d0*/  F2FP.F16.F32.PACK_AB R10, R3, R14 ;  /* 0x0000000e030a723e */ /* 0x000fca00000000ff */
[----:B------:R4:W-:Y:S02]  /*129e0*/  STS.128 [R21+0xc400], R8 ;  /* 0x00c4000815007388 */ /* 0x0009e40000000c00 */
.L_x_1713:
[----:B------:R-:W-:Y:S05]  /*129f0*/  BSYNC B0 ;  /* 0x0000000000007941 */ /* 0x000fea0003800000 */
.L_x_1691:
        /* <DEDUP_REMOVED lines=8> */
.L_x_1689:
[----:B01-3--:R-:W3:Y:S02]  /*12a80*/  LDL R0, [R1+0x30] ;  /* 0x0000300001007983 */ /* 0x00bee40000100800 */
[----:B---3--:R-:W-:-:S13]  /*12a90*/  R2UR UR4, R0 ;  /* 0x00000000000472ca */ /* 0x008fda00000e0000 */
[----:B------:R-:W-:-:S05]  /*12aa0*/  IMAD.U32 R0, RZ, RZ, UR4 ;  /* 0x00000004ff007e24 */ /* 0x000fca000f8e00ff */
[----:B------:R-:W-:-:S13]  /*12ab0*/  ISETP.NE.AND P0, PT, R0, 0x3, PT ;  /* 0x000000030000780c */ /* 0x000fda0003f05270 */
[----:B------:R-:W-:Y:S05]  /*12ac0*/  @!P0 BRA `(.L_x_1742) ;  /* 0x0000000000048947 */ /* 0x000fea0003800000 */
[----:B------:R-:W-:Y:S01]  /*12ad0*/  BPT.TRAP 0x1 ;  /* 0x000000040000795c */ /* 0x000fe20000300000 */
.L_x_1742:
[----:B----4-:R-:W-:Y:S01]  /*12ae0*/  IMAD R21, R23, 0x8, R2 ;  /* 0x0000000817157824 */ /* 0x010fe200078e0202 */
[----:B------:R-:W-:-:S04]  /*12af0*/  SHF.L.U32 R0, R164, 0x1f, RZ ;  /* 0x0000001fa4007819 */ /* 0x000fc800000006ff */
[----:B------:R0:W1:Y:S01]  /*12b00*/  SYNCS.PHASECHK.TRANS64.TRYWAIT P1, [R21+URZ+0x2a830], R0 ;  /* 0x02a83000150075a7 */ /* 0x000062000802017f */
[----:B------:R-:W-:Y:S05]  /*12b10*/  @!P0 BRA `(.L_x_1743) ;  /* 0x0000000000048947 */ /* 0x000fea0003800000 */
[----:B------:R-:W-:Y:S01]  /*12b20*/  BPT.TRAP 0x1 ;  /* 0x000000040000795c */ /* 0x000fe20000300000 */
.L_x_1743:
[----:B-1----:R-:W-:Y:S05]  /*12b30*/  @P1 BRA `(.L_x_1744) ;  /* 0x0000000000081947 */ /* 0x002fea0003800000 */
[----:B------:R-:W1:Y:S02]  /*12b40*/  SYNCS.PHASECHK.TRANS64.TRYWAIT P1, [R21+URZ+0x2a830], R0 ;  /* 0x02a83000150075a7 */ /* 0x000e64000802017f */
[----:B-1----:R-:W-:Y:S05]  /*12b50*/  @!P1 BRA `(.L_x_1745) ;  /* 0x0000019c00a49947 */ /* 0x002fea0003800000 */
.L_x_1744:
[----:B------:R-:W-:Y:S05]  /*12b60*/  WARPSYNC.ALL ;  /* 0x0000000000007948 */ /* 0x000fea0003800000 */
[----:B01----:R-:W-:Y:S01]  /*12b70*/  VIADD R0, R2, 0x18400 ;  /* 0x0001840002007836 */ /* 0x003fe20000000000 */
[----:B------:R-:W-:Y:S01]  /*12b80*/  R2UR UR4, R68 ;  /* 0x00000000440472ca */ /* 0x000fe200000e0000 */
[----:B------:R-:W-:Y:S01]  /*12b90*/  UMOV UR9, 0x40000040 ;  /* 0x4000004000097882 */ /* 0x000fe20000000000 */
[----:B--2---:R-:W-:Y:S01]  /*12ba0*/  MOV R5, 0x40000040 ;  /* 0x4000004000057802 */ /* 0x004fe20000000f00 */
        /* <DEDUP_REMOVED lines=11> */
[----:B------:R-:W-:Y:S01]  /*12c60*/  IMAD.MOV.U32 R5, RZ, RZ, 0x40000040 ;  /* 0x40000040ff057424 */ /* 0x000fe200078e00ff */
[----:B------:R-:W-:Y:S01]  /*12c70*/  UMOV UR45, 0x40000040 ;  /* 0x40000040002d7882 */ /* 0x000fe20000000000 */
[----:B------:R-:W-:Y:S01]  /*12c80*/  UMOV UR41, 0x40000040 ;  /* 0x4000004000297882 */ /* 0x000fe20000000000 */
[----:B------:R-:W-:Y:S01]  /*12c90*/  IMAD R4, R23, 0x900, R6 ;  /* 0x0000090017047824 */ /* 0x000fe200078e0206 */
[----:B------:R-:W-:Y:S01]  /*12ca0*/  UIADD3 UR5, UR4, 0x2, URZ ;  /* 0x0000000204057890 */ /* 0x000fe2000fffe03f */
[----:B------:R-:W-:Y:S01]  /*12cb0*/  R2UR UR39, R5 ;  /* 0x00000000052772ca */ /* 0x000fe200000e0000 */
[----:B------:R-:W-:Y:S01]  /*12cc0*/  UMOV UR8, UR4 ;  /* 0x0000000400087c82 */ /* 0x000fe20008000000 */
[C---:B------:R-:W-:Y:S01]  /*12cd0*/  VIADD R8, R4.reuse, 0x2 ;  /* 0x0000000204087836 */ /* 0x040fe20000000000 */
[----:B------:R-:W-:Y:S01]  /*12ce0*/  R2UR UR10, R4 ;  /* 0x00000000040a72ca */ /* 0x000fe200000e0000 */
[----:B------:R-:W-:Y:S01]  /*12cf0*/  IMAD.U32 R10, RZ, RZ, UR8 ;  /* 0x00000008ff0a7e24 */ /* 0x000fe2000f8e00ff */
[----:B------:R-:W-:-:S02]  /*12d00*/  UIADD3 UR56, UR4, 0x404, URZ ;  /* 0x0000040404387890 */ /* 0x000fc4000fffe03f */
[----:B------:R-:W-:Y:S02]  /*12d10*/  UIADD3 UR52, UR4, 0x406, URZ ;  /* 0x0000040604347890 */ /* 0x000fe4000fffe03f */
[----:B------:R0:W-:Y:S01]  /*12d20*/  STL.64 [R1+0x28], R10 ;  /* 0x0000280a01007387 */ /* 0x0001e20000100a00 */
[----:B------:R-:W-:Y:S02]  /*12d30*/  UIADD3 UR48, UR4, 0x800, URZ ;  /* 0x0000080004307890 */ /* 0x000fe4000fffe03f */
[----:B------:R-:W-:Y:S02]  /*12d40*/  UIADD3 UR44, UR4, 0x802, URZ ;  /* 0x00000802042c7890 */ /* 0x000fe4000fffe03f */
[----:B------:R-:W-:Y:S02]  /*12d50*/  UIADD3 UR40, UR4, 0x804, URZ ;  /* 0x0000080404287890 */ /* 0x000fe4000fffe03f */
        /* <DEDUP_REMOVED lines=9> */
[----:B------:R-:W-:Y:S01]  /*12df0*/  IMAD.U32 R11, RZ, RZ, UR9 ;  /* 0x00000009ff0b7e24 */ /* 0x000fe2000f8e00ff */
[----:B------:R-:W-:Y:S01]  /*12e00*/  UIADD3 UR36, UR4, 0x806, URZ ;  /* 0x0000080604247890 */ /* 0x000fe2000fffe03f */
[----:B------:R-:W-:-:S03]  /*12e10*/  UMOV UR37, 0x40000040 ;  /* 0x4000004000257882 */ /* 0x000fc60000000000 */
        /* <DEDUP_REMOVED lines=47> */
[----:B------:R-:W-:Y:S02]  /*13110*/  VIADD R8, R4, 0x304 ;  /* 0x0000030404087836 */ /* 0x000fe40000000000 */
[----:B------:R-:W-:Y:S02]  /*13120*/  IMAD.MOV.U32 R9, RZ, RZ, 0x40000040 ;  /* 0x40000040ff097424 */ /* 0x000fe400078e00ff */
[----:B0-----:R-:W-:Y:S01]  /*13130*/  IMAD.U32 R10, RZ, RZ, UR8 ;  /* 0x00000008ff0a7e24 */ /* 0x001fe2000f8e00ff */
[----:B------:R-:W-:Y:S01]  /*13140*/  R2UR UR58, R8 ;  /* 0x00000000083a72ca */ /* 0x000fe200000e0000 */
[----:B------:R-:W-:Y:S01]  /*13150*/  IMAD.U32 R11, RZ, RZ, UR9 ;  /* 0x00000009ff0b7e24 */ /* 0x000fe2000f8e00ff */
[----:B------:R-:W-:Y:S01]  /*13160*/  R2UR UR59, R9 ;  /* 0x00000000093b72ca */ /* 0x000fe200000e0000 */
[----:B------:R-:W-:Y:S01]  /*13170*/  IMAD.MOV.U32 R9, RZ, RZ, 0x40000040 ;  /* 0x40000040ff097424 */ /* 0x000fe200078e00ff */
[----:B------:R-:W-:-:S02]  /*13180*/  IADD3 R8, R4, 0x306, RZ ;  /* 0x0000030604087810 */ /* 0x000fc40007ffe0ff */
[----:B------:R0:W-:Y:S02]  /*13190*/  STL.64 [R1], R10 ;  /* 0x0000000a01007387 */ /* 0x0001e40000100a00 */
[----:B------:R-:W-:Y:S01]  /*131a0*/  R2UR UR54, R8 ;  /* 0x00000000083672ca */ /* 0x000fe200000e0000 */
[----:B------:R-:W-:Y:S01]  /*131b0*/  VIADD R8, R4, 0x600 ;  /* 0x0000060004087836 */ /* 0x000fe20000000000 */
[----:B------:R-:W-:Y:S01]  /*131c0*/  R2UR UR55, R9 ;  /* 0x00000000093772ca */ /* 0x000fe200000e0000 */
[----:B------:R-:W-:-:S03]  /*131d0*/  IMAD.MOV.U32 R9, RZ, RZ, 0x40000040 ;  /* 0x40000040ff097424 */ /* 0x000fc600078e00ff */
[----:B------:R-:W-:Y:S01]  /*131e0*/  R2UR UR50, R8 ;  /* 0x00000000083272ca */ /* 0x000fe200000e0000 */
[----:B------:R-:W-:Y:S01]  /*131f0*/  VIADD R8, R4, 0x602 ;  /* 0x0000060204087836 */ /* 0x000fe20000000000 */
[----:B------:R-:W-:Y:S02]  /*13200*/  R2UR UR51, R9 ;  /* 0x00000000093372ca */ /* 0x000fe400000e0000 */
[----:B------:R-:W-:Y:S02]  /*13210*/  MOV R9, 0x40000040 ;  /* 0x4000004000097802 */ /* 0x000fe40000000f00 */
[----:B------:R-:W-:Y:S01]  /*13220*/  R2UR UR46, R8 ;  /* 0x00000000082e72ca */ /* 0x000fe200000e0000 */
[C---:B------:R-:W-:Y:S01]  /*13230*/  VIADD R8, R4.reuse, 0x604 ;  /* 0x0000060404087836 */ /* 0x040fe20000000000 */
[----:B------:R-:W-:Y:S01]  /*13240*/  R2UR UR47, R9 ;  /* 0x00000000092f72ca */ /* 0x000fe200000e0000 */
[----:B------:R-:W-:Y:S02]  /*13250*/  IMAD.MOV.U32 R9, RZ, RZ, 0x40000040 ;  /* 0x40000040ff097424 */ /* 0x000fe400078e00ff */
[----:B------:R-:W-:Y:S01]  /*13260*/  VIADD R4, R4, 0x606 ;  /* 0x0000060604047836 */ /* 0x000fe20000000000 */
[----:B------:R-:W-:-:S02]  /*13270*/  R2UR UR42, R8 ;  /* 0x00000000082a72ca */ /* 0x000fc400000e0000 */
        /* <DEDUP_REMOVED lines=26> */
.L_x_1746:
[----:B------:R-:W0:Y:S01]  /*13420*/  LDC R224, c[0x0][0x448] ;  /* 0x00011200ffe07b82 */ /* 0x000e220000000800 */
[----:B------:R-:W-:Y:S01]  /*13430*/  ULDC UR4, c[0x0][0x9d8] ;  /* 0x0002760000047ab9 */ /* 0x000fe20000000800 */
[----:B------:R-:W-:Y:S02]  /*13440*/  VIADD R21, R21, 0x2a840 ;  /* 0x0002a84015157836 */ /* 0x000fe40000000000 */
[----:B------:R-:W-:Y:S01]  /*13450*/  FMUL.FTZ R15, R38, UR4 ;  /* 0x00000004260f7c20 */ /* 0x000fe20008410000 */
[----:B------:R-:W-:Y:S01]  /*13460*/  FMUL.FTZ R38, R58, UR4 ;  /* 0x000000043a267c20 */ /* 0x000fe20008410000 */
[----:B------:R-:W-:Y:S01]  /*13470*/  IADD3 R58, R202, R188, RZ ;  /* 0x000000bcca3a7210 */ /* 0x000fe20007ffe0ff */
[----:B------:R-:W-:Y:S01]  /*13480*/  FMUL.FTZ R74, R28, UR4 ;  /* 0x000000041c4a7c20 */ /* 0x000fe20008410000 */
[----:B------:R-:W-:Y:S01]  /*13490*/  FMUL.FTZ R14, R39, UR4 ;  /* 0x00000004270e7c20 */ /* 0x000fe20008410000 */
[----:B------:R-:W-:Y:S01]  /*134a0*/  FMUL.FTZ R28, R47, UR4 ;  /* 0x000000042f1c7c20 */ /* 0x000fe20008410000 */
[----:B------:R-:W-:Y:S01]  /*134b0*/  FMUL.FTZ R47, R49, UR4 ;  /* 0x00000004312f7c20 */ /* 0x000fe20008410000 */
[----:B------:R-:W-:Y:S01]  /*134c0*/  FMUL.FTZ R39, R59, UR4 ;  /* 0x000000043b277c20 */ /* 0x000fe20008410000 */
[----:B------:R-:W-:-:S02]  /*134d0*/  IMAD.MOV.U32 R49, RZ, RZ, -0x60 ;  /* 0xffffffa0ff317424 */ /* 0x000fc400078e00ff */
        /* <DEDUP_REMOVED lines=12> */
[----:B0-----:R-:W-:Y:S01]  /*135a0*/  ISETP.NE.AND P1, PT, R224, 0x1, PT ;  /* 0x00000001e000780c */ /* 0x001fe20003f25270 */
[----:B------:R-:W-:Y:S01]  /*135b0*/  IMAD R49, R72, R49, 0x61 ;  /* 0x0000006148317424 */ /* 0x000fe200078e0231 */
[----:B------:R-:W-:Y:S01]  /*135c0*/  LOP3.LUT R16, R16, 0xffefffff, RZ, 0xc0, !PT ;  /* 0xffefffff10107812 */ /* 0x000fe200078ec0ff */
        /* <DEDUP_REMOVED lines=10> */
[----:B------:R-:W0:Y:S01]  /*13670*/  @P1 LDC R5, c[0x0][0x44c] ;  /* 0x00011300ff051b82 */ /* 0x000e220000000800 */
[----:B------:R-:W-:Y:S01]  /*13680*/  FMUL.FTZ R32, R32, UR4 ;  /* 0x0000000420207c20 */ /* 0x000fe20008410000 */
[----:B------:R-:W-:Y:S01]  /*13690*/  FMUL.FTZ R33, R33, UR4 ;  /* 0x0000000421217c20 */ /* 0x000fe20008410000 */
[----:B------:R-:W-:Y:S01]  /*136a0*/  FMUL.FTZ R36, R36, UR4 ;  /* 0x0000000424247c20 */ /* 0x000fe20008410000 */
[----:B------:R-:W-:Y:S01]  /*136b0*/  FMUL.FTZ R37, R37, UR4 ;  /* 0x0000000425257c20 */ /* 0x000fe20008410000 */
[----:B------:R-:W-:Y:S01]  /*136c0*/  FMUL.FTZ R40, R40, UR4 ;  /* 0x0000000428287c20 */ /* 0x000fe20008410000 */
        /* <DEDUP_REMOVED lines=13> */
[----:B------:R-:W-:Y:S01]  /*137a0*/  @P1 LOP3.LUT R16, R16, 0x100000, RZ, 0xfc, !PT ;  /* 0x0010000010101812 */ /* 0x000fe200078efcff */
[----:B------:R-:W-:Y:S01]  /*137b0*/  FMUL.FTZ R69, R69, UR4 ;  /* 0x0000000445457c20 */ /* 0x000fe20008410000 */
[----:B------:R-:W-:Y:S01]  /*137c0*/  ULDC UR38, c[0x0][0x9dc] ;  /* 0x0002770000267ab9 */ /* 0x000fe20000000800 */
[----:B------:R-:W2:Y:S01]  /*137d0*/  MUFU.TANH R13, R13 ;  /* 0x0000000d000d7308 */ /* 0x000ea20000002400 */
[----:B------:R-:W-:Y:S01]  /*137e0*/  ULOP3.LUT UR38, URZ, UR38, URZ, 0x33, !UPT ;  /* 0x000000263f267292 */ /* 0x000fe2000f8e333f */
[----:B0-----:R-:W-:-:S04]  /*137f0*/  @P1 IMAD.HI.U32 R4, R58, R5, RZ ;  /* 0x000000053a041227 */ /* 0x001fc800078e00ff */
[----:B------:R-:W-:Y:S01]  /*13800*/  FMUL.FTZ R70, R70, UR4 ;  /* 0x0000000446467c20 */ /* 0x000fe20008410000 */
[----:B------:R-:W-:Y:S01]  /*13810*/  LOP3.LUT R16, R16, 0xfff7ffff, RZ, 0xc0, !PT ;  /* 0xfff7ffff10107812 */ /* 0x000fe200078ec0ff */
[----:B------:R-:W-:Y:S01]  /*13820*/  IMAD R5, R72, -0x60, R166 ;  /* 0xffffffa048057824 */ /* 0x000fe200078e02a6 */
[----:B------:R-:W0:Y:S01]  /*13830*/  MUFU.TANH R73, R73 ;  /* 0x0000004900497308 */ /* 0x000e220000002400 */
[----:B------:R-:W-:Y:S01]  /*13840*/  VIADD R83, R49, 0xffffffff ;  /* 0xffffffff31537836 */ /* 0x000fe20000000000 */
[----:B-1----:R-:W-:Y:S02]  /*13850*/  @P1 SHF.R.U32.HI R58, RZ, R9, R4 ;  /* 0x00000009ff3a1219 */ /* 0x002fe40000011604 */
[----:B------:R-:W1:Y:S01]  /*13860*/  LDC.64 R8, c[0x0][0x9e0] ;  /* 0x00027800ff087b82 */ /* 0x000e620000000a00 */
[----:B------:R-:W-:Y:S01]  /*13870*/  PRMT R4, R172, 0x654, R21 ;  /* 0x00000654ac047816 */ /* 0x000fe20000000015 */
[--C-:B------:R-:W-:Y:S01]  /*13880*/  IMAD.IADD R62, R83, 0x1, -R182.reuse ;  /* 0x00000001533e7824 */ /* 0x100fe200078e0ab6 */
[----:B------:R-:W3:Y:S01]  /*13890*/  SHFL.IDX PT, R59, R58, RZ, 0x1c1f ;  /* 0x001c1fff3a3b7589 */ /* 0x000ee200000e0000 */
[----:B------:R-:W4:Y:S01]  /*138a0*/  MUFU.TANH R0, R0 ;  /* 0x0000000000007308 */ /* 0x000f220000002400 */
[----:B------:R-:W-:Y:S01]  /*138b0*/  IADD3 R76, -R182, 0x60, R5 ;  /* 0x00000060b64c7810 */ /* 0x000fe20007ffe105 */
[----:B------:R2:W-:Y:S06]  /*138c0*/  SYNCS.ARRIVE.TRANS64.RED.A1T0 RZ, [R4+URZ], RZ ;  /* 0x000000ff04ff79a7 */ /* 0x0005ec000810043f */
[----:B------:R-:W0:Y:S01]  /*138d0*/  MUFU.TANH R3, R3 ;  /* 0x0000000300037308 */ /* 0x000e220000002400 */
[----:B--2---:R-:W-:-:S07]  /*138e0*/  IADD3 R4, R166, R49, -R182 ;  /* 0x00000031a6047210 */ /* 0x004fce0007ffe8b6 */
[----:B------:R-:W2:Y:S01]  /*138f0*/  MUFU.TANH R74, R74 ;  /* 0x0000004a004a7308 */ /* 0x000ea20000002400 */
[----:B------:R-:W-:Y:S01]  /*13900*/  IMAD.IADD R57, R4, 0x1, -R165 ;  /* 0x0000000104397824 */ /* 0x000fe200078e0aa5 */
[----:B-1----:R-:W-:-:S03]  /*13910*/  ISETP.GE.AND P1, PT, R9, 0x1, PT ;  /* 0x000000010900780c */ /* 0x002fc60003f26270 */
[----:B------:R-:W-:-:S03]  /*13920*/  IMAD.IADD R81, R57, 0x1, R8 ;  /* 0x0000000139517824 */ /* 0x000fc600078e0208 */
[----:B------:R-:W1:Y:S02]  /*13930*/  MUFU.TANH R29, R29 ;  /* 0x0000001d001d7308 */ /* 0x000e640000002400 */
[----:B---3--:R-:W-:-:S06]  /*13940*/  VIADDMNMX R64, R59, R81, R76, PT ;  /* 0x000000513b407246 */ /* 0x008fcc000380014c */
[----:B------:R-:W3:Y:S01]  /*13950*/  MUFU.TANH R10, R10 ;  /* 0x0000000a000a7308 */ /* 0x000ee20000002400 */
[----:B------:R-:W-:-:S07]  /*13960*/  @P1 LOP3.LUT R16, R16, 0x80000, RZ, 0xfc, !PT ;  /* 0x0008000010101812 */ /* 0x000fce00078efcff */
        /* <DEDUP_REMOVED lines=41> */
[----:B----4-:R-:W-:-:S05]  /*13c00*/  IADD3 R70, R57, UR38, RZ ;  /* 0x0000002639467c10 */ /* 0x010fca000fffe0ff */
[----:B------:R-:W-:Y:S01]  /*13c10*/  IMAD.IADD R66, R70, 0x1, R59 ;  /* 0x0000000146427824 */ /* 0x000fe200078e023b */
[----:B-123--:R-:W-:Y:S06]  /*13c20*/  @!P1 BRA `(.L_x_1747) ;  /* 0x00000000004c9947 */ /* 0x00efec0003800000 */
[----:B------:R-:W-:Y:S01]  /*13c30*/  IADD3 R49, -R165, R166, R59 ;  /* 0x000000a6a5317210 */ /* 0x000fe20007ffe13b */
[----:B------:R-:W-:Y:S03]  /*13c40*/  BSSY B0, `(.L_x_1748) ;  /* 0x000000e000007945 */ /* 0x000fe60003800000 */
[----:B------:R-:W-:-:S13]  /*13c50*/  ISETP.GT.AND P1, PT, R49, -0x1, PT ;  /* 0xffffffff3100780c */ /* 0x000fda0003f24270 */
[----:B------:R-:W-:Y:S05]  /*13c60*/  @P1 BRA `(.L_x_1749) ;  /* 0x00000000001c1947 */ /* 0x000fea0003800000 */
[----:B------:R-:W-:Y:S02]  /*13c70*/  ISETP.NE.AND P1, PT, R9, 0x1, PT ;  /* 0x000000010900780c */ /* 0x000fe40003f25270 */
[----:B------:R-:W-:-:S11]  /*13c80*/  LOP3.LUT R49, RZ, R49, RZ, 0x33, !PT ;  /* 0x00000031ff317212 */ /* 0x000fd600078e33ff */
[----:B------:R-:W1:Y:S02]  /*13c90*/  @P1 LDC.64 R4, c[0x0][0x9e8] ;  /* 0x00027a00ff041b82 */ /* 0x000e640000000a00 */
[----:B-1----:R-:W-:-:S05]  /*13ca0*/  @P1 IMAD.HI.U32 R4, R49, R4, RZ ;  /* 0x0000000431041227 */ /* 0x002fca00078e00ff */
[----:B------:R-:W-:-:S04]  /*13cb0*/  @P1 SHF.R.U32.HI R49, RZ, R5, R4 ;  /* 0x00000005ff311219 */ /* 0x000fc80000011604 */
[----:B------:R-:W-:Y:S01]  /*13cc0*/  LOP3.LUT R49, RZ, R49, RZ, 0x33, !PT ;  /* 0x00000031ff317212 */ /* 0x000fe200078e33ff */
[----:B------:R-:W-:Y:S06]  /*13cd0*/  BRA `(.L_x_1750) ;  /* 0x0000000000107947 */ /* 0x000fec0003800000 */
.L_x_1749:
[----:B------:R-:W-:-:S13]  /*13ce0*/  ISETP.NE.AND P1, PT, R9, 0x1, PT ;  /* 0x000000010900780c */ /* 0x000fda0003f25270 */
[----:B------:R-:W1:Y:S02]  /*13cf0*/  @P1 LDC.64 R4, c[0x0][0x9e8] ;  /* 0x00027a00ff041b82 */ /* 0x000e640000000a00 */
[----:B-1----:R-:W-:-:S05]  /*13d00*/  @P1 IMAD.HI.U32 R4, R49, R4, RZ ;  /* 0x0000000431041227 */ /* 0x002fca00078e00ff */
[----:B------:R-:W-:-:S07]  /*13d10*/  @P1 SHF.R.U32.HI R49, RZ, R5, R4 ;  /* 0x00000005ff311219 */ /* 0x000fce0000011604 */
.L_x_1750:
[----:B------:R-:W-:Y:S05]  /*13d20*/  BSYNC B0 ;  /* 0x0000000000007941 */ /* 0x000fea0003800000 */
.L_x_1748:
[----:B------:R-:W-:-:S05]  /*13d30*/  IMAD R49, R49, R9, R62 ;  /* 0x0000000931317224 */ /* 0x000fca00078e023e */
[----:B------:R-:W-:Y:S02]  /*13d40*/  VIMNMX R66, R66, R49, !PT ;  /* 0x0000003142427248 */ /* 0x000fe40007fe0100 */
[----:B------:R-:W-:-:S07]  /*13d50*/  VIADDMNMX R64, R49, R9, R64, PT ;  /* 0x0000000931407246 */ /* 0x000fce0003800140 */
.L_x_1747:
[C---:B------:R-:W-:Y:S01]  /*13d60*/  ISETP.GE.AND P6, PT, R83.reuse, 0x9, PT ;  /* 0x000000095300780c */ /* 0x040fe20003fc6270 */
[----:B------:R-:W1:Y:S01]  /*13d70*/  SHFL.IDX PT, R5, R58, 0x1, 0x1c1f ;  /* 0x003c1f003a057f89 */ /* 0x000e6200000e0000 */
[C---:B------:R-:W-:Y:S02]  /*13d80*/  ISETP.GE.AND P1, PT, R83.reuse, 0x2, PT ;  /* 0x000000025300780c */ /* 0x040fe40003f26270 */
[C---:B------:R-:W-:Y:S02]  /*13d90*/  ISETP.GT.AND P2, PT, R66.reuse, 0x8, !P6 ;  /* 0x000000084200780c */ /* 0x040fe40007744270 */
[----:B------:R-:W-:Y:S02]  /*13da0*/  ISETP.GT.AND P3, PT, R66, 0x1, !P1 ;  /* 0x000000014200780c */ /* 0x000fe40004f64270 */
[----:B------:R-:W-:Y:S02]  /*13db0*/  ISETP.LT.OR P2, PT, R64, 0x9, P2 ;  /* 0x000000094000780c */ /* 0x000fe40001741670 */
[----:B------:R-:W-:-:S02]  /*13dc0*/  ISETP.GE.AND P4, PT, R83, 0xa, PT ;  /* 0x0000000a5300780c */ /* 0x000fc40003f86270 */
[----:B------:R-:W-:Y:S02]  /*13dd0*/  FSEL R77, R74, -INF , !P2 ;  /* 0xff8000004a4d7808 */ /* 0x000fe40005000000 */
[----:B------:R-:W-:Y:S02]  /*13de0*/  ISETP.LT.OR P3, PT, R64, 0x2, P3 ;  /* 0x000000024000780c */ /* 0x000fe40001f61670 */
[----:B------:R-:W-:Y:S02]  /*13df0*/  ISETP.GT.AND P2, PT, R66, 0x9, !P4 ;  /* 0x000000094200780c */ /* 0x000fe40006744270 */
[----:B0-----:R-:W-:Y:S02]  /*13e00*/  FSEL R79, R73, -INF , !P3 ;  /* 0xff800000494f7808 */ /* 0x001fe40005800000 */
        /* <DEDUP_REMOVED lines=17> */
[----:B------:R-:W-:Y:S01]  /*13f20*/  FSEL R71, R36, -INF , !P2 ;  /* 0xff80000024477808 */ /* 0x000fe20005000000 */
[----:B-1----:R-:W-:Y:S01]  /*13f30*/  IMAD.IADD R36, R70, 0x1, R5 ;  /* 0x0000000146247824 */ /* 0x002fe200078e0205 */
        /* <DEDUP_REMOVED lines=71> */
[----:B------:R-:W-:Y:S02]  /*143b0*/  VIADDMNMX R32, R5, R81, R76, PT ;  /* 0x0000005105207246 */ /* 0x000fe4000380014c */
        /* <DEDUP_REMOVED lines=16> */
[----:B------:R-:W-:-:S13]  /*144c0*/  ISETP.GE.AND P5, PT, R9, 0x1, PT ;  /* 0x000000010900780c */ /* 0x000fda0003fa6270 */
[----:B------:R-:W-:Y:S05]  /*144d0*/  @!P5 BRA `(.L_x_1751) ;  /* 0x00000000004cd947 */ /* 0x000fea0003800000 */
[----:B------:R-:W-:Y:S01]  /*144e0*/  IADD3 R81, -R165, R166, R5 ;  /* 0x000000a6a5517210 */ /* 0x000fe20007ffe105 */
[----:B------:R-:W-:Y:S03]  /*144f0*/  BSSY B0, `(.L_x_1752) ;  /* 0x000000e000007945 */ /* 0x000fe60003800000 */
        /* <DEDUP_REMOVED lines=9> */
.L_x_1753:
[----:B------:R-:W-:-:S13]  /*14590*/  ISETP.NE.AND P5, PT, R9, 0x1, PT ;  /* 0x000000010900780c */ /* 0x000fda0003fa5270 */
[----:B------:R-:W0:Y:S02]  /*145a0*/  @P5 LDC.64 R4, c[0x0][0x9e8] ;  /* 0x00027a00ff045b82 */ /* 0x000e240000000a00 */
[----:B0-----:R-:W-:-:S05]  /*145b0*/  @P5 IMAD.HI.U32 R4, R81, R4, RZ ;  /* 0x0000000451045227 */ /* 0x001fca00078e00ff */
[----:B------:R-:W-:-:S07]  /*145c0*/  @P5 SHF.R.U32.HI R81, RZ, R5, R4 ;  /* 0x00000005ff515219 */ /* 0x000fce0000011604 */
.L_x_1754:
[----:B------:R-:W-:Y:S05]  /*145d0*/  BSYNC B0 ;  /* 0x0000000000007941 */ /* 0x000fea0003800000 */
.L_x_1752:
[----:B------:R-:W-:-:S05]  /*145e0*/  IMAD R81, R81, R9, R62 ;  /* 0x0000000951517224 */ /* 0x000fca00078e023e */
[----:B------:R-:W-:Y:S02]  /*145f0*/  VIMNMX R36, R36, R81, !PT ;  /* 0x0000005124247248 */ /* 0x000fe40007fe0100 */
[----:B------:R-:W-:-:S07]  /*14600*/  VIADDMNMX R32, R81, R9, R32, PT ;  /* 0x0000000951207246 */ /* 0x000fce0003800120 */
.L_x_1751:
        /* <DEDUP_REMOVED lines=11> */
[----:B------:R-:W-:Y:S02]  /*146c0*/  FMNMX.FTZ R4, R99, R79, !PT ;  /* 0x0000004f63047209 */ /* 0x000fe40007810000 */
[----:B------:R-:W-:-:S02]  /*146d0*/  FSEL R93, R7, -INF , !P1 ;  /* 0xff800000075d7808 */ /* 0x000fc40004800000 */
[----:B------:R-:W-:Y:S02]  /*146e0*/  ISETP.NE.AND P1, PT, R78, RZ, PT ;  /* 0x000000ff4e00720c */ /* 0x000fe40003f25270 */
[----:B------:R-:W-:Y:S02]  /*146f0*/  ISETP.NE.AND P5, PT, R84, RZ, PT ;  /* 0x000000ff5400720c */ /* 0x000fe40003fa5270 */
        /* <DEDUP_REMOVED lines=18> */
[----:B------:R-:W-:Y:S02]  /*14820*/  ISETP.NE.AND P5, PT, R89, RZ, PT ;  /* 0x000000ff5900720c */ /* 0x000fe40003fa5270 */
        /* <DEDUP_REMOVED lines=8> */
[----:B------:R-:W-:-:S02]  /*148b0*/  ISETP.NE.AND P6, PT, R87, RZ, PT ;  /* 0x000000ff5700720c */ /* 0x000fc40003fc5270 */
        /* <DEDUP_REMOVED lines=29> */
[----:B------:R-:W-:Y:S01]  /*14a90*/  ISETP.NE.AND P1, PT, R94, RZ, PT ;  /* 0x000000ff5e00720c */ /* 0x000fe20003f25270 */
[----:B------:R-:W0:Y:S01]  /*14aa0*/  SHFL.BFLY PT, R4, R3, 0x2, 0x1f ;  /* 0x0c401f0003047f89 */ /* 0x000e2200000e0000 */
[----:B------:R-:W-:-:S02]  /*14ab0*/  ISETP.GT.AND P4, PT, R36, RZ, !P4 ;  /* 0x000000ff2400720c */ /* 0x000fc40006784270 */
[----:B------:R-:W-:Y:S02]  /*14ac0*/  ISETP.GT.AND P1, PT, R36, 0x31, !P1 ;  /* 0x000000312400780c */ /* 0x000fe40004f24270 */
[C---:B------:R-:W-:Y:S02]  /*14ad0*/  ISETP.LT.OR P4, PT, R32.reuse, 0x1, P4 ;  /* 0x000000012000780c */ /* 0x040fe40002781670 */
[----:B------:R-:W-:Y:S02]  /*14ae0*/  ISETP.LT.OR P1, PT, R32, 0x32, P1 ;  /* 0x000000322000780c */ /* 0x000fe40000f21670 */
[----:B------:R-:W-:Y:S02]  /*14af0*/  FSEL R0, R0, -INF , !P4 ;  /* 0xff80000000007808 */ /* 0x000fe40006000000 */
[----:B------:R-:W-:Y:S02]  /*14b00*/  FSEL R31, R31, -INF , !P1 ;  /* 0xff8000001f1f7808 */ /* 0x000fe40004800000 */
[----:B------:R-:W-:-:S02]  /*14b10*/  ISETP.NE.AND P1, PT, R96, RZ, PT ;  /* 0x000000ff6000720c */ /* 0x000fc40003f25270 */
[----:B------:R-:W-:Y:S02]  /*14b20*/  FMNMX.FTZ R12, R0, R95, !PT ;  /* 0x0000005f000c7209 */ /* 0x000fe40007810000 */
        /* <DEDUP_REMOVED lines=8> */
[----:B0-----:R-:W-:Y:S02]  /*14bb0*/  FMNMX.FTZ R26, R3, R4, !PT ;  /* 0x00000004031a7209 */ /* 0x001fe40007810000 */
[----:B------:R-:W-:Y:S02]  /*14bc0*/  ISETP.LT.OR P1, PT, R32, 0x3a, P1 ;  /* 0x0000003a2000780c */ /* 0x000fe40000f21670 */
[----:B------:R-:W-:Y:S01]  /*14bd0*/  FMNMX.FTZ R12, R91, R12, !PT ;  /* 0x0000000c5b0c7209 */ /* 0x000fe20007810000 */
[----:B------:R-:W0:Y:S01]  /*14be0*/  SHFL.BFLY PT, R97, R26, 0x1, 0x1f ;  /* 0x0c201f001a617f89 */ /* 0x000e2200000e0000 */
        /* <DEDUP_REMOVED lines=13> */
[----:B------:R-:W-:Y:S02]  /*14cc0*/  FMNMX.FTZ R12, R85, R12, !PT ;  /* 0x0000000c550c7209 */ /* 0x000fe40007810000 */
[----:B------:R-:W-:Y:S02]  /*14cd0*/  ISETP.GT.AND P1, PT, R36, 0x48, !P5 ;  /* 0x000000482400780c */ /* 0x000fe40006f24270 */
[----:B0-----:R-:W-:Y:S02]  /*14ce0*/  FMNMX.FTZ R4, R26, R97, !PT ;  /* 0x000000611a047209 */ /* 0x001fe40007810000 */
[----:B------:R-:W-:Y:S02]  /*14cf0*/  MOV R14, UR4 ;  /* 0x00000004000e7c02 */ /* 0x000fe40008000f00 */
[----:B------:R-:W-:Y:S02]  /*14d00*/  FMNMX.FTZ R12, R25, R12, !PT ;  /* 0x0000000c190c7209 */ /* 0x000fe40007810000 */
[----:B------:R-:W-:Y:S01]  /*14d10*/  ISETP.LT.OR P1, PT, R32, 0x49, P1 ;  /* 0x000000492000780c */ /* 0x000fe20000f21670 */
[----:B------:R-:W-:Y:S01]  /*14d20*/  FMUL.FTZ R10, R4, R14 ;  /* 0x0000000e040a7220 */ /* 0x000fe20000410000 */
[----:B------:R-:W-:-:S02]  /*14d30*/  FMNMX.FTZ R12, R31, R12, !PT ;  /* 0x0000000c1f0c7209 */ /* 0x000fc40007810000 */
[----:B------:R-:W-:Y:S02]  /*14d40*/  FSEL R43, R43, -INF , !P1 ;  /* 0xff8000002b2b7808 */ /* 0x000fe40004800000 */
[----:B------:R-:W-:Y:S02]  /*14d50*/  FSETP.NEU.FTZ.AND P1, PT, R4, -INF , PT ;  /* 0xff8000000400780b */ /* 0x000fe40003f3d000 */
[----:B------:R-:W-:Y:S02]  /*14d60*/  ISETP.NE.AND P5, PT, R52, RZ, PT ;  /* 0x000000ff3400720c */ /* 0x000fe40003fa5270 */
[----:B------:R-:W-:Y:S02]  /*14d70*/  FMNMX.FTZ R12, R81, R12, !PT ;  /* 0x0000000c510c7209 */ /* 0x000fe40007810000 */
[----:B------:R-:W-:Y:S02]  /*14d80*/  FSEL R10, R10, RZ, P1 ;  /* 0x000000ff0a0a7208 */ /* 0x000fe40000800000 */
[----:B------:R-:W-:-:S02]  /*14d90*/  ISETP.GT.AND P1, PT, R36, 0x49, !P5 ;  /* 0x000000492400780c */ /* 0x000fc40006f24270 */
[----:B------:R-:W-:Y:S01]  /*14da0*/  FMNMX.FTZ R12, R35, R12, !PT ;  /* 0x0000000c230c7209 */ /* 0x000fe20007810000 */
[-CC-:B------:R-:W-:Y:S01]  /*14db0*/  FFMA.FTZ R148, R69, R14.reuse, -R10.reuse ;  /* 0x0000000e45947223 */ /* 0x180fe2000001080a */
[----:B------:R-:W-:Y:S01]  /*14dc0*/  ISETP.LT.OR P1, PT, R32, 0x4a, P1 ;  /* 0x0000004a2000780c */ /* 0x000fe20000f21670 */
[-CC-:B------:R-:W-:Y:S01]  /*14dd0*/  FFMA.FTZ R154, R71, R14.reuse, -R10.reuse ;  /* 0x0000000e479a7223 */ /* 0x180fe2000001080a */
[----:B------:R-:W-:Y:S01]  /*14de0*/  ISETP.NE.AND P6, PT, R40, RZ, PT ;  /* 0x000000ff2800720c */ /* 0x000fe20003fc5270 */
[--C-:B------:R-:W-:Y:S01]  /*14df0*/  FFMA.FTZ R152, R73, R14, -R10.reuse ;  /* 0x0000000e49987223 */ /* 0x100fe2000001080a */
[----:B------:R-:W-:Y:S01]  /*14e00*/  FMNMX.FTZ R12, R83, R12, !PT ;  /* 0x0000000c530c7209 */ /* 0x000fe20007810000 */
[-CC-:B------:R-:W-:Y:S01]  /*14e10*/  FFMA.FTZ R156, R99, R14.reuse, -R10.reuse ;  /* 0x0000000e639c7223 */ /* 0x180fe2000001080a */
[----:B------:R-:W-:Y:S01]  /*14e20*/  FSEL R97, R42, -INF , !P1 ;  /* 0xff8000002a617808 */ /* 0x000fe20004800000 */
[-CC-:B------:R-:W-:Y:S01]  /*14e30*/  FFMA.FTZ R79, R79, R14.reuse, -R10.reuse ;  /* 0x0000000e4f4f7223 */ /* 0x180fe2000001080a */
[C---:B------:R-:W-:Y:S01]  /*14e40*/  ISETP.GT.AND P1, PT, R36.reuse, 0x50, !P6 ;  /* 0x000000502400780c */ /* 0x040fe20007724270 */
[--C-:B------:R-:W-:Y:S01]  /*14e50*/  FFMA.FTZ R158, R77, R14, -R10.reuse ;  /* 0x0000000e4d9e7223 */ /* 0x100fe2000001080a */
[----:B------:R-:W-:Y:S01]  /*14e60*/  FMNMX.FTZ R12, R39, R12, !PT ;  /* 0x0000000c270c7209 */ /* 0x000fe20007810000 */
[----:B------:R-:W-:Y:S01]  /*14e70*/  MUFU.EX2 R156, R156 ;  /* 0x0000009c009c7308 */ /* 0x000fe20000000800 */
[----:B------:R-:W-:Y:S01]  /*14e80*/  ISETP.GT.AND P2, PT, R36, 0x51, !P2 ;  /* 0x000000512400780c */ /* 0x000fe20005744270 */
[-CC-:B------:R-:W-:Y:S01]  /*14e90*/  FFMA.FTZ R65, R65, R14.reuse, -R10.reuse ;  /* 0x0000000e41417223 */ /* 0x180fe2000001080a */
[----:B------:R-:W-:Y:S01]  /*14ea0*/  ISETP.LT.OR P1, PT, R32, 0x51, P1 ;  /* 0x000000512000780c */ /* 0x000fe20000f21670 */
[--C-:B------:R-:W-:Y:S01]  /*14eb0*/  FFMA.FTZ R144, R45, R14, -R10.reuse ;  /* 0x0000000e2d907223 */ /* 0x100fe2000001080a */
[----:B------:R-:W-:Y:S01]  /*14ec0*/  FMNMX.FTZ R12, R43, R12, !PT ;  /* 0x0000000c2b0c7209 */ /* 0x000fe20007810000 */
[-CC-:B------:R-:W-:Y:S01]  /*14ed0*/  FFMA.FTZ R146, R33, R14.reuse, -R10.reuse ;  /* 0x0000000e21927223 */ /* 0x180fe2000001080a */
[----:B------:R-:W-:Y:S01]  /*14ee0*/  ISETP.NE.AND P5, PT, R46, RZ, PT ;  /* 0x000000ff2e00720c */ /* 0x000fe20003fa5270 */
[----:B------:R-:W0:Y:S01]  /*14ef0*/  MUFU.EX2 R79, R79 ;  /* 0x0000004f004f7308 */ /* 0x000e220000000800 */
[----:B------:R-:W-:Y:S01]  /*14f00*/  ISETP.GT.AND P3, PT, R36, 0x58, !P3 ;  /* 0x000000582400780c */ /* 0x000fe20005f64270 */
[-CC-:B-----5:R-:W-:Y:S01]  /*14f10*/  FFMA.FTZ R140, R41, R14.reuse, -R10.reuse ;  /* 0x0000000e298c7223 */ /* 0x1a0fe2000001080a */
[----:B------:R-:W-:Y:S01]  /*14f20*/  ISETP.LT.OR P2, PT, R32, 0x52, P2 ;  /* 0x000000522000780c */ /* 0x000fe20001741670 */
[-CC-:B------:R-:W-:Y:S01]  /*14f30*/  FFMA.FTZ R142, R47, R14.reuse, -R10.reuse ;  /* 0x0000000e2f8e7223 */ /* 0x180fe2000001080a */
[----:B------:R-:W-:Y:S01]  /*14f40*/  FSEL R69, R24, -INF , !P1 ;  /* 0xff80000018457808 */ /* 0x000fe20004800000 */
[--C-:B------:R-:W-:Y:S01]  /*14f50*/  FFMA.FTZ R136, R37, R14, -R10.reuse ;  /* 0x0000000e25887223 */ /* 0x100fe2000001080a */
[----:B------:R-:W-:Y:S01]  /*14f60*/  FMNMX.FTZ R12, R97, R12, !PT ;  /* 0x0000000c610c7209 */ /* 0x000fe20007810000 */
[----:B------:R-:W1:Y:S01]  /*14f70*/  MUFU.EX2 R158, R158 ;  /* 0x0000009e009e7308 */ /* 0x000e620000000800 */
[----:B------:R-:W-:Y:S01]  /*14f80*/  ISETP.GT.AND P4, PT, R36, 0x59, !P5 ;  /* 0x000000592400780c */ /* 0x000fe20006f84270 */
[-CC-:B------:R-:W-:Y:S01]  /*14f90*/  FFMA.FTZ R67, R67, R14.reuse, -R10.reuse ;  /* 0x0000000e43437223 */ /* 0x180fe2000001080a */
[----:B------:R-:W-:Y:S01]  /*14fa0*/  ISETP.LT.OR P3, PT, R32, 0x59, P3 ;  /* 0x000000592000780c */ /* 0x000fe20001f61670 */
[-CC-:B------:R-:W-:Y:S01]  /*14fb0*/  FFMA.FTZ R63, R63, R14.reuse, -R10.reuse ;  /* 0x0000000e3f3f7223 */ /* 0x180fe2000001080a */
[----:B------:R-:W-:Y:S01]  /*14fc0*/  FSEL R71, R20, -INF , !P2 ;  /* 0xff80000014477808 */ /* 0x000fe20005000000 */
[--C-:B------:R-:W-:Y:S01]  /*14fd0*/  FFMA.FTZ R20, R61, R14, -R10.reuse ;  /* 0x0000000e3d147223 */ /* 0x100fe2000001080a */
[----:B------:R-:W-:Y:S01]  /*14fe0*/  FMNMX.FTZ R12, R69, R12, !PT ;  /* 0x0000000c450c7209 */ /* 0x000fe20007810000 */
[----:B------:R-:W2:Y:S01]  /*14ff0*/  MUFU.EX2 R65, R65 ;  /* 0x0000004100417308 */ /* 0x000ea20000000800 */
[----:B------:R-:W-:Y:S01]  /*15000*/  ISETP.LT.OR P4, PT, R32, 0x5a, P4 ;  /* 0x0000005a2000780c */ /* 0x000fe20002781670 */
[-CC-:B------:R-:W-:Y:S01]  /*15010*/  FFMA.FTZ R150, R75, R14.reuse, -R10.reuse ;  /* 0x0000000e4b967223 */ /* 0x180fe2000001080a */
[----:B------:R-:W-:Y:S01]  /*15020*/  FSEL R61, R21, -INF , !P3 ;  /* 0xff800000153d7808 */ /* 0x000fe20005800000 */
[--C-:B------:R-:W-:Y:S01]  /*15030*/  FFMA.FTZ R49, R49, R14, -R10.reuse ;  /* 0x0000000e31317223 */ /* 0x100fe2000001080a */
[----:B------:R-:W-:Y:S01]  /*15040*/  FMNMX.FTZ R12, R71, R12, !PT ;  /* 0x0000000c470c7209 */ /* 0x000fe20007810000 */
[--C-:B------:R-:W-:Y:S01]  /*15050*/  FFMA.FTZ R45, R59, R14, -R10.reuse ;  /* 0x0000000e3b2d7223 */ /* 0x100fe2000001080a */
[----:B------:R-:W-:Y:S01]  /*15060*/  FSEL R73, R44, -INF , !P4 ;  /* 0xff8000002c497808 */ /* 0x000fe20006000000 */
[----:B------:R3:W-:Y:S01]  /*15070*/  MUFU.EX2 R21, R20 ;  /* 0x0000001400157308 */ /* 0x0007e20000000800 */
[----:B------:R-:W-:Y:S01]  /*15080*/  FMNMX.FTZ R12, R61, R12, !PT ;  /* 0x0000000c3d0c7209 */ /* 0x000fe20007810000 */
[-CC-:B------:R-:W-:Y:S01]  /*15090*/  FFMA.FTZ R33, R57, R14.reuse, -R10.reuse ;  /* 0x0000000e39217223 */ /* 0x180fe2000001080a */
[-CC-:B------:R-:W-:Y:S01]  /*150a0*/  FFMA.FTZ R41, R55, R14.reuse, -R10.reuse ;  /* 0x0000000e37297223 */ /* 0x180fe2000001080a */
[--C-:B------:R-:W-:Y:S01]  /*150b0*/  FFMA.FTZ R47, R53, R14, -R10.reuse ;  /* 0x0000000e352f7223 */ /* 0x100fe2000001080a */
[----:B------:R-:W-:Y:S01]  /*150c0*/  FMNMX.FTZ R12, R73, R12, !PT ;  /* 0x0000000c490c7209 */ /* 0x000fe20007810000 */
[-CC-:B------:R-:W-:Y:S01]  /*150d0*/  FFMA.FTZ R37, R51, R14.reuse, -R10.reuse ;  /* 0x0000000e33257223 */ /* 0x180fe2000001080a */
[-CC-:B------:R-:W-:Y:S01]  /*150e0*/  FFMA.FTZ R138, R29, R14.reuse, -R10.reuse ;  /* 0x0000000e1d8a7223 */ /* 0x180fe2000001080a */
[----:B------:R-:W-:Y:S01]  /*150f0*/  FFMA.FTZ R13, R13, R14, -R10 ;  /* 0x0000000e0d0d7223 */ /* 0x000fe2000001080a */
[----:B------:R-:W4:Y:S01]  /*15100*/  MUFU.EX2 R152, R152 ;  /* 0x0000009800987308 */ /* 0x000f220000000800 */
[----:B------:R-:W3:Y:S01]  /*15110*/  SHFL.BFLY PT, R3, R12, 0x2, 0x1f ;  /* 0x0c401f000c037f89 */ /* 0x000ee200000e0000 */
[----:B------:R-:W-:Y:S01]  /*15120*/  ISETP.NE.AND P5, PT, R224, 0x1, PT ;  /* 0x00000001e000780c */ /* 0x000fe20003fa5270 */
[----:B------:R-:W-:-:S05]  /*15130*/  IMAD.MOV.U32 R40, RZ, RZ, R188 ;  /* 0x000000ffff287224 */ /* 0x000fca00078e00bc */
[----:B------:R-:W4:Y:S07]  /*15140*/  MUFU.EX2 R67, R67 ;  /* 0x0000004300437308 */ /* 0x000f2e0000000800 */
[----:B------:R-:W4:Y:S01]  /*15150*/  @P5 LDC R42, c[0x0][0x450] ;  /* 0x00011400ff2a5b82 */ /* 0x000f220000000800 */
[----:B------:R-:W4:Y:S08]  /*15160*/  MUFU.EX2 R154, R154 ;  /* 0x0000009a009a7308 */ /* 0x000f300000000800 */
[----:B------:R-:W4:Y:S01]  /*15170*/  MUFU.EX2 R63, R63 ;  /* 0x0000003f003f7308 */ /* 0x000f220000000800 */
[----:B---3--:R-:W-:-:S05]  /*15180*/  FMNMX.FTZ R20, R12, R3, !PT ;  /* 0x000000030c147209 */ /* 0x008fca0007810000 */
[----:B------:R-:W3:Y:S02]  /*15190*/  SHFL.BFLY PT, R3, R20, 0x1, 0x1f ;  /* 0x0c201f0014037f89 */ /* 0x000ee400000e0000 */
[----:B------:R-:W-:Y:S08]  /*151a0*/  MUFU.EX2 R148, R148 ;  /* 0x0000009400947308 */ /* 0x000ff00000000800 */
[----:B------:R-:W-:Y:S08]  /*151b0*/  MUFU.EX2 R150, R150 ;  /* 0x0000009600967308 */ /* 0x000ff00000000800 */
[----:B------:R-:W-:Y:S01]  /*151c0*/  MUFU.EX2 R49, R49 ;  /* 0x0000003100317308 */ /* 0x000fe20000000800 */
[----:B---3--:R-:W-:-:S07]  /*151d0*/  FMNMX.FTZ R3, R20, R3, !PT ;  /* 0x0000000314037209 */ /* 0x008fce0007810000 */
[----:B------:R-:W-:Y:S01]  /*151e0*/  MUFU.EX2 R144, R144 ;  /* 0x0000009000907308 */ /* 0x000fe20000000800 */
[C---:B------:R-:W-:Y:S01]  /*151f0*/  FSETP.NEU.FTZ.AND P1, PT, R3.reuse, -INF , PT ;  /* 0xff8000000300780b */ /* 0x040fe20003f3d000 */
[----:B------:R-:W-:-:S05]  /*15200*/  FMUL.FTZ R32, R3, R14 ;  /* 0x0000000e03207220 */ /* 0x000fca0000410000 */
[----:B------:R-:W-:Y:S01]  /*15210*/  FSEL R32, R32, RZ, P1 ;  /* 0x000000ff20207208 */ /* 0x000fe20000800000 */
[----:B------:R-:W-:Y:S04]  /*15220*/  MUFU.EX2 R45, R45 ;  /* 0x0000002d002d7308 */ /* 0x000fe80000000800 */
[-CC-:B------:R-:W-:Y:S01]  /*15230*/  FFMA.FTZ R157, R0, R14.reuse, -R32.reuse ;  /* 0x0000000e009d7223 */ /* 0x180fe20000010820 */
[-CC-:B------:R-:W-:Y:S01]  /*15240*/  FFMA.FTZ R0, R95, R14.reuse, -R32.reuse ;  /* 0x0000000e5f007223 */ /* 0x180fe20000010820 */
[-CC-:B------:R-:W-:Y:S01]  /*15250*/  FFMA.FTZ R159, R5, R14.reuse, -R32.reuse ;  /* 0x0000000e059f7223 */ /* 0x180fe20000010820 */
[-CC-:B------:R-:W-:Y:S01]  /*15260*/  FFMA.FTZ R10, R93, R14.reuse, -R32.reuse ;  /* 0x0000000e5d0a7223 */ /* 0x180fe20000010820 */
[-CC-:B------:R-:W-:Y:S01]  /*15270*/  FFMA.FTZ R153, R7, R14.reuse, -R32.reuse ;  /* 0x0000000e07997223 */ /* 0x180fe20000010820 */
[----:B0-----:R-:W-:Y:S01]  /*15280*/  FADD.FTZ R5, R156, R79 ;  /* 0x0000004f9c057221 */ /* 0x001fe20000010000 */
[----:B------:R-:W-:Y:S01]  /*15290*/  MUFU.EX2 R157, R157 ;  /* 0x0000009d009d7308 */ /* 0x000fe20000000800 */
[-CC-:B------:R-:W-:Y:S01]  /*152a0*/  FFMA.FTZ R12, R91, R14.reuse, -R32.reuse ;  /* 0x0000000e5b0c7223 */ /* 0x180fe20000010820 */
[-CC-:B------:R-:W-:Y:S01]  /*152b0*/  FFMA.FTZ R155, R15, R14.reuse, -R32.reuse ;  /* 0x0000000e0f9b7223 */ /* 0x180fe20000010820 */
[----:B-1----:R-:W-:Y:S01]  /*152c0*/  FADD.FTZ R30, R158, R5 ;  /* 0x000000059e1e7221 */ /* 0x002fe20000010000 */
[-CC-:B------:R-:W-:Y:S01]  /*152d0*/  FFMA.FTZ R20, R89, R14.reuse, -R32.reuse ;  /* 0x0000000e59147223 */ /* 0x180fe20000010820 */
[-CC-:B------:R-:W-:Y:S01]  /*152e0*/  FFMA.FTZ R149, R11, R14.reuse, -R32.reuse ;  /* 0x0000000e0b957223 */ /* 0x180fe20000010820 */
[-C--:B------:R-:W-:Y:S01]  /*152f0*/  FFMA.FTZ R24, R87, R14.reuse, -R32 ;  /* 0x0000000e57187223 */ /* 0x080fe20000010820 */
[----:B--2---:R-:W-:Y:S01]  /*15300*/  FADD.FTZ R5, R65, R30 ;  /* 0x0000001e41057221 */ /* 0x004fe20000010000 */
[----:B------:R-:W0:Y:S01]  /*15310*/  MUFU.EX2 R0, R0 ;  /* 0x0000000000007308 */ /* 0x000e220000000800 */
[-CC-:B------:R-:W-:Y:S01]  /*15320*/  FFMA.FTZ R151, R27, R14.reuse, -R32.reuse ;  /* 0x0000000e1b977223 */ /* 0x180fe20000010820 */
[-CC-:B------:R-:W-:Y:S01]  /*15330*/  FFMA.FTZ R26, R85, R14.reuse, -R32.reuse ;  /* 0x0000000e551a7223 */ /* 0x180fe20000010820 */
[----:B----4-:R-:W-:Y:S01]  /*15340*/  FADD.FTZ R30, R152, R5 ;  /* 0x00000005981e7221 */ /* 0x010fe20000010000 */
[-CC-:B------:R-:W-:Y:S01]  /*15350*/  FFMA.FTZ R145, R25, R14.reuse, -R32.reuse ;  /* 0x0000000e19917223 */ /* 0x180fe20000010820 */
[----:B------:R-:W1:Y:S01]  /*15360*/  @P5 LDC R11, c[0x0][0x44c] ;  /* 0x00011300ff0b5b82 */ /* 0x000e620000000800 */
[-C--:B------:R-:W-:Y:S01]  /*15370*/  FFMA.FTZ R28, R31, R14.reuse, -R32 ;  /* 0x0000000e1f1c7223 */ /* 0x080fe20000010820 */
[----:B------:R-:W-:Y:S01]  /*15380*/  FADD.FTZ R7, R67, R30 ;  /* 0x0000001e43077221 */ /* 0x000fe20000010000 */
[----:B------:R-:W2:Y:S01]  /*15390*/  MUFU.EX2 R159, R159 ;  /* 0x0000009f009f7308 */ /* 0x000ea20000000800 */
[-CC-:B------:R-:W-:Y:S01]  /*153a0*/  FFMA.FTZ R147, R81, R14.reuse, -R32.reuse ;  /* 0x0000000e51937223 */ /* 0x180fe20000010820 */
[-CC-:B------:R-:W-:Y:S01]  /*153b0*/  FFMA.FTZ R30, R35, R14.reuse, -R32.reuse ;  /* 0x0000000e231e7223 */ /* 0x180fe20000010820 */
[----:B------:R-:W-:Y:S01]  /*153c0*/  FADD.FTZ R36, R154, R7 ;  /* 0x000000079a247221 */ /* 0x000fe20000010000 */
[-CC-:B------:R-:W-:Y:S01]  /*153d0*/  FFMA.FTZ R141, R83, R14.reuse, -R32.reuse ;  /* 0x0000000e538d7223 */ /* 0x180fe20000010820 */
[-CC-:B------:R-:W-:Y:S01]  /*153e0*/  FFMA.FTZ R39, R39, R14.reuse, -R32.reuse ;  /* 0x0000000e27277223 */ /* 0x180fe20000010820 */
[-C--:B------:R-:W-:Y:S01]  /*153f0*/  FFMA.FTZ R43, R43, R14.reuse, -R32 ;  /* 0x0000000e2b2b7223 */ /* 0x080fe20000010820 */
[----:B------:R-:W-:Y:S01]  /*15400*/  FADD.FTZ R7, R63, R36 ;  /* 0x000000243f077221 */ /* 0x000fe20000010000 */
[----:B------:R-:W3:Y:S01]  /*15410*/  MUFU.EX2 R10, R10 ;  /* 0x0000000a000a7308 */ /* 0x000ee20000000800 */
[----:B0-----:R-:W-:Y:S01]  /*15420*/  FADD.FTZ R34, R157, R0 ;  /* 0x000000009d227221 */ /* 0x001fe20000010000 */
[-CC-:B------:R-:W-:Y:S01]  /*15430*/  FFMA.FTZ R97, R97, R14.reuse, -R32.reuse ;  /* 0x0000000e61617223 */ /* 0x180fe20000010820 */
[----:B------:R-:W-:Y:S01]  /*15440*/  FADD.FTZ R36, R148, R7 ;  /* 0x0000000794247221 */ /* 0x000fe20000010000 */
[-CC-:B------:R-:W-:Y:S01]  /*15450*/  FFMA.FTZ R69, R69, R14.reuse, -R32.reuse ;  /* 0x0000000e45457223 */ /* 0x180fe20000010820 */
[-CC-:B------:R-:W-:Y:S01]  /*15460*/  FFMA.FTZ R71, R71, R14.reuse, -R32.reuse ;  /* 0x0000000e47477223 */ /* 0x180fe20000010820 */
[-C--:B------:R-:W-:Y:S01]  /*15470*/  FFMA.FTZ R61, R61, R14.reuse, -R32 ;  /* 0x0000000e3d3d7223 */ /* 0x080fe20000010820 */
[----:B------:R-:W-:Y:S01]  /*15480*/  FADD.FTZ R7, R21, R36 ;  /* 0x0000002415077221 */ /* 0x000fe20000010000 */
[----:B------:R-:W0:Y:S01]  /*15490*/  MUFU.EX2 R153, R153 ;  /* 0x0000009900997308 */ /* 0x000e220000000800 */
[----:B--2---:R-:W-:Y:S01]  /*154a0*/  FADD.FTZ R5, R159, R34 ;  /* 0x000000229f057221 */ /* 0x004fe20000010000 */
[----:B------:R-:W-:Y:S01]  /*154b0*/  FFMA.FTZ R73, R73, R14, -R32 ;  /* 0x0000000e49497223 */ /* 0x000fe20000010820 */
[----:B------:R-:W-:Y:S01]  /*154c0*/  FADD.FTZ R38, R150, R7 ;  /* 0x0000000796267221 */ /* 0x000fe20000010000 */
[----:B------:R-:W-:Y:S01]  /*154d0*/  F2FP.F16.F32.PACK_AB R157, R0, R157 ;  /* 0x0000009d009d723e */ /* 0x000fe200000000ff */
[----:B-1----:R-:W-:Y:S01]  /*154e0*/  @P5 IMAD.HI.U32 R11, R188, R11, RZ ;  /* 0x0000000bbc0b5227 */ /* 0x002fe200078e00ff */
[----:B------:R-:W-:-:S03]  /*154f0*/  F2FP.F16.F32.PACK_AB R156, R79, R156 ;  /* 0x0000009c4f9c723e */ /* 0x000fc600000000ff */
[----:B------:R-:W-:Y:S01]  /*15500*/  FADD.FTZ R7, R49, R38 ;  /* 0x0000002631077221 */ /* 0x000fe20000010000 */
[----:B------:R-:W1:Y:S01]  /*15510*/  MUFU.EX2 R12, R12 ;  /* 0x0000000c000c7308 */ /* 0x000e620000000800 */
[----:B---3--:R-:W-:Y:S01]  /*15520*/  FADD.FTZ R34, R10, R5 ;  /* 0x000000050a227221 */ /* 0x008fe20000010000 */
[----:B------:R-:W-:Y:S01]  /*15530*/  @P5 SHF.R.U32.HI R40, RZ, R42, R11 ;  /* 0x0000002aff285219 */ /* 0x000fe2000001160b */
[----:B------:R-:W-:Y:S01]  /*15540*/  FADD.FTZ R38, R144, R7 ;  /* 0x0000000790267221 */ /* 0x000fe20000010000 */
[----:B------:R-:W-:Y:S02]  /*15550*/  ISETP.GE.AND P5, PT, R9, 0x1, PT ;  /* 0x000000010900780c */ /* 0x000fe40003fa6270 */
[----:B------:R-:W-:Y:S01]  /*15560*/  F2FP.F16.F32.PACK_AB R158, R65, R158 ;  /* 0x0000009e419e723e */ /* 0x000fe200000000ff */
[----:B------:R-:W-:Y:S01]  /*15570*/  FADD.FTZ R7, R45, R38 ;  /* 0x000000262d077221 */ /* 0x000fe20000010000 */
[----:B------:R-:W2:Y:S01]  /*15580*/  MUFU.EX2 R155, R155 ;  /* 0x0000009b009b7308 */ /* 0x000ea20000000800 */
[----:B0-----:R-:W-:Y:S01]  /*15590*/  FADD.FTZ R5, R153, R34 ;  /* 0x0000002299057221 */ /* 0x001fe20000010000 */
[----:B------:R-:W-:Y:S01]  /*155a0*/  IMAD.IADD R193, R193, 0x1, R40 ;  /* 0x00000001c1c17824 */ /* 0x000fe200078e0228 */
[----:B------:R-:W-:-:S02]  /*155b0*/  F2FP.F16.F32.PACK_AB R152, R67, R152 ;  /* 0x000000984398723e */ /* 0x000fc400000000ff */
[----:B------:R-:W-:Y:S01]  /*155c0*/  F2FP.F16.F32.PACK_AB R154, R63, R154 ;  /* 0x0000009a3f9a723e */ /* 0x000fe200000000ff */
[----:B------:R-:W-:Y:S01]  /*155d0*/  IMAD.IADD R8, R193, 0x1, R8 ;  /* 0x00000001c1087824 */ /* 0x000fe200078e0208 */
[----:B------:R-:W-:Y:S01]  /*155e0*/  F2FP.F16.F32.PACK_AB R148, R21, R148 ;  /* 0x000000941594723e */ /* 0x000fe200000000ff */
[----:B------:R-:W0:Y:S01]  /*155f0*/  MUFU.EX2 R20, R20 ;  /* 0x0000001400147308 */ /* 0x000e220000000800 */
[----:B-1----:R-:W-:Y:S01]  /*15600*/  FADD.FTZ R34, R12, R5 ;  /* 0x000000050c227221 */ /* 0x002fe20000010000 */
[----:B------:R-:W-:Y:S02]  /*15610*/  F2FP.F16.F32.PACK_AB R150, R49, R150 ;  /* 0x000000963196723e */ /* 0x000fe400000000ff */
[----:B------:R-:W-:Y:S02]  /*15620*/  F2FP.F16.F32.PACK_AB R144, R45, R144 ;  /* 0x000000902d90723e */ /* 0x000fe400000000ff */
[----:B------:R-:W-:Y:S02]  /*15630*/  F2FP.F16.F32.PACK_AB R159, R10, R159 ;  /* 0x0000009f0a9f723e */ /* 0x000fe400000000ff */
[----:B------:R-:W1:Y:S01]  /*15640*/  MUFU.EX2 R149, R149 ;  /* 0x0000009500957308 */ /* 0x000e620000000800 */
[----:B--2---:R-:W-:Y:S01]  /*15650*/  FADD.FTZ R5, R155, R34 ;  /* 0x000000229b057221 */ /* 0x004fe20000010000 */
[----:B------:R-:W-:-:S06]  /*15660*/  F2FP.F16.F32.PACK_AB R153, R12, R153 ;  /* 0x000000990c99723e */ /* 0x000fcc00000000ff */
        /* <DEDUP_REMOVED lines=12> */
[----:B------:R-:W-:-:S06]  /*15730*/  F2FP.F16.F32.PACK_AB R151, R26, R151 ;  /* 0x000000971a97723e */ /* 0x000fcc00000000ff */
[----:B------:R-:W1:Y:S01]  /*15740*/  MUFU.EX2 R33, R33 ;  /* 0x0000002100217308 */ /* 0x000e620000000800 */
[----:B--2---:R-:W-:-:S07]  /*15750*/  FADD.FTZ R38, R146, R7 ;  /* 0x0000000792267221 */ /* 0x004fce0000010000 */
[----:B------:R-:W2:Y:S01]  /*15760*/  MUFU.EX2 R28, R28 ;  /* 0x0000001c001c7308 */ /* 0x000ea20000000800 */
[----:B0-----:R-:W-:-:S07]  /*15770*/  FADD.FTZ R5, R145, R36 ;  /* 0x0000002491057221 */ /* 0x001fce0000010000 */
[----:B------:R-:W0:Y:S01]  /*15780*/  MUFU.EX2 R140, R140 ;  /* 0x0000008c008c7308 */ /* 0x000e220000000800 */
[C---:B-1----:R-:W-:Y:S01]  /*15790*/  FADD.FTZ R7, R33.reuse, R38 ;  /* 0x0000002621077221 */ /* 0x042fe20000010000 */
[----:B------:R-:W-:-:S06]  /*157a0*/  F2FP.F16.F32.PACK_AB R146, R33, R146 ;  /* 0x000000922192723e */ /* 0x000fcc00000000ff */
        /* <DEDUP_REMOVED lines=16> */
[----:B--2---:R-:W-:-:S07]  /*158b0*/  FADD.FTZ R5, R141, R38 ;  /* 0x000000268d057221 */ /* 0x004fce0000010000 */
[----:B------:R-:W2:Y:S01]  /*158c0*/  MUFU.EX2 R136, R136 ;  /* 0x0000008800887308 */ /* 0x000ea20000000800 */
[C---:B0-----:R-:W-:Y:S01]  /*158d0*/  FADD.FTZ R7, R47.reuse, R40 ;  /* 0x000000282f077221 */ /* 0x041fe20000010000 */
[----:B------:R-:W-:-:S06]  /*158e0*/  F2FP.F16.F32.PACK_AB R142, R47, R142 ;  /* 0x0000008e2f8e723e */ /* 0x000fcc00000000ff */
        /* <DEDUP_REMOVED lines=21> */
[----:B0-----:R-:W-:-:S04]  /*15a40*/  FADD.FTZ R7, R61, R0 ;  /* 0x000000003d077221 */ /* 0x001fc80000010000 */
[C---:B-1----:R-:W-:Y:S01]  /*15a50*/  FADD.FTZ R0, R38.reuse, R7 ;  /* 0x0000000726007221 */ /* 0x042fe20000010000 */
[----:B------:R-:W-:Y:S01]  /*15a60*/  F2FP.F16.F32.PACK_AB R139, R38, R61 ;  /* 0x0000003d268b723e */ /* 0x000fe200000000ff */
[----:B------:R-:W-:Y:S02]  /*15a70*/  VIADD R7, R72, 0xfffffffe ;  /* 0xfffffffe48077836 */ /* 0x000fe40000000000 */
[C---:B--2---:R-:W-:Y:S01]  /*15a80*/  FADD.FTZ R5, R13.reuse, R42 ;  /* 0x0000002a0d057221 */ /* 0x044fe20000010000 */
[----:B------:R-:W-:Y:S01]  /*15a90*/  F2FP.F16.F32.PACK_AB R138, R13, R138 ;  /* 0x0000008a0d8a723e */ /* 0x000fe200000000ff */
[----:B------:R-:W-:Y:S06]  /*15aa0*/  @!P5 BRA `(.L_x_1755) ;  /* 0x000000000048d947 */ /* 0x000fec0003800000 */
[C---:B------:R-:W-:Y:S01]  /*15ab0*/  ISETP.GT.AND P1, PT, R193.reuse, RZ, PT ;  /* 0x000000ffc100720c */ /* 0x040fe20003f24270 */
[----:B------:R-:W-:Y:S01]  /*15ac0*/  BSSY B0, `(.L_x_1756) ;  /* 0x000000e000007945 */ /* 0x000fe20003800000 */
[----:B------:R-:W-:-:S11]  /*15ad0*/  IADD3 R12, R193, -0x1, RZ ;  /* 0xffffffffc10c7810 */ /* 0x000fd60007ffe0ff */
        /* <DEDUP_REMOVED lines=8> */
.L_x_1757:
[----:B------:R-:W-:-:S13]  /*15b60*/  ISETP.NE.AND P1, PT, R9, 0x1, PT ;  /* 0x000000010900780c */ /* 0x000fda0003f25270 */
[----:B------:R-:W0:Y:S02]  /*15b70*/  @P1 LDC.64 R10, c[0x0][0x9e8] ;  /* 0x00027a00ff0a1b82 */ /* 0x000e240000000a00 */
[----:B0-----:R-:W-:-:S05]  /*15b80*/  @P1 IMAD.HI.U32 R10, R12, R10, RZ ;  /* 0x0000000a0c0a1227 */ /* 0x001fca00078e00ff */
[----:B------:R-:W-:-:S07]  /*15b90*/  @P1 SHF.R.U32.HI R12, RZ, R11, R10 ;  /* 0x0000000bff0c1219 */ /* 0x000fce000001160a */
.L_x_1758:
[----:B------:R-:W-:Y:S05]  /*15ba0*/  BSYNC B0 ;  /* 0x0000000000007941 */ /* 0x000fea0003800000 */
.L_x_1756:
[----:B------:R-:W-:-:S05]  /*15bb0*/  IMAD R9, R12, R9, R9 ;  /* 0x000000090c097224 */ /* 0x000fca00078e0209 */
[----:B------:R-:W-:-:S07]  /*15bc0*/  VIMNMX R8, R8, R9, PT ;  /* 0x0000000908087248 */ /* 0x000fce0003fe0100 */
.L_x_1755:
[----:B------:R-:W-:Y:S01]  /*15bd0*/  IMAD.HI R8, R8, 0x2aaaaaab, RZ ;  /* 0x2aaaaaab08087827 */ /* 0x000fe200078e02ff */
[----:B------:R-:W-:Y:S01]  /*15be0*/  ULDC UR47, c[0x0][0x9e4] ;  /* 0x00027900002f7ab9 */ /* 0x000fe20000000800 */
[----:B------:R-:W-:Y:S01]  /*15bf0*/  ULDC UR46, c[0x0][0x9e4] ;  /* 0x00027900002e7ab9 */ /* 0x000fe20000000800 */
[----:B------:R-:W-:Y:S01]  /*15c00*/  ULDC UR39, c[0x0][0x9d8] ;  /* 0x0002760000277ab9 */ /* 0x000fe20000000800 */
[----:B------:R-:W-:Y:S01]  /*15c10*/  ULDC UR43, c[0x0][0x9d8] ;  /* 0x00027600002b7ab9 */ /* 0x000fe20000000800 */
[----:B------:R-:W-:Y:S01]  /*15c20*/  SHF.R.U32.HI R9, RZ, 0x1f, R8 ;  /* 0x0000001fff097819 */ /* 0x000fe20000011608 */
[----:B------:R-:W-:Y:S01]  /*15c30*/  ULDC UR42, c[0x0][0x9d8] ;  /* 0x00027600002a7ab9 */ /* 0x000fe20000000800 */
[----:B------:R-:W-:Y:S01]  /*15c40*/  ULDC UR50, c[0x0][0x988] ;  /* 0x0002620000327ab9 */ /* 0x000fe20000000800 */
[----:B------:R-:W-:Y:S01]  /*15c50*/  ULDC UR54, c[0x0][0x988] ;  /* 0x0002620000367ab9 */ /* 0x000fe20000000800 */
[----:B------:R-:W-:Y:S01]  /*15c60*/  LEA.HI.SX32 R8, R8, R9, 0x1c ;  /* 0x0000000908087211 */ /* 0x000fe200078fe2ff */
[----:B------:R-:W-:Y:S01]  /*15c70*/  ULDC UR51, c[0x0][0x988] ;  /* 0x0002620000337ab9 */ /* 0x000fe20000000800 */
[----:B------:R-:W-:Y:S01]  /*15c80*/  ULDC UR58, c[0x0][0x9e0] ;  /* 0x00027800003a7ab9 */ /* 0x000fe20000000800 */
[----:B------:R-:W-:Y:S01]  /*15c90*/  ULDC UR55, c[0x0][0x9e0] ;  /* 0x0002780000377ab9 */ /* 0x000fe20000000800 */
[----:B------:R-:W-:Y:S01]  /*15ca0*/  VIMNMX R8, R201, R8, !PT ;  /* 0x00000008c9087248 */ /* 0x000fe20007fe0100 */
[----:B------:R-:W-:Y:S01]  /*15cb0*/  BSSY B1, `(.L_x_1759) ;  /* 0x00003c3000017945 */ /* 0x000fe20003800000 */
[----:B------:R-:W-:Y:S01]  /*15cc0*/  IMAD.MOV.U32 R9, RZ, RZ, 0x3f800000 ;  /* 0x3f800000ff097424 */ /* 0x000fe200078e00ff */
[----:B------:R-:W-:-:S02]  /*15cd0*/  CS2R R86, SRZ ;  /* 0x0000000000567805 */ /* 0x000fc4000001ff00 */
[----:B------:R-:W-:Y:S01]  /*15ce0*/  ISETP.GE.AND P1, PT, R7, R8, PT ;  /* 0x000000080700720c */ /* 0x000fe20003f26270 */
[----:B------:R-:W-:Y:S01]  /*15cf0*/  IMAD.MOV.U32 R94, RZ, RZ, 0x3f800000 ;  /* 0x3f800000ff5e7424 */ /* 0x000fe200078e00ff */
        /* <DEDUP_REMOVED lines=31> */
[----:B------:R-:W-:Y:S06]  /*15ef0*/  @!P1 BRA `(.L_x_1760) ;  /* 0x0000003800789947 */ /* 0x000fec0003800000 */
[----:B------:R-:W-:Y:S01]  /*15f00*/  BSSY B0, `(.L_x_1761) ;  /* 0x0000399000007945 */ /* 0x000fe20003800000 */
[----:B------:R-:W-:Y:S01]  /*15f10*/  IMAD.MOV.U32 R9, RZ, RZ, 0x3f800000 ;  /* 0x3f800000ff097424 */ /* 0x000fe200078e00ff */
[----:B------:R-:W-:-:S07]  /*15f20*/  MOV R87, RZ ;  /* 0x000000ff00577202 */ /* 0x000fce0000000f00 */
.L_x_1782:
[----:B------:R-:W-:-:S05]  /*15f30*/  VIADD R12, R23, 0x1 ;  /* 0x00000001170c7836 */ /* 0x000fca0000000000 */
[----:B------:R-:W-:-:S04]  /*15f40*/  ISETP.NE.AND P1, PT, R12, 0x2, PT ;  /* 0x000000020c00780c */ /* 0x000fc80003f25270 */
[----:B------:R-:W-:Y:S02]  /*15f50*/  SEL R13, RZ, 0x1, P1 ;  /* 0x00000001ff0d7807 */ /* 0x000fe40000800000 */
[----:B------:R-:W-:Y:S02]  /*15f60*/  SEL R12, R12, RZ, P1 ;  /* 0x000000ff0c0c7207 */ /* 0x000fe40000800000 */
[----:B------:R-:W-:Y:S01]  /*15f70*/  LOP3.LUT R13, R164, R13, RZ, 0x3c, !PT ;  /* 0x0000000da40d7212 */ /* 0x000fe200078e3cff */
[----:B------:R-:W-:Y:S06]  /*15f80*/  @!P0 BRA `(.L_x_1762) ;  /* 0x0000000000048947 */ /* 0x000fec0003800000 */
[----:B------:R-:W-:Y:S01]  /*15f90*/  BPT.TRAP 0x1 ;  /* 0x000000040000795c */ /* 0x000fe20000300000 */
.L_x_1762:
[----:B------:R-:W-:Y:S01]  /*15fa0*/  IMAD R20, R12, 0x8, R2 ;  /* 0x000000080c147824 */ /* 0x000fe200078e0202 */
[----:B------:R-:W-:-:S04]  /*15fb0*/  SHF.L.U32 R11, R13, 0x1f, RZ ;  /* 0x0000001f0d0b7819 */ /* 0x000fc800000006ff */
[----:B------:R0:W1:Y:S01]  /*15fc0*/  SYNCS.PHASECHK.TRANS64.TRYWAIT P1, [R20+URZ+0x2a830], R11 ;  /* 0x02a8300b140075a7 */ /* 0x000062000802017f */
[----:B------:R-:W-:Y:S05]  /*15fd0*/  @!P0 BRA `(.L_x_1763) ;  /* 0x0000000000048947 */ /* 0x000fea0003800000 */
[----:B------:R-:W-:Y:S01]  /*15fe0*/  BPT.TRAP 0x1 ;  /* 0x000000040000795c */ /* 0x000fe20000300000 */
.L_x_1763:
[----:B------:R-:W-:Y:S01]  /*15ff0*/  IMAD R95, R12, 0x900, R6 ;  /* 0x000009000c5f7824 */ /* 0x000fe200078e0206 */
[----:B------:R-:W-:Y:S03]  /*16000*/  BSSY B2, `(.L_x_1764) ;  /* 0x0000006000027945 */ /* 0x000fe60003800000 */
[C---:B------:R-:W-:Y:S02]  /*16010*/  VIADD R90, R95.reuse, 0x2 ;  /* 0x000000025f5a7836 */ /* 0x040fe40000000000 */
[----:B------:R-:W-:Y:S01]  /*16020*/  VIADD R92, R95, 0x4 ;  /* 0x000000045f5c7836 */ /* 0x000fe20000000000 */
[----:B-1----:R-:W-:Y:S06]  /*16030*/  @P1 BRA `(.L_x_1765) ;  /* 0x0000000000081947 */ /* 0x002fec0003800000 */
[----:B------:R-:W1:Y:S02]  /*16040*/  SYNCS.PHASECHK.TRANS64.TRYWAIT P1, [R20+URZ+0x2a830], R11 ;  /* 0x02a8300b140075a7 */ /* 0x000e64000802017f */
[----:B-1----:R-:W-:Y:S05]  /*16050*/  @!P1 BRA `(.L_x_1766) ;  /* 0x0000016800789947 */ /* 0x002fea0003800000 */
.L_x_1765:
[----:B------:R-:W-:Y:S05]  /*16060*/  BSYNC B2 ;  /* 0x0000000000027941 */ /* 0x000fea0003800000 */
.L_x_1764:
[----:B------:R-:W2:Y:S01]  /*16070*/  LDL.64 R96, [R1+0x28] ;  /* 0x0000280001607983 */ /* 0x000ea20000100a00 */
[----:B------:R-:W-:Y:S01]  /*16080*/  MOV R88, R95 ;  /* 0x0000005f00587202 */ /* 0x000fe20000000f00 */
[----:B------:R-:W-:Y:S01]  /*16090*/  IMAD.MOV.U32 R89, RZ, RZ, 0x40000040 ;  /* 0x40000040ff597424 */ /* 0x000fe200078e00ff */
[----:B------:R-:W-:Y:S01]  /*160a0*/  MOV R197, UR50 ;  /* 0x0000003200c57c02 */ /* 0x000fe20008000f00 */
[----:B------:R-:W-:Y:S01]  /*160b0*/  IMAD.MOV.U32 R91, RZ, RZ, 0x40000040 ;  /* 0x40000040ff5b7424 */ /* 0x000fe200078e00ff */
[----:B------:R-:W-:Y:S01]  /*160c0*/  R2UR UR50, R88 ;  /* 0x00000000583272ca */ /* 0x000fe200000e0000 */
[----:B------:R-:W-:Y:S01]  /*160d0*/  VIADD R88, R95, 0x6 ;  /* 0x000000065f587836 */ /* 0x000fe20000000000 */
[----:B------:R-:W-:Y:S01]  /*160e0*/  MOV R193, UR46 ;  /* 0x0000002e00c17c02 */ /* 0x000fe20008000f00 */
[-C--:B------:R-:W-:Y:S01]  /*160f0*/  FMUL.FTZ R24, R24, R94.reuse ;  /* 0x0000005e18187220 */ /* 0x080fe20000410000 */
[----:B01----:R-:W-:Y:S01]  /*16100*/  MOV R11, UR38 ;  /* 0x00000026000b7c02 */ /* 0x003fe20008000f00 */
[-C--:B------:R-:W-:Y:S01]  /*16110*/  FMUL.FTZ R25, R25, R94.reuse ;  /* 0x0000005e19197220 */ /* 0x080fe20000410000 */
[----:B------:R-:W-:Y:S01]  /*16120*/  R2UR UR46, R90 ;  /* 0x000000005a2e72ca */ /* 0x000fe200000e0000 */
[C---:B------:R-:W-:Y:S01]  /*16130*/  VIADD R90, R95.reuse, 0x300 ;  /* 0x000003005f5a7836 */ /* 0x040fe20000000000 */
[----:B------:R-:W-:Y:S01]  /*16140*/  R2UR UR38, R88 ;  /* 0x00000000582672ca */ /* 0x000fe200000e0000 */
[C---:B------:R-:W-:Y:S01]  /*16150*/  VIADD R88, R95.reuse, 0x302 ;  /* 0x000003025f587836 */ /* 0x040fe20000000000 */
[----:B------:R-:W-:Y:S01]  /*16160*/  MOV R189, UR42 ;  /* 0x0000002a00bd7c02 */ /* 0x000fe20008000f00 */
[-C--:B------:R-:W-:Y:S01]  /*16170*/  FMUL.FTZ R28, R28, R94.reuse ;  /* 0x0000005e1c1c7220 */ /* 0x080fe20000410000 */
[----:B------:R-:W-:Y:S01]  /*16180*/  R2UR UR42, R92 ;  /* 0x000000005c2a72ca */ /* 0x000fe200000e0000 */
[C---:B------:R-:W-:Y:S01]  /*16190*/  VIADD R92, R95.reuse, 0x304 ;  /* 0x000003045f5c7836 */ /* 0x040fe20000000000 */
[----:B------:R-:W-:Y:S01]  /*161a0*/  R2UR UR34, R90 ;  /* 0x000000005a2272ca */ /* 0x000fe200000e0000 */
[C---:B------:R-:W-:Y:S01]  /*161b0*/  VIADD R90, R95.reuse, 0x306 ;  /* 0x000003065f5a7836 */ /* 0x040fe20000000000 */
[----:B------:R-:W-:Y:S01]  /*161c0*/  R2UR UR30, R88 ;  /* 0x00000000581e72ca */ /* 0x000fe200000e0000 */
[----:B------:R-:W-:Y:S01]  /*161d0*/  VIADD R88, R95, 0x600 ;  /* 0x000006005f587836 */ /* 0x000fe20000000000 */
[----:B------:R-:W-:Y:S01]  /*161e0*/  MOV R196, UR51 ;  /* 0x0000003300c47c02 */ /* 0x000fe20008000f00 */
        /* <DEDUP_REMOVED lines=8> */
[C---:B------:R-:W-:Y:S01]  /*16270*/  VIADD R92, R95.reuse, 0x606 ;  /* 0x000006065f5c7836 */ /* 0x040fe20000000000 */
[----:B------:R-:W-:Y:S01]  /*16280*/  R2UR UR22, R90 ;  /* 0x000000005a1672ca */ /* 0x000fe200000e0000 */
[----:B------:R-:W-:Y:S01]  /*16290*/  VIADD R90, R95, 0x604 ;  /* 0x000006045f5a7836 */ /* 0x000fe20000000000 */
[----:B------:R-:W-:Y:S01]  /*162a0*/  R2UR UR18, R88 ;  /* 0x00000000581272ca */ /* 0x000fe200000e0000 */
[-C--:B------:R-:W-:Y:S01]  /*162b0*/  FMUL.FTZ R37, R37, R94.reuse ;  /* 0x0000005e25257220 */ /* 0x080fe20000410000 */
        /* <DEDUP_REMOVED lines=85> */
[----:B------:R-:W-:Y:S02]  /*16810*/  R2UR UR51, R196 ;  /* 0x00000000c43372ca */ /* 0x000fe400000e0000 */
[----:B------:R-:W-:Y:S02]  /*16820*/  R2UR UR50, R197 ;  /* 0x00000000c53272ca */ /* 0x000fe400000e0000 */
[----:B------:R-:W2:Y:S01]  /*16830*/  LDL.64 R196, [R1+0x20] ;  /* 0x0000200001c47983 */ /* 0x000ea20000100a00 */
[----:B------:R-:W-:Y:S02]  /*16840*/  WARPGROUP.DEPBAR.LE gsb0, 0x0 ;  /* 0x00008000000079c5 */ /* 0x000fe40000010000 */
[----:B------:R-:W-:Y:S01]  /*16850*/  WARPGROUP.ARRIVE ;  /* 0x00000000000079c5 */ /* 0x000fe20000000000 */
[----:B--2---:R-:W-:Y:S02]  /*16860*/  R2UR UR44, R196 ;  /* 0x00000000c42c72ca */ /* 0x004fe400000e0000 */
[----:B------:R-:W-:-:S02]  /*16870*/  R2UR UR45, R197 ;  /* 0x00000000c52d72ca */ /* 0x000fc400000e0000 */
[----:B------:R-:W-:Y:S01]  /*16880*/  R2UR UR49, R198 ;  /* 0x00000000c63172ca */ /* 0x000fe200000e0000 */
[----:B------:R-:W2:Y:S10]  /*16890*/  LDL.64 R196, [R1] ;  /* 0x0000000001c47983 */ /* 0x000eb40000100a00 */
[----:B------:R-:W-:Y:S01]  /*168a0*/  HGMMA.64x96x16.F32 R88, gdesc[UR44], R88, gsb0 ;  /* 0x016000002c5879f0 */ /* 0x000fe20008000858 */
[----:B------:R-:W-:-:S02]  /*168b0*/  R2UR UR45, R194 ;  /* 0x00000000c22d72ca */ /* 0x000fc400000e0000 */
[----:B------:R-:W-:Y:S02]  /*168c0*/  R2UR UR44, R195 ;  /* 0x00000000c32c72ca */ /* 0x000fe400000e0000 */
[----:B------:R-:W3:Y:S01]  /*168d0*/  LDL.64 R194, [R1+0x18] ;  /* 0x0000180001c27983 */ /* 0x000ee20000100a00 */
[----:B------:R-:W-:Y:S02]  /*168e0*/  R2UR UR47, R192 ;  /* 0x00000000c02f72ca */ /* 0x000fe400000e0000 */
[----:B------:R-:W-:Y:S02]  /*168f0*/  R2UR UR46, R193 ;  /* 0x00000000c12e72ca */ /* 0x000fe400000e0000 */
[----:B------:R-:W4:Y:S01]  /*16900*/  LDL.64 R192, [R1+0x10] ;  /* 0x0000100001c07983 */ /* 0x000f220000100a00 */
[----:B------:R-:W-:-:S03]  /*16910*/  R2UR UR48, R199 ;  /* 0x00000000c73072ca */ /* 0x000fc600000e0000 */
[----:B------:R-:W5:Y:S01]  /*16920*/  LDL.64 R198, [R1+0x8] ;  /* 0x0000080001c67983 */ /* 0x000f620000100a00 */
[----:B------:R-:W-:Y:S02]  /*16930*/  WARPGROUP.DEPBAR.LE gsb0, 0x0 ;  /* 0x00008000000079c5 */ /* 0x000fe40000010000 */
[----:B------:R-:W-:Y:S01]  /*16940*/  WARPGROUP.ARRIVE ;  /* 0x00000000000079c5 */ /* 0x000fe20000000000 */
[----:B---3--:R-:W-:Y:S02]  /*16950*/  R2UR UR40, R194 ;  /* 0x00000000c22872ca */ /* 0x008fe400000e0000 */
[----:B------:R-:W-:-:S13]  /*16960*/  R2UR UR41, R195 ;  /* 0x00000000c32972ca */ /* 0x000fda00000e0000 */
[----:B------:R-:W-:Y:S01]  /*16970*/  HGMMA.64x96x16.F32 R88, gdesc[UR40], R88, gsb0 ;  /* 0x01600000285879f0 */ /* 0x000fe20008000858 */
[----:B----4-:R-:W-:Y:S02]  /*16980*/  R2UR UR36, R192 ;  /* 0x00000000c02472ca */ /* 0x010fe400000e0000 */
[----:B------:R-:W-:Y:S02]  /*16990*/  R2UR UR37, R193 ;  /* 0x00000000c12572ca */ /* 0x000fe400000e0000 */
[----:B-----5:R-:W-:Y:S02]  /*169a0*/  R2UR UR32, R198 ;  /* 0x00000000c62072ca */ /* 0x020fe400000e0000 */
[----:B------:R-:W-:Y:S01]  /*169b0*/  R2UR UR33, R199 ;  /* 0x00000000c72172ca */ /* 0x000fe200000e0000 */
[----:B------:R-:W-:Y:S02]  /*169c0*/  WARPGROUP.DEPBAR.LE gsb0, 0x0 ;  /* 0x00008000000079c5 */ /* 0x000fe40000010000 */
[----:B------:R-:W-:-:S06]  /*169d0*/  WARPGROUP.ARRIVE ;  /* 0x00000000000079c5 */ /* 0x000fcc0000000000 */
        /* <DEDUP_REMOVED lines=47> */
[----:B------:R-:W-:Y:S02]  /*16cd0*/  WARPGROUP.DEPBAR.LE gsb0, 0x0 ;  /* 0x00008000000079c5 */ /* 0x000fe40000010000 */
[----:B------:R-:W-:-:S12]  /*16ce0*/  @!P0 BRA `(.L_x_1767) ;  /* 0x0000000000048947 */ /* 0x000fd80003800000 */
[----:B------:R-:W-:Y:S01]  /*16cf0*/  BPT.TRAP 0x1 ;  /* 0x000000040000795c */ /* 0x000fe20000300000 */
.L_x_1767:
[----:B------:R-:W-:Y:S01]  /*16d00*/  SHF.L.U32 R9, R164, 0x1f, RZ ;  /* 0x0000001fa4097819 */ /* 0x000fe200000006ff */
[----:B------:R-:W-:-:S04]  /*16d10*/  IMAD R21, R23, 0x8, R2 ;  /* 0x0000000817157824 */ /* 0x000fc800078e0202 */
[----:B------:R0:W1:Y:S01]  /*16d20*/  SYNCS.PHASECHK.TRANS64.TRYWAIT P1, [R21+URZ+0x2a850], R9 ;  /* 0x02a85009150075a7 */ /* 0x000062000802017f */
[----:B------:R-:W-:Y:S05]  /*16d30*/  @!P0 BRA `(.L_x_1768) ;  /* 0x0000000000048947 */ /* 0x000fea0003800000 */
[----:B------:R-:W-:Y:S01]  /*16d40*/  BPT.TRAP 0x1 ;  /* 0x000000040000795c */ /* 0x000fe20000300000 */
.L_x_1768:
[----:B------:R-:W-:Y:S04]  /*16d50*/  BSSY B2, `(.L_x_1769) ;  /* 0x0000004000027945 */ /* 0x000fe80003800000 */
[----:B-1----:R-:W-:Y:S05]  /*16d60*/  @P1 BRA `(.L_x_1770) ;  /* 0x0000000000081947 */ /* 0x002fea0003800000 */
[----:B------:R-:W1:Y:S02]  /*16d70*/  SYNCS.PHASECHK.TRANS64.TRYWAIT P1, [R21+URZ+0x2a850], R9 ;  /* 0x02a85009150075a7 */ /* 0x000e64000802017f */
[----:B-1----:R-:W-:Y:S05]  /*16d80*/  @!P1 BRA `(.L_x_1771) ;  /* 0x0000015c00409947 */ /* 0x002fea0003800000 */
.L_x_1770:
[----:B------:R-:W-:Y:S05]  /*16d90*/  BSYNC B2 ;  /* 0x0000000000027941 */ /* 0x000fea0003800000 */
.L_x_1769:
[----:B01----:R-:W-:Y:S01]  /*16da0*/  VIADD R9, R2, 0x400 ;  /* 0x0000040002097836 */ /* 0x003fe20000000000 */
[----:B------:R-:W-:Y:S01]  /*16db0*/  MOV R11, 0x40000040 ;  /* 0x40000040000b7802 */ /* 0x000fe20000000f00 */
[----:B------:R-:W-:Y:S01]  /*16dc0*/  WARPGROUP.ARRIVE ;  /* 0x00000000000079c5 */ /* 0x000fe20000000000 */
[----:B------:R-:W-:Y:S02]  /*16dd0*/  IMAD.MOV.U32 R15, RZ, RZ, 0x40000040 ;  /* 0x40000040ff0f7424 */ /* 0x000fe400078e00ff */
[----:B------:R-:W-:Y:S02]  /*16de0*/  SHF.R.U32.HI R9, RZ, 0x4, R9 ;  /* 0x00000004ff097819 */ /* 0x000fe40000011609 */
[----:B------:R-:W-:Y:S02]  /*16df0*/  R2UR UR7, R11 ;  /* 0x000000000b0772ca */ /* 0x000fe400000e0000 */
[----:B------:R-:W-:Y:S02]  /*16e00*/  LOP3.LUT R9, R9, 0x3fff, RZ, 0xc0, !PT ;  /* 0x00003fff09097812 */ /* 0x000fe400078ec0ff */
[----:B------:R-:W-:-:S02]  /*16e10*/  MOV R11, 0x40000040 ;  /* 0x40000040000b7802 */ /* 0x000fc40000000f00 */
[----:B------:R-:W-:-:S05]  /*16e20*/  LOP3.LUT R9, R9, 0x3000000, RZ, 0xfc, !PT ;  /* 0x0300000009097812 */ /* 0x000fca00078efcff */
[----:B------:R-:W-:-:S04]  /*16e30*/  IMAD R10, R23, 0x600, R9 ;  /* 0x00000600170a7824 */ /* 0x000fc800078e0209 */
[C---:B------:R-:W-:Y:S01]  /*16e40*/  VIADD R14, R10.reuse, 0x80 ;  /* 0x000000800a0e7836 */ /* 0x040fe20000000000 */
[----:B------:R-:W-:-:S13]  /*16e50*/  R2UR UR6, R10 ;  /* 0x000000000a0672ca */ /* 0x000fda00000e0000 */
        /* <DEDUP_REMOVED lines=16> */
[C---:B------:R-:W-:Y:S01]  /*16f60*/  VIADD R14, R10.reuse, 0x200 ;  /* 0x000002000a0e7836 */ /* 0x040fe20000000000 */
[----:B------:R-:W-:Y:S01]  /*16f70*/  R2UR UR7, R15 ;  /* 0x000000000f0772ca */ /* 0x000fe200000e0000 */
[----:B------:R-:W-:Y:S02]  /*16f80*/  IMAD.MOV.U32 R15, RZ, RZ, 0x40000040 ;  /* 0x40000040ff0f7424 */ /* 0x000fe400078e00ff */
        /* <DEDUP_REMOVED lines=17> */
.L_x_1772:
[----:B------:R-:W-:Y:S01]  /*170a0*/  ISETP.NE.AND P2, PT, R224, 0x1, PT ;  /* 0x00000001e000780c */ /* 0x000fe20003f45270 */
        /* <DEDUP_REMOVED lines=11> */
[----:B------:R-:W-:Y:S01]  /*17160*/  IMAD.IADD R131, R202, 0x1, R188 ;  /* 0x00000001ca837824 */ /* 0x000fe200078e02bc */
        /* <DEDUP_REMOVED lines=36> */
[----:B------:R-:W-:Y:S01]  /*173b0*/  FMUL.FTZ R121, R127, UR43 ;  /* 0x0000002b7f797c20 */ /* 0x000fe20008410000 */
[----:B------:R-:W0:Y:S01]  /*173c0*/  SHFL.IDX PT, R138, R131, RZ, 0x1c1f ;  /* 0x001c1fff838a7589 */ /* 0x000e2200000e0000 */
[----:B------:R-:W-:Y:S01]  /*173d0*/  FMUL.FTZ R126, R128, UR43 ;  /* 0x0000002b807e7c20 */ /* 0x000fe20008410000 */
[----:B------:R-:W-:-:S02]  /*173e0*/  VIADD R11, R20, 0x2a840 ;  /* 0x0002a840140b7836 */ /* 0x000fc40000000000 */
[----:B------:R-:W-:Y:S01]  /*173f0*/  FMUL.FTZ R127, R129, UR43 ;  /* 0x0000002b817f7c20 */ /* 0x000fe20008410000 */
[----:B------:R-:W-:Y:S02]  /*17400*/  IMAD R133, R7, -0x60, RZ ;  /* 0xffffffa007857824 */ /* 0x000fe400078e02ff */
[----:B------:R-:W-:Y:S01]  /*17410*/  FMUL.FTZ R20, R134, UR43 ;  /* 0x0000002b86147c20 */ /* 0x000fe20008410000 */
[----:B------:R-:W-:Y:S01]  /*17420*/  FMUL.FTZ R128, R135, UR43 ;  /* 0x0000002b87807c20 */ /* 0x000fe20008410000 */
[----:B------:R-:W-:Y:S01]  /*17430*/  LOP3.LUT P1, RZ, R16, 0x80000, RZ, 0xc0, !PT ;  /* 0x0008000010ff7812 */ /* 0x000fe2000782c0ff */
[----:B------:R-:W1:Y:S01]  /*17440*/  MUFU.TANH R15, R15 ;  /* 0x0000000f000f7308 */ /* 0x000e620000002400 */
[----:B------:R-:W-:Y:S02]  /*17450*/  IADD3 R136, -R182, 0x1, R133 ;  /* 0x00000001b6887810 */ /* 0x000fe40007ffe185 */
[----:B------:R-:W-:Y:S02]  /*17460*/  PRMT R10, R172, 0x654, R11 ;  /* 0x00000654ac0a7816 */ /* 0x000fe4000000000b */
[----:B------:R-:W-:-:S02]  /*17470*/  IADD3 R136, -R165, R136, R166 ;  /* 0x00000088a5887210 */ /* 0x000fc40007ffe1a6 */
[----:B------:R2:W-:Y:S01]  /*17480*/  SYNCS.ARRIVE.TRANS64.RED.A1T0 RZ, [R10+URZ], RZ ;  /* 0x000000ff0aff79a7 */ /* 0x0005e2000810043f */
[----:B------:R-:W3:Y:S01]  /*17490*/  MUFU.TANH R23, R23 ;  /* 0x0000001700177308 */ /* 0x000ee20000002400 */
[----:B------:R-:W-:Y:S01]  /*174a0*/  IADD3 R129, -R182, R133, RZ ;  /* 0x00000085b6817210 */ /* 0x000fe20007ffe1ff */
[C---:B------:R-:W-:Y:S02]  /*174b0*/  VIADD R137, R136.reuse, UR58 ;  /* 0x0000003a88897c36 */ /* 0x040fe40008000000 */
[----:B------:R-:W-:-:S04]  /*174c0*/  VIADD R136, R136, UR38 ;  /* 0x0000002688887c36 */ /* 0x000fc80008000000 */
[----:B------:R-:W4:Y:S01]  /*174d0*/  MUFU.TANH R9, R9 ;  /* 0x0000000900097308 */ /* 0x000f220000002400 */
[--C-:B0-----:R-:W-:Y:S02]  /*174e0*/  IMAD.IADD R135, R137, 0x1, R138.reuse ;  /* 0x0000000189877824 */ /* 0x101fe400078e028a */
        /* <DEDUP_REMOVED lines=59> */
.L_x_1775:
[----:B------:R-:W-:-:S05]  /*178a0*/  IMAD.U32 R139, RZ, RZ, UR47 ;  /* 0x0000002fff8b7e24 */ /* 0x000fca000f8e00ff */
[----:B------:R-:W-:-:S13]  /*178b0*/  ISETP.NE.AND P1, PT, R139, 0x1, PT ;  /* 0x000000018b00780c */ /* 0x000fda0003f25270 */
[----:B------:R-:W1:Y:S02]  /*178c0*/  @P1 LDC.64 R10, c[0x0][0x9e8] ;  /* 0x00027a00ff0a1b82 */ /* 0x000e640000000a00 */
[----:B-1----:R-:W-:-:S05]  /*178d0*/  @P1 IMAD.HI.U32 R10, R138, R10, RZ ;  /* 0x0000000a8a0a1227 */ /* 0x002fca00078e00ff */
[----:B------:R-:W-:-:S07]  /*178e0*/  @P1 SHF.R.U32.HI R138, RZ, R11, R10 ;  /* 0x0000000bff8a1219 */ /* 0x000fce000001160a */
.L_x_1776:
[----:B------:R-:W-:Y:S05]  /*178f0*/  BSYNC B2 ;  /* 0x0000000000027941 */ /* 0x000fea0003800000 */
.L_x_1774:
[----:B------:R-:W-:-:S05]  /*17900*/  IMAD R138, R138, R139, R129 ;  /* 0x0000008b8a8a7224 */ /* 0x000fca00078e0281 */
[----:B------:R-:W-:Y:S02]  /*17910*/  VIADDMNMX R135, R138, R139, R135, PT ;  /* 0x0000008b8a877246 */ /* 0x000fe40003800187 */
[----:B------:R-:W-:-:S07]  /*17920*/  VIMNMX R134, R134, R138, !PT ;  /* 0x0000008a86867248 */ /* 0x000fce0007fe0100 */
.L_x_1773:
[C---:B------:R-:W-:Y:S01]  /*17930*/  ISETP.GE.AND P1, PT, R133.reuse, 0x2, PT ;  /* 0x000000028500780c */ /* 0x040fe20003f26270 */
[----:B------:R-:W1:Y:S01]  /*17940*/  SHFL.IDX PT, R131, R131, 0x1, 0x1c1f ;  /* 0x003c1f0083837f89 */ /* 0x000e6200000e0000 */
[C---:B------:R-:W-:Y:S02]  /*17950*/  ISETP.GE.AND P2, PT, R133.reuse, 0x9, PT ;  /* 0x000000098500780c */ /* 0x040fe40003f46270 */
[C---:B------:R-:W-:Y:S02]  /*17960*/  ISETP.GT.AND P4, PT, R134.reuse, 0x1, !P1 ;  /* 0x000000018600780c */ /* 0x040fe40004f84270 */
[----:B------:R-:W-:Y:S02]  /*17970*/  ISETP.GE.AND P5, PT, R133, 0xa, PT ;  /* 0x0000000a8500780c */ /* 0x000fe40003fa6270 */
[----:B------:R-:W-:Y:S02]  /*17980*/  ISETP.GT.AND P3, PT, R134, 0x8, !P2 ;  /* 0x000000088600780c */ /* 0x000fe40005764270 */
[----:B------:R-:W-:-:S02]  /*17990*/  ISETP.LT.OR P4, PT, R135, 0x2, P4 ;  /* 0x000000028700780c */ /* 0x000fc40002781670 */
[----:B------:R-:W-:Y:S02]  /*179a0*/  ISETP.LT.OR P3, PT, R135, 0x9, P3 ;  /* 0x000000098700780c */ /* 0x000fe40001f61670 */
[----:B------:R-:W-:Y:S02]  /*179b0*/  FSEL R23, R23, -INF , !P4 ;  /* 0xff80000017177808 */ /* 0x000fe40006000000 */
[----:B------:R-:W-:Y:S02]  /*179c0*/  ISETP.GE.AND P4, PT, R133, 0x11, PT ;  /* 0x000000118500780c */ /* 0x000fe40003f86270 */
[----:B------:R-:W-:Y:S02]  /*179d0*/  LOP3.LUT R16, R16, 0xfffffffb, RZ, 0xc0, !PT ;  /* 0xfffffffb10107812 */ /* 0x000fe400078ec0ff */
[----:B0-----:R-:W-:Y:S02]  /*179e0*/  FSEL R90, R90, -INF , !P3 ;  /* 0xff8000005a5a7808 */ /* 0x001fe40005800000 */
[----:B------:R-:W-:-:S02]  /*179f0*/  ISETP.GT.AND P3, PT, R134, 0x9, !P5 ;  /* 0x000000098600780c */ /* 0x000fc40006f64270 */
[----:B------:R-:W-:Y:S01]  /*17a00*/  @P5 LOP3.LUT R16, R16, 0x4, RZ, 0xfc, !PT ;  /* 0x0000000410105812 */ /* 0x000fe200078efcff */
[----:B-1----:R-:W-:Y:S01]  /*17a10*/  IMAD.IADD R136, R136, 0x1, R131 ;  /* 0x0000000188887824 */ /* 0x002fe200078e0283 */
[----:B------:R-:W-:Y:S02]  /*17a20*/  ISETP.LT.OR P3, PT, R135, 0xa, P3 ;  /* 0x0000000a8700780c */ /* 0x000fe40001f61670 */
[----:B------:R-:W-:Y:S02]  /*17a30*/  LOP3.LUT R16, R16, 0xfffffff7, RZ, 0xc0, !PT ;  /* 0xfffffff710107812 */ /* 0x000fe400078ec0ff */
[----:B------:R-:W-:Y:S02]  /*17a40*/  FSEL R91, R91, -INF , !P3 ;  /* 0xff8000005b5b7808 */ /* 0x000fe40005800000 */
[----:B------:R-:W-:Y:S02]  /*17a50*/  @P4 LOP3.LUT R16, R16, 0x8, RZ, 0xfc, !PT ;  /* 0x0000000810104812 */ /* 0x000fe400078efcff */
[----:B------:R-:W-:-:S02]  /*17a60*/  ISETP.GT.AND P3, PT, R134, 0x10, !P4 ;  /* 0x000000108600780c */ /* 0x000fc40006764270 */
[----:B------:R-:W-:Y:S02]  /*17a70*/  ISETP.GE.AND P4, PT, R133, 0x12, PT ;  /* 0x000000128500780c */ /* 0x000fe40003f86270 */
[----:B------:R-:W-:Y:S02]  /*17a80*/  ISETP.LT.OR P3, PT, R135, 0x11, P3 ;  /* 0x000000118700780c */ /* 0x000fe40001f61670 */
[----:B------:R-:W-:Y:S02]  /*17a90*/  LOP3.LUT R16, R16, 0xffffffef, RZ, 0xc0, !PT ;  /* 0xffffffef10107812 */ /* 0x000fe400078ec0ff */
[----:B------:R-:W-:Y:S02]  /*17aa0*/  FSEL R94, R94, -INF , !P3 ;  /* 0xff8000005e5e7808 */ /* 0x000fe40005800000 */
[----:B------:R-:W-:Y:S02]  /*17ab0*/  ISETP.GT.AND P3, PT, R134, 0x11, !P4 ;  /* 0x000000118600780c */ /* 0x000fe40006764270 */
[----:B------:R-:W-:-:S02]  /*17ac0*/  IADD3 R137, R137, R131, RZ ;  /* 0x0000008389897210 */ /* 0x000fc40007ffe0ff */
[----:B------:R-:W-:Y:S02]  /*17ad0*/  ISETP.LT.OR P3, PT, R135, 0x12, P3 ;  /* 0x000000128700780c */ /* 0x000fe40001f61670 */
[----:B------:R-:W-:Y:S02]  /*17ae0*/  @P4 LOP3.LUT R16, R16, 0x10, RZ, 0xfc, !PT ;  /* 0x0000001010104812 */ /* 0x000fe400078efcff */
[----:B------:R-:W-:Y:S02]  /*17af0*/  ISETP.GE.AND P4, PT, R133, 0x19, PT ;  /* 0x000000198500780c */ /* 0x000fe40003f86270 */
[----:B------:R-:W-:Y:S02]  /*17b00*/  LOP3.LUT R16, R16, 0xfffbffff, RZ, 0xc0, !PT ;  /* 0xfffbffff10107812 */ /* 0x000fe400078ec0ff */
[----:B------:R-:W-:Y:S02]  /*17b10*/  FSEL R95, R95, -INF , !P3 ;  /* 0xff8000005f5f7808 */ /* 0x000fe40005800000 */
[----:B------:R-:W-:-:S04]  /*17b20*/  ISETP.GT.AND P3, PT, R134, 0x18, !P4 ;  /* 0x000000188600780c */ /* 0x000fc80006764270 */
[----:B------:R-:W-:-:S03]  /*17b30*/  ISETP.LT.OR P3, PT, R135, 0x19, P3 ;  /* 0x000000198700780c */ /* 0x000fc60001f61670 */
        /* <DEDUP_REMOVED lines=68> */
[----:B------:R-:W-:Y:S02]  /*17f80*/  FSEL R119, R119, -INF , !P3 ;  /* 0xff80000077777808 */ /* 0x000fe40005800000 */
[----:B------:R-:W-:Y:S02]  /*17f90*/  LOP3.LUT R16, R16, 0xffffffbf, RZ, 0xc0, !PT ;  /* 0xffffffbf10107812 */ /* 0x000fe400078ec0ff */
[----:B------:R-:W-:-:S04]  /*17fa0*/  ISETP.GT.AND P3, PT, R134, 0x48, !P4 ;  /* 0x000000488600780c */ /* 0x000fc80006764270 */
[----:B------:R-:W-:-:S03]  /*17fb0*/  ISETP.LT.OR P3, PT, R135, 0x49, P3 ;  /* 0x000000498700780c */ /* 0x000fc60001f61670 */
[----:B------:R-:W-:Y:S02]  /*17fc0*/  @P4 LOP3.LUT R16, R16, 0x40, RZ, 0xfc, !PT ;  /* 0x0000004010104812 */ /* 0x000fe400078efcff */
[----:B------:R-:W-:Y:S02]  /*17fd0*/  ISETP.GE.AND P4, PT, R133, 0x4a, PT ;  /* 0x0000004a8500780c */ /* 0x000fe40003f86270 */
[----:B------:R-:W-:Y:S02]  /*17fe0*/  FSEL R122, R122, -INF , !P3 ;  /* 0xff8000007a7a7808 */ /* 0x000fe40005800000 */
[----:B------:R-:W-:Y:S02]  /*17ff0*/  ISETP.GT.AND P3, PT, R134, 0x49, !P4 ;  /* 0x000000498600780c */ /* 0x000fe40006764270 */
[----:B------:R-:W-:Y:S02]  /*18000*/  LOP3.LUT R16, R16, 0xffffffdf, RZ, 0xc0, !PT ;  /* 0xffffffdf10107812 */ /* 0x000fe400078ec0ff */
[----:B------:R-:W-:-:S04]  /*18010*/  ISETP.LT.OR P3, PT, R135, 0x4a, P3 ;  /* 0x0000004a8700780c */ /* 0x000fc80001f61670 */
[----:B------:R-:W-:Y:S02]  /*18020*/  FSEL R123, R123, -INF , !P3 ;  /* 0xff8000007b7b7808 */ /* 0x000fe40005800000 */
[----:B------:R-:W-:Y:S02]  /*18030*/  ISETP.GE.AND P3, PT, R133, 0x51, PT ;  /* 0x000000518500780c */ /* 0x000fe40003f66270 */
[----:B------:R-:W-:Y:S02]  /*18040*/  @P4 LOP3.LUT R16, R16, 0x20, RZ, 0xfc, !PT ;  /* 0x0000002010104812 */ /* 0x000fe400078efcff */
[----:B------:R-:W-:Y:S02]  /*18050*/  ISETP.GT.AND P4, PT, R134, 0x50, !P3 ;  /* 0x000000508600780c */ /* 0x000fe40005f84270 */
[----:B------:R-:W-:Y:S02]  /*18060*/  LOP3.LUT R16, R16, 0xfffffffd, RZ, 0xc0, !PT ;  /* 0xfffffffd10107812 */ /* 0x000fe400078ec0ff */
        /* <DEDUP_REMOVED lines=10> */
[----:B------:R-:W-:-:S13]  /*18110*/  ISETP.GE.AND P6, PT, R133, 0x1, PT ;  /* 0x000000018500780c */ /* 0x000fda0003fc6270 */
[----:B------:R-:W-:Y:S02]  /*18120*/  @P6 LOP3.LUT R16, R16, 0x2, RZ, 0xfc, !PT ;  /* 0x0000000210106812 */ /* 0x000fe400078efcff */
[----:B------:R-:W-:Y:S02]  /*18130*/  ISETP.GT.AND P6, PT, R134, RZ, !P6 ;  /* 0x000000ff8600720c */ /* 0x000fe400077c4270 */
[----:B------:R-:W-:Y:S02]  /*18140*/  LOP3.LUT R16, R16, 0xfffffffe, RZ, 0xc0, !PT ;  /* 0xfffffffe10107812 */ /* 0x000fe400078ec0ff */
[----:B------:R-:W-:-:S04]  /*18150*/  ISETP.LT.OR P6, PT, R135, 0x1, P6 ;  /* 0x000000018700780c */ /* 0x000fc800037c1670 */
[----:B------:R-:W-:Y:S02]  /*18160*/  FSEL R15, R15, -INF , !P6 ;  /* 0xff8000000f0f7808 */ /* 0x000fe40007000000 */
[----:B------:R-:W-:-:S13]  /*18170*/  ISETP.GE.AND P6, PT, R133, 0x5a, PT ;  /* 0x0000005a8500780c */ /* 0x000fda0003fc6270 */
[----:B------:R-:W-:Y:S02]  /*18180*/  @P6 LOP3.LUT R16, R16, 0x1, RZ, 0xfc, !PT ;  /* 0x0000000110106812 */ /* 0x000fe400078efcff */
[----:B------:R-:W-:-:S04]  /*18190*/  ISETP.GT.AND P6, PT, R134, 0x59, !P6 ;  /* 0x000000598600780c */ /* 0x000fc800077c4270 */
[----:B------:R-:W-:-:S04]  /*181a0*/  ISETP.LT.OR P6, PT, R135, 0x5a, P6 ;  /* 0x0000005a8700780c */ /* 0x000fc800037c1670 */
[----:B------:R-:W-:Y:S02]  /*181b0*/  FSEL R132, R132, -INF , !P6 ;  /* 0xff80000084847808 */ /* 0x000fe40007000000 */
[----:B------:R-:W-:-:S13]  /*181c0*/  LOP3.LUT P6, RZ, R16, 0x80000, RZ, 0xc0, !PT ;  /* 0x0008000010ff7812 */ /* 0x000fda00078cc0ff */
[----:B------:R-:W-:Y:S05]  /*181d0*/  @!P6 BRA `(.L_x_1777) ;  /* 0x000000000054e947 */ /* 0x000fea0003800000 */
        /* <DEDUP_REMOVED lines=12> */
.L_x_1779:
[----:B------:R-:W-:-:S05]  /*182a0*/  IMAD.U32 R133, RZ, RZ, UR47 ;  /* 0x0000002fff857e24 */ /* 0x000fca000f8e00ff */
[----:B------:R-:W-:-:S13]  /*182b0*/  ISETP.NE.AND P6, PT, R133, 0x1, PT ;  /* 0x000000018500780c */ /* 0x000fda0003fc5270 */
[----:B------:R-:W0:Y:S02]  /*182c0*/  @P6 LDC.64 R10, c[0x0][0x9e8] ;  /* 0x00027a00ff0a6b82 */ /* 0x000e240000000a00 */
[----:B0-----:R-:W-:-:S05]  /*182d0*/  @P6 IMAD.HI.U32 R10, R131, R10, RZ ;  /* 0x0000000a830a6227 */ /* 0x001fca00078e00ff */
[----:B------:R-:W-:-:S07]  /*182e0*/  @P6 SHF.R.U32.HI R131, RZ, R11, R10 ;  /* 0x0000000bff836219 */ /* 0x000fce000001160a */
.L_x_1780:
[----:B------:R-:W-:Y:S05]  /*182f0*/  BSYNC B2 ;  /* 0x0000000000027941 */ /* 0x000fea0003800000 */
.L_x_1778:
[----:B------:R-:W-:-:S05]  /*18300*/  IMAD R10, R131, R133, R129 ;  /* 0x00000085830a7224 */ /* 0x000fca00078e0281 */
[----:B------:R-:W-:Y:S02]  /*18310*/  VIADDMNMX R137, R10, R133, R137, PT ;  /* 0x000000850a897246 */ /* 0x000fe40003800189 */
[----:B------:R-:W-:-:S07]  /*18320*/  VIMNMX R136, R136, R10, !PT ;  /* 0x0000000a88887248 */ /* 0x000fce0007fe0100 */
.L_x_1777:
[C---:B------:R-:W-:Y:S02]  /*18330*/  ISETP.GT.AND P1, PT, R136.reuse, 0x1, !P1 ;  /* 0x000000018800780c */ /* 0x040fe40004f24270 */
[----:B------:R-:W-:Y:S02]  /*18340*/  ISETP.GT.AND P2, PT, R136, 0x8, !P2 ;  /* 0x000000088800780c */ /* 0x000fe40005744270 */
[C---:B------:R-:W-:Y:S02]  /*18350*/  ISETP.LT.OR P1, PT, R137.reuse, 0x2, P1 ;  /* 0x000000028900780c */ /* 0x040fe40000f21670 */
[----:B------:R-:W-:Y:S02]  /*18360*/  ISETP.LT.OR P2, PT, R137, 0x9, P2 ;  /* 0x000000098900780c */ /* 0x000fe40001741670 */
[----:B------:R-:W-:Y:S01]  /*18370*/  FSEL R11, R14, -INF , !P1 ;  /* 0xff8000000e0b7808 */ /* 0x000fe20004800000 */
[----:B------:R-:W-:Y:S01]  /*18380*/  IMAD.U32 R14, RZ, RZ, UR54 ;  /* 0x00000036ff0e7e24 */ /* 0x000fe2000f8e00ff */
[----:B------:R-:W-:-:S02]  /*18390*/  LOP3.LUT P1, RZ, R16, 0x4, RZ, 0xc0, !PT ;  /* 0x0000000410ff7812 */ /* 0x000fc4000782c0ff */
[----:B------:R-:W-:Y:S02]  /*183a0*/  FSEL R88, R88, -INF , !P2 ;  /* 0xff80000058587808 */ /* 0x000fe40005000000 */
[----:B------:R-:W-:Y:S02]  /*183b0*/  ISETP.GT.AND P1, PT, R136, 0x9, !P1 ;  /* 0x000000098800780c */ /* 0x000fe40004f24270 */
[C---:B------:R-:W-:Y:S02]  /*183c0*/  LOP3.LUT P2, RZ, R16.reuse, 0x20000, RZ, 0xc0, !PT ;  /* 0x0002000010ff7812 */ /* 0x040fe4000784c0ff */
[----:B------:R-:W-:Y:S02]  /*183d0*/  ISETP.LT.OR P1, PT, R137, 0xa, P1 ;  /* 0x0000000a8900780c */ /* 0x000fe40000f21670 */
[----:B------:R-:W-:Y:S02]  /*183e0*/  LOP3.LUT P6, RZ, R16, 0x10000, RZ, 0xc0, !PT ;  /* 0x0001000010ff7812 */ /* 0x000fe400078cc0ff */
[----:B------:R-:W-:-:S02]  /*183f0*/  FSEL R89, R89, -INF , !P1 ;  /* 0xff80000059597808 */ /* 0x000fc40004800000 */
[----:B------:R-:W-:Y:S02]  /*18400*/  LOP3.LUT P1, RZ, R16, 0x8, RZ, 0xc0, !PT ;  /* 0x0000000810ff7812 */ /* 0x000fe4000782c0ff */
[----:B------:R-:W-:Y:S02]  /*18410*/  FMNMX.FTZ R10, R15, R4, !PT ;  /* 0x000000040f0a7209 */ /* 0x000fe40007810000 */
[----:B------:R-:W-:Y:S02]  /*18420*/  ISETP.GT.AND P1, PT, R136, 0x10, !P1 ;  /* 0x000000108800780c */ /* 0x000fe40004f24270 */
[----:B------:R-:W-:Y:S02]  /*18430*/  FMNMX.FTZ R129, R23, R10, !PT ;  /* 0x0000000a17817209 */ /* 0x000fe40007810000 */
[----:B------:R-:W-:Y:S02]  /*18440*/  ISETP.LT.OR P1, PT, R137, 0x11, P1 ;  /* 0x000000118900780c */ /* 0x000fe40000f21670 */
[----:B------:R-:W-:-:S02]  /*18450*/  FMNMX.FTZ R10, R90, R129, !PT ;  /* 0x000000815a0a7209 */ /* 0x000fc40007810000 */
[----:B------:R-:W-:Y:S02]  /*18460*/  FSEL R92, R92, -INF , !P1 ;  /* 0xff8000005c5c7808 */ /* 0x000fe40004800000 */
[----:B------:R-:W-:Y:S02]  /*18470*/  LOP3.LUT P1, RZ, R16, 0x10, RZ, 0xc0, !PT ;  /* 0x0000001010ff7812 */ /* 0x000fe4000782c0ff */
[----:B------:R-:W-:Y:S02]  /*18480*/  FMNMX.FTZ R129, R91, R10, !PT ;  /* 0x0000000a5b817209 */ /* 0x000fe40007810000 */
[----:B------:R-:W-:Y:S02]  /*18490*/  ISETP.GT.AND P1, PT, R136, 0x11, !P1 ;  /* 0x000000118800780c */ /* 0x000fe40004f24270 */
[----:B------:R-:W-:Y:S02]  /*184a0*/  FMNMX.FTZ R10, R94, R129, !PT ;  /* 0x000000815e0a7209 */ /* 0x000fe40007810000 */
[----:B------:R-:W-:-:S02]  /*184b0*/  ISETP.LT.OR P1, PT, R137, 0x12, P1 ;  /* 0x000000128900780c */ /* 0x000fc40000f21670 */
[----:B------:R-:W-:Y:S02]  /*184c0*/  FMNMX.FTZ R129, R95, R10, !PT ;  /* 0x0000000a5f817209 */ /* 0x000fe40007810000 */
[----:B------:R-:W-:Y:S02]  /*184d0*/  FSEL R93, R93, -INF , !P1 ;  /* 0xff8000005d5d7808 */ /* 0x000fe40004800000 */
[----:B------:R-:W-:Y:S02]  /*184e0*/  LOP3.LUT P1, RZ, R16, 0x40000, RZ, 0xc0, !PT ;  /* 0x0004000010ff7812 */ /* 0x000fe4000782c0ff */
        /* <DEDUP_REMOVED lines=30> */
[----:B------:R-:W-:Y:S02]  /*186d0*/  LOP3.LUT P1, RZ, R16, 0x2000, RZ, 0xc0, !PT ;  /* 0x0000200010ff7812 */ /* 0x000fe4000782c0ff */
[----:B------:R-:W-:Y:S02]  /*186e0*/  FMNMX.FTZ R129, R123, R10, !PT ;  /* 0x0000000a7b817209 */ /* 0x000fe40007810000 */
[----:B------:R-:W-:-:S02]  /*186f0*/  ISETP.GT.AND P1, PT, R136, 0x29, !P1 ;  /* 0x000000298800780c */ /* 0x000fc40004f24270 */
[----:B------:R-:W-:Y:S02]  /*18700*/  FMNMX.FTZ R10, R126, R129, !PT ;  /* 0x000000817e0a7209 */ /* 0x000fe40007810000 */
[----:B------:R-:W-:Y:S02]  /*18710*/  ISETP.LT.OR P1, PT, R137, 0x2a, P1 ;  /* 0x0000002a8900780c */ /* 0x000fe40000f21670 */
[----:B------:R-:W-:Y:S02]  /*18720*/  FMNMX.FTZ R129, R127, R10, !PT ;  /* 0x0000000a7f817209 */ /* 0x000fe40007810000 */
[----:B------:R-:W-:Y:S02]  /*18730*/  FSEL R105, R105, -INF , !P1 ;  /* 0xff80000069697808 */ /* 0x000fe40004800000 */
[----:B------:R-:W-:Y:S02]  /*18740*/  LOP3.LUT P1, RZ, R16, 0x1000, RZ, 0xc0, !PT ;  /* 0x0000100010ff7812 */ /* 0x000fe4000782c0ff */
[----:B------:R-:W-:-:S02]  /*18750*/  FMNMX.FTZ R129, R130, R129, !PT ;  /* 0x0000008182817209 */ /* 0x000fc40007810000 */
[----:B------:R-:W-:Y:S02]  /*18760*/  ISETP.GT.AND P1, PT, R136, 0x30, !P1 ;  /* 0x000000308800780c */ /* 0x000fe40004f24270 */
[----:B------:R-:W-:Y:S02]  /*18770*/  FMNMX.FTZ R131, R132, R129, !PT ;  /* 0x0000008184837209 */ /* 0x000fe40007810000 */
[----:B------:R-:W-:Y:S02]  /*18780*/  ISETP.LT.OR P1, PT, R137, 0x31, P1 ;  /* 0x000000318900780c */ /* 0x000fe40000f21670 */
[----:B------:R-:W-:Y:S01]  /*18790*/  LOP3.LUT P2, RZ, R16, 0x40, RZ, 0xc0, !PT ;  /* 0x0000004010ff7812 */ /* 0x000fe2000784c0ff */
[----:B------:R-:W0:Y:S01]  /*187a0*/  SHFL.BFLY PT, R10, R131, 0x2, 0x1f ;  /* 0x0c401f00830a7f89 */ /* 0x000e2200000e0000 */
[----:B------:R-:W-:Y:S02]  /*187b0*/  FSEL R108, R108, -INF , !P1 ;  /* 0xff8000006c6c7808 */ /* 0x000fe40004800000 */
[----:B------:R-:W-:-:S02]  /*187c0*/  LOP3.LUT P1, RZ, R16, 0x800, RZ, 0xc0, !PT ;  /* 0x0000080010ff7812 */ /* 0x000fc4000782c0ff */
[----:B------:R-:W-:Y:S02]  /*187d0*/  LOP3.LUT P6, RZ, R16, 0x20, RZ, 0xc0, !PT ;  /* 0x0000002010ff7812 */ /* 0x000fe400078cc0ff */
[C---:B------:R-:W-:Y:S02]  /*187e0*/  ISETP.GT.AND P1, PT, R136.reuse, 0x31, !P1 ;  /* 0x000000318800780c */ /* 0x040fe40004f24270 */
[----:B------:R-:W-:Y:S02]  /*187f0*/  ISETP.GT.AND P3, PT, R136, 0x50, !P3 ;  /* 0x000000508800780c */ /* 0x000fe40005f64270 */
[C---:B------:R-:W-:Y:S02]  /*18800*/  ISETP.LT.OR P1, PT, R137.reuse, 0x32, P1 ;  /* 0x000000328900780c */ /* 0x040fe40000f21670 */
[----:B------:R-:W-:Y:S02]  /*18810*/  ISETP.LT.OR P3, PT, R137, 0x51, P3 ;  /* 0x000000518900780c */ /* 0x000fe40001f61670 */
[----:B------:R-:W-:-:S02]  /*18820*/  FSEL R109, R109, -INF , !P1 ;  /* 0xff8000006d6d7808 */ /* 0x000fc40004800000 */
[----:B------:R-:W-:Y:S02]  /*18830*/  LOP3.LUT P1, RZ, R16, 0x400, RZ, 0xc0, !PT ;  /* 0x0000040010ff7812 */ /* 0x000fe4000782c0ff */
[C---:B------:R-:W-:Y:S02]  /*18840*/  ISETP.GT.AND P4, PT, R136.reuse, 0x51, !P4 ;  /* 0x000000518800780c */ /* 0x040fe40006784270 */
[----:B------:R-:W-:Y:S02]  /*18850*/  ISETP.GT.AND P1, PT, R136, 0x38, !P1 ;  /* 0x000000388800780c */ /* 0x000fe40004f24270 */
[----:B------:R-:W-:Y:S02]  /*18860*/  FSEL R125, R125, -INF , !P3 ;  /* 0xff8000007d7d7808 */ /* 0x000fe40005800000 */
[----:B------:R-:W-:Y:S02]  /*18870*/  ISETP.LT.OR P1, PT, R137, 0x39, P1 ;  /* 0x000000398900780c */ /* 0x000fe40000f21670 */
[----:B0-----:R-:W-:-:S02]  /*18880*/  FMNMX.FTZ R133, R131, R10, !PT ;  /* 0x0000000a83857209 */ /* 0x001fc40007810000 */
[----:B------:R-:W-:Y:S02]  /*18890*/  FSEL R112, R112, -INF , !P1 ;  /* 0xff80000070707808 */ /* 0x000fe40004800000 */
[----:B------:R-:W-:Y:S01]  /*188a0*/  LOP3.LUT P1, RZ, R16, 0x200, RZ, 0xc0, !PT ;  /* 0x0000020010ff7812 */ /* 0x000fe2000782c0ff */
[----:B------:R-:W0:Y:S01]  /*188b0*/  SHFL.BFLY PT, R10, R133, 0x1, 0x1f ;  /* 0x0c201f00850a7f89 */ /* 0x000e2200000e0000 */
[C---:B------:R-:W-:Y:S02]  /*188c0*/  ISETP.GT.AND P5, PT, R136.reuse, 0x58, !P5 ;  /* 0x000000588800780c */ /* 0x040fe40006fa4270 */
[----:B------:R-:W-:Y:S02]  /*188d0*/  ISETP.GT.AND P1, PT, R136, 0x39, !P1 ;  /* 0x000000398800780c */ /* 0x000fe40004f24270 */
[C---:B------:R-:W-:Y:S02]  /*188e0*/  ISETP.LT.OR P4, PT, R137.reuse, 0x52, P4 ;  /* 0x000000528900780c */ /* 0x040fe40002781670 */
[----:B------:R-:W-:-:S02]  /*188f0*/  ISETP.LT.OR P1, PT, R137, 0x3a, P1 ;  /* 0x0000003a8900780c */ /* 0x000fc40000f21670 */
[----:B------:R-:W-:Y:S02]  /*18900*/  ISETP.LT.OR P5, PT, R137, 0x59, P5 ;  /* 0x000000598900780c */ /* 0x000fe40002fa1670 */
[----:B------:R-:W-:Y:S02]  /*18910*/  FSEL R113, R113, -INF , !P1 ;  /* 0xff80000071717808 */ /* 0x000fe40004800000 */
[----:B------:R-:W-:Y:S02]  /*18920*/  LOP3.LUT P1, RZ, R16, 0x100, RZ, 0xc0, !PT ;  /* 0x0000010010ff7812 */ /* 0x000fe4000782c0ff */
[----:B------:R-:W-:Y:S02]  /*18930*/  FSEL R124, R124, -INF , !P4 ;  /* 0xff8000007c7c7808 */ /* 0x000fe40006000000 */
[----:B------:R-:W-:-:S04]  /*18940*/  ISETP.GT.AND P1, PT, R136, 0x40, !P1 ;  /* 0x000000408800780c */ /* 0x000fc80004f24270 */
[----:B------:R-:W-:Y:S02]  /*18950*/  ISETP.LT.OR P1, PT, R137, 0x41, P1 ;  /* 0x000000418900780c */ /* 0x000fe40000f21670 */
[----:B0-----:R-:W-:Y:S02]  /*18960*/  FMNMX.FTZ R10, R133, R10, !PT ;  /* 0x0000000a850a7209 */ /* 0x001fe40007810000 */
[----:B------:R-:W-:Y:S02]  /*18970*/  FSEL R116, R116, -INF , !P1 ;  /* 0xff80000074747808 */ /* 0x000fe40004800000 */
[----:B------:R-:W-:Y:S01]  /*18980*/  LOP3.LUT P1, RZ, R16, 0x80, RZ, 0xc0, !PT ;  /* 0x0000008010ff7812 */ /* 0x000fe2000782c0ff */
[----:B------:R-:W-:-:S03]  /*18990*/  FMUL.FTZ R129, R10, R14 ;  /* 0x0000000e0a817220 */ /* 0x000fc60000410000 */
[----:B------:R-:W-:-:S04]  /*189a0*/  ISETP.GT.AND P1, PT, R136, 0x41, !P1 ;  /* 0x000000418800780c */ /* 0x000fc80004f24270 */
[----:B------:R-:W-:-:S04]  /*189b0*/  ISETP.LT.OR P1, PT, R137, 0x42, P1 ;  /* 0x000000428900780c */ /* 0x000fc80000f21670 */
[----:B------:R-:W-:Y:S02]  /*189c0*/  FSEL R117, R117, -INF , !P1 ;  /* 0xff80000075757808 */ /* 0x000fe40004800000 */
[----:B------:R-:W-:Y:S02]  /*189d0*/  ISETP.GT.AND P1, PT, R136, 0x48, !P2 ;  /* 0x000000488800780c */ /* 0x000fe40005724270 */
[----:B------:R-:W-:Y:S02]  /*189e0*/  LOP3.LUT P2, RZ, R16, 0x2, RZ, 0xc0, !PT ;  /* 0x0000000210ff7812 */ /* 0x000fe4000784c0ff */
[----:B------:R-:W-:-:S04]  /*189f0*/  ISETP.LT.OR P1, PT, R137, 0x49, P1 ;  /* 0x000000498900780c */ /* 0x000fc80000f21670 */
[----:B------:R-:W-:Y:S02]  /*18a00*/  FSEL R120, R120, -INF , !P1 ;  /* 0xff80000078787808 */ /* 0x000fe40004800000 */
[----:B------:R-:W-:Y:S02]  /*18a10*/  ISETP.GT.AND P1, PT, R136, 0x49, !P6 ;  /* 0x000000498800780c */ /* 0x000fe40007724270 */
[----:B------:R-:W-:Y:S02]  /*18a20*/  LOP3.LUT P6, RZ, R16, 0x1, RZ, 0xc0, !PT ;  /* 0x0000000110ff7812 */ /* 0x000fe400078cc0ff */
[----:B------:R-:W-:-:S04]  /*18a30*/  ISETP.LT.OR P1, PT, R137, 0x4a, P1 ;  /* 0x0000004a8900780c */ /* 0x000fc80000f21670 */
[----:B------:R-:W-:Y:S02]  /*18a40*/  FSEL R121, R121, -INF , !P1 ;  /* 0xff80000079797808 */ /* 0x000fe40004800000 */
[C---:B------:R-:W-:Y:S02]  /*18a50*/  ISETP.GT.AND P1, PT, R136.reuse, RZ, !P2 ;  /* 0x000000ff8800720c */ /* 0x040fe40005724270 */
[----:B------:R-:W-:Y:S02]  /*18a60*/  ISETP.GT.AND P2, PT, R136, 0x59, !P6 ;  /* 0x000000598800780c */ /* 0x000fe40007744270 */
[C---:B------:R-:W-:Y:S02]  /*18a70*/  ISETP.LT.OR P1, PT, R137.reuse, 0x1, P1 ;  /* 0x000000018900780c */ /* 0x040fe40000f21670 */
[----:B------:R-:W-:Y:S02]  /*18a80*/  ISETP.LT.OR P2, PT, R137, 0x5a, P2 ;  /* 0x0000005a8900780c */ /* 0x000fe40001741670 */
[----:B------:R-:W-:-:S02]  /*18a90*/  FSEL R9, R9, -INF , !P1 ;  /* 0xff80000009097808 */ /* 0x000fc40004800000 */
[----:B------:R-:W-:Y:S02]  /*18aa0*/  FSETP.NEU.FTZ.AND P1, PT, R10, -INF , PT ;  /* 0xff8000000a00780b */ /* 0x000fe40003f3d000 */
[----:B------:R-:W-:Y:S02]  /*18ab0*/  FSEL R128, R128, -INF , !P2 ;  /* 0xff80000080807808 */ /* 0x000fe40005000000 */
[----:B------:R-:W-:-:S05]  /*18ac0*/  FSEL R129, R129, RZ, P1 ;  /* 0x000000ff81817208 */ /* 0x000fca0000800000 */
[-CC-:B------:R-:W-:Y:S01]  /*18ad0*/  FFMA.FTZ R156, R15, R14.reuse, -R129.reuse ;  /* 0x0000000e0f9c7223 */ /* 0x180fe20000010881 */
[----:B------:R-:W-:Y:S01]  /*18ae0*/  FMNMX.FTZ R15, R9, R3, !PT ;  /* 0x00000003090f7209 */ /* 0x000fe20007810000 */
[-CC-:B------:R-:W-:Y:S01]  /*18af0*/  FFMA.FTZ R152, R94, R14.reuse, -R129.reuse ;  /* 0x0000000e5e987223 */ /* 0x180fe20000010881 */
[-CC-:B------:R-:W-:Y:S01]  /*18b00*/  FFMA.FTZ R158, R90, R14.reuse, -R129.reuse ;  /* 0x0000000e5a9e7223 */ /* 0x180fe20000010881 */
[-CC-:B------:R-:W-:Y:S01]  /*18b10*/  FFMA.FTZ R90, R95, R14.reuse, -R129.reuse ;  /* 0x0000000e5f5a7223 */ /* 0x180fe20000010881 */
[----:B------:R-:W-:Y:S01]  /*18b20*/  FMNMX.FTZ R15, R11, R15, !PT ;  /* 0x0000000f0b0f7209 */ /* 0x000fe20007810000 */
[-CC-:B------:R-:W-:Y:S01]  /*18b30*/  FFMA.FTZ R95, R107, R14.reuse, -R129.reuse ;  /* 0x0000000e6b5f7223 */ /* 0x180fe20000010881 */
[----:B------:R-:W-:Y:S01]  /*18b40*/  FSEL R107, R20, -INF , !P5 ;  /* 0xff800000146b7808 */ /* 0x000fe20006800000 */
[-CC-:B------:R-:W-:Y:S01]  /*18b50*/  FFMA.FTZ R150, R106, R14.reuse, -R129.reuse ;  /* 0x0000000e6a967223 */ /* 0x180fe20000010881 */
[----:B------:R-:W-:Y:S01]  /*18b60*/  FMNMX.FTZ R15, R88, R15, !PT ;  /* 0x0000000f580f7209 */ /* 0x000fe20007810000 */
[-CC-:B------:R-:W-:Y:S01]  /*18b70*/  FFMA.FTZ R144, R110, R14.reuse, -R129.reuse ;  /* 0x0000000e6e907223 */ /* 0x180fe20000010881 */
[-CC-:B------:R-:W-:Y:S01]  /*18b80*/  FFMA.FTZ R106, R111, R14.reuse, -R129.reuse ;  /* 0x0000000e6f6a7223 */ /* 0x180fe20000010881 */
[----:B------:R-:W-:Y:S01]  /*18b90*/  FSEL R110, R10, RZ, P1 ;  /* 0x000000ff0a6e7208 */ /* 0x000fe20000800000 */
[-CC-:B------:R-:W-:Y:S01]  /*18ba0*/  FFMA.FTZ R131, R23, R14.reuse, -R129.reuse ;  /* 0x0000000e17837223 */ /* 0x180fe20000010881 */
[----:B------:R-:W-:Y:S01]  /*18bb0*/  FMNMX.FTZ R15, R89, R15, !PT ;  /* 0x0000000f590f7209 */ /* 0x000fe20007810000 */
[-CC-:B------:R-:W-:Y:S01]  /*18bc0*/  FFMA.FTZ R146, R114, R14.reuse, -R129.reuse ;  /* 0x0000000e72927223 */ /* 0x180fe20000010881 */
[----:B------:R-:W-:Y:S01]  /*18bd0*/  MUFU.EX2 R156, R156 ;  /* 0x0000009c009c7308 */ /* 0x000fe20000000800 */
[----:B------:R-:W-:Y:S01]  /*18be0*/  FADD.FTZ R110, -R110, R4 ;  /* 0x000000046e6e7221 */ /* 0x000fe20000010100 */
[----:B------:R-:W-:Y:S01]  /*18bf0*/  FMNMX.FTZ R15, R92, R15, !PT ;  /* 0x0000000f5c0f7209 */ /* 0x000fe20007810000 */
[-CC-:B------:R-:W-:Y:S01]  /*18c00*/  FFMA.FTZ R91, R91, R14.reuse, -R129.reuse ;  /* 0x0000000e5b5b7223 */ /* 0x180fe20000010881 */
[-CC-:B------:R-:W-:Y:S01]  /*18c10*/  FFMA.FTZ R154, R98, R14.reuse, -R129.reuse ;  /* 0x0000000e629a7223 */ /* 0x180fe20000010881 */
[-C--:B------:R-:W-:Y:S01]  /*18c20*/  FMUL.FTZ R110, R110, R14.reuse ;  /* 0x0000000e6e6e7220 */ /* 0x080fe20000410000 */
[----:B------:R-:W-:Y:S01]  /*18c30*/  FMNMX.FTZ R15, R93, R15, !PT ;  /* 0x0000000f5d0f7209 */ /* 0x000fe20007810000 */
[-CC-:B------:R-:W-:Y:S01]  /*18c40*/  FFMA.FTZ R23, R99, R14.reuse, -R129.reuse ;  /* 0x0000000e63177223 */ /* 0x180fe20000010881 */
[----:B------:R-:W-:Y:S01]  /*18c50*/  MUFU.EX2 R131, R131 ;  /* 0x0000008300837308 */ /* 0x000fe20000000800 */
[-CC-:B------:R-:W-:Y:S01]  /*18c60*/  FFMA.FTZ R148, R102, R14.reuse, -R129.reuse ;  /* 0x0000000e66947223 */ /* 0x180fe20000010881 */
[----:B------:R-:W-:Y:S01]  /*18c70*/  FMNMX.FTZ R15, R96, R15, !PT ;  /* 0x0000000f600f7209 */ /* 0x000fe20007810000 */
[-CC-:B------:R-:W-:Y:S01]  /*18c80*/  FFMA.FTZ R103, R103, R14.reuse, -R129.reuse ;  /* 0x0000000e67677223 */ /* 0x180fe20000010881 */
[-CC-:B------:R-:W-:Y:S01]  /*18c90*/  FFMA.FTZ R140, R118, R14.reuse, -R129.reuse ;  /* 0x0000000e768c7223 */ /* 0x180fe20000010881 */
[-CC-:B------:R-:W-:Y:S01]  /*18ca0*/  FFMA.FTZ R102, R119, R14.reuse, -R129.reuse ;  /* 0x0000000e77667223 */ /* 0x180fe20000010881 */
[----:B------:R-:W-:Y:S01]  /*18cb0*/  FMNMX.FTZ R15, R97, R15, !PT ;  /* 0x0000000f610f7209 */ /* 0x000fe20007810000 */
[-CC-:B------:R-:W-:Y:S01]  /*18cc0*/  FFMA.FTZ R142, R122, R14.reuse, -R129.reuse ;  /* 0x0000000e7a8e7223 */ /* 0x180fe20000010881 */
[----:B------:R-:W-:Y:S01]  /*18cd0*/  MUFU.EX2 R158, R158 ;  /* 0x0000009e009e7308 */ /* 0x000fe20000000800 */
[-CC-:B------:R-:W-:Y:S01]  /*18ce0*/  FFMA.FTZ R99, R123, R14.reuse, -R129.reuse ;  /* 0x0000000e7b637223 */ /* 0x180fe20000010881 */
[----:B------:R-:W-:Y:S01]  /*18cf0*/  FMNMX.FTZ R15, R100, R15, !PT ;  /* 0x0000000f640f7209 */ /* 0x000fe20007810000 */
[-CC-:B------:R-:W-:Y:S01]  /*18d00*/  FFMA.FTZ R136, R126, R14.reuse, -R129.reuse ;  /* 0x0000000e7e887223 */ /* 0x180fe20000010881 */
[-CC-:B------:R-:W-:Y:S01]  /*18d10*/  FFMA.FTZ R98, R127, R14.reuse, -R129.reuse ;  /* 0x0000000e7f627223 */ /* 0x180fe20000010881 */
[----:B------:R-:W-:Y:S01]  /*18d20*/  FFMA.FTZ R138, R130, R14, -R129 ;  /* 0x0000000e828a7223 */ /* 0x000fe20000010881 */
[----:B------:R-:W-:-:S02]  /*18d30*/  FMNMX.FTZ R15, R101, R15, !PT ;  /* 0x0000000f650f7209 */ /* 0x000fc40007810000 */
[----:B------:R-:W-:Y:S02]  /*18d40*/  MUFU.EX2 R91, R91 ;  /* 0x0000005b005b7308 */ /* 0x000fe40000000800 */
[----:B------:R-:W-:-:S04]  /*18d50*/  FMNMX.FTZ R15, R104, R15, !PT ;  /* 0x0000000f680f7209 */ /* 0x000fc80007810000 */
[----:B------:R-:W-:Y:S02]  /*18d60*/  FMNMX.FTZ R15, R105, R15, !PT ;  /* 0x0000000f690f7209 */ /* 0x000fe40007810000 */
        /* <DEDUP_REMOVED lines=15> */
[----:B------:R0:W-:Y:S02]  /*18e60*/  MUFU.EX2 R15, R103 ;  /* 0x00000067000f7308 */ /* 0x0001e40000000800 */
[----:B------:R-:W-:-:S04]  /*18e70*/  FMNMX.FTZ R20, R107, R94, !PT ;  /* 0x0000005e6b147209 */ /* 0x000fc80007810000 */
[----:B------:R-:W-:Y:S02]  /*18e80*/  FMNMX.FTZ R20, R128, R20, !PT ;  /* 0x0000001480147209 */ /* 0x000fe40007810000 */
[----:B------:R-:W-:Y:S01]  /*18e90*/  MUFU.EX2 R150, R150 ;  /* 0x0000009600967308 */ /* 0x000fe20000000800 */
[-CC-:B0-----:R-:W-:Y:S01]  /*18ea0*/  FFMA.FTZ R103, R115, R14.reuse, -R129.reuse ;  /* 0x0000000e73677223 */ /* 0x181fe20000010881 */
[----:B------:R-:W-:Y:S01]  /*18eb0*/  FFMA.FTZ R129, R132, R14, -R129 ;  /* 0x0000000e84817223 */ /* 0x000fe20000010881 */
[----:B------:R-:W0:Y:S05]  /*18ec0*/  SHFL.BFLY PT, R94, R20, 0x2, 0x1f ;  /* 0x0c401f00145e7f89 */ /* 0x000e2a00000e0000 */
[----:B------:R-:W-:Y:S08]  /*18ed0*/  MUFU.EX2 R95, R95 ;  /* 0x0000005f005f7308 */ /* 0x000ff00000000800 */
[----:B------:R-:W-:Y:S08]  /*18ee0*/  MUFU.EX2 R144, R144 ;  /* 0x0000009000907308 */ /* 0x000ff00000000800 */
[----:B------:R-:W-:Y:S01]  /*18ef0*/  MUFU.EX2 R106, R106 ;  /* 0x0000006a006a7308 */ /* 0x000fe20000000800 */
[----:B0-----:R-:W-:-:S05]  /*18f00*/  FMNMX.FTZ R20, R20, R94, !PT ;  /* 0x0000005e14147209 */ /* 0x001fca0007810000 */
[----:B------:R-:W0:Y:S02]  /*18f10*/  SHFL.BFLY PT, R94, R20, 0x1, 0x1f ;  /* 0x0c201f00145e7f89 */ /* 0x000e2400000e0000 */
[----:B------:R-:W-:Y:S08]  /*18f20*/  MUFU.EX2 R146, R146 ;  /* 0x0000009200927308 */ /* 0x000ff00000000800 */
[----:B------:R-:W-:Y:S08]  /*18f30*/  MUFU.EX2 R103, R103 ;  /* 0x0000006700677308 */ /* 0x000ff00000000800 */
[----:B------:R-:W-:Y:S01]  /*18f40*/  MUFU.EX2 R140, R140 ;  /* 0x0000008c008c7308 */ /* 0x000fe20000000800 */
[----:B0-----:R-:W-:-:S07]  /*18f50*/  FMNMX.FTZ R20, R20, R94, !PT ;  /* 0x0000005e14147209 */ /* 0x001fce0007810000 */
[----:B------:R-:W-:Y:S01]  /*18f60*/  MUFU.EX2 R102, R102 ;  /* 0x0000006600667308 */ /* 0x000fe20000000800 */
[C---:B------:R-:W-:Y:S01]  /*18f70*/  FSETP.NEU.FTZ.AND P1, PT, R20.reuse, -INF , PT ;  /* 0xff8000001400780b */ /* 0x040fe20003f3d000 */
[----:B------:R-:W-:-:S06]  /*18f80*/  FMUL.FTZ R111, R20, R14 ;  /* 0x0000000e146f7220 */ /* 0x000fcc0000410000 */
[----:B------:R-:W0:Y:S01]  /*18f90*/  MUFU.EX2 R94, R110 ;  /* 0x0000006e005e7308 */ /* 0x000e220000000800 */
[----:B------:R-:W-:-:S05]  /*18fa0*/  FSEL R111, R111, RZ, P1 ;  /* 0x000000ff6f6f7208 */ /* 0x000fca0000800000 */
        /* <DEDUP_REMOVED lines=11> */
[----:B0-----:R-:W-:Y:S01]  /*19060*/  FFMA.FTZ R5, R94, R5, R156 ;  /* 0x000000055e057223 */ /* 0x001fe2000001009c */
[-C--:B------:R-:W-:Y:S01]  /*19070*/  FFMA.FTZ R151, R104, R14.reuse, -R111 ;  /* 0x0000000e68977223 */ /* 0x080fe2000001086f */
[----:B------:R-:W-:Y:S01]  /*19080*/  MUFU.EX2 R157, R157 ;  /* 0x0000009d009d7308 */ /* 0x000fe20000000800 */
[----:B-1----:R-:W-:Y:S01]  /*19090*/  FSEL R9, R20, RZ, P1 ;  /* 0x000000ff14097208 */ /* 0x002fe20000800000 */
[----:B------:R-:W-:Y:S01]  /*190a0*/  FADD.FTZ R5, R131, R5 ;  /* 0x0000000583057221 */ /* 0x000fe20000010000 */
[-CC-:B------:R-:W-:Y:S01]  /*190b0*/  FFMA.FTZ R100, R105, R14.reuse, -R111.reuse ;  /* 0x0000000e69647223 */ /* 0x180fe2000001086f */
[-CC-:B------:R-:W-:Y:S01]  /*190c0*/  FFMA.FTZ R145, R108, R14.reuse, -R111.reuse ;  /* 0x0000000e6c917223 */ /* 0x180fe2000001086f */
[-C--:B------:R-:W-:Y:S01]  /*190d0*/  FFMA.FTZ R97, R109, R14.reuse, -R111 ;  /* 0x0000000e6d617223 */ /* 0x080fe2000001086f */
[----:B------:R-:W-:Y:S01]  /*190e0*/  FADD.FTZ R9, -R9, R3 ;  /* 0x0000000309097221 */ /* 0x000fe20000010100 */
[----:B------:R-:W-:Y:S01]  /*190f0*/  FADD.FTZ R5, R158, R5 ;  /* 0x000000059e057221 */ /* 0x000fe20000010000 */
[----:B------:R-:W-:Y:S01]  /*19100*/  MUFU.EX2 R114, R114 ;  /* 0x0000007200727308 */ /* 0x000fe20000000800 */
[-C--:B------:R-:W-:Y:S01]  /*19110*/  FFMA.FTZ R147, R112, R14.reuse, -R111 ;  /* 0x0000000e70937223 */ /* 0x080fe2000001086f */
[-C--:B------:R-:W-:Y:S01]  /*19120*/  FMUL.FTZ R9, R9, R14.reuse ;  /* 0x0000000e09097220 */ /* 0x080fe20000410000 */
[----:B------:R-:W-:Y:S01]  /*19130*/  FADD.FTZ R5, R91, R5 ;  /* 0x000000055b057221 */ /* 0x000fe20000010000 */
[-CC-:B------:R-:W-:Y:S01]  /*19140*/  FFMA.FTZ R96, R113, R14.reuse, -R111.reuse ;  /* 0x0000000e71607223 */ /* 0x180fe2000001086f */
[-CC-:B------:R-:W-:Y:S01]  /*19150*/  FFMA.FTZ R141, R116, R14.reuse, -R111.reuse ;  /* 0x0000000e748d7223 */ /* 0x180fe2000001086f */
[-C--:B------:R-:W-:Y:S01]  /*19160*/  FFMA.FTZ R93, R117, R14.reuse, -R111 ;  /* 0x0000000e755d7223 */ /* 0x080fe2000001086f */
[----:B------:R-:W-:Y:S01]  /*19170*/  FADD.FTZ R5, R152, R5 ;  /* 0x0000000598057221 */ /* 0x000fe20000010000 */
[----:B------:R-:W0:Y:S01]  /*19180*/  MUFU.EX2 R9, R9 ;  /* 0x0000000900097308 */ /* 0x000e220000000800 */
[-CC-:B------:R-:W-:Y:S01]  /*19190*/  FFMA.FTZ R143, R120, R14.reuse, -R111.reuse ;  /* 0x0000000e788f7223 */ /* 0x180fe2000001086f */
[-C--:B------:R-:W-:Y:S01]  /*191a0*/  FFMA.FTZ R92, R121, R14.reuse, -R111 ;  /* 0x0000000e795c7223 */ /* 0x080fe2000001086f */
[----:B------:R-:W-:Y:S01]  /*191b0*/  FADD.FTZ R5, R90, R5 ;  /* 0x000000055a057221 */ /* 0x000fe20000010000 */
[-CC-:B------:R-:W-:Y:S01]  /*191c0*/  FFMA.FTZ R137, R125, R14.reuse, -R111.reuse ;  /* 0x0000000e7d897223 */ /* 0x180fe2000001086f */
[-CC-:B------:R-:W-:Y:S01]  /*191d0*/  FFMA.FTZ R3, R124, R14.reuse, -R111.reuse ;  /* 0x0000000e7c037223 */ /* 0x180fe2000001086f */
[-C--:B------:R-:W-:Y:S01]  /*191e0*/  FFMA.FTZ R139, R107, R14.reuse, -R111 ;  /* 0x0000000e6b8b7223 */ /* 0x080fe2000001086f */
[----:B------:R-:W-:Y:S01]  /*191f0*/  FADD.FTZ R5, R154, R5 ;  /* 0x000000059a057221 */ /* 0x000fe20000010000 */
[----:B------:R-:W1:Y:S01]  /*19200*/  MUFU.EX2 R159, R159 ;  /* 0x0000009f009f7308 */ /* 0x000e620000000800 */
[----:B------:R-:W-:-:S02]  /*19210*/  FFMA.FTZ R101, R128, R14, -R111 ;  /* 0x0000000e80657223 */ /* 0x000fc4000001086f */
[----:B------:R-:W-:-:S04]  /*19220*/  FADD.FTZ R5, R23, R5 ;  /* 0x0000000517057221 */ /* 0x000fc80000010000 */
[----:B------:R-:W-:Y:S01]  /*19230*/  FADD.FTZ R5, R148, R5 ;  /* 0x0000000594057221 */ /* 0x000fe20000010000 */
[----:B------:R-:W2:Y:S01]  /*19240*/  MUFU.EX2 R153, R153 ;  /* 0x0000009900997308 */ /* 0x000ea20000000800 */
[----:B0-----:R-:W-:Y:S02]  /*19250*/  FFMA.FTZ R0, R9, R0, R157 ;  /* 0x0000000009007223 */ /* 0x001fe4000001009d */
[----:B------:R-:W-:Y:S02]  /*19260*/  FADD.FTZ R5, R15, R5 ;  /* 0x000000050f057221 */ /* 0x000fe40000010000 */
[----:B------:R-:W-:Y:S02]  /*19270*/  FADD.FTZ R0, R114, R0 ;  /* 0x0000000072007221 */ /* 0x000fe40000010000 */
[----:B------:R-:W-:Y:S01]  /*19280*/  FADD.FTZ R5, R150, R5 ;  /* 0x0000000596057221 */ /* 0x000fe20000010000 */
[----:B------:R-:W0:Y:S01]  /*19290*/  MUFU.EX2 R89, R89 ;  /* 0x0000005900597308 */ /* 0x000e220000000800 */
[----:B-1----:R-:W-:-:S02]  /*192a0*/  FADD.FTZ R0, R159, R0 ;  /* 0x000000009f007221 */ /* 0x002fc40000010000 */
[----:B------:R-:W-:Y:S02]  /*192b0*/  FADD.FTZ R5, R95, R5 ;  /* 0x000000055f057221 */ /* 0x000fe40000010000 */
[----:B------:R-:W-:Y:S02]  /*192c0*/  FADD.FTZ R0, R110, R0 ;  /* 0x000000006e007221 */ /* 0x000fe40000010000 */
[----:B------:R-:W-:Y:S01]  /*192d0*/  FADD.FTZ R5, R144, R5 ;  /* 0x0000000590057221 */ /* 0x000fe20000010000 */
[----:B------:R-:W1:Y:S01]  /*192e0*/  MUFU.EX2 R155, R155 ;  /* 0x0000009b009b7308 */ /* 0x000e620000000800 */
[----:B--2---:R-:W-:Y:S02]  /*192f0*/  FADD.FTZ R0, R153, R0 ;  /* 0x0000000099007221 */ /* 0x004fe40000010000 */
[----:B------:R-:W-:-:S04]  /*19300*/  FADD.FTZ R5, R106, R5 ;  /* 0x000000056a057221 */ /* 0x000fc80000010000 */
[----:B------:R-:W-:Y:S01]  /*19310*/  FADD.FTZ R5, R146, R5 ;  /* 0x0000000592057221 */ /* 0x000fe20000010000 */
[----:B------:R-:W2:Y:S01]  /*19320*/  MUFU.EX2 R88, R88 ;  /* 0x0000005800587308 */ /* 0x000ea20000000800 */
[----:B0-----:R-:W-:Y:S02]  /*19330*/  FADD.FTZ R0, R89, R0 ;  /* 0x0000000059007221 */ /* 0x001fe40000010000 */
[----:B------:R-:W-:-:S04]  /*19340*/  FADD.FTZ R5, R103, R5 ;  /* 0x0000000567057221 */ /* 0x000fc80000010000 */
[----:B------:R-:W-:Y:S01]  /*19350*/  FADD.FTZ R5, R140, R5 ;  /* 0x000000058c057221 */ /* 0x000fe20000010000 */
[----:B------:R-:W0:Y:S01]  /*19360*/  MUFU.EX2 R149, R149 ;  /* 0x0000009500957308 */ /* 0x000e220000000800 */
[----:B-1----:R-:W-:Y:S02]  /*19370*/  FADD.FTZ R0, R155, R0 ;  /* 0x000000009b007221 */ /* 0x002fe40000010000 */
[----:B------:R-:W-:-:S05]  /*19380*/  FADD.FTZ R5, R102, R5 ;  /* 0x0000000566057221 */ /* 0x000fca0000010000 */
        /* <DEDUP_REMOVED lines=46> */
.L_x_1781:
[C---:B------:R-:W-:Y:S01]  /*19670*/  ISETP.GT.AND P1, PT, R7.reuse, R8, PT ;  /* 0x000000080700720c */ /* 0x040fe20003f24270 */
[----:B------:R-:W-:Y:S01]  /*19680*/  VIADD R7, R7, 0xffffffff ;  /* 0xffffffff07077836 */ /* 0x000fe20000000000 */
[----:B------:R-:W-:Y:S01]  /*19690*/  IADD3 R21, R21, 0x2a860, RZ ;  /* 0x0002a86015157810 */ /* 0x000fe20007ffe0ff */
[----:B------:R-:W-:Y:S01]  /*196a0*/  IMAD.MOV.U32 R164, RZ, RZ, R13 ;  /* 0x000000ffffa47224 */ /* 0x000fe200078e000d */
[----:B------:R-:W-:Y:S02]  /*196b0*/  F2FP.F16.F32.PACK_AB R154, R23, R154 ;  /* 0x0000009a179a723e */ /* 0x000fe400000000ff */
        /* <DEDUP_REMOVED lines=29> */
[----:B------:R-:W-:Y:S05]  /*19890*/  BSYNC B0 ;  /* 0x0000000000007941 */ /* 0x000fea0003800000 */
.L_x_1761:
[----:B------:R-:W-:Y:S02]  /*198a0*/  IMAD.MOV.U32 R3, RZ, RZ, R20 ;  /* 0x000000ffff037224 */ /* 0x000fe400078e0014 */
[----:B------:R-:W-:Y:S02]  /*198b0*/  IMAD.MOV.U32 R4, RZ, RZ, R10 ;  /* 0x000000ffff047224 */ /* 0x000fe400078e000a */
[----:B------:R-:W-:Y:S02]  /*198c0*/  IMAD.MOV.U32 R23, RZ, RZ, R12 ;  /* 0x000000ffff177224 */ /* 0x000fe400078e000c */
[----:B------:R-:W-:-:S07]  /*198d0*/  IMAD.MOV.U32 R164, RZ, RZ, R13 ;  /* 0x000000ffffa47224 */ /* 0x000fce00078e000d */
.L_x_1760:
[----:B------:R-:W-:Y:S05]  /*198e0*/  BSYNC B1 ;  /* 0x0000000000017941 */ /* 0x000fea0003800000 */
.L_x_1759:
[----:B------:R-:W0:Y:S01]  /*198f0*/  LDC R226, c[0x0][0x448] ;  /* 0x00011200ffe27b82 */ /* 0x000e220000000800 */
[----:B------:R-:W-:Y:S01]  /*19900*/  IADD3 R8, R188, 0x7f, RZ ;  /* 0x0000007fbc087810 */ /* 0x000fe20007ffe0ff */
[----:B------:R-:W-:Y:S01]  /*19910*/  ULDC UR4, c[0x0][0x9dc] ;  /* 0x0002770000047ab9 */ /* 0x000fe20000000800 */
[----:B------:R-:W-:Y:S02]  /*19920*/  LOP3.LUT R16, R16, 0xfff7ffff, RZ, 0xc0, !PT ;  /* 0xfff7ffff10107812 */ /* 0x000fe400078ec0ff */
[----:B------:R-:W-:-:S03]  /*19930*/  IADD3 R13, R166, 0x1, -R165 ;  /* 0x00000001a60d7810 */ /* 0x000fc60007ffe8a5 */
[----:B------:R-:W1:Y:S01]  /*19940*/  LDC R224, c[0x0][0x9e4] ;  /* 0x00027900ffe07b82 */ /* 0x000e620000000800 */
[----:B0-----:R-:W-:-:S13]  /*19950*/  ISETP.NE.AND P1, PT, R226, 0x1, PT ;  /* 0x00000001e200780c */ /* 0x001fda0003f25270 */
[----:B------:R-:W0:Y:S01]  /*19960*/  @P1 LDC R11, c[0x0][0x44c] ;  /* 0x00011300ff0b1b82 */ /* 0x000e220000000800 */
[----:B------:R-:W-:-:S04]  /*19970*/  @P1 LOP3.LUT R16, R16, 0x80000, RZ, 0xfc, !PT ;  /* 0x0008000010101812 */ /* 0x000fc800078efcff */
[----:B------:R-:W-:-:S03]  /*19980*/  LOP3.LUT R16, R16, 0xffefffff, RZ, 0xc0, !PT ;  /* 0xffefffff10107812 */ /* 0x000fc600078ec0ff */
[----:B------:R-:W2:Y:S01]  /*19990*/  @P1 LDC R10, c[0x0][0x450] ;  /* 0x00011400ff0a1b82 */ /* 0x000ea20000000800 */
[----:B0-----:R-:W-:-:S05]  /*199a0*/  @P1 IMAD.HI.U32 R11, R8, R11, RZ ;  /* 0x0000000b080b1227 */ /* 0x001fca00078e00ff */
[----:B--2---:R-:W-:Y:S02]  /*199b0*/  @P1 SHF.R.U32.HI R8, RZ, R10, R11 ;  /* 0x0000000aff081219 */ /* 0x004fe4000001160b */
[----:B-1----:R-:W-:-:S03]  /*199c0*/  ISETP.GE.AND P1, PT, R224, 0x1, PT ;  /* 0x00000001e000780c */ /* 0x002fc60003f26270 */
[----:B------:R-:W-:-:S04]  /*199d0*/  IMAD.IADD R8, R13, 0x1, R8 ;  /* 0x000000010d087824 */ /* 0x000fc800078e0208 */
[----:B------:R-:W-:-:S06]  /*199e0*/  VIADD R12, R8, -UR4 ;  /* 0x80000004080c7c36 */ /* 0x000fcc0008000000 */
[----:B------:R-:W-:Y:S01]  /*199f0*/  @P1 LOP3.LUT R16, R16, 0x100000, RZ, 0xfc, !PT ;  /* 0x0010000010101812 */ /* 0x000fe200078efcff */
        /* <DEDUP_REMOVED lines=11> */
.L_x_1785:
[----:B------:R-:W-:-:S13]  /*19ab0*/  ISETP.NE.AND P1, PT, R224, 0x1, PT ;  /* 0x00000001e000780c */ /* 0x000fda0003f25270 */
[----:B------:R-:W0:Y:S02]  /*19ac0*/  @P1 LDC.64 R10, c[0x0][0x9e8] ;  /* 0x00027a00ff0a1b82 */ /* 0x000e240000000a00 */
[----:B0-----:R-:W-:-:S05]  /*19ad0*/  @P1 IMAD.HI.U32 R10, R8, R10, RZ ;  /* 0x0000000a080a1227 */ /* 0x001fca00078e00ff */
[----:B------:R-:W-:-:S07]  /*19ae0*/  @P1 SHF.R.U32.HI R8, RZ, R11, R10 ;  /* 0x0000000bff081219 */ /* 0x000fce000001160a */
.L_x_1786:
[----:B------:R-:W-:Y:S05]  /*19af0*/  BSYNC B0 ;  /* 0x0000000000007941 */ /* 0x000fea0003800000 */
.L_x_1784:
[----:B------:R-:W-:-:S05]  /*19b00*/  IMAD R11, R8, R224, RZ ;  /* 0x000000e0080b7224 */ /* 0x000fca00078e02ff */
[----:B------:R-:W-:-:S07]  /*19b10*/  VIMNMX R12, R12, R11, !PT ;  /* 0x0000000b0c0c7248 */ /* 0x000fce0007fe0100 */
.L_x_1783:
[----:B------:R-:W-:Y:S01]  /*19b20*/  VIADD R12, R12, 0x5f ;  /* 0x0000005f0c0c7836 */ /* 0x000fe20000000000 */
[----:B------:R-:W-:Y:S03]  /*19b30*/  BSSY B0, `(.L_x_1787) ;  /* 0x000027d000007945 */ /* 0x000fe60003800000 */
[----:B------:R-:W-:-:S05]  /*19b40*/  IMAD.HI R12, R12, 0x2aaaaaab, RZ ;  /* 0x2aaaaaab0c0c7827 */ /* 0x000fca00078e02ff */
[----:B------:R-:W-:-:S04]  /*19b50*/  SHF.R.U32.HI R11, RZ, 0x1f, R12 ;  /* 0x0000001fff0b7819 */ /* 0x000fc8000001160c */
[----:B------:R-:W-:-:S04]  /*19b60*/  LEA.HI.SX32 R8, R12, R11, 0x1c ;  /* 0x0000000b0c087211 */ /* 0x000fc800078fe2ff */
[----:B------:R-:W-:-:S04]  /*19b70*/  VIMNMX R8, R201, R8, !PT ;  /* 0x00000008c9087248 */ /* 0x000fc80007fe0100 */
[----:B------:R-:W-:-:S13]  /*19b80*/  ISETP.GE.AND P1, PT, R7, R8, PT ;  /* 0x000000080700720c */ /* 0x000fda0003f26270 */
[----:B------:R-:W-:Y:S05]  /*19b90*/  @!P1 BRA `(.L_x_1788) ;  /* 0x0000002400d89947 */ /* 0x000fea0003800000 */
[----:B------:R-:W-:Y:S01]  /*19ba0*/  BSSY B1, `(.L_x_1788) ;  /* 0x0000275000017945 */ /* 0x000fe20003800000 */
[----:B------:R-:W-:Y:S01]  /*19bb0*/  IMAD.MOV.U32 R10, RZ, RZ, R3 ;  /* 0x000000ffff0a7224 */ /* 0x000fe200078e0003 */
[----:B------:R-:W-:Y:S01]  /*19bc0*/  MOV R11, R4 ;  /* 0x00000004000b7202 */ /* 0x000fe20000000f00 */
[----:B------:R-:W-:Y:S02]  /*19bd0*/  IMAD.MOV.U32 R12, RZ, RZ, R164 ;  /* 0x000000ffff0c7224 */ /* 0x000fe400078e00a4 */
[----:B------:R-:W-:-:S07]  /*19be0*/  IMAD.MOV.U32 R13, RZ, RZ, R23 ;  /* 0x000000ffff0d7224 */ /* 0x000fce00078e0017 */
.L_x_1801:
[----:B------:R-:W-:-:S04]  /*19bf0*/  ISETP.NE.AND P1, PT, R13, 0x1, PT ;  /* 0x000000010d00780c */ /* 0x000fc80003f25270 */
[----:B------:R-:W-:-:S04]  /*19c00*/  SEL R3, RZ, 0x1, P1 ;  /* 0x00000001ff037807 */ /* 0x000fc80000800000 */
[----:B------:R-:W-:Y:S01]  /*19c10*/  LOP3.LUT R164, R12, R3, RZ, 0x3c, !PT ;  /* 0x000000030ca47212 */ /* 0x000fe200078e3cff */
[----:B------:R-:W-:Y:S06]  /*19c20*/  @!P0 BRA `(.L_x_1789) ;  /* 0x0000000000048947 */ /* 0x000fec0003800000 */
[----:B------:R-:W-:Y:S01]  /*19c30*/  BPT.TRAP 0x1 ;  /* 0x000000040000795c */ /* 0x000fe20000300000 */
.L_x_1789:
[----:B------:R-:W-:Y:S01]  /*19c40*/  VIADD R23, R13, 0x1 ;  /* 0x000000010d177836 */ /* 0x000fe20000000000 */
[----:B------:R-:W-:-:S04]  /*19c50*/  SHF.L.U32 R3, R164, 0x1f, RZ ;  /* 0x0000001fa4037819 */ /* 0x000fc800000006ff */
[----:B------:R-:W-:-:S04]  /*19c60*/  ISETP.NE.AND P1, PT, R23, 0x2, PT ;  /* 0x000000021700780c */ /* 0x000fc80003f25270 */
[----:B------:R-:W-:-:S05]  /*19c70*/  SEL R23, R23, RZ, P1 ;  /* 0x000000ff17177207 */ /* 0x000fca0000800000 */
[----:B------:R-:W-:-:S04]  /*19c80*/  IMAD R20, R23, 0x8, R2 ;  /* 0x0000000817147824 */ /* 0x000fc800078e0202 */
[----:B------:R0:W1:Y:S01]  /*19c90*/  SYNCS.PHASECHK.TRANS64.TRYWAIT P1, [R20+URZ+0x2a830], R3 ;  /* 0x02a83003140075a7 */ /* 0x000062000802017f */
[----:B------:R-:W-:Y:S05]  /*19ca0*/  @!P0 BRA `(.L_x_1790) ;  /* 0x0000000000048947 */ /* 0x000fea0003800000 */
[----:B------:R-:W-:Y:S01]  /*19cb0*/  BPT.TRAP 0x1 ;  /* 0x000000040000795c */ /* 0x000fe20000300000 */
.L_x_1790:
[----:B------:R-:W-:Y:S01]  /*19cc0*/  IMAD R95, R23, 0x900, R6 ;  /* 0x00000900175f7824 */ /* 0x000fe200078e0206 */
[----:B------:R-:W-:Y:S03]  /*19cd0*/  BSSY B2, `(.L_x_1791) ;  /* 0x0000006000027945 */ /* 0x000fe60003800000 */
[C---:B------:R-:W-:Y:S01]  /*19ce0*/  VIADD R92, R95.reuse, 0x4 ;  /* 0x000000045f5c7836 */ /* 0x040fe20000000000 */
[----:B------:R-:W-:Y:S01]  /*19cf0*/  IADD3 R90, R95, 0x2, RZ ;  /* 0x000000025f5a7810 */ /* 0x000fe20007ffe0ff */
[----:B-1----:R-:W-:Y:S06]  /*19d00*/  @P1 BRA `(.L_x_1792) ;  /* 0x0000000000081947 */ /* 0x002fec0003800000 */
[----:B------:R-:W1:Y:S02]  /*19d10*/  SYNCS.PHASECHK.TRANS64.TRYWAIT P1, [R20+URZ+0x2a830], R3 ;  /* 0x02a83003140075a7 */ /* 0x000e64000802017f */
[----:B-1----:R-:W-:Y:S05]  /*19d20*/  @!P1 BRA `(.L_x_1793) ;  /* 0x0000012c006c9947 */ /* 0x002fea0003800000 */
.L_x_1792:
[----:B------:R-:W-:Y:S05]  /*19d30*/  BSYNC B2 ;  /* 0x0000000000027941 */ /* 0x000fea0003800000 */
.L_x_1791:
[----:B------:R-:W2:Y:S01]  /*19d40*/  LDL.64 R96, [R1+0x28] ;  /* 0x0000280001607983 */ /* 0x000ea20000100a00 */
[----:B------:R-:W-:Y:S01]  /*19d50*/  IMAD.MOV.U32 R88, RZ, RZ, R95 ;  /* 0x000000ffff587224 */ /* 0x000fe200078e005f */
[----:B------:R-:W-:Y:S01]  /*19d60*/  MOV R197, UR50 ;  /* 0x0000003200c57c02 */ /* 0x000fe20008000f00 */
[----:B------:R-:W-:Y:S01]  /*19d70*/  IMAD.MOV.U32 R89, RZ, RZ, 0x40000040 ;  /* 0x40000040ff597424 */ /* 0x000fe200078e00ff */
[----:B------:R-:W-:Y:S01]  /*19d80*/  MOV R4, UR38 ;  /* 0x0000002600047c02 */ /* 0x000fe20008000f00 */
[----:B------:R-:W-:Y:S01]  /*19d90*/  IMAD.MOV.U32 R93, RZ, RZ, 0x40000040 ;  /* 0x40000040ff5d7424 */ /* 0x000fe200078e00ff */
[----:B------:R-:W-:Y:S01]  /*19da0*/  R2UR UR50, R88 ;  /* 0x00000000583272ca */ /* 0x000fe200000e0000 */
[C---:B------:R-:W-:Y:S01]  /*19db0*/  VIADD R88, R95.reuse, 0x6 ;  /* 0x000000065f587836 */ /* 0x040fe20000000000 */
[----:B------:R-:W-:Y:S01]  /*19dc0*/  MOV R193, UR46 ;  /* 0x0000002e00c17c02 */ /* 0x000fe20008000f00 */
[-C--:B------:R-:W-:Y:S01]  /*19dd0*/  FMUL.FTZ R24, R24, R94.reuse ;  /* 0x0000005e18187220 */ /* 0x080fe20000410000 */
[----:B------:R-:W-:Y:S01]  /*19de0*/  R2UR UR46, R90 ;  /* 0x000000005a2e72ca */ /* 0x000fe200000e0000 */
[C---:B------:R-:W-:Y:S01]  /*19df0*/  VIADD R90, R95.reuse, 0x300 ;  /* 0x000003005f5a7836 */ /* 0x040fe20000000000 */
[----:B------:R-:W-:Y:S01]  /*19e00*/  R2UR UR38, R88 ;  /* 0x00000000582672ca */ /* 0x000fe200000e0000 */
[----:B------:R-:W-:Y:S01]  /*19e10*/  VIADD R88, R95, 0x302 ;  /* 0x000003025f587836 */ /* 0x000fe20000000000 */
[----:B------:R-:W-:Y:S01]  /*19e20*/  MOV R189, UR42 ;  /* 0x0000002a00bd7c02 */ /* 0x000fe20008000f00 */
[-C--:B------:R-:W-:Y:S01]  /*19e30*/  FMUL.FTZ R25, R25, R94.reuse ;  /* 0x0000005e19197220 */ /* 0x080fe20000410000 */
[----:B------:R-:W-:Y:S01]  /*19e40*/  R2UR UR42, R92 ;  /* 0x000000005c2a72ca */ /* 0x000fe200000e0000 */
[C---:B------:R-:W-:Y:S01]  /*19e50*/  VIADD R92, R95.reuse, 0x304 ;  /* 0x000003045f5c7836 */ /* 0x040fe20000000000 */
[----:B------:R-:W-:Y:S01]  /*19e60*/  R2UR UR30, R88 ;  /* 0x00000000581e72ca */ /* 0x000fe200000e0000 */
[C---:B------:R-:W-:Y:S01]  /*19e70*/  VIADD R88, R95.reuse, 0x600 ;  /* 0x000006005f587836 */ /* 0x040fe20000000000 */
[----:B------:R-:W-:Y:S01]  /*19e80*/  R2UR UR34, R90 ;  /* 0x000000005a2272ca */ /* 0x000fe200000e0000 */
        /* <DEDUP_REMOVED lines=14> */
[C---:B------:R-:W-:Y:S01]  /*19f70*/  VIADD R90, R95.reuse, 0x604 ;  /* 0x000006045f5a7836 */ /* 0x040fe20000000000 */
[----:B------:R-:W-:Y:S01]  /*19f80*/  R2UR UR18, R88 ;  /* 0x00000000581272ca */ /* 0x000fe200000e0000 */
[----:B------:R-:W-:Y:S01]  /*19f90*/  VIADD R88, R95, 0x602 ;  /* 0x000006025f587836 */ /* 0x000fe20000000000 */
[----:B------:R-:W-:Y:S01]  /*19fa0*/  MOV R91, 0x40000040 ;  /* 0x40000040005b7802 */ /* 0x000fe20000000f00 */
[-C--:B------:R-:W-:Y:S01]  /*19fb0*/  FMUL.FTZ R40, R40, R94.reuse ;  /* 0x0000005e28287220 */ /* 0x080fe20000410000 */
[----:B------:R-:W-:Y:S01]  /*19fc0*/  MOV R192, UR47 ;  /* 0x0000002f00c07c02 */ /* 0x000fe20008000f00 */
[-C--:B------:R-:W-:Y:S01]  /*19fd0*/  FMUL.FTZ R41, R41, R94.reuse ;  /* 0x0000005e29297220 */ /* 0x080fe20000410000 */
[----:B------:R-:W-:Y:S01]  /*19fe0*/  MOV R21, UR43 ;  /* 0x0000002b00157c02 */ /* 0x000fe20008000f00 */
[-C--:B------:R-:W-:Y:S01]  /*19ff0*/  FMUL.FTZ R44, R44, R94.reuse ;  /* 0x0000005e2c2c7220 */ /* 0x080fe20000410000 */
[----:B01----:R-:W-:Y:S01]  /*1a000*/  MOV R3, UR39 ;  /* 0x0000002700037c02 */ /* 0x003fe20008000f00 */
        /* <DEDUP_REMOVED lines=156> */
.L_x_1794:
[----:B------:R-:W-:Y:S02]  /*1a9d0*/  SHF.L.U32 R3, R12, 0x1f, RZ ;  /* 0x0000001f0c037819 */ /* 0x000fe400000006ff */
[----:B------:R-:W-:-:S04]  /*1a9e0*/  LEA R21, R13, R2, 0x3 ;  /* 0x000000020d157211 */ /* 0x000fc800078e18ff */
[----:B------:R0:W1:Y:S01]  /*1a9f0*/  SYNCS.PHASECHK.TRANS64.TRYWAIT P1, [R21+URZ+0x2a850], R3 ;  /* 0x02a85003150075a7 */ /* 0x000062000802017f */
[----:B------:R-:W-:Y:S05]  /*1aa00*/  @!P0 BRA `(.L_x_1795) ;  /* 0x0000000000048947 */ /* 0x000fea0003800000 */
[----:B------:R-:W-:Y:S01]  /*1aa10*/  BPT.TRAP 0x1 ;  /* 0x000000040000795c */ /* 0x000fe20000300000 */
.L_x_1795:
[----:B------:R-:W-:Y:S04]  /*1aa20*/  BSSY B2, `(.L_x_1796) ;  /* 0x0000004000027945 */ /* 0x000fe80003800000 */
[----:B-1----:R-:W-:Y:S05]  /*1aa30*/  @P1 BRA `(.L_x_1797) ;  /* 0x0000000000081947 */ /* 0x002fea0003800000 */
[----:B------:R-:W1:Y:S02]  /*1aa40*/  SYNCS.PHASECHK.TRANS64.TRYWAIT P1, [R21+URZ+0x2a850], R3 ;  /* 0x02a85003150075a7 */ /* 0x000e64000802017f */
[----:B-1----:R-:W-:Y:S05]  /*1aa50*/  @!P1 BRA `(.L_x_1798) ;  /* 0x0000012000349947 */ /* 0x002fea0003800000 */
.L_x_1797:
[----:B------:R-:W-:Y:S05]  /*1aa60*/  BSYNC B2 ;  /* 0x0000000000027941 */ /* 0x000fea0003800000 */
.L_x_1796:
[----:B01----:R-:W-:Y:S01]  /*1aa70*/  VIADD R3, R2, 0x400 ;  /* 0x0000040002037836 */ /* 0x003fe20000000000 */
[----:B------:R-:W-:Y:S01]  /*1aa80*/  WARPGROUP.ARRIVE ;  /* 0x00000000000079c5 */ /* 0x000fe20000000000 */
[----:B------:R-:W-:-:S03]  /*1aa90*/  IMAD.MOV.U32 R15, RZ, RZ, 0x40000040 ;  /* 0x40000040ff0f7424 */ /* 0x000fc600078e00ff */
[----:B------:R-:W-:-:S04]  /*1aaa0*/  SHF.R.U32.HI R3, RZ, 0x4, R3 ;  /* 0x00000004ff037819 */ /* 0x000fc80000011603 */
[----:B------:R-:W-:-:S04]  /*1aab0*/  LOP3.LUT R3, R3, 0x3fff, RZ, 0xc0, !PT ;  /* 0x00003fff03037812 */ /* 0x000fc800078ec0ff */
[----:B------:R-:W-:-:S05]  /*1aac0*/  LOP3.LUT R3, R3, 0x3000000, RZ, 0xfc, !PT ;  /* 0x0300000003037812 */ /* 0x000fca00078efcff */
[----:B------:R-:W-:Y:S02]  /*1aad0*/  IMAD R12, R13, 0x600, R3 ;  /* 0x000006000d0c7824 */ /* 0x000fe400078e0203 */
[----:B------:R-:W-:Y:S02]  /*1aae0*/  IMAD.MOV.U32 R13, RZ, RZ, 0x40000040 ;  /* 0x40000040ff0d7424 */ /* 0x000fe400078e00ff */
[C---:B------:R-:W-:Y:S01]  /*1aaf0*/  VIADD R14, R12.reuse, 0x80 ;  /* 0x000000800c0e7836 */ /* 0x040fe20000000000 */
[----:B------:R-:W-:Y:S02]  /*1ab00*/  R2UR UR6, R12 ;  /* 0x000000000c0672ca */ /* 0x000fe400000e0000 */
        /* <DEDUP_REMOVED lines=17> */
[----:B------:R-:W-:Y:S01]  /*1ac20*/  R2UR UR6, R14 ;  /* 0x000000000e0672ca */ /* 0x000fe200000e0000 */
[C---:B------:R-:W-:Y:S01]  /*1ac30*/  VIADD R14, R12.reuse, 0x200 ;  /* 0x000002000c0e7836 */ /* 0x040fe20000000000 */
[----:B------:R-:W-:Y:S01]  /*1ac40*/  R2UR UR7, R15 ;  /* 0x000000000f0772ca */ /* 0x000fe200000e0000 */
[----:B------:R-:W-:Y:S01]  /*1ac50*/  VIADD R12, R12, 0x280 ;  /* 0x000002800c0c7836 */ /* 0x000fe20000000000 */
[----:B------:R-:W-:Y:S01]  /*1ac60*/  MOV R15, 0x40000040 ;  /* 0x40000040000f7802 */ /* 0x000fe20000000f00 */
[----:B------:R-:W-:Y:S02]  /*1ac70*/  WARPGROUP.DEPBAR.LE gsb0, 0x0 ;  /* 0x00008000000079c5 */ /* 0x000fe40000010000 */
[----:B------:R-:W-:-:S08]  /*1ac80*/  WARPGROUP.ARRIVE ;  /* 0x00000000000079c5 */ /* 0x000fd00000000000 */
        /* <DEDUP_REMOVED lines=14> */
.L_x_1799:
        /* <DEDUP_REMOVED lines=60> */
[----:B------:R-:W-:-:S02]  /*1b130*/  VIADD R20, R20, 0x2a840 ;  /* 0x0002a84014147836 */ /* 0x000fc40000000000 */
[----:B------:R-:W1:Y:S01]  /*1b140*/  MUFU.TANH R92, R92 ;  /* 0x0000005c005c7308 */ /* 0x000e620000002400 */
[----:B--2---:R-:W-:Y:S02]  /*1b150*/  FMNMX.FTZ R4, R91, R4, !PT ;  /* 0x000000045b047209 */ /* 0x004fe40007810000 */
[----:B------:R-:W-:-:S04]  /*1b160*/  PRMT R20, R172, 0x654, R20 ;  /* 0x00000654ac147816 */ /* 0x000fc80000000014 */
[----:B------:R2:W-:Y:S01]  /*1b170*/  SYNCS.ARRIVE.TRANS64.RED.A1T0 RZ, [R20+URZ], RZ ;  /* 0x000000ff14ff79a7 */ /* 0x0005e2000810043f */
        /* <DEDUP_REMOVED lines=79> */
[----:B0-----:R-:W-:Y:S02]  /*1b670*/  FMNMX.FTZ R9, R132, R4, !PT ;  /* 0x0000000484097209 */ /* 0x001fe40007810000 */
[----:B-1----:R-:W-:-:S05]  /*1b680*/  FMNMX.FTZ R4, R131, R3, !PT ;  /* 0x0000000383047209 */ /* 0x002fca0007810000 */
[----:B------:R-:W0:Y:S01]  /*1b690*/  SHFL.BFLY PT, R14, R4, 0x2, 0x1f ;  /* 0x0c401f00040e7f89 */ /* 0x000e2200000e0000 */
[----:B---3--:R-:W-:-:S05]  /*1b6a0*/  FMNMX.FTZ R3, R133, R9, !PT ;  /* 0x0000000985037209 */ /* 0x008fca0007810000 */
        /* <DEDUP_REMOVED lines=8> */
[-C--:B------:R-:W-:Y:S01]  /*1b730*/  FMUL.FTZ R11, R4, R14.reuse ;  /* 0x0000000e040b7220 */ /* 0x080fe20000410000 */
[----:B-1----:R-:W-:Y:S02]  /*1b740*/  FMNMX.FTZ R3, R3, R9, !PT ;  /* 0x0000000903037209 */ /* 0x002fe40007810000 */
[-C--:B------:R-:W-:Y:S01]  /*1b750*/  FMUL.FTZ R94, R94, R14.reuse ;  /* 0x0000000e5e5e7220 */ /* 0x080fe20000410000 */
[-CC-:B------:R-:W-:Y:S01]  /*1b760*/  FFMA.FTZ R154, R98, R14.reuse, -R11.reuse ;  /* 0x0000000e629a7223 */ /* 0x180fe2000001080b */
[-CC-:B------:R-:W-:Y:S01]  /*1b770*/  FFMA.FTZ R98, R99, R14.reuse, -R11.reuse ;  /* 0x0000000e63627223 */ /* 0x180fe2000001080b */
[-CC-:B------:R-:W-:Y:S01]  /*1b780*/  FFMA.FTZ R156, R12, R14.reuse, -R11.reuse ;  /* 0x0000000e0c9c7223 */ /* 0x180fe2000001080b */
[C---:B------:R-:W-:Y:S01]  /*1b790*/  FADD.FTZ R9, -R3.reuse, R10 ;  /* 0x0000000a03097221 */ /* 0x040fe20000010100 */
[-C--:B------:R-:W-:Y:S01]  /*1b7a0*/  FMUL.FTZ R99, R3, R14.reuse ;  /* 0x0000000e03637220 */ /* 0x080fe20000410000 */
[-CC-:B------:R-:W-:Y:S01]  /*1b7b0*/  FFMA.FTZ R152, R93, R14.reuse, -R11.reuse ;  /* 0x0000000e5d987223 */ /* 0x180fe2000001080b */
[-C--:B------:R-:W-:Y:S01]  /*1b7c0*/  FFMA.FTZ R93, R107, R14.reuse, -R11 ;  /* 0x0000000e6b5d7223 */ /* 0x080fe2000001080b */
[-C--:B------:R-:W-:Y:S01]  /*1b7d0*/  FMUL.FTZ R9, R9, R14.reuse ;  /* 0x0000000e09097220 */ /* 0x080fe20000410000 */
[-C--:B------:R-:W-:Y:S01]  /*1b7e0*/  FFMA.FTZ R157, R15, R14.reuse, -R99 ;  /* 0x0000000e0f9d7223 */ /* 0x080fe20000010863 */
[-C--:B------:R-:W-:Y:S01]  /*1b7f0*/  FFMA.FTZ R137, R13, R14.reuse, -R11 ;  /* 0x0000000e0d897223 */ /* 0x080fe2000001080b */
[-C--:B------:R-:W-:Y:S01]  /*1b800*/  FFMA.FTZ R107, R88, R14.reuse, -R99 ;  /* 0x0000000e586b7223 */ /* 0x080fe20000010863 */
[----:B------:R-:W-:Y:S01]  /*1b810*/  MUFU.EX2 R94, R94 ;  /* 0x0000005e005e7308 */ /* 0x000fe20000000800 */
[-C--:B------:R-:W-:Y:S01]  /*1b820*/  FFMA.FTZ R158, R89, R14.reuse, -R11 ;  /* 0x0000000e599e7223 */ /* 0x080fe2000001080b */
[-C--:B------:R-:W-:Y:S01]  /*1b830*/  FFMA.FTZ R159, R91, R14.reuse, -R99 ;  /* 0x0000000e5b9f7223 */ /* 0x080fe20000010863 */
[-CC-:B------:R-:W-:Y:S01]  /*1b840*/  FFMA.FTZ R150, R106, R14.reuse, -R11.reuse ;  /* 0x0000000e6a967223 */ /* 0x180fe2000001080b */
[-C--:B------:R-:W-:Y:S01]  /*1b850*/  FFMA.FTZ R135, R90, R14.reuse, -R11 ;  /* 0x0000000e5a877223 */ /* 0x080fe2000001080b */
[-CC-:B------:R-:W-:Y:S01]  /*1b860*/  FFMA.FTZ R106, R92, R14.reuse, -R99.reuse ;  /* 0x0000000e5c6a7223 */ /* 0x180fe20000010863 */
[-C--:B------:R-:W-:Y:S01]  /*1b870*/  FFMA.FTZ R153, R96, R14.reuse, -R99 ;  /* 0x0000000e60997223 */ /* 0x080fe20000010863 */
[-CC-:B------:R-:W-:Y:S01]  /*1b880*/  FFMA.FTZ R134, R95, R14.reuse, -R11.reuse ;  /* 0x0000000e5f867223 */ /* 0x180fe2000001080b */
[----:B------:R-:W-:Y:S01]  /*1b890*/  MUFU.EX2 R9, R9 ;  /* 0x0000000900097308 */ /* 0x000fe20000000800 */
[-C--:B------:R-:W-:Y:S01]  /*1b8a0*/  FFMA.FTZ R95, R103, R14.reuse, -R11 ;  /* 0x0000000e675f7223 */ /* 0x080fe2000001080b */
[-CC-:B------:R-:W-:Y:S01]  /*1b8b0*/  FFMA.FTZ R103, R97, R14.reuse, -R99.reuse ;  /* 0x0000000e61677223 */ /* 0x180fe20000010863 */
[-C--:B------:R-:W-:Y:S01]  /*1b8c0*/  FFMA.FTZ R155, R100, R14.reuse, -R99 ;  /* 0x0000000e649b7223 */ /* 0x080fe20000010863 */
[-C--:B------:R-:W-:Y:S01]  /*1b8d0*/  FFMA.FTZ R148, R102, R14.reuse, -R11 ;  /* 0x0000000e66947223 */ /* 0x080fe2000001080b */
[-CC-:B------:R-:W-:Y:S01]  /*1b8e0*/  FFMA.FTZ R102, R101, R14.reuse, -R99.reuse ;  /* 0x0000000e65667223 */ /* 0x180fe20000010863 */
[-CC-:B------:R-:W-:Y:S01]  /*1b8f0*/  FFMA.FTZ R149, R104, R14.reuse, -R99.reuse ;  /* 0x0000000e68957223 */ /* 0x180fe20000010863 */
[-CC-:B------:R-:W-:Y:S01]  /*1b900*/  FFMA.FTZ R101, R105, R14.reuse, -R99.reuse ;  /* 0x0000000e69657223 */ /* 0x180fe20000010863 */
[----:B------:R-:W0:Y:S01]  /*1b910*/  MUFU.EX2 R156, R156 ;  /* 0x0000009c009c7308 */ /* 0x000e220000000800 */
[-CC-:B------:R-:W-:Y:S01]  /*1b920*/  FFMA.FTZ R151, R108, R14.reuse, -R99.reuse ;  /* 0x0000000e6c977223 */ /* 0x180fe20000010863 */
[-C--:B------:R-:W-:Y:S01]  /*1b930*/  FFMA.FTZ R100, R109, R14.reuse, -R99 ;  /* 0x0000000e6d647223 */ /* 0x080fe20000010863 */
[-C--:B------:R-:W-:Y:S01]  /*1b940*/  FFMA.FTZ R144, R110, R14.reuse, -R11 ;  /* 0x0000000e6e907223 */ /* 0x080fe2000001080b */
[-C--:B------:R-:W-:Y:S01]  /*1b950*/  FFMA.FTZ R145, R112, R14.reuse, -R99 ;  /* 0x0000000e70917223 */ /* 0x080fe20000010863 */
[-C--:B------:R-:W-:Y:S01]  /*1b960*/  FFMA.FTZ R90, R111, R14.reuse, -R11 ;  /* 0x0000000e6f5a7223 */ /* 0x080fe2000001080b */
[-C--:B------:R-:W-:Y:S01]  /*1b970*/  FFMA.FTZ R97, R113, R14.reuse, -R99 ;  /* 0x0000000e71617223 */ /* 0x080fe20000010863 */
[-C--:B------:R-:W-:Y:S01]  /*1b980*/  FFMA.FTZ R146, R114, R14.reuse, -R11 ;  /* 0x0000000e72927223 */ /* 0x080fe2000001080b */
[----:B------:R-:W1:Y:S01]  /*1b990*/  MUFU.EX2 R157, R157 ;  /* 0x0000009d009d7308 */ /* 0x000e620000000800 */
[-C--:B------:R-:W-:Y:S01]  /*1b9a0*/  FFMA.FTZ R147, R116, R14.reuse, -R99 ;  /* 0x0000000e74937223 */ /* 0x080fe20000010863 */
[-C--:B------:R-:W-:Y:S01]  /*1b9b0*/  FFMA.FTZ R89, R115, R14.reuse, -R11 ;  /* 0x0000000e73597223 */ /* 0x080fe2000001080b */
[-C--:B------:R-:W-:Y:S01]  /*1b9c0*/  FFMA.FTZ R96, R117, R14.reuse, -R99 ;  /* 0x0000000e75607223 */ /* 0x080fe20000010863 */
[-C--:B------:R-:W-:Y:S01]  /*1b9d0*/  FFMA.FTZ R140, R118, R14.reuse, -R11 ;  /* 0x0000000e768c7223 */ /* 0x080fe2000001080b */
[-C--:B------:R-:W-:Y:S01]  /*1b9e0*/  FFMA.FTZ R141, R120, R14.reuse, -R99 ;  /* 0x0000000e788d7223 */ /* 0x080fe20000010863 */
[-C--:B------:R-:W-:Y:S01]  /*1b9f0*/  FFMA.FTZ R13, R119, R14.reuse, -R11 ;  /* 0x0000000e770d7223 */ /* 0x080fe2000001080b */
[-C--:B------:R-:W-:Y:S01]  /*1ba00*/  FFMA.FTZ R92, R121, R14.reuse, -R99 ;  /* 0x0000000e795c7223 */ /* 0x080fe20000010863 */
[----:B------:R-:W3:Y:S01]  /*1ba10*/  MUFU.EX2 R137, R137 ;  /* 0x0000008900897308 */ /* 0x000ee20000000800 */
[----:B0-----:R-:W-:Y:S01]  /*1ba20*/  FFMA.FTZ R5, R94, R5, R156 ;  /* 0x000000055e057223 */ /* 0x001fe2000001009c */
[-C--:B------:R-:W-:Y:S01]  /*1ba30*/  FFMA.FTZ R142, R122, R14.reuse, -R11 ;  /* 0x0000000e7a8e7223 */ /* 0x080fe2000001080b */
[-C--:B------:R-:W-:Y:S01]  /*1ba40*/  FFMA.FTZ R143, R124, R14.reuse, -R99 ;  /* 0x0000000e7c8f7223 */ /* 0x080fe20000010863 */
[-C--:B------:R-:W-:Y:S01]  /*1ba50*/  FFMA.FTZ R12, R123, R14.reuse, -R11 ;  /* 0x0000000e7b0c7223 */ /* 0x080fe2000001080b */
[-C--:B------:R-:W-:Y:S01]  /*1ba60*/  FFMA.FTZ R91, R125, R14.reuse, -R99 ;  /* 0x0000000e7d5b7223 */ /* 0x080fe20000010863 */
[-C--:B------:R-:W-:Y:S01]  /*1ba70*/  FFMA.FTZ R136, R126, R14.reuse, -R11 ;  /* 0x0000000e7e887223 */ /* 0x080fe2000001080b */
[----:B------:R-:W-:Y:S01]  /*1ba80*/  FFMA.FTZ R15, R128, R14, -R99 ;  /* 0x0000000e800f7223 */ /* 0x000fe20000010863 */
[----:B------:R-:W0:Y:S01]  /*1ba90*/  MUFU.EX2 R107, R107 ;  /* 0x0000006b006b7308 */ /* 0x000e220000000800 */
[----:B-1----:R-:W-:Y:S01]  /*1baa0*/  FFMA.FTZ R0, R9, R0, R157 ;  /* 0x0000000009007223 */ /* 0x002fe2000001009d */
[-C--:B------:R-:W-:Y:S01]  /*1bab0*/  FFMA.FTZ R10, R127, R14.reuse, -R11 ;  /* 0x0000000e7f0a7223 */ /* 0x080fe2000001080b */
[-C--:B------:R-:W-:Y:S01]  /*1bac0*/  FFMA.FTZ R88, R129, R14.reuse, -R99 ;  /* 0x0000000e81587223 */ /* 0x080fe20000010863 */
[-C--:B------:R-:W-:Y:S01]  /*1bad0*/  FFMA.FTZ R138, R130, R14.reuse, -R11 ;  /* 0x0000000e828a7223 */ /* 0x080fe2000001080b */
[-C--:B------:R-:W-:Y:S01]  /*1bae0*/  FFMA.FTZ R139, R132, R14.reuse, -R99 ;  /* 0x0000000e848b7223 */ /* 0x080fe20000010863 */
[-C--:B------:R-:W-:Y:S01]  /*1baf0*/  FFMA.FTZ R11, R131, R14.reuse, -R11 ;  /* 0x0000000e830b7223 */ /* 0x080fe2000001080b */
[----:B------:R-:W-:Y:S01]  /*1bb00*/  FFMA.FTZ R99, R133, R14, -R99 ;  /* 0x0000000e85637223 */ /* 0x000fe20000010863 */
[----:B------:R-:W1:Y:S01]  /*1bb10*/  MUFU.EX2 R158, R158 ;  /* 0x0000009e009e7308 */ /* 0x000e620000000800 */
[----:B---3--:R-:W-:-:S07]  /*1bb20*/  FADD.FTZ R5, R137, R5 ;  /* 0x0000000589057221 */ /* 0x008fce0000010000 */
[----:B------:R-:W3:Y:S01]  /*1bb30*/  MUFU.EX2 R159, R159 ;  /* 0x0000009f009f7308 */ /* 0x000ee20000000800 */
[----:B0-----:R-:W-:-:S07]  /*1bb40*/  FADD.FTZ R0, R107, R0 ;  /* 0x000000006b007221 */ /* 0x001fce0000010000 */
[----:B------:R-:W0:Y:S01]  /*1bb50*/  MUFU.EX2 R135, R135 ;  /* 0x0000008700877308 */ /* 0x000e220000000800 */
[----:B-1----:R-:W-:-:S07]  /*1bb60*/  FADD.FTZ R5, R158, R5 ;  /* 0x000000059e057221 */ /* 0x002fce0000010000 */
        /* <DEDUP_REMOVED lines=80> */
[----:B--2---:R-:W2:Y:S01]  /*1c070*/  MUFU.EX2 R20, R99 ;  /* 0x0000006300147308 */ /* 0x004ea20000000800 */
[----:B0-----:R-:W-:Y:S01]  /*1c080*/  FADD.FTZ R0, R139, R0 ;  /* 0x000000008b007221 */ /* 0x001fe20000010000 */
[----:B-1----:R-:W-:-:S03]  /*1c090*/  FADD.FTZ R5, R11, R5 ;  /* 0x000000050b057221 */ /* 0x002fc60000010000 */
[----:B--2---:R-:W-:Y:S01]  /*1c0a0*/  FADD.FTZ R0, R20, R0 ;  /* 0x0000000014007221 */ /* 0x004fe20000010000 */
[----:B------:R-:W-:Y:S06]  /*1c0b0*/  @!P0 BRA `(.L_x_1800) ;  /* 0x0000000000048947 */ /* 0x000fec0003800000 */
[----:B------:R-:W-:Y:S01]  /*1c0c0*/  BPT.TRAP 0x1 ;  /* 0x000000040000795c */ /* 0x000fe20000300000 */
.L_x_1800:
[C---:B------:R-:W-:Y:S01]  /*1c0d0*/  ISETP.GT.AND P1, PT, R7.reuse, R8, PT ;  /* 0x000000080700720c */ /* 0x040fe20003f24270 */
[----:B------:R-:W-:Y:S01]  /*1c0e0*/  VIADD R7, R7, 0xffffffff ;  /* 0xffffffff07077836 */ /* 0x000fe20000000000 */
[----:B------:R-:W-:Y:S02]  /*1c0f0*/  IADD3 R21, R21, 0x2a860, RZ ;  /* 0x0002a86015157810 */ /* 0x000fe40007ffe0ff */
[----:B------:R-:W-:Y:S02]  /*1c100*/  F2FP.F16.F32.PACK_AB R156, R137, R156 ;  /* 0x0000009c899c723e */ /* 0x000fe400000000ff */
[----:B------:R-:W-:Y:S02]  /*1c110*/  PRMT R21, R172, 0x654, R21 ;  /* 0x00000654ac157816 */ /* 0x000fe40000000015 */
[----:B------:R-:W-:Y:S02]  /*1c120*/  F2FP.F16.F32.PACK_AB R140, R13, R140 ;  /* 0x0000008c0d8c723e */ /* 0x000fe400000000ff */
[----:B------:R0:W-:Y:S01]  /*1c130*/  SYNCS.ARRIVE.TRANS64.RED.A1T0 RZ, [R21+URZ], RZ ;  /* 0x000000ff15ff79a7 */ /* 0x0001e2000810043f */
        /* <DEDUP_REMOVED lines=25> */
[----:B------:R-:W-:Y:S01]  /*1c2d0*/  MOV R13, R23 ;  /* 0x00000017000d7202 */ /* 0x000fe20000000f00 */
[----:B0-----:R-:W-:Y:S06]  /*1c2e0*/  @P1 BRA `(.L_x_1801) ;  /* 0xffffffd800401947 */ /* 0x001fec000383ffff */
[----:B------:R-:W-:Y:S05]  /*1c2f0*/  BSYNC B1 ;  /* 0x0000000000017941 */ /* 0x000fea0003800000 */
.L_x_1788:
[----:B------:R-:W-:Y:S05]  /*1c300*/  BSYNC B0 ;  /* 0x0000000000007941 */ /* 0x000fea0003800000 */
.L_x_1787:
[----:B------:R-:W-:Y:S01]  /*1c310*/  ISETP.GE.AND P1, PT, R7, R201, PT ;  /* 0x000000c90700720c */ /* 0x000fe20003f26270 */
[----:B------:R-:W-:-:S12]  /*1c320*/  BSSY B0, `(.L_x_1802) ;  /* 0x000039d000007945 */ /* 0x000fd80003800000 */
[----:B------:R-:W-:Y:S05]  /*1c330*/  @!P1 BRA `(.L_x_1803) ;  /* 0x00000038006c9947 */ /* 0x000fea0003800000 */
[----:B------:R-:W-:Y:S02]  /*1c340*/  IMAD.MOV.U32 R10, RZ, RZ, R3 ;  /* 0x000000ffff0a7224 */ /* 0x000fe400078e0003 */
[----:B------:R-:W-:Y:S02]  /*1c350*/  IMAD.MOV.U32 R11, RZ, RZ, R4 ;  /* 0x000000ffff0b7224 */ /* 0x000fe400078e0004 */
[----:B------:R-:W-:Y:S02]  /*1c360*/  IMAD.MOV.U32 R8, RZ, RZ, R164 ;  /* 0x000000ffff087224 */ /* 0x000fe400078e00a4 */
[----:B------:R-:W-:-:S07]  /*1c370*/  IMAD.MOV.U32 R12, RZ, RZ, R23 ;  /* 0x000000ffff0c7224 */ /* 0x000fce00078e0017 */
.L_x_1824:
[----:B------:R-:W-:-:S04]  /*1c380*/  ISETP.NE.AND P1, PT, R12, 0x1, PT ;  /* 0x000000010c00780c */ /* 0x000fc80003f25270 */
[----:B------:R-:W-:-:S04]  /*1c390*/  SEL R3, RZ, 0x1, P1 ;  /* 0x00000001ff037807 */ /* 0x000fc80000800000 */
[----:B------:R-:W-:Y:S01]  /*1c3a0*/  LOP3.LUT R164, R8, R3, RZ, 0x3c, !PT ;  /* 0x0000000308a47212 */ /* 0x000fe200078e3cff */
[----:B------:R-:W-:Y:S06]  /*1c3b0*/  @!P0 BRA `(.L_x_1804) ;  /* 0x0000000000048947 */ /* 0x000fec0003800000 */
[----:B------:R-:W-:Y:S01]  /*1c3c0*/  BPT.TRAP 0x1 ;  /* 0x000000040000795c */ /* 0x000fe20000300000 */
.L_x_1804:
[----:B------:R-:W-:Y:S02]  /*1c3d0*/  IADD3 R23, R12, 0x1, RZ ;  /* 0x000000010c177810 */ /* 0x000fe40007ffe0ff */
[----:B------:R-:W-:Y:S02]  /*1c3e0*/  SHF.L.U32 R4, R164, 0x1f, RZ ;  /* 0x0000001fa4047819 */ /* 0x000fe400000006ff */
[----:B------:R-:W-:-:S04]  /*1c3f0*/  ISETP.NE.AND P1, PT, R23, 0x2, PT ;  /* 0x000000021700780c */ /* 0x000fc80003f25270 */
[----:B------:R-:W-:-:S05]  /*1c400*/  SEL R23, R23, RZ, P1 ;  /* 0x000000ff17177207 */ /* 0x000fca0000800000 */
[----:B------:R-:W-:-:S04]  /*1c410*/  IMAD R3, R23, 0x8, R2 ;  /* 0x0000000817037824 */ /* 0x000fc800078e0202 */
[----:B------:R0:W1:Y:S01]  /*1c420*/  SYNCS.PHASECHK.TRANS64.TRYWAIT P1, [R3+URZ+0x2a830], R4 ;  /* 0x02a83004030075a7 */ /* 0x000062000802017f */
[----:B------:R-:W-:Y:S05]  /*1c430*/  @!P0 BRA `(.L_x_1805) ;  /* 0x0000000000048947 */ /* 0x000fea0003800000 */
[----:B------:R-:W-:Y:S01]  /*1c440*/  BPT.TRAP 0x1 ;  /* 0x000000040000795c */ /* 0x000fe20000300000 */
.L_x_1805:
[----:B------:R-:W-:Y:S01]  /*1c450*/  IMAD R95, R23, 0x900, R6 ;  /* 0x00000900175f7824 */ /* 0x000fe200078e0206 */
[----:B------:R-:W-:Y:S03]  /*1c460*/  BSSY B1, `(.L_x_1806) ;  /* 0x0000006000017945 */ /* 0x000fe60003800000 */
[C---:B------:R-:W-:Y:S02]  /*1c470*/  VIADD R90, R95.reuse, 0x2 ;  /* 0x000000025f5a7836 */ /* 0x040fe40000000000 */
[----:B------:R-:W-:Y:S01]  /*1c480*/  VIADD R92, R95, 0x4 ;  /* 0x000000045f5c7836 */ /* 0x000fe20000000000 */
[----:B-1----:R-:W-:Y:S06]  /*1c490*/  @P1 BRA `(.L_x_1807) ;  /* 0x0000000000081947 */ /* 0x002fec0003800000 */
[----:B------:R-:W1:Y:S02]  /*1c4a0*/  SYNCS.PHASECHK.TRANS64.TRYWAIT P1, [R3+URZ+0x2a830], R4 ;  /* 0x02a83004030075a7 */ /* 0x000e64000802017f */
[----:B-1----:R-:W-:Y:S05]  /*1c4b0*/  @!P1 BRA `(.L_x_1808) ;  /* 0x0000010400b09947 */ /* 0x002fea0003800000 */
.L_x_1807:
[----:B------:R-:W-:Y:S05]  /*1c4c0*/  BSYNC B1 ;  /* 0x0000000000017941 */ /* 0x000fea0003800000 */
.L_x_1806:
        /* <DEDUP_REMOVED lines=11> */
[----:B------:R-:W-:Y:S01]  /*1c580*/  VIADD R90, R95, 0x300 ;  /* 0x000003005f5a7836 */ /* 0x000fe20000000000 */
[----:B------:R-:W-:Y:S01]  /*1c590*/  R2UR UR38, R88 ;  /* 0x00000000582672ca */ /* 0x000fe200000e0000 */
[-C--:B------:R-:W-:Y:S01]  /*1c5a0*/  FMUL.FTZ R25, R25, R94.reuse ;  /* 0x0000005e19197220 */ /* 0x080fe20000410000 */
[----:B------:R-:W-:Y:S01]  /*1c5b0*/  IADD3 R88, R95, 0x302, RZ ;  /* 0x000003025f587810 */ /* 0x000fe20007ffe0ff */
[-C--:B------:R-:W-:Y:S01]  /*1c5c0*/  FMUL.FTZ R28, R28, R94.reuse ;  /* 0x0000005e1c1c7220 */ /* 0x080fe20000410000 */
        /* <DEDUP_REMOVED lines=19> */
[----:B------:R-:W-:Y:S01]  /*1c700*/  VIADD R92, R95, 0x606 ;  /* 0x000006065f5c7836 */ /* 0x000fe20000000000 */
[----:B------:R-:W-:Y:S01]  /*1c710*/  R2UR UR22, R90 ;  /* 0x000000005a1672ca */ /* 0x000fe200000e0000 */
[-C--:B------:R-:W-:Y:S01]  /*1c720*/  FMUL.FTZ R41, R41, R94.reuse ;  /* 0x0000005e29297220 */ /* 0x080fe20000410000 */
[----:B------:R-:W-:Y:S01]  /*1c730*/  R2UR UR18, R88 ;  /* 0x00000000581272ca */ /* 0x000fe200000e0000 */
[C---:B------:R-:W-:Y:S01]  /*1c740*/  VIADD R88, R95.reuse, 0x602 ;  /* 0x000006025f587836 */ /* 0x040fe20000000000 */
[----:B------:R-:W-:Y:S01]  /*1c750*/  IADD3 R90, R95, 0x604, RZ ;  /* 0x000006045f5a7810 */ /* 0x000fe20007ffe0ff */
        /* <DEDUP_REMOVED lines=84> */
[----:B------:R-:W-:Y:S01]  /*1cca0*/  R2UR UR51, R195 ;  /* 0x00000000c33372ca */ /* 0x000fe200000e0000 */
[----:B------:R-:W-:Y:S02]  /*1ccb0*/  WARPGROUP.DEPBAR.LE gsb0, 0x0 ;  /* 0x00008000000079c5 */ /* 0x000fe40000010000 */
[----:B------:R-:W-:Y:S01]  /*1ccc0*/  WARPGROUP.ARRIVE ;  /* 0x00000000000079c5 */ /* 0x000fe20000000000 */
[----:B--2---:R-:W-:-:S02]  /*1ccd0*/  R2UR UR44, R196 ;  /* 0x00000000c42c72ca */ /* 0x004fc400000e0000 */
[----:B------:R-:W-:Y:S02]  /*1cce0*/  R2UR UR45, R197 ;  /* 0x00000000c52d72ca */ /* 0x000fe400000e0000 */
[----:B------:R-:W-:Y:S01]  /*1ccf0*/  R2UR UR48, R198 ;  /* 0x00000000c63072ca */ /* 0x000fe200000e0000 */
[----:B------:R-:W2:Y:S04]  /*1cd00*/  LDL.64 R196, [R1] ;  /* 0x0000000001c47983 */ /* 0x000ea80000100a00 */
[----:B------:R-:W3:Y:S06]  /*1cd10*/  LDL.64 R198, [R1+0x8] ;  /* 0x0000080001c67983 */ /* 0x000eec0000100a00 */
[----:B------:R-:W-:Y:S01]  /*1cd20*/  HGMMA.64x96x16.F32 R88, gdesc[UR44], R88, gsb0 ;  /* 0x016000002c5879f0 */ /* 0x000fe20008000858 */
[----:B------:R-:W-:-:S02]  /*1cd30*/  R2UR UR44, R194 ;  /* 0x00000000c22c72ca */ /* 0x000fc400000e0000 */
[----:B------:R-:W4:Y:S01]  /*1cd40*/  LDL.64 R194, [R1+0x18] ;  /* 0x0000180001c27983 */ /* 0x000f220000100a00 */
[----:B------:R-:W-:Y:S02]  /*1cd50*/  R2UR UR46, R192 ;  /* 0x00000000c02e72ca */ /* 0x000fe400000e0000 */
[----:B------:R-:W-:Y:S02]  /*1cd60*/  R2UR UR45, R193 ;  /* 0x00000000c12d72ca */ /* 0x000fe400000e0000 */
[----:B------:R-:W5:Y:S01]  /*1cd70*/  LDL.64 R192, [R1+0x10] ;  /* 0x0000100001c07983 */ /* 0x000f620000100a00 */
[----:B------:R-:W-:Y:S02]  /*1cd80*/  WARPGROUP.DEPBAR.LE gsb0, 0x0 ;  /* 0x00008000000079c5 */ /* 0x000fe40000010000 */
[----:B------:R-:W-:Y:S01]  /*1cd90*/  WARPGROUP.ARRIVE ;  /* 0x00000000000079c5 */ /* 0x000fe20000000000 */
[----:B----4-:R-:W-:Y:S02]  /*1cda0*/  R2UR UR40, R194 ;  /* 0x00000000c22872ca */ /* 0x010fe400000e0000 */
[----:B------:R-:W-:-:S13]  /*1cdb0*/  R2UR UR41, R195 ;  /* 0x00000000c32972ca */ /* 0x000fda00000e0000 */
[----:B------:R-:W-:Y:S01]  /*1cdc0*/  HGMMA.64x96x16.F32 R88, gdesc[UR40], R88, gsb0 ;  /* 0x01600000285879f0 */ /* 0x000fe20008000858 */
[----:B-----5:R-:W-:Y:S02]  /*1cdd0*/  R2UR UR36, R192 ;  /* 0x00000000c02472ca */ /* 0x020fe400000e0000 */
[----:B------:R-:W-:Y:S02]  /*1cde0*/  R2UR UR37, R193 ;  /* 0x00000000c12572ca */ /* 0x000fe400000e0000 */
[----:B---3--:R-:W-:Y:S02]  /*1cdf0*/  R2UR UR32, R198 ;  /* 0x00000000c62072ca */ /* 0x008fe400000e0000 */
        /* <DEDUP_REMOVED lines=49> */
[----:B------:R-:W-:Y:S02]  /*1d110*/  R2UR UR39, R4 ;  /* 0x00000000042772ca */ /* 0x000fe400000e0000 */
[----:B------:R-:W-:Y:S01]  /*1d120*/  R2UR UR38, R13 ;  /* 0x000000000d2672ca */ /* 0x000fe200000e0000 */
[----:B------:R-:W-:Y:S02]  /*1d130*/  WARPGROUP.DEPBAR.LE gsb0, 0x0 ;  /* 0x00008000000079c5 */ /* 0x000fe40000010000 */
[----:B------:R-:W-:-:S12]  /*1d140*/  @!P0 BRA `(.L_x_1809) ;  /* 0x0000000000048947 */ /* 0x000fd80003800000 */
[----:B------:R-:W-:Y:S01]  /*1d150*/  BPT.TRAP 0x1 ;  /* 0x000000040000795c */ /* 0x000fe20000300000 */
.L_x_1809:
[----:B------:R-:W-:Y:S01]  /*1d160*/  SHF.L.U32 R4, R8, 0x1f, RZ ;  /* 0x0000001f08047819 */ /* 0x000fe200000006ff */
[----:B------:R-:W-:-:S04]  /*1d170*/  IMAD R15, R12, 0x8, R2 ;  /* 0x000000080c0f7824 */ /* 0x000fc800078e0202 */
[----:B------:R0:W1:Y:S01]  /*1d180*/  SYNCS.PHASECHK.TRANS64.TRYWAIT P1, [R15+URZ+0x2a850], R4 ;  /* 0x02a850040f0075a7 */ /* 0x000062000802017f */
[----:B------:R-:W-:Y:S05]  /*1d190*/  @!P0 BRA `(.L_x_1810) ;  /* 0x0000000000048947 */ /* 0x000fea0003800000 */
[----:B------:R-:W-:Y:S01]  /*1d1a0*/  BPT.TRAP 0x1 ;  /* 0x000000040000795c */ /* 0x000fe20000300000 */
.L_x_1810:
[----:B------:R-:W-:Y:S04]  /*1d1b0*/  BSSY B1, `(.L_x_1811) ;  /* 0x0000004000017945 */ /* 0x000fe80003800000 */
[----:B-1----:R-:W-:Y:S05]  /*1d1c0*/  @P1 BRA `(.L_x_1812) ;  /* 0x0000000000081947 */ /* 0x002fea0003800000 */
[----:B------:R-:W1:Y:S02]  /*1d1d0*/  SYNCS.PHASECHK.TRANS64.TRYWAIT P1, [R15+URZ+0x2a850], R4 ;  /* 0x02a850040f0075a7 */ /* 0x000e64000802017f */
[----:B-1----:R-:W-:Y:S05]  /*1d1e0*/  @!P1 BRA `(.L_x_1813) ;  /* 0x000000f800789947 */ /* 0x002fea0003800000 */
.L_x_1812:
[----:B------:R-:W-:Y:S05]  /*1d1f0*/  BSYNC B1 ;  /* 0x0000000000017941 */ /* 0x000fea0003800000 */
.L_x_1811:
[----:B01----:R-:W-:Y:S01]  /*1d200*/  VIADD R4, R2, 0x400 ;  /* 0x0000040002047836 */ /* 0x003fe20000000000 */
[----:B------:R-:W-:Y:S01]  /*1d210*/  WARPGROUP.ARRIVE ;  /* 0x00000000000079c5 */ /* 0x000fe20000000000 */
[----:B------:R-:W-:Y:S02]  /*1d220*/  IMAD.MOV.U32 R9, RZ, RZ, 0x40000040 ;  /* 0x40000040ff097424 */ /* 0x000fe400078e00ff */
[----:B------:R-:W-:Y:S01]  /*1d230*/  IMAD.MOV.U32 R13, RZ, RZ, 0x40000040 ;  /* 0x40000040ff0d7424 */ /* 0x000fe200078e00ff */
[----:B------:R-:W-:Y:S02]  /*1d240*/  SHF.R.U32.HI R4, RZ, 0x4, R4 ;  /* 0x00000004ff047819 */ /* 0x000fe40000011604 */
[----:B------:R-:W-:Y:S01]  /*1d250*/  R2UR UR7, R9 ;  /* 0x00000000090772ca */ /* 0x000fe200000e0000 */
[----:B------:R-:W-:Y:S01]  /*1d260*/  IMAD.MOV.U32 R9, RZ, RZ, 0x40000040 ;  /* 0x40000040ff097424 */ /* 0x000fe200078e00ff */
[----:B------:R-:W-:-:S04]  /*1d270*/  LOP3.LUT R4, R4, 0x3fff, RZ, 0xc0, !PT ;  /* 0x00003fff04047812 */ /* 0x000fc800078ec0ff */
[----:B------:R-:W-:-:S05]  /*1d280*/  LOP3.LUT R4, R4, 0x3000000, RZ, 0xfc, !PT ;  /* 0x0300000004047812 */ /* 0x000fca00078efcff */
[----:B------:R-:W-:-:S05]  /*1d290*/  IMAD R8, R12, 0x600, R4 ;  /* 0x000006000c087824 */ /* 0x000fca00078e0204 */
[C---:B------:R-:W-:Y:S02]  /*1d2a0*/  R2UR UR6, R8.reuse ;  /* 0x00000000080672ca */ /* 0x040fe400000e0000 */
[----:B------:R-:W-:-:S11]  /*1d2b0*/  IADD3 R12, R8, 0x80, RZ ;  /* 0x00000080080c7810 */ /* 0x000fd60007ffe0ff */
        /* <DEDUP_REMOVED lines=36> */
.L_x_1814:
        /* <DEDUP_REMOVED lines=8> */
[----:B------:R-:W-:Y:S01]  /*1d580*/  IADD3 R129, R202, R188, RZ ;  /* 0x000000bcca817210 */ /* 0x000fe20007ffe0ff */
        /* <DEDUP_REMOVED lines=42> */
[----:B------:R-:W-:-:S02]  /*1d830*/  VIADD R9, R3, 0x2a840 ;  /* 0x0002a84003097836 */ /* 0x000fc40000000000 */
[----:B------:R-:W-:Y:S01]  /*1d840*/  FMUL.FTZ R119, R127, UR39 ;  /* 0x000000277f777c20 */ /* 0x000fe20008410000 */
[----:B------:R-:W-:Y:S02]  /*1d850*/  IMAD R132, R7, -0x60, RZ ;  /* 0xffffffa007847824 */ /* 0x000fe400078e02ff */
[----:B------:R-:W-:Y:S01]  /*1d860*/  FMUL.FTZ R130, R133, UR39 ;  /* 0x0000002785827c20 */ /* 0x000fe20008410000 */
[----:B------:R-:W-:Y:S01]  /*1d870*/  FMUL.FTZ R3, R134, UR39 ;  /* 0x0000002786037c20 */ /* 0x000fe20008410000 */
[----:B------:R-:W-:Y:S01]  /*1d880*/  FMUL.FTZ R126, R135, UR39 ;  /* 0x00000027877e7c20 */ /* 0x000fe20008410000 */
[----:B------:R-:W-:Y:S01]  /*1d890*/  ISETP.GE.AND P1, PT, R224, 0x1, PT ;  /* 0x00000001e000780c */ /* 0x000fe20003f26270 */
[----:B------:R-:W1:Y:S01]  /*1d8a0*/  MUFU.TANH R13, R13 ;  /* 0x0000000d000d7308 */ /* 0x000e620000002400 */
[----:B------:R-:W-:Y:S01]  /*1d8b0*/  IADD3 R135, -R182, 0x1, R132 ;  /* 0x00000001b6877810 */ /* 0x000fe20007ffe184 */
[----:B------:R-:W-:Y:S01]  /*1d8c0*/  IMAD.IADD R127, R132, 0x1, -R182 ;  /* 0x00000001847f7824 */ /* 0x000fe200078e0ab6 */
[----:B------:R-:W-:-:S02]  /*1d8d0*/  PRMT R8, R172, 0x654, R9 ;  /* 0x00000654ac087816 */ /* 0x000fc40000000009 */
[----:B------:R-:W-:Y:S02]  /*1d8e0*/  IADD3 R135, -R165, R135, R166 ;  /* 0x00000087a5877210 */ /* 0x000fe40007ffe1a6 */
[----:B------:R2:W-:Y:S01]  /*1d8f0*/  SYNCS.ARRIVE.TRANS64.RED.A1T0 RZ, [R8+URZ], RZ ;  /* 0x000000ff08ff79a7 */ /* 0x0005e2000810043f */
[----:B------:R-:W3:Y:S02]  /*1d900*/  MUFU.TANH R14, R14 ;  /* 0x0000000e000e7308 */ /* 0x000ee40000002400 */
[C---:B------:R-:W-:Y:S02]  /*1d910*/  VIADD R136, R135.reuse, UR55 ;  /* 0x0000003787887c36 */ /* 0x040fe40008000000 */
[----:B------:R-:W-:-:S04]  /*1d920*/  VIADD R135, R135, UR38 ;  /* 0x0000002687877c36 */ /* 0x000fc80008000000 */
[----:B------:R-:W4:Y:S01]  /*1d930*/  MUFU.TANH R12, R12 ;  /* 0x0000000c000c7308 */ /* 0x000f220000002400 */
[----:B0-----:R-:W-:Y:S01]  /*1d940*/  IADD3 R134, R136, R131, RZ ;  /* 0x0000008388867210 */ /* 0x001fe20007ffe0ff */
[----:B------:R-:W-:-:S06]  /*1d950*/  IMAD.IADD R133, R135, 0x1, R131 ;  /* 0x0000000187857824 */ /* 0x000fcc00078e0283 */
        /* <DEDUP_REMOVED lines=58> */
.L_x_1817:
[----:B------:R-:W-:-:S05]  /*1dd00*/  IMAD.U32 R137, RZ, RZ, UR46 ;  /* 0x0000002eff897e24 */ /* 0x000fca000f8e00ff */
[----:B------:R-:W-:-:S13]  /*1dd10*/  ISETP.NE.AND P1, PT, R137, 0x1, PT ;  /* 0x000000018900780c */ /* 0x000fda0003f25270 */
[----:B------:R-:W1:Y:S02]  /*1dd20*/  @P1 LDC.64 R8, c[0x0][0x9e8] ;  /* 0x00027a00ff081b82 */ /* 0x000e640000000a00 */
[----:B-1----:R-:W-:-:S05]  /*1dd30*/  @P1 IMAD.HI.U32 R8, R131, R8, RZ ;  /* 0x0000000883081227 */ /* 0x002fca00078e00ff */
[----:B------:R-:W-:-:S07]  /*1dd40*/  @P1 SHF.R.U32.HI R131, RZ, R9, R8 ;  /* 0x00000009ff831219 */ /* 0x000fce0000011608 */
.L_x_1818:
[----:B------:R-:W-:Y:S05]  /*1dd50*/  BSYNC B1 ;  /* 0x0000000000017941 */ /* 0x000fea0003800000 */
.L_x_1816:
[----:B------:R-:W-:-:S05]  /*1dd60*/  IMAD R131, R131, R137, R127 ;  /* 0x0000008983837224 */ /* 0x000fca00078e027f */
[----:B------:R-:W-:Y:S02]  /*1dd70*/  VIADDMNMX R134, R131, R137, R134, PT ;  /* 0x0000008983867246 */ /* 0x000fe40003800186 */
[----:B------:R-:W-:-:S07]  /*1dd80*/  VIMNMX R133, R133, R131, !PT ;  /* 0x0000008385857248 */ /* 0x000fce0007fe0100 */
.L_x_1815:
[C---:B------:R-:W-:Y:S02]  /*1dd90*/  ISETP.GE.AND P1, PT, R132.reuse, 0x2, PT ;  /* 0x000000028400780c */ /* 0x040fe40003f26270 */
[C---:B------:R-:W-:Y:S02]  /*1dda0*/  ISETP.GE.AND P2, PT, R132.reuse, 0x9, PT ;  /* 0x000000098400780c */ /* 0x040fe40003f46270 */
[C---:B------:R-:W-:Y:S02]  /*1ddb0*/  ISETP.GT.AND P4, PT, R133.reuse, 0x1, !P1 ;  /* 0x000000018500780c */ /* 0x040fe40004f84270 */
[----:B------:R-:W-:Y:S02]  /*1ddc0*/  ISETP.GE.AND P5, PT, R132, 0xa, PT ;  /* 0x0000000a8400780c */ /* 0x000fe40003fa6270 */
[----:B------:R-:W-:Y:S02]  /*1ddd0*/  ISETP.GT.AND P3, PT, R133, 0x8, !P2 ;  /* 0x000000088500780c */ /* 0x000fe40005764270 */
[----:B------:R-:W-:-:S02]  /*1dde0*/  ISETP.LT.OR P4, PT, R134, 0x2, P4 ;  /* 0x000000028600780c */ /* 0x000fc40002781670 */
[----:B------:R-:W-:Y:S02]  /*1ddf0*/  ISETP.LT.OR P3, PT, R134, 0x9, P3 ;  /* 0x000000098600780c */ /* 0x000fe40001f61670 */
[----:B------:R-:W-:Y:S02]  /*1de00*/  FSEL R131, R14, -INF , !P4 ;  /* 0xff8000000e837808 */ /* 0x000fe40006000000 */
[----:B------:R-:W-:Y:S01]  /*1de10*/  ISETP.GE.AND P4, PT, R132, 0x11, PT ;  /* 0x000000118400780c */ /* 0x000fe20003f86270 */
[----:B------:R-:W1:Y:S01]  /*1de20*/  SHFL.IDX PT, R14, R129, 0x1, 0x1c1f ;  /* 0x003c1f00810e7f89 */ /* 0x000e6200000e0000 */
[----:B------:R-:W-:Y:S02]  /*1de30*/  LOP3.LUT R16, R16, 0xfffffffb, RZ, 0xc0, !PT ;  /* 0xfffffffb10107812 */ /* 0x000fe400078ec0ff */
[----:B0-----:R-:W-:Y:S02]  /*1de40*/  FSEL R88, R88, -INF , !P3 ;  /* 0xff80000058587808 */ /* 0x001fe40005800000 */
[----:B------:R-:W-:-:S02]  /*1de50*/  ISETP.GT.AND P3, PT, R133, 0x9, !P5 ;  /* 0x000000098500780c */ /* 0x000fc40006f64270 */
[----:B------:R-:W-:Y:S02]  /*1de60*/  @P5 LOP3.LUT R16, R16, 0x4, RZ, 0xfc, !PT ;  /* 0x0000000410105812 */ /* 0x000fe400078efcff */
[----:B------:R-:W-:Y:S02]  /*1de70*/  ISETP.LT.OR P3, PT, R134, 0xa, P3 ;  /* 0x0000000a8600780c */ /* 0x000fe40001f61670 */
[----:B------:R-:W-:Y:S02]  /*1de80*/  LOP3.LUT R16, R16, 0xfffffff7, RZ, 0xc0, !PT ;  /* 0xfffffff710107812 */ /* 0x000fe400078ec0ff */
[----:B------:R-:W-:Y:S02]  /*1de90*/  FSEL R89, R89, -INF , !P3 ;  /* 0xff80000059597808 */ /* 0x000fe40005800000 */
[----:B------:R-:W-:Y:S02]  /*1dea0*/  @P4 LOP3.LUT R16, R16, 0x8, RZ, 0xfc, !PT ;  /* 0x0000000810104812 */ /* 0x000fe400078efcff */
[----:B------:R-:W-:-:S02]  /*1deb0*/  ISETP.GT.AND P3, PT, R133, 0x10, !P4 ;  /* 0x000000108500780c */ /* 0x000fc40006764270 */
[----:B------:R-:W-:Y:S02]  /*1dec0*/  ISETP.GE.AND P4, PT, R132, 0x12, PT ;  /* 0x000000128400780c */ /* 0x000fe40003f86270 */
[----:B------:R-:W-:Y:S02]  /*1ded0*/  ISETP.LT.OR P3, PT, R134, 0x11, P3 ;  /* 0x000000118600780c */ /* 0x000fe40001f61670 */
[----:B------:R-:W-:Y:S01]  /*1dee0*/  LOP3.LUT R16, R16, 0xffffffef, RZ, 0xc0, !PT ;  /* 0xffffffef10107812 */ /* 0x000fe200078ec0ff */
[----:B-1----:R-:W-:Y:S01]  /*1def0*/  IMAD.IADD R136, R136, 0x1, R14 ;  /* 0x0000000188887824 */ /* 0x002fe200078e020e */
        /* <DEDUP_REMOVED lines=128> */
.L_x_1821:
[----:B------:R-:W-:-:S05]  /*1e700*/  IMAD.U32 R129, RZ, RZ, UR46 ;  /* 0x0000002eff817e24 */ /* 0x000fca000f8e00ff */
[----:B------:R-:W-:-:S13]  /*1e710*/  ISETP.NE.AND P6, PT, R129, 0x1, PT ;  /* 0x000000018100780c */ /* 0x000fda0003fc5270 */
[----:B------:R-:W0:Y:S02]  /*1e720*/  @P6 LDC.64 R8, c[0x0][0x9e8] ;  /* 0x00027a00ff086b82 */ /* 0x000e240000000a00 */
[----:B0-----:R-:W-:-:S05]  /*1e730*/  @P6 IMAD.HI.U32 R8, R14, R8, RZ ;  /* 0x000000080e086227 */ /* 0x001fca00078e00ff */
[----:B------:R-:W-:-:S07]  /*1e740*/  @P6 SHF.R.U32.HI R14, RZ, R9, R8 ;  /* 0x00000009ff0e6219 */ /* 0x000fce0000011608 */
.L_x_1822:
[----:B------:R-:W-:Y:S05]  /*1e750*/  BSYNC B1 ;  /* 0x0000000000017941 */ /* 0x000fea0003800000 */
.L_x_1820:
[----:B------:R-:W-:-:S05]  /*1e760*/  IMAD R14, R14, R129, R127 ;  /* 0x000000810e0e7224 */ /* 0x000fca00078e027f */
[----:B------:R-:W-:Y:S02]  /*1e770*/  VIADDMNMX R136, R14, R129, R136, PT ;  /* 0x000000810e887246 */ /* 0x000fe40003800188 */
[----:B------:R-:W-:-:S07]  /*1e780*/  VIMNMX R135, R135, R14, !PT ;  /* 0x0000000e87877248 */ /* 0x000fce0007fe0100 */
.L_x_1819:
[C---:B------:R-:W-:Y:S01]  /*1e790*/  ISETP.GT.AND P1, PT, R135.reuse, 0x1, !P1 ;  /* 0x000000018700780c */ /* 0x040fe20004f24270 */
[----:B------:R-:W-:Y:S01]  /*1e7a0*/  IMAD.U32 R14, RZ, RZ, UR50 ;  /* 0x00000032ff0e7e24 */ /* 0x000fe2000f8e00ff */
[----:B------:R-:W-:Y:S02]  /*1e7b0*/  ISETP.GT.AND P2, PT, R135, 0x8, !P2 ;  /* 0x000000088700780c */ /* 0x000fe40005744270 */
[C---:B------:R-:W-:Y:S02]  /*1e7c0*/  ISETP.LT.OR P1, PT, R136.reuse, 0x2, P1 ;  /* 0x000000028800780c */ /* 0x040fe40000f21670 */
[----:B------:R-:W-:Y:S02]  /*1e7d0*/  ISETP.LT.OR P2, PT, R136, 0x9, P2 ;  /* 0x000000098800780c */ /* 0x000fe40001741670 */
[----:B------:R-:W-:Y:S02]  /*1e7e0*/  FSEL R8, R4, -INF , !P1 ;  /* 0xff80000004087808 */ /* 0x000fe40004800000 */
[----:B------:R-:W-:-:S02]  /*1e7f0*/  LOP3.LUT P1, RZ, R16, 0x4, RZ, 0xc0, !PT ;  /* 0x0000000410ff7812 */ /* 0x000fc4000782c0ff */
[----:B------:R-:W-:Y:S02]  /*1e800*/  FSEL R20, R20, -INF , !P2 ;  /* 0xff80000014147808 */ /* 0x000fe40005000000 */
[----:B------:R-:W-:Y:S02]  /*1e810*/  ISETP.GT.AND P1, PT, R135, 0x9, !P1 ;  /* 0x000000098700780c */ /* 0x000fe40004f24270 */
[----:B------:R-:W-:Y:S02]  /*1e820*/  LOP3.LUT P2, RZ, R16, 0x20000, RZ, 0xc0, !PT ;  /* 0x0002000010ff7812 */ /* 0x000fe4000784c0ff */
        /* <DEDUP_REMOVED lines=96> */
[----:B------:R-:W-:-:S04]  /*1ee30*/  ISETP.GT.AND P1, PT, R135, 0x48, !P2 ;  /* 0x000000488700780c */ /* 0x000fc80005724270 */
[----:B------:R-:W-:-:S04]  /*1ee40*/  ISETP.LT.OR P1, PT, R136, 0x49, P1 ;  /* 0x000000498800780c */ /* 0x000fc80000f21670 */
[----:B------:R-:W-:Y:S02]  /*1ee50*/  FSEL R118, R118, -INF , !P1 ;  /* 0xff80000076767808 */ /* 0x000fe40004800000 */
[----:B------:R-:W-:Y:S02]  /*1ee60*/  ISETP.GT.AND P1, PT, R135, 0x49, !P6 ;  /* 0x000000498700780c */ /* 0x000fe40007724270 */
[----:B------:R-:W-:Y:S02]  /*1ee70*/  LOP3.LUT P6, RZ, R16, 0x2, RZ, 0xc0, !PT ;  /* 0x0000000210ff7812 */ /* 0x000fe400078cc0ff */
[----:B------:R-:W-:-:S04]  /*1ee80*/  ISETP.LT.OR P1, PT, R136, 0x4a, P1 ;  /* 0x0000004a8800780c */ /* 0x000fc80000f21670 */
[----:B------:R-:W-:Y:S02]  /*1ee90*/  FSEL R119, R119, -INF , !P1 ;  /* 0xff80000077777808 */ /* 0x000fe40004800000 */
[C---:B------:R-:W-:Y:S02]  /*1eea0*/  ISETP.GT.AND P1, PT, R135.reuse, RZ, !P6 ;  /* 0x000000ff8700720c */ /* 0x040fe40007724270 */
[----:B------:R-:W-:Y:S02]  /*1eeb0*/  LOP3.LUT P6, RZ, R16, 0x1, RZ, 0xc0, !PT ;  /* 0x0000000110ff7812 */ /* 0x000fe400078cc0ff */
[----:B------:R-:W-:Y:S02]  /*1eec0*/  ISETP.LT.OR P1, PT, R136, 0x1, P1 ;  /* 0x000000018800780c */ /* 0x000fe40000f21670 */
[----:B------:R-:W-:Y:S02]  /*1eed0*/  ISETP.GT.AND P2, PT, R135, 0x59, !P6 ;  /* 0x000000598700780c */ /* 0x000fe40007744270 */
[----:B------:R-:W-:-:S02]  /*1eee0*/  FSEL R12, R12, -INF , !P1 ;  /* 0xff8000000c0c7808 */ /* 0x000fc40004800000 */
[----:B------:R-:W-:Y:S02]  /*1eef0*/  FSETP.NEU.FTZ.AND P1, PT, R4, -INF , PT ;  /* 0xff8000000400780b */ /* 0x000fe40003f3d000 */
[----:B------:R-:W-:Y:S02]  /*1ef00*/  ISETP.LT.OR P2, PT, R136, 0x5a, P2 ;  /* 0x0000005a8800780c */ /* 0x000fe40001741670 */
[----:B------:R-:W-:Y:S02]  /*1ef10*/  FSEL R129, R129, RZ, P1 ;  /* 0x000000ff81817208 */ /* 0x000fe40000800000 */
[----:B------:R-:W-:-:S03]  /*1ef20*/  FSEL R126, R126, -INF , !P2 ;  /* 0xff8000007e7e7808 */ /* 0x000fc60005000000 */
[--C-:B------:R-:W-:Y:S01]  /*1ef30*/  FFMA.FTZ R156, R13, R14, -R129.reuse ;  /* 0x0000000e0d9c7223 */ /* 0x100fe20000010881 */
        /* <DEDUP_REMOVED lines=10> */
[----:B------:R-:W-:Y:S01]  /*1efe0*/  FSEL R105, R4, RZ, P1 ;  /* 0x000000ff04697208 */ /* 0x000fe20000800000 */
[-CC-:B------:R-:W-:Y:S01]  /*1eff0*/  FFMA.FTZ R144, R108, R14.reuse, -R129.reuse ;  /* 0x0000000e6c907223 */ /* 0x180fe20000010881 */
[----:B------:R-:W-:Y:S01]  /*1f000*/  FMNMX.FTZ R13, R21, R13, !PT ;  /* 0x0000000d150d7209 */ /* 0x000fe20007810000 */
[----:B------:R-:W-:Y:S01]  /*1f010*/  MUFU.EX2 R156, R156 ;  /* 0x0000009c009c7308 */ /* 0x000fe20000000800 */
[-C--:B------:R-:W-:Y:S01]  /*1f020*/  FFMA.FTZ R89, R89, R14.reuse, -R129 ;  /* 0x0000000e59597223 */ /* 0x080fe20000010881 */
[----:B------:R-:W-:Y:S01]  /*1f030*/  FADD.FTZ R105, -R105, R11 ;  /* 0x0000000b69697221 */ /* 0x000fe20000010100 */
[----:B------:R-:W-:Y:S01]  /*1f040*/  FMNMX.FTZ R13, R90, R13, !PT ;  /* 0x0000000d5a0d7209 */ /* 0x000fe20007810000 */
[-CC-:B------:R-:W-:Y:S01]  /*1f050*/  FFMA.FTZ R154, R96, R14.reuse, -R129.reuse ;  /* 0x0000000e609a7223 */ /* 0x180fe20000010881 */
[-CC-:B------:R-:W-:Y:S01]  /*1f060*/  FFMA.FTZ R97, R97, R14.reuse, -R129.reuse ;  /* 0x0000000e61617223 */ /* 0x180fe20000010881 */
[-C--:B------:R-:W-:Y:S01]  /*1f070*/  FMUL.FTZ R108, R105, R14.reuse ;  /* 0x0000000e696c7220 */ /* 0x080fe20000410000 */
[----:B------:R-:W-:Y:S01]  /*1f080*/  FMNMX.FTZ R13, R91, R13, !PT ;  /* 0x0000000d5b0d7209 */ /* 0x000fe20007810000 */
[----:B------:R-:W-:Y:S01]  /*1f090*/  MUFU.EX2 R127, R127 ;  /* 0x0000007f007f7308 */ /* 0x000fe20000000800 */
[-CC-:B------:R-:W-:Y:S01]  /*1f0a0*/  FFMA.FTZ R148, R100, R14.reuse, -R129.reuse ;  /* 0x0000000e64947223 */ /* 0x180fe20000010881 */
[-CC-:B------:R-:W-:Y:S01]  /*1f0b0*/  FFMA.FTZ R101, R101, R14.reuse, -R129.reuse ;  /* 0x0000000e65657223 */ /* 0x180fe20000010881 */
[----:B------:R-:W-:Y:S01]  /*1f0c0*/  FMNMX.FTZ R13, R9, R13, !PT ;  /* 0x0000000d090d7209 */ /* 0x000fe20007810000 */
[-CC-:B------:R-:W-:Y:S01]  /*1f0d0*/  FFMA.FTZ R146, R112, R14.reuse, -R129.reuse ;  /* 0x0000000e70927223 */ /* 0x180fe20000010881 */
[-CC-:B------:R-:W-:Y:S01]  /*1f0e0*/  FFMA.FTZ R100, R113, R14.reuse, -R129.reuse ;  /* 0x0000000e71647223 */ /* 0x180fe20000010881 */
[-CC-:B------:R-:W-:Y:S01]  /*1f0f0*/  FFMA.FTZ R140, R116, R14.reuse, -R129.reuse ;  /* 0x0000000e748c7223 */ /* 0x180fe20000010881 */
[----:B------:R-:W-:Y:S01]  /*1f100*/  FMNMX.FTZ R13, R95, R13, !PT ;  /* 0x0000000d5f0d7209 */ /* 0x000fe20007810000 */
[----:B------:R-:W-:Y:S01]  /*1f110*/  MUFU.EX2 R158, R158 ;  /* 0x0000009e009e7308 */ /* 0x000fe20000000800 */
[-CC-:B------:R-:W-:Y:S01]  /*1f120*/  FFMA.FTZ R142, R120, R14.reuse, -R129.reuse ;  /* 0x0000000e788e7223 */ /* 0x180fe20000010881 */
[-CC-:B------:R-:W-:Y:S01]  /*1f130*/  FFMA.FTZ R96, R122, R14.reuse, -R129.reuse ;  /* 0x0000000e7a607223 */ /* 0x180fe20000010881 */
[----:B------:R-:W-:Y:S01]  /*1f140*/  FMNMX.FTZ R13, R98, R13, !PT ;  /* 0x0000000d620d7209 */ /* 0x000fe20007810000 */
[-CC-:B------:R-:W-:Y:S01]  /*1f150*/  FFMA.FTZ R136, R124, R14.reuse, -R129.reuse ;  /* 0x0000000e7c887223 */ /* 0x180fe20000010881 */
[----:B------:R-:W-:-:S02]  /*1f160*/  FFMA.FTZ R138, R128, R14, -R129 ;  /* 0x0000000e808a7223 */ /* 0x000fc40000010881 */
        /* <DEDUP_REMOVED lines=24> */
[----:B0-----:R-:W-:-:S03]  /*1f2f0*/  FFMA.FTZ R101, R109, R14, -R129 ;  /* 0x0000000e6d657223 */ /* 0x001fc60000010881 */
[----:B------:R-:W0:Y:S04]  /*1f300*/  SHFL.BFLY PT, R93, R3, 0x2, 0x1f ;  /* 0x0c401f00035d7f89 */ /* 0x000e2800000e0000 */
[----:B------:R-:W-:Y:S08]  /*1f310*/  MUFU.EX2 R104, R104 ;  /* 0x0000006800687308 */ /* 0x000ff00000000800 */
[----:B------:R-:W-:Y:S08]  /*1f320*/  MUFU.EX2 R144, R144 ;  /* 0x0000009000907308 */ /* 0x000ff00000000800 */
[----:B------:R-:W-:Y:S01]  /*1f330*/  MUFU.EX2 R101, R101 ;  /* 0x0000006500657308 */ /* 0x000fe20000000800 */
[----:B0-----:R-:W-:Y:S01]  /*1f340*/  FMNMX.FTZ R3, R3, R93, !PT ;  /* 0x0000005d03037209 */ /* 0x001fe20007810000 */
[-CC-:B------:R-:W-:Y:S01]  /*1f350*/  FFMA.FTZ R93, R125, R14.reuse, -R129.reuse ;  /* 0x0000000e7d5d7223 */ /* 0x180fe20000010881 */
[----:B------:R-:W-:-:S05]  /*1f360*/  FFMA.FTZ R129, R130, R14, -R129 ;  /* 0x0000000e82817223 */ /* 0x000fca0000010881 */
[----:B------:R-:W-:Y:S01]  /*1f370*/  MUFU.EX2 R146, R146 ;  /* 0x0000009200927308 */ /* 0x000fe20000000800 */
[----:B------:R-:W0:Y:S07]  /*1f380*/  SHFL.BFLY PT, R94, R3, 0x1, 0x1f ;  /* 0x0c201f00035e7f89 */ /* 0x000e2e00000e0000 */
        /* <DEDUP_REMOVED lines=11> */
[----:B------:R-:W0:Y:S01]  /*1f440*/  MUFU.EX2 R94, R108 ;  /* 0x0000006c005e7308 */ /* 0x000e220000000800 */
[-CC-:B------:R-:W-:Y:S01]  /*1f450*/  FFMA.FTZ R8, R8, R14.reuse, -R105.reuse ;  /* 0x0000000e08087223 */ /* 0x180fe20000010869 */
[-CC-:B------:R-:W-:Y:S01]  /*1f460*/  FFMA.FTZ R159, R20, R14.reuse, -R105.reuse ;  /* 0x0000000e149f7223 */ /* 0x180fe20000010869 */
[----:B------:R-:W-:Y:S01]  /*1f470*/  FADD.FTZ R9, -R9, R10 ;  /* 0x0000000a09097221 */ /* 0x000fe20000010100 */
[-CC-:B------:R-:W-:Y:S01]  /*1f480*/  FFMA.FTZ R21, R21, R14.reuse, -R105.reuse ;  /* 0x0000000e15157223 */ /* 0x180fe20000010869 */
[-CC-:B------:R-:W-:Y:S01]  /*1f490*/  FFMA.FTZ R153, R90, R14.reuse, -R105.reuse ;  /* 0x0000000e5a997223 */ /* 0x180fe20000010869 */
[-CC-:B------:R-:W-:Y:S01]  /*1f4a0*/  FFMA.FTZ R20, R91, R14.reuse, -R105.reuse ;  /* 0x0000000e5b147223 */ /* 0x180fe20000010869 */
        /* <DEDUP_REMOVED lines=13> */
[-C--:B------:R-:W-:Y:S01]  /*1f580*/  FFMA.FTZ R143, R118, R14.reuse, -R105 ;  /* 0x0000000e768f7223 */ /* 0x080fe20000010869 */
[----:B------:R-:W-:Y:S01]  /*1f590*/  FADD.FTZ R5, R127, R5 ;  /* 0x000000057f057221 */ /* 0x000fe20000010000 */
[-CC-:B------:R-:W-:Y:S01]  /*1f5a0*/  FFMA.FTZ R90, R119, R14.reuse, -R105.reuse ;  /* 0x0000000e775a7223 */ /* 0x180fe20000010869 */
[-C--:B------:R-:W-:Y:S01]  /*1f5b0*/  FFMA.FTZ R137, R123, R14.reuse, -R105 ;  /* 0x0000000e7b897223 */ /* 0x080fe20000010869 */
[----:B------:R0:W2:Y:S01]  /*1f5c0*/  MUFU.EX2 R108, R8 ;  /* 0x00000008006c7308 */ /* 0x0000a20000000800 */
[----:B------:R-:W-:Y:S01]  /*1f5d0*/  FADD.FTZ R5, R158, R5 ;  /* 0x000000059e057221 */ /* 0x000fe20000010000 */
[-CC-:B------:R-:W-:Y:S01]  /*1f5e0*/  FFMA.FTZ R10, R121, R14.reuse, -R105.reuse ;  /* 0x0000000e790a7223 */ /* 0x180fe20000010869 */
[-CC-:B------:R-:W-:Y:S01]  /*1f5f0*/  FFMA.FTZ R139, R131, R14.reuse, -R105.reuse ;  /* 0x0000000e838b7223 */ /* 0x180fe20000010869 */
[----:B------:R-:W-:Y:S01]  /*1f600*/  FFMA.FTZ R102, R126, R14, -R105 ;  /* 0x0000000e7e667223 */ /* 0x000fe20000010869 */
[----:B------:R-:W-:-:S03]  /*1f610*/  FADD.FTZ R5, R89, R5 ;  /* 0x0000000559057221 */ /* 0x000fc60000010000 */
[----:B------:R-:W3:Y:S01]  /*1f620*/  MUFU.EX2 R159, R159 ;  /* 0x0000009f009f7308 */ /* 0x000ee20000000800 */
[----:B-1----:R-:W-:Y:S01]  /*1f630*/  FFMA.FTZ R0, R9, R0, R157 ;  /* 0x0000000009007223 */ /* 0x002fe2000001009d */
[-C--:B0-----:R-:W-:Y:S01]  /*1f640*/  FFMA.FTZ R8, R99, R14.reuse, -R105 ;  /* 0x0000000e63087223 */ /* 0x081fe20000010869 */
[----:B------:R-:W-:Y:S01]  /*1f650*/  FADD.FTZ R5, R152, R5 ;  /* 0x0000000598057221 */ /* 0x000fe20000010000 */
[----:B------:R-:W-:-:S03]  /*1f660*/  FFMA.FTZ R99, R103, R14, -R105 ;  /* 0x0000000e67637223 */ /* 0x000fc60000010869 */
[----:B------:R-:W-:Y:S01]  /*1f670*/  FADD.FTZ R5, R88, R5 ;  /* 0x0000000558057221 */ /* 0x000fe20000010000 */
[----:B------:R-:W0:Y:S01]  /*1f680*/  MUFU.EX2 R21, R21 ;  /* 0x0000001500157308 */ /* 0x000e220000000800 */
[----:B--2---:R-:W-:Y:S02]  /*1f690*/  FADD.FTZ R0, R108, R0 ;  /* 0x000000006c007221 */ /* 0x004fe40000010000 */
[----:B------:R-:W-:-:S04]  /*1f6a0*/  FADD.FTZ R5, R154, R5 ;  /* 0x000000059a057221 */ /* 0x000fc80000010000 */
[----:B------:R-:W-:Y:S01]  /*1f6b0*/  FADD.FTZ R5, R13, R5 ;  /* 0x000000050d057221 */ /* 0x000fe20000010000 */
[----:B------:R-:W1:Y:S01]  /*1f6c0*/  MUFU.EX2 R153, R153 ;  /* 0x0000009900997308 */ /* 0x000e620000000800 */
[----:B---3--:R-:W-:Y:S02]  /*1f6d0*/  FADD.FTZ R0, R159, R0 ;  /* 0x000000009f007221 */ /* 0x008fe40000010000 */
        /* <DEDUP_REMOVED lines=8> */
[----:B------:R-:W-:-:S04]  /*1f760*/  FADD.FTZ R5, R144, R5 ;  /* 0x0000000590057221 */ /* 0x000fc80000010000 */
        /* <DEDUP_REMOVED lines=54> */
.L_x_1823:
[----:B------:R-:W-:Y:S01]  /*1fad0*/  ISETP.GT.AND P1, PT, R7, R201, PT ;  /* 0x000000c90700720c */ /* 0x000fe20003f24270 */
[----:B------:R-:W-:Y:S01]  /*1fae0*/  VIADD R15, R15, 0x2a860 ;  /* 0x0002a8600f0f7836 */ /* 0x000fe20000000000 */
[----:B------:R-:W-:Y:S01]  /*1faf0*/  F2FP.F16.F32.PACK_AB R155, R12, R155 ;  /* 0x0000009b0c9b723e */ /* 0x000fe200000000ff */
[----:B------:R-:W-:Y:S01]  /*1fb00*/  IMAD.MOV.U32 R12, RZ, RZ, R23 ;  /* 0x000000ffff0c7224 */ /* 0x000fe200078e0017 */
        /* <DEDUP_REMOVED lines=28> */
[----:B------:R-:W-:Y:S01]  /*1fcd0*/  IADD3 R7, R7, -0x1, RZ ;  /* 0xffffffff07077810 */ /* 0x000fe20007ffe0ff */
[----:B0-----:R-:W-:Y:S06]  /*1fce0*/  @P1 BRA `(.L_x_1824) ;  /* 0xffffffc400a41947 */ /* 0x001fec000383ffff */
.L_x_1803:
[----:B------:R-:W-:Y:S05]  /*1fcf0*/  BSYNC B0 ;  /* 0x0000000000007941 */ /* 0x000fea0003800000 */
.L_x_1802:
        /* <DEDUP_REMOVED lines=67> */
.L_x_1825:
[----:B------:R-:W-:Y:S02]  /*20130*/  LEA R8, R23, R2, 0x3 ;  /* 0x0000000217087211 */ /* 0x000fe400078e18ff */
[----:B------:R-:W-:-:S04]  /*20140*/  SHF.L.U32 R7, R164, 0x1f, RZ ;  /* 0x0000001fa4077819 */ /* 0x000fc800000006ff */
[----:B------:R0:W1:Y:S01]  /*20150*/  SYNCS.PHASECHK.TRANS64.TRYWAIT P1, [R8+URZ+0x2a850], R7 ;  /* 0x02a85007080075a7 */ /* 0x000062000802017f */
[----:B------:R-:W-:Y:S05]  /*20160*/  @!P0 BRA `(.L_x_1826) ;  /* 0x0000000000048947 */ /* 0x000fea0003800000 */
[----:B------:R-:W-:Y:S01]  /*20170*/  BPT.TRAP 0x1 ;  /* 0x000000040000795c */ /* 0x000fe20000300000 */
.L_x_1826:
        /* <DEDUP_REMOVED lines=9> */
.L_x_1828:
[----:B------:R-:W-:Y:S05]  /*20210*/  BSYNC B0 ;  /* 0x0000000000007941 */ /* 0x000fea0003800000 */
.L_x_1827:
[----:B------:R-:W-:Y:S01]  /*20220*/  IMAD.MOV.U32 R6, RZ, RZ, R2 ;  /* 0x000000ffff067224 */ /* 0x000fe200078e0002 */
[----:B------:R-:W-:Y:S01]  /*20230*/  WARPGROUP.ARRIVE ;  /* 0x00000000000079c5 */ /* 0x000fe20000000000 */
[----:B01----:R-:W-:Y:S02]  /*20240*/  IMAD.MOV.U32 R7, RZ, RZ, 0x40000040 ;  /* 0x40000040ff077424 */ /* 0x003fe400078e00ff */
[----:B------:R-:W-:Y:S01]  /*20250*/  IMAD.MOV.U32 R20, RZ, RZ, -0x800000 ;  /* 0xff800000ff147424 */ /* 0x000fe200078e00ff */
[----:B------:R-:W-:Y:S01]  /*20260*/  R2UR UR6, R6 ;  /* 0x00000000060672ca */ /* 0x000fe200000e0000 */
[----:B------:R-:W-:Y:S01]  /*20270*/  VIADD R6, R2, 0x80 ;  /* 0x0000008002067836 */ /* 0x000fe20000000000 */
[----:B------:R-:W-:Y:S02]  /*20280*/  R2UR UR7, R7 ;  /* 0x00000000070772ca */ /* 0x000fe400000e0000 */
[----:B------:R-:W-:-:S11]  /*20290*/  MOV R7, 0x40000040 ;  /* 0x4000004000077802 */ /* 0x000fd60000000f00 */
        /* <DEDUP_REMOVED lines=26> */
[----:B------:R-:W0:Y:S01]  /*20440*/  SHFL.BFLY PT, R2, R5, 0x2, 0x1f ;  /* 0x0c401f0005027f89 */ /* 0x000e2200000e0000 */
[----:B------:R-:W-:Y:S02]  /*20450*/  WARPGROUP.DEPBAR.LE gsb0, 0x0 ;  /* 0x00008000000079c5 */ /* 0x000fe40000010000 */
[----:B------:R-:W-:-:S08]  /*20460*/  WARPGROUP.ARRIVE ;  /* 0x00000000000079c5 */ /* 0x000fd00000000000 */
[----:B------:R-:W-:Y:S01]  /*20470*/  HGMMA.64x128x16.F32 R24, R140, gdesc[UR4].tnspB, R24, gsb0 ;  /* 0x41e000048c187df0 */ /* 0x000fe20008000818 */
[----:B------:R-:W-:Y:S01]  /*20480*/  R2UR UR6, R6 ;  /* 0x00000000060672ca */ /* 0x000fe200000e0000 */
[----:B0-----:R-:W-:Y:S01]  /*20490*/  FADD.FTZ R6, R2, R5 ;  /* 0x0000000502067221 */ /* 0x001fe20000010000 */
[----:B------:R-:W-:Y:S01]  /*204a0*/  R2UR UR7, R7 ;  /* 0x00000000070772ca */ /* 0x000fe200000e0000 */
[----:B------:R-:W-:Y:S01]  /*204b0*/  IMAD.MOV.U32 R5, RZ, RZ, RZ ;  /* 0x000000ffff057224 */ /* 0x000fe200078e00ff */
[----:B------:R-:W0:Y:S02]  /*204c0*/  SHFL.BFLY PT, R7, R0, 0x2, 0x1f ;  /* 0x0c401f0000077f89 */ /* 0x000e2400000e0000 */
[----:B0-----:R-:W-:Y:S01]  /*204d0*/  FADD.FTZ R9, R7, R0 ;  /* 0x0000000007097221 */ /* 0x001fe20000010000 */
[----:B------:R-:W-:Y:S01]  /*204e0*/  IMAD.MOV.U32 R0, RZ, RZ, -0x800000 ;  /* 0xff800000ff007424 */ /* 0x000fe200078e00ff */
[----:B------:R-:W0:Y:S04]  /*204f0*/  SHFL.BFLY PT, R7, R6, 0x1, 0x1f ;  /* 0x0c201f0006077f89 */ /* 0x000e2800000e0000 */
[----:B------:R-:W1:Y:S01]  /*20500*/  SHFL.BFLY PT, R2, R9, 0x1, 0x1f ;  /* 0x0c201f0009027f89 */ /* 0x000e6200000e0000 */
[----:B0-----:R-:W-:Y:S01]  /*20510*/  FADD.FTZ R12, R6, R7 ;  /* 0x00000007060c7221 */ /* 0x001fe20000010000 */
[----:B-1----:R-:W-:-:S04]  /*20520*/  FADD.FTZ R13, R9, R2 ;  /* 0x00000002090d7221 */ /* 0x002fc80000010000 */
[----:B------:R-:W-:Y:S02]  /*20530*/  FSETP.NE.FTZ.AND P1, PT, R12, RZ, PT ;  /* 0x000000ff0c00720b */ /* 0x000fe40003f35000 */
[----:B------:R-:W-:Y:S02]  /*20540*/  MOV R2, RZ ;  /* 0x000000ff00027202 */ /* 0x000fe40000000f00 */
        /* <DEDUP_REMOVED lines=17> */
.L_x_1830:
[----:B------:R-:W-:Y:S02]  /*20660*/  VIADD R3, R8, 0x2a860 ;  /* 0x0002a86008037836 */ /* 0x000fe40000000000 */
[-C--:B------:R-:W-:Y:S01]  /*20670*/  FMUL.FTZ R88, R24, R5.reuse ;  /* 0x0000000518587220 */ /* 0x080fe20000410000 */
        /* <DEDUP_REMOVED lines=69> */
[----:B------:R-:W-:-:S02]  /*20ad0*/  LOP3.LUT R164, R164, R3, RZ, 0x3c, !PT ;  /* 0x00000003a4a47212 */ /* 0x000fc400078e3cff */
[----:B------:R-:W-:Y:S02]  /*20ae0*/  IADD3 R208, R208, 0x1, RZ ;  /* 0x00000001d0d07810 */ /* 0x000fe40007ffe0ff */
[----:B------:R-:W-:-:S07]  /*20af0*/  SEL R23, R23, RZ, P1 ;  /* 0x000000ff17177207 */ /* 0x000fce0000800000 */
.L_x_1683:
[----:B------:R-:W2:Y:S08]  /*20b00*/  S2UR UR4, SR_CgaCtaId ;  /* 0x00000000000479c3 */ /* 0x000eb00000008800 */
[----:B------:R-:W-:Y:S01]  /*20b10*/  BAR.SYNC.DEFER_BLOCKING 0x5, 0x180 ;  /* 0x0146000000007b1d */ /* 0x000fe20000010000 */
[----:B------:R-:W-:-:S05]  /*20b20*/  MOV R3, 0x400 ;  /* 0x0000040000037802 */ /* 0x000fca0000000f00 */
[----:B------:R-:W-:Y:S01]  /*20b30*/  BSSY B0, `(.L_x_1831) ;  /* 0x00002da000007945 */ /* 0x000fe20003800000 */
[----:B--2---:R-:W-:-:S05]  /*20b40*/  IMAD.U32 R172, RZ, RZ, UR4 ;  /* 0x00000004ffac7e24 */ /* 0x004fca000f8e00ff */
[----:B------:R-:W-:-:S05]  /*20b50*/  LEA R2, R172, R3, 0x18 ;  /* 0x00000003ac027211 */ /* 0x000fca00078ec0ff */
[----:B-1--4-:R1:W2:Y:S01]  /*20b60*/  LDS.128 R28, [R2+0x2a8d0] ;  /* 0x02a8d000021c7984 */ /* 0x0122a20000000c00 */
[----:B------:R-:W-:Y:S06]  /*20b70*/  BAR.ARV 0x4, 0x180 ;  /* 0x0106000000007b1d */ /* 0x000fec0000002000 */
[----:B------:R-:W-:Y:S05]  /*20b80*/  @P0 BRA `(.L_x_1832) ;  /* 0x0000002000680947 */ /* 0x000fea0003800000 */
[----:B------:R-:W3:Y:S01]  /*20b90*/  LDL R4, [R1+0x54] ;  /* 0x0000540001047983 */ /* 0x000ee20000100800 */
[----:B------:R-:W-:Y:S01]  /*20ba0*/  F2FP.F16.F32.PACK_AB R34, R69, R68 ;  /* 0x000000444522723e */ /* 0x000fe200000000ff */
[----:B------:R-:W-:Y:S01]  /*20bb0*/  ULDC.64 UR4, c[0x0][0xc00] ;  /* 0x0003000000047ab9 */ /* 0x000fe20000000a00 */
[----:B------:R-:W-:Y:S01]  /*20bc0*/  ULDC.64 UR6, c[0x0][0xc08] ;  /* 0x0003020000067ab9 */ /* 0x000fe20000000a00 */
[----:B------:R-:W4:Y:S01]  /*20bd0*/  S2R R3, SR_SWINHI ;  /* 0x0000000000037919 */ /* 0x000f220000002f00 */
[----:B------:R-:W-:Y:S02]  /*20be0*/  MOV R72, R2 ;  /* 0x0000000200487202 */ /* 0x000fe40000000f00 */
[----:B----4-:R-:W-:Y:S01]  /*20bf0*/  MOV R73, R3 ;  /* 0x0000000300497202 */ /* 0x010fe20000000f00 */
[----:B------:R-:W-:Y:S02]  /*20c00*/  BAR.SYNC.DEFER_BLOCKING 0x1, 0x100 ;  /* 0x0044000000007b1d */ /* 0x000fe40000010000 */
[----:B---3--:R-:W-:-:S03]  /*20c10*/  IMAD.WIDE R4, R4, 0x2, R72 ;  /* 0x0000000204047825 */ /* 0x008fc600078e0248 */
        /* <DEDUP_REMOVED lines=9> */
[----:B------:R-:W-:Y:S01]  /*20cb0*/  IMAD.X R13, RZ, RZ, R5, P4 ;  /* 0x000000ffff0d7224 */ /* 0x000fe200020e0605 */
[----:B------:R-:W-:-:S02]  /*20cc0*/  IADD3 R103, P1, R4, 0x4040, RZ ;  /* 0x0000404004677810 */ /* 0x000fc40007f3e0ff */
[----:B------:R-:W-:Y:S01]  /*20cd0*/  IADD3 R105, P0, R4, 0x4060, RZ ;  /* 0x0000406004697810 */ /* 0x000fe20007f1e0ff */
[--C-:B------:R-:W-:Y:S01]  /*20ce0*/  IMAD.X R25, RZ, RZ, R5.reuse, P2 ;  /* 0x000000ffff197224 */ /* 0x100fe200010e0605 */
[----:B------:R-:W-:Y:S01]  /*20cf0*/  LOP3.LUT R4, R3, R4, RZ, 0x3c, !PT ;  /* 0x0000000403047212 */ /* 0x000fe200078e3cff */
[--C-:B------:R-:W-:Y:S01]  /*20d00*/  IMAD.X R27, RZ, RZ, R5.reuse, P1 ;  /* 0x000000ffff1b7224 */ /* 0x100fe200008e0605 */
[----:B------:R-:W-:Y:S01]  /*20d10*/  LOP3.LUT R3, R6, 0x380, RZ, 0xc0, !PT ;  /* 0x0000038006037812 */ /* 0x000fe200078ec0ff */
[----:B0-----:R-:W-:Y:S01]  /*20d20*/  IMAD.X R33, RZ, RZ, R5, P0 ;  /* 0x000000ffff217224 */ /* 0x001fe200000e0605 */
[----:B------:R-:W-:Y:S02]  /*20d30*/  LOP3.LUT R12, R21, 0x380, RZ, 0xc0, !PT ;  /* 0x00000380150c7812 */ /* 0x000fe400078ec0ff */
[----:B------:R-:W-:Y:S02]  /*20d40*/  LOP3.LUT R7, R10, 0x380, RZ, 0xc0, !PT ;  /* 0x000003800a077812 */ /* 0x000fe400078ec0ff */
[----:B------:R-:W-:-:S02]  /*20d50*/  SHF.R.U64 R3, R3, 0x3, RZ ;  /* 0x0000000303037819 */ /* 0x000fc400000012ff */
[----:B------:R-:W-:Y:S02]  /*20d60*/  SHF.R.U64 R12, R12, 0x3, RZ ;  /* 0x000000030c0c7819 */ /* 0x000fe400000012ff */
[----:B------:R-:W-:Y:S02]  /*20d70*/  SHF.R.U64 R7, R7, 0x3, RZ ;  /* 0x0000000307077819 */ /* 0x000fe400000012ff */
[----:B------:R-:W-:Y:S02]  /*20d80*/  LOP3.LUT R14, R35, 0x380, RZ, 0xc0, !PT ;  /* 0x00000380230e7812 */ /* 0x000fe400078ec0ff */
[----:B------:R-:W-:Y:S02]  /*20d90*/  LOP3.LUT R8, R3, R6, RZ, 0x3c, !PT ;  /* 0x0000000603087212 */ /* 0x000fe400078e3cff */
[----:B------:R-:W-:Y:S02]  /*20da0*/  LOP3.LUT R3, R24, 0x380, RZ, 0xc0, !PT ;  /* 0x0000038018037812 */ /* 0x000fe400078ec0ff */
[----:B------:R-:W-:-:S02]  /*20db0*/  LOP3.LUT R26, R103, 0x380, RZ, 0xc0, !PT ;  /* 0x00000380671a7812 */ /* 0x000fc400078ec0ff */
[----:B------:R-:W-:Y:S02]  /*20dc0*/  LOP3.LUT R12, R12, R21, RZ, 0x3c, !PT ;  /* 0x000000150c0c7212 */ /* 0x000fe400078e3cff */
[----:B--2---:R-:W-:Y:S02]  /*20dd0*/  LOP3.LUT R28, R105, 0x380, RZ, 0xc0, !PT ;  /* 0x00000380691c7812 */ /* 0x004fe400078ec0ff */
[-C--:B------:R-:W-:Y:S02]  /*20de0*/  IADD3.X R15, RZ, R5.reuse, RZ, P3, !PT ;  /* 0x00000005ff0f7210 */ /* 0x080fe40001ffe4ff */
[----:B------:R-:W-:Y:S02]  /*20df0*/  LOP3.LUT R10, R7, R10, RZ, 0x3c, !PT ;  /* 0x0000000a070a7212 */ /* 0x000fe400078e3cff */
[----:B------:R-:W-:Y:S02]  /*20e00*/  MOV R21, R4 ;  /* 0x0000000400157202 */ /* 0x000fe40000000f00 */
[----:B------:R-:W-:-:S02]  /*20e10*/  SHF.R.U64 R14, R14, 0x3, RZ ;  /* 0x000000030e0e7819 */ /* 0x000fc400000012ff */
[----:B------:R-:W-:Y:S02]  /*20e20*/  F2FP.F16.F32.PACK_AB R4, R89, R88 ;  /* 0x000000585904723e */ /* 0x000fe400000000ff */
[----:B------:R-:W-:Y:S02]  /*20e30*/  F2FP.F16.F32.PACK_AB R5, R97, R96 ;  /* 0x000000606105723e */ /* 0x000fe400000000ff */
[----:B------:R-:W-:Y:S02]  /*20e40*/  F2FP.F16.F32.PACK_AB R6, R91, R90 ;  /* 0x0000005a5b06723e */ /* 0x000fe400000000ff */
[----:B------:R-:W-:Y:S02]  /*20e50*/  F2FP.F16.F32.PACK_AB R7, R99, R98 ;  /* 0x000000626307723e */ /* 0x000fe400000000ff */
[----:B------:R-:W-:Y:S02]  /*20e60*/  SHF.R.U64 R3, R3, 0x3, RZ ;  /* 0x0000000303037819 */ /* 0x000fe400000012ff */
[----:B------:R-:W-:Y:S01]  /*20e70*/  SHF.R.U64 R26, R26, 0x3, RZ ;  /* 0x000000031a1a7819 */ /* 0x000fe200000012ff */
[----:B------:R0:W-:Y:S01]  /*20e80*/  STSM.16.M88.4 [R21], R4 ;  /* 0x0000000415007844 */ /* 0x0001e20000000200 */
[----:B------:R-:W-:-:S02]  /*20e90*/  SHF.R.U64 R28, R28, 0x3, RZ ;  /* 0x000000031c1c7819 */ /* 0x000fc400000012ff */
[----:B------:R-:W-:Y:S02]  /*20ea0*/  LOP3.LUT R14, R14, R35, RZ, 0x3c, !PT ;  /* 0x000000230e0e7212 */ /* 0x000fe400078e3cff */
[----:B------:R-:W-:Y:S02]  /*20eb0*/  LOP3.LUT R24, R3, R24, RZ, 0x3c, !PT ;  /* 0x0000001803187212 */ /* 0x000fe400078e3cff */
[----:B------:R-:W-:Y:S02]  /*20ec0*/  LOP3.LUT R26, R26, R103, RZ, 0x3c, !PT ;  /* 0x000000671a1a7212 */ /* 0x000fe400078e3cff */
[----:B------:R-:W-:Y:S01]  /*20ed0*/  LOP3.LUT R32, R28, R105, RZ, 0x3c, !PT ;  /* 0x000000691c207212 */ /* 0x000fe200078e3cff */
[----:B------:R-:W2:Y:S01]  /*20ee0*/  LDC.64 R102, c[0x0][0xc00] ;  /* 0x00030000ff667b82 */ /* 0x000ea20000000a00 */
[----:B------:R-:W-:Y:S02]  /*20ef0*/  MOV R107, R8 ;  /* 0x00000008006b7202 */ /* 0x000fe40000000f00 */
[----:B------:R-:W-:-:S02]  /*20f00*/  MOV R106, R10 ;  /* 0x0000000a006a7202 */ /* 0x000fc40000000f00 */
[----:B------:R-:W-:Y:S02]  /*20f10*/  F2FP.F16.F32.PACK_AB R8, R41, R40 ;  /* 0x000000282908723e */ /* 0x000fe400000000ff */
[----:B0-----:R-:W-:Y:S02]  /*20f20*/  F2FP.F16.F32.PACK_AB R4, R93, R92 ;  /* 0x0000005c5d04723e */ /* 0x001fe400000000ff */
[----:B------:R-:W-:Y:S02]  /*20f30*/  F2FP.F16.F32.PACK_AB R5, R101, R100 ;  /* 0x000000646505723e */ /* 0x000fe400000000ff */
[----:B------:R-:W-:Y:S02]  /*20f40*/  F2FP.F16.F32.PACK_AB R6, R37, R36 ;  /* 0x000000242506723e */ /* 0x000fe400000000ff */
[----:B------:R-:W-:Y:S02]  /*20f50*/  F2FP.F16.F32.PACK_AB R7, R39, R38 ;  /* 0x000000262707723e */ /* 0x000fe400000000ff */
[----:B------:R-:W-:-:S02]  /*20f60*/  F2FP.F16.F32.PACK_AB R9, R43, R42 ;  /* 0x0000002a2b09723e */ /* 0x000fc400000000ff */
[----:B------:R-:W-:Y:S01]  /*20f70*/  F2FP.F16.F32.PACK_AB R10, R45, R44 ;  /* 0x0000002c2d0a723e */ /* 0x000fe200000000ff */
[----:B------:R0:W-:Y:S01]  /*20f80*/  STSM.16.M88.4 [R107], R4 ;  /* 0x000000046b007844 */ /* 0x0001e20000000200 */
[----:B------:R-:W-:Y:S02]  /*20f90*/  F2FP.F16.F32.PACK_AB R11, R47, R46 ;  /* 0x0000002e2f0b723e */ /* 0x000fe400000000ff */
[----:B------:R-:W-:Y:S02]  /*20fa0*/  MOV R105, R12 ;  /* 0x0000000c00697202 */ /* 0x000fe40000000f00 */
[----:B------:R-:W-:Y:S01]  /*20fb0*/  MOV R3, R14 ;  /* 0x0000000e00037202 */ /* 0x000fe20000000f00 */
[----:B------:R-:W-:Y:S01]  /*20fc0*/  STSM.16.M88.4 [R106], R8 ;  /* 0x000000086a007844 */ /* 0x000fe20000000200 */
        /* <DEDUP_REMOVED lines=8> */
[----:B------:R2:W-:Y:S01]  /*21050*/  STSM.16.M88.4 [R105], R12 ;  /* 0x0000000c69007844 */ /* 0x0005e20000000200 */
[----:B------:R-:W-:-:S02]  /*21060*/  F2FP.F16.F32.PACK_AB R26, R61, R60 ;  /* 0x0000003c3d1a723e */ /* 0x000fc400000000ff */
[----:B------:R-:W-:Y:S02]  /*21070*/  F2FP.F16.F32.PACK_AB R27, R63, R62 ;  /* 0x0000003e3f1b723e */ /* 0x000fe400000000ff */
[----:B------:R-:W-:Y:S02]  /*21080*/  MOV R21, R32 ;  /* 0x0000002000157202 */ /* 0x000fe40000000f00 */
[----:B------:R-:W-:Y:S01]  /*21090*/  F2FP.F16.F32.PACK_AB R32, R65, R64 ;  /* 0x000000404120723e */ /* 0x000fe200000000ff */
[----:B------:R3:W-:Y:S01]  /*210a0*/  STSM.16.M88.4 [R3], R24 ;  /* 0x0000001803007844 */ /* 0x0007e20000000200 */
[----:B------:R-:W-:Y:S02]  /*210b0*/  F2FP.F16.F32.PACK_AB R33, R67, R66 ;  /* 0x000000424321723e */ /* 0x000fe400000000ff */
[----:B------:R-:W-:Y:S02]  /*210c0*/  F2FP.F16.F32.PACK_AB R35, R71, R70 ;  /* 0x000000464723723e */ /* 0x000fe400000000ff */
[----:B0-----:R-:W-:-:S02]  /*210d0*/  F2FP.F16.F32.PACK_AB R4, R95, R94 ;  /* 0x0000005e5f04723e */ /* 0x001fc400000000ff */
[----:B------:R-:W-:Y:S01]  /*210e0*/  F2FP.F16.F32.PACK_AB R5, R75, R74 ;  /* 0x0000004a4b05723e */ /* 0x000fe200000000ff */
[----:B------:R-:W-:Y:S01]  /*210f0*/  STSM.16.M88.4 [R104], R32 ;  /* 0x0000002068007844 */ /* 0x000fe20000000200 */
[----:B------:R-:W-:Y:S01]  /*21100*/  F2FP.F16.F32.PACK_AB R6, R77, R76 ;  /* 0x0000004c4d06723e */ /* 0x000fe200000000ff */
[----:B--2---:R-:W-:Y:S01]  /*21110*/  IMAD.WIDE R12, R207, 0x4, R102 ;  /* 0x00000004cf0c7825 */ /* 0x004fe200078e0266 */
[----:B------:R-:W-:Y:S01]  /*21120*/  F2FP.F16.F32.PACK_AB R7, R79, R78 ;  /* 0x0000004e4f07723e */ /* 0x000fe200000000ff */
[----:B------:R-:W0:Y:S01]  /*21130*/  LDC.64 R14, c[0x0][0xba8] ;  /* 0x0002ea00ff0e7b82 */ /* 0x000e220000000a00 */
[----:B------:R-:W-:Y:S02]  /*21140*/  F2FP.F16.F32.PACK_AB R8, R81, R80 ;  /* 0x000000505108723e */ /* 0x000fe400000000ff */
[----:B------:R-:W-:Y:S01]  /*21150*/  F2FP.F16.F32.PACK_AB R9, R83, R82 ;  /* 0x000000525309723e */ /* 0x000fe200000000ff */
[----:B------:R-:W-:Y:S01]  /*21160*/  STSM.16.M88.4 [R28], R4 ;  /* 0x000000041c007844 */ /* 0x000fe20000000200 */
[----:B------:R-:W-:Y:S01]  /*21170*/  F2FP.F16.F32.PACK_AB R10, R85, R84 ;  /* 0x00000054550a723e */ /* 0x000fe200000000ff */
[----:B---3--:R-:W-:Y:S01]  /*21180*/  IMAD.MOV.U32 R3, RZ, RZ, RZ ;  /* 0x000000ffff037224 */ /* 0x008fe200078e00ff */
[----:B------:R-:W-:-:S02]  /*21190*/  F2FP.F16.F32.PACK_AB R11, R87, R86 ;  /* 0x00000056570b723e */ /* 0x000fc400000000ff */
[----:B------:R-:W-:-:S03]  /*211a0*/  ISETP.NE.U32.AND P0, PT, RZ, UR4, PT ;  /* 0x00000004ff007c0c */ /* 0x000fc6000bf05070 */
[----:B------:R2:W-:Y:S01]  /*211b0*/  STSM.16.M88.4 [R21], R8 ;  /* 0x0000000815007844 */ /* 0x0005e20000000200 */
[----:B------:R-:W-:Y:S01]  /*211c0*/  BAR.SYNC.DEFER_BLOCKING 0x1, 0x100 ;  /* 0x0044000000007b1d */ /* 0x000fe20000010000 */
[----:B------:R-:W-:Y:S02]  /*211d0*/  ISETP.NE.AND.EX P0, PT, RZ, UR5, PT, P0 ;  /* 0x00000005ff007c0c */ /* 0x000fe4000bf05300 */
[----:B------:R-:W-:Y:S02]  /*211e0*/  ISETP.NE.U32.AND P1, PT, RZ, UR6, PT ;  /* 0x00000006ff007c0c */ /* 0x000fe4000bf25070 */
[----:B------:R-:W-:Y:S01]  /*211f0*/  ISETP.NE.AND P2, PT, R206, RZ, PT ;  /* 0x000000ffce00720c */ /* 0x000fe20003f45270 */
[----:B------:R-:W-:Y:S02]  /*21200*/  IMAD.MOV.U32 R26, RZ, RZ, 0x9b8 ;  /* 0x000009b8ff1a7424 */ /* 0x000fe400078e00ff */
[----:B--2---:R-:W2:Y:S06]  /*21210*/  LDC R21, c[0x0][0xbe8] ;  /* 0x0002fa00ff157b82 */ /* 0x004eac0000000800 */
[----:B------:R-:W3:Y:S01]  /*21220*/  @P0 LDG.E R3, desc[UR60][R12.64] ;  /* 0x0000003c0c030981 */ /* 0x000ee2000c1e1900 */
[----:B------:R-:W-:Y:S01]  /*21230*/  ULDC UR6, c[0x0][0xa88] ;  /* 0x0002a20000067ab9 */ /* 0x000fe20000000800 */
[----:B------:R-:W-:-:S02]  /*21240*/  ISETP.NE.AND.EX P1, PT, RZ, UR7, PT, P1 ;  /* 0x00000007ff007c0c */ /* 0x000fc4000bf25310 */
[----:B------:R-:W-:Y:S01]  /*21250*/  MOV R102, UR6 ;  /* 0x0000000600667c02 */ /* 0x000fe20008000f00 */
[----:B------:R-:W-:Y:S02]  /*21260*/  ULDC UR6, c[0x0][0xad4] ;  /* 0x0002b50000067ab9 */ /* 0x000fe40000000800 */
[----:B------:R-:W-:-:S04]  /*21270*/  SEL R206, R206, UR6, P2 ;  /* 0x00000006cece7c07 */ /* 0x000fc80009000000 */
[----:B------:R-:W-:-:S04]  /*21280*/  ISETP.GT.AND P3, PT, R206, 0x1, PT ;  /* 0x00000001ce00780c */ /* 0x000fc80003f64270 */
[----:B------:R-:W-:Y:S01]  /*21290*/  SEL R26, R26, 0x978, P3 ;  /* 0x000009781a1a7807 */ /* 0x000fe20001800000 */
[----:B------:R-:W4:Y:S08]  /*212a0*/  @P1 LDC.64 R4, c[0x0][0xc08] ;  /* 0x00030200ff041b82 */ /* 0x000f300000000a00 */
[----:B------:R-:W1:Y:S08]  /*212b0*/  LDC.64 R6, c[0x0][R26+0x220] ;  /* 0x000088001a067b82 */ /* 0x000e700000000a00 */
[----:B------:R-:W0:Y:S01]  /*212c0*/  LDC.64 R8, c[0x0][R26+0x218] ;  /* 0x000086001a087b82 */ /* 0x000e220000000a00 */
[----:B--2---:R-:W-:-:S07]  /*212d0*/  ISETP.NE.AND P4, PT, R21, 0x1, PT ;  /* 0x000000011500780c */ /* 0x004fce0003f85270 */
[----:B------:R-:W2:Y:S01]  /*212e0*/  LDC.64 R10, c[0x0][R26+0x228] ;  /* 0x00008a001a0a7b82 */ /* 0x000ea20000000a00 */
[----:B----4-:R-:W-:-:S05]  /*212f0*/  @P1 IMAD.WIDE R4, R207, 0x4, R4 ;  /* 0x00000004cf041825 */ /* 0x010fca00078e0204 */
[----:B------:R4:W5:Y:S01]  /*21300*/  @P1 LDG.E R102, desc[UR60][R4.64] ;  /* 0x0000003c04661981 */ /* 0x000962000c1e1900 */
[----:B------:R-:W-:Y:S01]  /*21310*/  ISETP.NE.U32.AND P2, PT, RZ, UR4, PT ;  /* 0x00000004ff007c0c */ /* 0x000fe2000bf45070 */
[----:B------:R-:W3:Y:S01]  /*21320*/  @P4 LDC R35, c[0x0][0xbec] ;  /* 0x0002fb00ff234b82 */ /* 0x000ee20000000800 */
[----:B------:R-:W-:Y:S02]  /*21330*/  SHF.R.S32.HI R24, RZ, 0x1f, R207 ;  /* 0x0000001fff187819 */ /* 0x000fe400000114cf */
[----:B------:R-:W-:-:S04]  /*21340*/  ISETP.NE.AND.EX P2, PT, RZ, UR5, PT, P2 ;  /* 0x00000005ff007c0c */ /* 0x000fc8000bf45320 */
[----:B------:R-:W-:Y:S01]  /*21350*/  SEL R28, R207, RZ, !P2 ;  /* 0x000000ffcf1c7207 */ /* 0x000fe20005000000 */
[----:B----4-:R-:W4:Y:S01]  /*21360*/  LDC.64 R4, c[0x0][R26+0x210] ;  /* 0x000084001a047b82 */ /* 0x010f220000000a00 */
[----:B------:R-:W-:Y:S01]  /*21370*/  SEL R25, R24, RZ, !P2 ;  /* 0x000000ff18197207 */ /* 0x000fe20005000000 */
[----:B------:R-:W-:-:S06]  /*21380*/  IMAD.IADD R24, R202, 0x1, R188 ;  /* 0x00000001ca187824 */ /* 0x000fcc00078e02bc */
[----:B------:R-:W4:Y:S01]  /*21390*/  @P4 LDC R105, c[0x0][0xbf0] ;  /* 0x0002fc00ff694b82 */ /* 0x000f220000000800 */
[----:B-1----:R-:W-:-:S07]  /*213a0*/  IMAD R7, R7, R28, RZ ;  /* 0x0000001c07077224 */ /* 0x002fce00078e02ff */
[----:B0-----:R-:W0:Y:S01]  /*213b0*/  @!P3 LDC R14, c[0x0][0xb50] ;  /* 0x0002d400ff0ebb82 */ /* 0x001e220000000800 */
[----:B------:R-:W-:Y:S01]  /*213c0*/  IMAD R33, R6, R25, R7 ;  /* 0x0000001906217224 */ /* 0x000fe200078e0207 */
[----:B------:R-:W-:Y:S01]  /*213d0*/  SEL R25, R210, RZ, P3 ;  /* 0x000000ffd2197207 */ /* 0x000fe20001800000 */
[----:B------:R-:W-:-:S05]  /*213e0*/  IMAD.WIDE.U32 R6, R6, R28, RZ ;  /* 0x0000001c06067225 */ /* 0x000fca00078e00ff */
[----:B------:R-:W1:Y:S01]  /*213f0*/  @!P3 LDC R15, c[0x0][0xb54] ;  /* 0x0002d500ff0fbb82 */ /* 0x000e620000000800 */
[-C--:B------:R-:W-:Y:S02]  /*21400*/  IMAD R27, R9, R169.reuse, RZ ;  /* 0x000000a9091b7224 */ /* 0x080fe400078e02ff */
[----:B------:R-:W-:-:S04]  /*21410*/  IMAD.WIDE.U32 R8, R8, R169, RZ ;  /* 0x000000a908087225 */ /* 0x000fc800078e00ff */
[----:B------:R-:W-:Y:S02]  /*21420*/  IMAD.IADD R32, R9, 0x1, R27 ;  /* 0x0000000109207824 */ /* 0x000fe400078e021b */
[----:B------:R-:W-:Y:S01]  /*21430*/  IMAD.IADD R9, R7, 0x1, R33 ;  /* 0x0000000107097824 */ /* 0x000fe200078e0221 */
[----:B------:R-:W-:Y:S01]  /*21440*/  MOV R7, R24 ;  /* 0x0000001800077202 */ /* 0x000fe20000000f00 */
[-C--:B--2---:R-:W-:Y:S02]  /*21450*/  IMAD R27, R11, R25.reuse, RZ ;  /* 0x000000190b1b7224 */ /* 0x084fe400078e02ff */
[----:B------:R-:W-:-:S04]  /*21460*/  IMAD.WIDE.U32 R10, R10, R25, RZ ;  /* 0x000000190a0a7225 */ /* 0x000fc800078e00ff */
[----:B------:R-:W-:Y:S01]  /*21470*/  IMAD.IADD R27, R11, 0x1, R27 ;  /* 0x000000010b1b7824 */ /* 0x000fe200078e021b */
[--C-:B---3--:R-:W-:Y:S01]  /*21480*/  IADD3 R8, P2, P5, R6, R8, R3.reuse ;  /* 0x0000000806087210 */ /* 0x108fe20007d5e003 */
[----:B------:R-:W-:Y:S01]  /*21490*/  @P4 IMAD.HI.U32 R6, R24, R35, RZ ;  /* 0x0000002318064227 */ /* 0x000fe200078e00ff */
[----:B------:R-:W-:-:S04]  /*214a0*/  SHF.R.S32.HI R103, RZ, 0x1f, R3 ;  /* 0x0000001fff677819 */ /* 0x000fc80000011403 */
[----:B----4-:R-:W-:Y:S02]  /*214b0*/  @P4 SHF.R.U32.HI R7, RZ, R105, R6 ;  /* 0x00000069ff074219 */ /* 0x010fe40000011606 */
[----:B------:R-:W-:Y:S02]  /*214c0*/  IADD3.X R9, R9, R32, R103, P2, P5 ;  /* 0x0000002009097210 */ /* 0x000fe400017ea467 */
[----:B------:R-:W-:Y:S01]  /*214d0*/  IADD3 R10, P2, P5, R7, R8, R10 ;  /* 0x00000008070a7210 */ /* 0x000fe20007d5e00a */
[--C-:B------:R-:W-:Y:S01]  /*214e0*/  IMAD.MOV R25, RZ, RZ, -R7.reuse ;  /* 0x000000ffff197224 */ /* 0x100fe200078e0a07 */
[----:B------:R-:W-:-:S03]  /*214f0*/  SHF.R.S32.HI R6, RZ, 0x1f, R7 ;  /* 0x0000001fff067819 */ /* 0x000fc60000011407 */
[----:B------:R-:W-:Y:S01]  /*21500*/  IMAD R7, R21, R25, R24 ;  /* 0x0000001915077224 */ /* 0x000fe200078e0218 */
[----:B------:R-:W-:-:S03]  /*21510*/  IADD3.X R11, R6, R9, R27, P2, P5 ;  /* 0x00000009060b7210 */ /* 0x000fc600017ea41b */
        /* <DEDUP_REMOVED lines=11> */
[----:B--2---:R-:W-:-:S07]  /*215d0*/  IMAD.IADD R102, R102, 0x1, -R5 ;  /* 0x0000000166667824 */ /* 0x004fce00078e0a05 */
.L_x_1833:
[----:B------:R-:W2:Y:S01]  /*215e0*/  LDL R8, [R1+0x50] ;  /* 0x0000500001087983 */ /* 0x000ea20000100800 */
[----:B-----5:R-:W-:Y:S01]  /*215f0*/  IMAD R102, R102, R21, RZ ;  /* 0x0000001566667224 */ /* 0x020fe200078e02ff */
[----:B------:R-:W-:Y:S02]  /*21600*/  LOP3.LUT P0, RZ, R228, 0x3, RZ, 0xc0, !PT ;  /* 0x00000003e4ff7812 */ /* 0x000fe4000780c0ff */
[----:B------:R-:W-:Y:S04]  /*21610*/  SHFL.IDX PT, R4, R14, RZ, 0x1c1f ;  /* 0x001c1fff0e047589 */ /* 0x000fe800000e0000 */
[----:B------:R-:W0:Y:S04]  /*21620*/  SHFL.IDX PT, R5, R15, RZ, 0x1c1f ;  /* 0x001c1fff0f057589 */ /* 0x000e2800000e0000 */
[----:B------:R-:W-:Y:S04]  /*21630*/  SHFL.IDX PT, R6, R14, 0x1, 0x1c1f ;  /* 0x003c1f000e067f89 */ /* 0x000fe800000e0000 */
[----:B------:R-:W1:Y:S01]  /*21640*/  SHFL.IDX PT, R7, R15, 0x1, 0x1c1f ;  /* 0x003c1f000f077f89 */ /* 0x000e6200000e0000 */
[----:B--2---:R-:W-:-:S04]  /*21650*/  IADD3 R9, R8, R188, RZ ;  /* 0x000000bc08097210 */ /* 0x004fc80007ffe0ff */
[C---:B------:R-:W-:Y:S01]  /*21660*/  ISETP.GE.OR P1, PT, R9.reuse, R102, P0 ;  /* 0x000000660900720c */ /* 0x040fe20000726670 */
[----:B------:R-:W-:-:S05]  /*21670*/  VIADD R12, R9, 0x8 ;  /* 0x00000008090c7836 */ /* 0x000fca0000000000 */
[----:B------:R-:W-:-:S07]  /*21680*/  ISETP.GE.OR P0, PT, R12, R102, P0 ;  /* 0x000000660c00720c */ /* 0x000fce0000706670 */
[----:B0-----:R0:W-:Y:S06]  /*21690*/  @!P1 ST.E desc[UR60][R4.64], R0 ;  /* 0x0000000004009985 */ /* 0x0011ec000c10193c */
[----:B-1----:R0:W-:Y:S01]  /*216a0*/  @!P0 ST.E desc[UR60][R6.64], R20 ;  /* 0x0000001406008985 */ /* 0x0021e2000c10193c */
[----:B------:R-:W-:Y:S05]  /*216b0*/  @P3 BRA `(.L_x_1834) ;  /* 0x0000000800843947 */ /* 0x000fea0003800000 */
[----:B0-----:R-:W-:Y:S01]  /*216c0*/  IMAD R5, R225, 0x40, R203 ;  /* 0x00000040e1057824 */ /* 0x001fe200078e02cb */
[----:B------:R-:W0:Y:S01]  /*216d0*/  @P4 LDC R53, c[0x0][0xbec] ;  /* 0x0002fb00ff354b82 */ /* 0x000e220000000800 */
[----:B------:R-:W-:Y:S02]  /*216e0*/  ULDC.64 UR4, c[0x0][0xaa0] ;  /* 0x0002a80000047ab9 */ /* 0x000fe40000000a00 */
[----:B------:R-:W-:-:S03]  /*216f0*/  IMAD.WIDE R72, R5, 0x2, R72 ;  /* 0x0000000205487825 */ /* 0x000fc600078e0248 */
[C---:B------:R-:W-:Y:S02]  /*21700*/  IADD3 R9, P6, R72.reuse, 0x1000, RZ ;  /* 0x0000100048097810 */ /* 0x040fe40007fde0ff */
[----:B------:R-:W1:Y:S01]  /*21710*/  @P4 LDC R55, c[0x0][0xbf0] ;  /* 0x0002fc00ff374b82 */ /* 0x000e620000000800 */
[----:B------:R-:W-:Y:S01]  /*21720*/  IMAD.WIDE.U32 R48, R3, UR4, RZ ;  /* 0x0000000403307c25 */ /* 0x000fe2000f8e00ff */
[C---:B------:R-:W-:Y:S02]  /*21730*/  IADD3 R13, P5, R72.reuse, 0x2000, RZ ;  /* 0x00002000480d7810 */ /* 0x040fe40007fbe0ff */
[----:B------:R-:W-:Y:S02]  /*21740*/  LOP3.LUT R8, R9, 0x380, RZ, 0xc0, !PT ;  /* 0x0000038009087812 */ /* 0x000fe400078ec0ff */
[----:B------:R-:W-:Y:S02]  /*21750*/  IADD3 R25, P3, R72, 0x3000, RZ ;  /* 0x0000300048197810 */ /* 0x000fe40007f7e0ff */
[----:B------:R-:W-:-:S02]  /*21760*/  SHF.R.U64 R8, R8, 0x3, RZ ;  /* 0x0000000308087819 */ /* 0x000fc400000012ff */
[----:B------:R-:W-:Y:S02]  /*21770*/  IADD3 R33, P2, R72, 0x4000, RZ ;  /* 0x0000400048217810 */ /* 0x000fe40007f5e0ff */
[----:B------:R-:W-:Y:S01]  /*21780*/  LOP3.LUT R8, R8, R9, RZ, 0x3c, !PT ;  /* 0x0000000908087212 */ /* 0x000fe200078e3cff */
[--C-:B------:R-:W-:Y:S01]  /*21790*/  IMAD.X R9, RZ, RZ, R73.reuse, P6 ;  /* 0x000000ffff097224 */ /* 0x100fe200030e0649 */
[C---:B------:R-:W-:Y:S02]  /*217a0*/  IADD3 R5, P6, R72.reuse, 0x7000, RZ ;  /* 0x0000700048057810 */ /* 0x040fe40007fde0ff */
[C---:B------:R-:W-:Y:S02]  /*217b0*/  IADD3 R37, P1, R72.reuse, 0x5000, RZ ;  /* 0x0000500048257810 */ /* 0x040fe40007f3e0ff */
[----:B------:R-:W-:Y:S01]  /*217c0*/  LOP3.LUT R0, R5, 0x380, RZ, 0xc0, !PT ;  /* 0x0000038005007812 */ /* 0x000fe200078ec0ff */
[----:B------:R-:W-:Y:S01]  /*217d0*/  IMAD.X R45, RZ, RZ, R73, P6 ;  /* 0x000000ffff2d7224 */ /* 0x000fe200030e0649 */
[----:B------:R-:W-:Y:S01]  /*217e0*/  IADD3 R41, P0, R72, 0x6000, RZ ;  /* 0x0000600048297810 */ /* 0x000fe20007f1e0ff */
[----:B------:R-:W5:Y:S01]  /*217f0*/  LD.E.128 R8, desc[UR60][R8.64] ;  /* 0x0000003c08087980 */ /* 0x000f62000c101d00 */
[----:B------:R-:W-:-:S02]  /*21800*/  SHF.R.U64 R0, R0, 0x3, RZ ;  /* 0x0000000300007819 */ /* 0x000fc400000012ff */
[----:B------:R-:W-:Y:S02]  /*21810*/  LOP3.LUT R12, R13, 0x380, RZ, 0xc0, !PT ;  /* 0x000003800d0c7812 */ /* 0x000fe400078ec0ff */
[----:B------:R-:W-:Y:S01]  /*21820*/  LOP3.LUT R44, R0, R5, RZ, 0x3c, !PT ;  /* 0x00000005002c7212 */ /* 0x000fe200078e3cff */
[----:B------:R-:W-:Y:S01]  /*21830*/  IMAD R0, R103, UR4, RZ ;  /* 0x0000000467007c24 */ /* 0x000fe2000f8e02ff */
[----:B------:R-:W-:Y:S02]  /*21840*/  LOP3.LUT R24, R25, 0x380, RZ, 0xc0, !PT ;  /* 0x0000038019187812 */ /* 0x000fe400078ec0ff */
[----:B------:R-:W-:Y:S01]  /*21850*/  LOP3.LUT R32, R33, 0x380, RZ, 0xc0, !PT ;  /* 0x0000038021207812 */ /* 0x000fe200078ec0ff */
[----:B------:R-:W-:Y:S01]  /*21860*/  IMAD R51, R3, UR5, R0 ;  /* 0x0000000503337c24 */ /* 0x000fe2000f8e0200 */
[----:B------:R-:W-:Y:S01]  /*21870*/  ULDC.64 UR4, c[0x0][0xae8] ;  /* 0x0002ba0000047ab9 */ /* 0x000fe20000000a00 */
[----:B------:R-:W-:Y:S01]  /*21880*/  IMAD R3, R205, 0x20, R225 ;  /* 0x00000020cd037824 */ /* 0x000fe200078e02e1 */
[----:B------:R-:W-:Y:S01]  /*21890*/  LOP3.LUT R36, R37, 0x380, RZ, 0xc0, !PT ;  /* 0x0000038025247812 */ /* 0x000fe200078ec0ff */
[----:B------:R-:W5:Y:S01]  /*218a0*/  LD.E.128 R44, desc[UR60][R44.64] ;  /* 0x0000003c2c2c7980 */ /* 0x000f62000c101d00 */
[----:B------:R-:W-:Y:S01]  /*218b0*/  IADD3 R49, R49, R51, RZ ;  /* 0x0000003331317210 */ /* 0x000fe20007ffe0ff */
[----:B------:R-:W-:Y:S01]  /*218c0*/  IMAD.IADD R50, R188, 0x1, R3 ;  /* 0x00000001bc327824 */ /* 0x000fe200078e0203 */
[----:B------:R-:W-:-:S02]  /*218d0*/  LOP3.LUT R40, R41, 0x380, RZ, 0xc0, !PT ;  /* 0x0000038029287812 */ /* 0x000fc400078ec0ff */
[----:B------:R-:W-:Y:S01]  /*218e0*/  LOP3.LUT R7, R72, 0x380, RZ, 0xc0, !PT ;  /* 0x0000038048077812 */ /* 0x000fe200078ec0ff */
[C---:B------:R-:W-:Y:S01]  /*218f0*/  IMAD.WIDE.U32 R48, R169.reuse, UR4, R48 ;  /* 0x00000004a9307c25 */ /* 0x040fe2000f8e0030 */
[----:B------:R-:W-:Y:S02]  /*21900*/  SHF.R.S32.HI R51, RZ, 0x1f, R28 ;  /* 0x0000001fff337819 */ /* 0x000fe4000001141c */
[----:B------:R-:W-:Y:S01]  /*21910*/  SHF.R.U64 R12, R12, 0x3, RZ ;  /* 0x000000030c0c7819 */ /* 0x000fe200000012ff */
[----:B0-----:R-:W-:Y:S01]  /*21920*/  @P4 IMAD.HI.U32 R0, R50, R53, RZ ;  /* 0x0000003532004227 */ /* 0x001fe200078e00ff */
[----:B------:R-:W-:Y:S02]  /*21930*/  SHF.R.U64 R24, R24, 0x3, RZ ;  /* 0x0000000318187819 */ /* 0x000fe400000012ff */
[----:B------:R-:W-:Y:S01]  /*21940*/  SHF.R.U64 R32, R32, 0x3, RZ ;  /* 0x0000000320207819 */ /* 0x000fe200000012ff */
[----:B------:R-:W-:Y:S01]  /*21950*/  IMAD R49, R169, UR5, R49 ;  /* 0x00000005a9317c24 */ /* 0x000fe2000f8e0231 */
[----:B------:R-:W-:Y:S01]  /*21960*/  ULDC.64 UR4, c[0x0][0xaf0] ;  /* 0x0002bc0000047ab9 */ /* 0x000fe20000000a00 */
[----:B------:R-:W-:Y:S01]  /*21970*/  IMAD.MOV.U32 R3, RZ, RZ, R50 ;  /* 0x000000ffff037224 */ /* 0x000fe200078e0032 */
[----:B-1----:R-:W-:Y:S01]  /*21980*/  @P4 SHF.R.U32.HI R3, RZ, R55, R0 ;  /* 0x00000037ff034219 */ /* 0x002fe20000011600 */
[----:B------:R-:W-:Y:S01]  /*21990*/  IMAD R51, R51, UR4, RZ ;  /* 0x0000000433337c24 */ /* 0x000fe2000f8e02ff */
[----:B------:R-:W-:-:S02]  /*219a0*/  SHF.R.U64 R36, R36, 0x3, RZ ;  /* 0x0000000324247819 */ /* 0x000fc400000012ff */
[----:B------:R-:W-:Y:S02]  /*219b0*/  SHF.R.U64 R40, R40, 0x3, RZ ;  /* 0x0000000328287819 */ /* 0x000fe400000012ff */
[----:B------:R-:W-:Y:S01]  /*219c0*/  SHF.R.U64 R7, R7, 0x3, RZ ;  /* 0x0000000307077819 */ /* 0x000fe200000012ff */
[--C-:B------:R-:W-:Y:S01]  /*219d0*/  IMAD.MOV R20, RZ, RZ, -R3.reuse ;  /* 0x000000ffff147224 */ /* 0x100fe200078e0a03 */
[----:B------:R-:W-:Y:S01]  /*219e0*/  SHF.R.S32.HI R0, RZ, 0x1f, R3 ;  /* 0x0000001fff007819 */ /* 0x000fe20000011403 */
[----:B------:R-:W-:Y:S01]  /*219f0*/  IMAD R51, R28, UR5, R51 ;  /* 0x000000051c337c24 */ /* 0x000fe2000f8e0233 */
[----:B------:R-:W-:Y:S01]  /*21a00*/  LOP3.LUT R12, R12, R13, RZ, 0x3c, !PT ;  /* 0x0000000d0c0c7212 */ /* 0x000fe200078e3cff */
[----:B------:R-:W-:Y:S01]  /*21a10*/  IMAD.X R13, RZ, RZ, R73, P5 ;  /* 0x000000ffff0d7224 */ /* 0x000fe200028e0649 */
        /* <DEDUP_REMOVED lines=8> */
[----:B------:R-:W-:Y:S01]  /*21aa0*/  IADD3.X R25, RZ, R73, RZ, P3, !PT ;  /* 0x00000049ff197210 */ /* 0x000fe20001ffe4ff */
[----:B------:R-:W-:Y:S01]  /*21ab0*/  IMAD.X R41, RZ, RZ, R73, P0 ;  /* 0x000000ffff297224 */ /* 0x000fe200000e0649 */
[----:B------:R-:W-:Y:S01]  /*21ac0*/  LOP3.LUT R72, R7, R72, RZ, 0x3c, !PT ;  /* 0x0000004807487212 */ /* 0x000fe200078e3cff */
[----:B------:R-:W-:-:S02]  /*21ad0*/  IMAD R0, R0, UR4, RZ ;  /* 0x0000000400007c24 */ /* 0x000fc4000f8e02ff */
[----:B------:R-:W-:Y:S01]  /*21ae0*/  IMAD R21, R21, R20, R50 ;  /* 0x0000001415157224 */ /* 0x000fe200078e0232 */
[----:B------:R-:W-:Y:S01]  /*21af0*/  IADD3 R49, R49, R51, RZ ;  /* 0x0000003331317210 */ /* 0x000fe20007ffe0ff */
[----:B------:R0:W5:Y:S01]  /*21b00*/  LD.E.128 R4, desc[UR60][R72.64] ;  /* 0x0000003c48047980 */ /* 0x000162000c101d00 */
[----:B------:R-:W-:-:S03]  /*21b10*/  IMAD R51, R3, UR5, R0 ;  /* 0x0000000503337c24 */ /* 0x000fc6000f8e0200 */
[----:B------:R-:W5:Y:S01]  /*21b20*/  LD.E.128 R12, desc[UR60][R12.64] ;  /* 0x0000003c0c0c7980 */ /* 0x000f62000c101d00 */
[----:B------:R-:W-:-:S03]  /*21b30*/  SHF.R.S32.HI R0, RZ, 0x1f, R21 ;  /* 0x0000001fff007819 */ /* 0x000fc60000011415 */
[----:B------:R-:W5:Y:S04]  /*21b40*/  LD.E.128 R24, desc[UR60][R24.64] ;  /* 0x0000003c18187980 */ /* 0x000f68000c101d00 */
[----:B------:R-:W5:Y:S04]  /*21b50*/  LD.E.128 R32, desc[UR60][R32.64] ;  /* 0x0000003c20207980 */ /* 0x000f68000c101d00 */
[----:B------:R-:W5:Y:S04]  /*21b60*/  LD.E.128 R36, desc[UR60][R36.64] ;  /* 0x0000003c24247980 */ /* 0x000f68000c101d00 */
[----:B------:R-:W5:Y:S01]  /*21b70*/  LD.E.128 R40, desc[UR60][R40.64] ;  /* 0x0000003c28287980 */ /* 0x000f62000c101d00 */
[----:B------:R-:W-:Y:S01]  /*21b80*/  IMAD.WIDE.U32 R48, R3, UR4, R48 ;  /* 0x0000000403307c25 */ /* 0x000fe2000f8e0030 */
[----:B------:R-:W-:Y:S01]  /*21b90*/  ULDC.64 UR4, c[0x0][0xad8] ;  /* 0x0002b60000047ab9 */ /* 0x000fe20000000a00 */
[----:B------:R-:W-:Y:S01]  /*21ba0*/  @!PT LDS RZ, [RZ] ;  /* 0x00000000fffff984 */ /* 0x000fe20000000800 */
[----:B------:R-:W-:Y:S01]  /*21bb0*/  @!PT LDS RZ, [RZ] ;  /* 0x00000000fffff984 */ /* 0x000fe20000000800 */
[----:B------:R-:W-:Y:S01]  /*21bc0*/  @!PT LDS RZ, [RZ] ;  /* 0x00000000fffff984 */ /* 0x000fe20000000800 */
[----:B------:R-:W-:Y:S01]  /*21bd0*/  @!PT LDS RZ, [RZ] ;  /* 0x00000000fffff984 */ /* 0x000fe20000000800 */
[----:B------:R1:W-:Y:S06]  /*21be0*/  MEMBAR.ALL.CTA ;  /* 0x0000000000007992 */ /* 0x0003ec0000008000 */
[----:B-1----:R-:W1:Y:S01]  /*21bf0*/  FENCE.VIEW.ASYNC.S ;  /* 0x00000000000073c6 */ /* 0x002e620000000000 */
[----:B------:R-:W-:-:S02]  /*21c00*/  IMAD R0, R0, UR4, RZ ;  /* 0x0000000400007c24 */ /* 0x000fc4000f8e02ff */
[----:B------:R-:W-:Y:S02]  /*21c10*/  IMAD.IADD R49, R49, 0x1, R51 ;  /* 0x0000000131317824 */ /* 0x000fe400078e0233 */
[----:B------:R-:W-:Y:S02]  /*21c20*/  IMAD.IADD R53, R225, 0x1, R188 ;  /* 0x00000001e1357824 */ /* 0x000fe400078e02bc */
[C---:B------:R-:W-:Y:S02]  /*21c30*/  IMAD R51, R21.reuse, UR5, R0 ;  /* 0x0000000515337c24 */ /* 0x040fe4000f8e0200 */
[----:B------:R-:W-:Y:S01]  /*21c40*/  IMAD.WIDE.U32 R20, R21, UR4, R48 ;  /* 0x0000000415147c25 */ /* 0x000fe2000f8e0030 */
[----:B------:R-:W-:Y:S01]  /*21c50*/  ISETP.GE.AND P2, PT, R53, R102, PT ;  /* 0x000000663500720c */ /* 0x000fe20003f46270 */
[----:B------:R-:W-:Y:S02]  /*21c60*/  ULDC.64 UR4, c[0x0][0xa80] ;  /* 0x0002a00000047ab9 */ /* 0x000fe40000000a00 */
[----:B------:R-:W-:Y:S01]  /*21c70*/  VIADD R0, R2, 0x2a820 ;  /* 0x0002a82002007836 */ /* 0x000fe20000000000 */
[----:B------:R-:W-:Y:S01]  /*21c80*/  LEA R28, P3, R20, UR4, 0x1 ;  /* 0x00000004141c7c11 */ /* 0x000fe2000f8608ff */
[----:B------:R-:W-:-:S02]  /*21c90*/  IMAD.IADD R21, R21, 0x1, R51 ;  /* 0x0000000115157824 */ /* 0x000fc400078e0233 */
[----:B------:R-:W-:Y:S01]  /*21ca0*/  VIADD R3, R53, 0x20 ;  /* 0x0000002035037836 */ /* 0x000fe20000000000 */
[----:B------:R-:W-:Y:S02]  /*21cb0*/  PRMT R0, RZ, 0x654, R0 ;  /* 0x00000654ff007816 */ /* 0x000fe40000000000 */
[----:B------:R-:W-:Y:S02]  /*21cc0*/  LEA.HI.X R50, R20, UR5, R21, 0x1, P3 ;  /* 0x0000000514327c11 */ /* 0x000fe400098f0c15 */
[----:B------:R-:W-:Y:S01]  /*21cd0*/  ISETP.GE.AND P0, PT, R3, R102, PT ;  /* 0x000000660300720c */ /* 0x000fe20003f06270 */
[----:B-1----:R0:W1:Y:S01]  /*21ce0*/  SHFL.IDX PT, R48, R28, RZ, 0x181f ;  /* 0x00181fff1c307589 */ /* 0x00206200000e0000 */
[----:B------:R-:W-:Y:S01]  /*21cf0*/  IADD3 R3, R53, 0x40, RZ ;  /* 0x0000004035037810 */ /* 0x000fe20007ffe0ff */
[----:B------:R2:W-:Y:S01]  /*21d00*/  SYNCS.ARRIVE.TRANS64.RED.A1T0 RZ, [R0+URZ], RZ ;  /* 0x000000ff00ff79a7 */ /* 0x0005e2000810043f */
[----:B------:R-:W-:Y:S01]  /*21d10*/  BSSY B1, `(.L_x_1835) ;  /* 0x000000f000017945 */ /* 0x000fe20003800000 */
[----:B------:R-:W-:-:S02]  /*21d20*/  SHF.R.S32.HI R104, RZ, 0x1f, R204 ;  /* 0x0000001fff687819 */ /* 0x000fc400000114cc */
[----:B------:R-:W-:Y:S01]  /*21d30*/  ISETP.GE.AND P1, PT, R3, R102, PT ;  /* 0x000000660300720c */ /* 0x000fe20003f26270 */
[----:B--2---:R0:W2:Y:S01]  /*21d40*/  SHFL.IDX PT, R0, R50, RZ, 0x181f ;  /* 0x00181fff32007589 */ /* 0x0040a200000e0000 */
[----:B------:R-:W-:Y:S01]  /*21d50*/  SHF.R.S32.HI R105, RZ, 0x1f, R203 ;  /* 0x0000001fff697819 */ /* 0x000fe200000114cb */
[----:B------:R-:W-:Y:S10]  /*21d60*/  @P2 BRA `(.L_x_1836) ;  /* 0x0000000000242947 */ /* 0x000ff40003800000 */
        /* <DEDUP_REMOVED lines=9> */
.L_x_1836:
[----:B------:R-:W-:Y:S05]  /*21e00*/  BSYNC B1 ;  /* 0x0000000000017941 */ /* 0x000fea0003800000 */
.L_x_1835:
        /* <DEDUP_REMOVED lines=13> */
.L_x_1838:
[----:B------:R-:W-:Y:S05]  /*21ee0*/  BSYNC B1 ;  /* 0x0000000000017941 */ /* 0x000fea0003800000 */
.L_x_1837:
        /* <DEDUP_REMOVED lines=13> */
.L_x_1840:
[----:B------:R-:W-:Y:S05]  /*21fc0*/  BSYNC B1 ;  /* 0x0000000000017941 */ /* 0x000fea0003800000 */
.L_x_1839:
[----:B------:R-:W-:Y:S01]  /*21fd0*/  VIADD R3, R53, 0x60 ;  /* 0x0000006035037836 */ /* 0x000fe20000000000 */
[----:B0-2-4-:R-:W0:Y:S04]  /*21fe0*/  SHFL.IDX PT, R50, R50, 0x3, 0x181f ;  /* 0x00781f0032327f89 */ /* 0x015e2800000e0000 */
        /* <DEDUP_REMOVED lines=14> */
.L_x_1834:
[----:B------:R-:W-:Y:S01]  /*220d0*/  ULDC.64 UR4, c[0x0][0xb08] ;  /* 0x0002c20000047ab9 */ /* 0x000fe20000000a00 */
[----:B------:R-:W1:Y:S01]  /*220e0*/  @P4 LDC R11, c[0x0][0xbec] ;  /* 0x0002fb00ff0b4b82 */ /* 0x000e620000000800 */
[----:B0-----:R-:W-:Y:S01]  /*220f0*/  IMAD R0, R103, UR4, RZ ;  /* 0x0000000467007c24 */ /* 0x001fe2000f8e02ff */
[----:B------:R-:W-:Y:S01]  /*22100*/  ULDC.64 UR6, c[0x0][0xb30] ;  /* 0x0002cc0000067ab9 */ /* 0x000fe20000000a00 */
[----:B------:R-:W-:Y:S01]  /*22110*/  IMAD.WIDE.U32 R4, R3, UR4, RZ ;  /* 0x0000000403047c25 */ /* 0x000fe2000f8e00ff */
[----:B------:R-:W-:Y:S01]  /*22120*/  ISETP.GE.AND P0, PT, R9, R102, PT ;  /* 0x000000660900720c */ /* 0x000fe20003f06270 */
[----:B------:R-:W-:Y:S01]  /*22130*/  BSSY B1, `(.L_x_1842) ;  /* 0x0000079000017945 */ /* 0x000fe20003800000 */
[C---:B------:R-:W-:Y:S01]  /*22140*/  IADD3 R13, R182.reuse, 0x8, RZ ;  /* 0x00000008b60d7810 */ /* 0x040fe20007ffe0ff */
[----:B------:R-:W-:Y:S01]  /*22150*/  IMAD R3, R3, UR5, R0 ;  /* 0x0000000503037c24 */ /* 0x000fe2000f8e0200 */
[----:B------:R-:W-:Y:S01]  /*22160*/  ULDC.64 UR4, c[0x0][0xb38] ;  /* 0x0002ce0000047ab9 */ /* 0x000fe20000000a00 */
[----:B------:R-:W0:Y:S01]  /*22170*/  @P4 LDC R0, c[0x0][0xbf0] ;  /* 0x0002fc00ff004b82 */ /* 0x000e220000000800 */
[----:B------:R-:W-:Y:S01]  /*22180*/  VIADD R15, R182, 0x10 ;  /* 0x00000010b60f7836 */ /* 0x000fe20000000000 */
[----:B------:R-:W-:Y:S01]  /*22190*/  SHF.R.S32.HI R14, RZ, 0x1f, R13 ;  /* 0x0000001fff0e7819 */ /* 0x000fe2000001140d */
[----:B------:R-:W-:Y:S01]  /*221a0*/  IMAD.IADD R5, R5, 0x1, R3 ;  /* 0x0000000105057824 */ /* 0x000fe200078e0203 */
[----:B------:R-:W-:-:S02]  /*221b0*/  SHF.R.S32.HI R3, RZ, 0x1f, R28 ;  /* 0x0000001fff037819 */ /* 0x000fc4000001141c */
[----:B------:R-:W-:Y:S01]  /*221c0*/  SHF.R.S32.HI R20, RZ, 0x1f, R15 ;  /* 0x0000001fff147819 */ /* 0x000fe2000001140f */
[C---:B------:R-:W-:Y:S01]  /*221d0*/  IMAD.WIDE.U32 R4, R169.reuse, UR4, R4 ;  /* 0x00000004a9047c25 */ /* 0x040fe2000f8e0004 */
[----:B------:R-:W-:Y:S02]  /*221e0*/  SHF.R.S32.HI R25, RZ, 0x1f, R212 ;  /* 0x0000001fff197819 */ /* 0x000fe400000114d4 */
[----:B------:R-:W-:Y:S01]  /*221f0*/  SHF.R.S32.HI R26, RZ, 0x1f, R213 ;  /* 0x0000001fff1a7819 */ /* 0x000fe200000114d5 */
[----:B------:R-:W-:Y:S01]  /*22200*/  IMAD R5, R169, UR5, R5 ;  /* 0x00000005a9057c24 */ /* 0x000fe2000f8e0205 */
[----:B------:R-:W-:Y:S01]  /*22210*/  ULDC.64 UR4, c[0x0][0xb40] ;  /* 0x0002d00000047ab9 */ /* 0x000fe20000000a00 */
[----:B------:R-:W-:Y:S01]  /*22220*/  SHF.R.S32.HI R27, RZ, 0x1f, R214 ;  /* 0x0000001fff1b7819 */ /* 0x000fe200000114d6 */
[----:B------:R-:W-:Y:S01]  /*22230*/  IMAD R3, R3, UR4, RZ ;  /* 0x0000000403037c24 */ /* 0x000fe2000f8e02ff */
[----:B------:R-:W-:Y:S01]  /*22240*/  SHF.R.S32.HI R32, RZ, 0x1f, R215 ;  /* 0x0000001fff207819 */ /* 0x000fe200000114d7 */
[----:B-1----:R-:W-:Y:S01]  /*22250*/  @P4 IMAD.HI.U32 R11, R24, R11, RZ ;  /* 0x0000000b180b4227 */ /* 0x002fe200078e00ff */
[----:B------:R-:W-:-:S02]  /*22260*/  SHF.R.S32.HI R33, RZ, 0x1f, R216 ;  /* 0x0000001fff217819 */ /* 0x000fc400000114d8 */
[----:B------:R-:W-:Y:S01]  /*22270*/  SHF.R.S32.HI R34, RZ, 0x1f, R217 ;  /* 0x0000001fff227819 */ /* 0x000fe200000114d9 */
[C---:B------:R-:W-:Y:S01]  /*22280*/  IMAD R7, R28.reuse, UR5, R3 ;  /* 0x000000051c077c24 */ /* 0x040fe2000f8e0203 */
[----:B------:R-:W-:Y:S01]  /*22290*/  SHF.R.S32.HI R35, RZ, 0x1f, R218 ;  /* 0x0000001fff237819 */ /* 0x000fe200000114da */
[----:B------:R-:W-:Y:S01]  /*222a0*/  IMAD.WIDE.U32 R4, R28, UR4, R4 ;  /* 0x000000041c047c25 */ /* 0x000fe2000f8e0004 */
[----:B------:R-:W-:Y:S01]  /*222b0*/  ULDC.64 UR4, c[0x0][0xb48] ;  /* 0x0002d20000047ab9 */ /* 0x000fe20000000a00 */
[----:B------:R-:W-:Y:S02]  /*222c0*/  SHF.R.S32.HI R72, RZ, 0x1f, R219 ;  /* 0x0000001fff487819 */ /* 0x000fe400000114db */
[----:B------:R-:W-:Y:S01]  /*222d0*/  IMAD.MOV.U32 R3, RZ, RZ, R24 ;  /* 0x000000ffff037224 */ /* 0x000fe200078e0018 */
[----:B0-----:R-:W-:Y:S02]  /*222e0*/  @P4 SHF.R.U32.HI R3, RZ, R0, R11 ;  /* 0x00000000ff034219 */ /* 0x001fe4000001160b */
[----:B------:R-:W-:-:S02]  /*222f0*/  IADD3 R5, R5, R7, RZ ;  /* 0x0000000705057210 */ /* 0x000fc40007ffe0ff */
[--C-:B------:R-:W-:Y:S01]  /*22300*/  SHF.R.S32.HI R0, RZ, 0x1f, R3.reuse ;  /* 0x0000001fff007819 */ /* 0x100fe20000011403 */
[----:B------:R-:W-:Y:S01]  /*22310*/  IMAD.MOV R6, RZ, RZ, -R3 ;  /* 0x000000ffff067224 */ /* 0x000fe200078e0a03 */
[----:B------:R-:W-:Y:S01]  /*22320*/  SHF.R.S32.HI R73, RZ, 0x1f, R220 ;  /* 0x0000001fff497819 */ /* 0x000fe200000114dc */
[----:B------:R-:W-:Y:S01]  /*22330*/  IMAD.WIDE.U32 R4, R210, UR4, R4 ;  /* 0x00000004d2047c25 */ /* 0x000fe2000f8e0004 */
[----:B------:R-:W-:Y:S02]  /*22340*/  SHF.R.S32.HI R104, RZ, 0x1f, R221 ;  /* 0x0000001fff687819 */ /* 0x000fe400000114dd */
[----:B------:R-:W-:Y:S01]  /*22350*/  SHF.R.S32.HI R105, RZ, 0x1f, R222 ;  /* 0x0000001fff697819 */ /* 0x000fe200000114de */
[----:B------:R-:W-:Y:S01]  /*22360*/  IMAD R21, R21, R6, R24 ;  /* 0x0000000615157224 */ /* 0x000fe200078e0218 */
[----:B------:R-:W-:Y:S01]  /*22370*/  SHF.R.S32.HI R106, RZ, 0x1f, R223 ;  /* 0x0000001fff6a7819 */ /* 0x000fe200000114df */
[----:B------:R-:W-:Y:S02]  /*22380*/  IMAD R0, R0, UR6, RZ ;  /* 0x0000000600007c24 */ /* 0x000fe4000f8e02ff */
[----:B------:R-:W-:Y:S01]  /*22390*/  IMAD R5, R210, UR5, R5 ;  /* 0x00000005d2057c24 */ /* 0x000fe2000f8e0205 */
[----:B------:R-:W-:Y:S01]  /*223a0*/  ULDC.64 UR4, c[0x0][0xb28] ;  /* 0x0002ca0000047ab9 */ /* 0x000fe20000000a00 */
        /* <DEDUP_REMOVED lines=9> */
[----:B------:R-:W-:Y:S01]  /*22440*/  LEA R0, P1, R4, UR4, 0x2 ;  /* 0x0000000404007c11 */ /* 0x000fe2000f8210ff */
[----:B------:R-:W-:-:S03]  /*22450*/  VIADD R6, R2, 0x2a820 ;  /* 0x0002a82002067836 */ /* 0x000fc60000000000 */
[----:B------:R-:W-:Y:S02]  /*22460*/  LEA.HI.X R3, R4, UR5, R3, 0x2, P1 ;  /* 0x0000000504037c11 */ /* 0x000fe400088f1403 */
[----:B------:R-:W-:Y:S01]  /*22470*/  PRMT R6, RZ, 0x654, R6 ;  /* 0x00000654ff067816 */ /* 0x000fe20000000006 */
[----:B------:R0:W1:Y:S03]  /*22480*/  SHFL.IDX PT, R4, R0, RZ, 0x1c1f ;  /* 0x001c1fff00047589 */ /* 0x00006600000e0000 */
[----:B------:R0:W-:Y:S01]  /*22490*/  SYNCS.ARRIVE.TRANS64.RED.A1T0 RZ, [R6+URZ], RZ ;  /* 0x000000ff06ff79a7 */ /* 0x0001e2000810043f */
[----:B------:R0:W2:Y:S01]  /*224a0*/  SHFL.IDX PT, R5, R3, RZ, 0x1c1f ;  /* 0x001c1fff03057589 */ /* 0x0000a200000e0000 */
        /* <DEDUP_REMOVED lines=65> */
.L_x_1843:
[----:B------:R-:W-:Y:S05]  /*228c0*/  BSYNC B1 ;  /* 0x0000000000017941 */ /* 0x000fea0003800000 */
.L_x_1842:
[----:B------:R-:W-:Y:S01]  /*228d0*/  ISETP.GE.AND P0, PT, R12, R102, PT ;  /* 0x000000660c00720c */ /* 0x000fe20003f06270 */
[----:B--23--:R2:W3:Y:S04]  /*228e0*/  SHFL.IDX PT, R5, R3, 0x1, 0x1c1f ;  /* 0x003c1f0003057f89 */ /* 0x00c4e800000e0000 */
[----:B-1----:R2:W1:Y:S08]  /*228f0*/  SHFL.IDX PT, R4, R0, 0x1, 0x1c1f ;  /* 0x003c1f0000047f89 */ /* 0x00247000000e0000 */
[----:B--2---:R-:W-:Y:S05]  /*22900*/  @P0 BRA `(.L_x_1841) ;  /* 0x0000000c00f00947 */ /* 0x004fea0003800000 */
[----:B------:R-:W-:Y:S02]  /*22910*/  ULDC UR4, c[0x0][0xac8] ;  /* 0x0002b20000047ab9 */ /* 0x000fe40000000800 */
[----:B------:R-:W-:Y:S02]  /*22920*/  ISETP.GE.AND P1, PT, R13, UR4, PT ;  /* 0x000000040d007c0c */ /* 0x000fe4000bf26270 */
[----:B------:R-:W-:Y:S02]  /*22930*/  ISETP.GE.AND P0, PT, R15, UR4, PT ;  /* 0x000000040f007c0c */ /* 0x000fe4000bf06270 */
[----:B------:R-:W-:Y:S02]  /*22940*/  ISETP.GE.AND P2, PT, R182, UR4, PT ;  /* 0x00000004b6007c0c */ /* 0x000fe4000bf46270 */
[----:B------:R-:W-:Y:S02]  /*22950*/  ISETP.GE.AND P4, PT, R222, UR4, PT ;  /* 0x00000004de007c0c */ /* 0x000fe4000bf86270 */
[----:B------:R-:W-:-:S05]  /*22960*/  ISETP.GE.AND P3, PT, R223, UR4, PT ;  /* 0x00000004df007c0c */ /* 0x000fca000bf66270 */
[-C--:B-1----:R-:W-:Y:S02]  /*22970*/  @!P1 LEA R8, P5, R13, R4.reuse, 0x2 ;  /* 0x000000040d089211 */ /* 0x082fe400078a10ff */
[-C--:B------:R-:W-:Y:S02]  /*22980*/  @!P0 LEA R10, P6, R15, R4.reuse, 0x2 ;  /* 0x000000040f0a8211 */ /* 0x080fe400078c10ff */
[-C--:B---3--:R-:W-:Y:S01]  /*22990*/  @!P1 LEA.HI.X R9, R13, R5.reuse, R14, 0x2, P5 ;  /* 0x000000050d099211 */ /* 0x088fe200028f140e */
[----:B0-----:R-:W-:Y:S01]  /*229a0*/  @!P2 IMAD.WIDE R6, R182, 0x4, R4 ;  /* 0x00000004b606a825 */ /* 0x001fe200078e0204 */
        /* <DEDUP_REMOVED lines=18> */
[-C--:B-1----:R-:W-:Y:S01]  /*22ad0*/  @!P2 LEA R10, P6, R218, R4.reuse, 0x2 ;  /* 0x00000004da0aa211 */ /* 0x082fe200078c10ff */
[----:B------:R-:W-:Y:S01]  /*22ae0*/  @!P5 ST.E.64 desc[UR60][R20.64], R46 ;  /* 0x0000002e1400d985 */ /* 0x000fe2000c101b3c */
[----:B------:R-:W-:Y:S02]  /*22af0*/  @!P1 LEA R8, P5, R219, R4, 0x2 ;  /* 0x00000004db089211 */ /* 0x000fe400078a10ff */
        /* <DEDUP_REMOVED lines=35> */
.L_x_1832:
[----:B------:R-:W-:Y:S01]  /*22d30*/  ULDC.64 UR4, c[0x0][0xc08] ;  /* 0x0003020000047ab9 */ /* 0x000fe20000000a00 */
[----:B------:R-:W3:Y:S01]  /*22d40*/  LDC.64 R4, c[0x0][0xc00] ;  /* 0x00030000ff047b82 */ /* 0x000ee20000000a00 */
[----:B------:R-:W-:Y:S01]  /*22d50*/  ISETP.NE.U32.AND P0, PT, RZ, UR4, PT ;  /* 0x00000004ff007c0c */ /* 0x000fe2000bf05070 */
[----:B------:R-:W-:-:S03]  /*22d60*/  IMAD.MOV.U32 R3, RZ, RZ, RZ ;  /* 0x000000ffff037224 */ /* 0x000fc600078e00ff */
[----:B------:R-:W-:Y:S01]  /*22d70*/  ISETP.NE.AND.EX P1, PT, RZ, UR5, PT, P0 ;  /* 0x00000005ff007c0c */ /* 0x000fe2000bf25300 */
[----:B------:R-:W-:Y:S02]  /*22d80*/  ULDC.64 UR4, c[0x0][0xc00] ;  /* 0x0003000000047ab9 */ /* 0x000fe40000000a00 */
[----:B------:R-:W-:-:S04]  /*22d90*/  ISETP.NE.U32.AND P0, PT, RZ, UR4, PT ;  /* 0x00000004ff007c0c */ /* 0x000fc8000bf05070 */
[----:B------:R-:W-:-:S06]  /*22da0*/  ISETP.NE.AND.EX P0, PT, RZ, UR5, PT, P0 ;  /* 0x00000005ff007c0c */ /* 0x000fcc000bf05300 */
[----:B------:R-:W4:Y:S01]  /*22db0*/  @P1 LDC.64 R6, c[0x0][0xc08] ;  /* 0x00030200ff061b82 */ /* 0x000f220000000a00 */
[----:B------:R-:W-:Y:S02]  /*22dc0*/  ULDC UR4, c[0x0][0xa88] ;  /* 0x0002a20000047ab9 */ /* 0x000fe40000000800 */
[----:B------:R-:W-:Y:S02]  /*22dd0*/  IMAD.U32 R0, RZ, RZ, UR4 ;  /* 0x00000004ff007e24 */ /* 0x000fe4000f8e00ff */
[----:B---3--:R-:W-:-:S05]  /*22de0*/  IMAD.WIDE R4, R207, 0x4, R4 ;  /* 0x00000004cf047825 */ /* 0x008fca00078e0204 */
[----:B------:R3:W5:Y:S01]  /*22df0*/  @P0 LDG.E R3, desc[UR60][R4.64] ;  /* 0x0000003c04030981 */ /* 0x000762000c1e1900 */
[----:B----4-:R-:W-:-:S05]  /*22e00*/  @P1 IMAD.WIDE R6, R207, 0x4, R6 ;  /* 0x00000004cf061825 */ /* 0x010fca00078e0206 */
[----:B------:R3:W5:Y:S01]  /*22e10*/  @P1 LDG.E R0, desc[UR60][R6.64] ;  /* 0x0000003c06001981 */ /* 0x000762000c1e1900 */
[----:B------:R-:W-:Y:S02]  /*22e20*/  ISETP.NE.AND P2, PT, R206, RZ, PT ;  /* 0x000000ffce00720c */ /* 0x000fe40003f45270 */
[----:B--2---:R-:W-:Y:S01]  /*22e30*/  SHF.R.S32.HI R28, RZ, 0x1f, R207 ;  /* 0x0000001fff1c7819 */ /* 0x004fe200000114cf */
[----:B------:R-:W2:Y:S10]  /*22e40*/  S2R R35, SR_TID.X ;  /* 0x0000000000237919 */ /* 0x000eb40000002100 */
[----:B------:R-:W4:Y:S01]  /*22e50*/  @!P2 LDC R206, c[0x0][0xad4] ;  /* 0x0002b500ffceab82 */ /* 0x000f220000000800 */
[----:B--2---:R-:W-:Y:S01]  /*22e60*/  VIADD R8, R35, 0xffffff80 ;  /* 0xffffff8023087836 */ /* 0x004fe20000000000 */
[----:B----4-:R-:W-:-:S04]  /*22e70*/  ISETP.GT.AND P2, PT, R206, 0x1, PT ;  /* 0x00000001ce00780c */ /* 0x010fc80003f44270 */
[----:B------:R-:W-:Y:S01]  /*22e80*/  ISETP.GT.AND P3, PT, R8, 0x7f, PT ;  /* 0x0000007f0800780c */ /* 0x000fe20003f64270 */
[----:B---3--:R-:W-:-:S12]  /*22e90*/  @P1 BRA `(.L_x_1844) ;  /* 0x0000000000101947 */ /* 0x008fd80003800000 */
[----:B------:R-:W-:Y:S05]  /*22ea0*/  @!P0 BRA `(.L_x_1844) ;  /* 0x00000000000c8947 */ /* 0x000fea0003800000 */
[----:B------:R-:W2:Y:S04]  /*22eb0*/  LDG.E R7, desc[UR60][R4.64] ;  /* 0x0000003c04077981 */ /* 0x000ea8000c1e1900 */
[----:B-----5:R-:W2:Y:S02]  /*22ec0*/  LDG.E R0, desc[UR60][R4.64+0x4] ;  /* 0x0000043c04007981 */ /* 0x020ea4000c1e1900 */
[----:B--2---:R-:W-:-:S07]  /*22ed0*/  IADD3 R0, -R7, R0, RZ ;  /* 0x0000000007007210 */ /* 0x004fce0007ffe1ff */
.L_x_1844:
[----:B------:R-:W-:Y:S01]  /*22ee0*/  BSSY B1, `(.L_x_1845) ;  /* 0x0000035000017945 */ /* 0x000fe20003800000 */
[----:B0-----:R-:W-:Y:S02]  /*22ef0*/  SEL R33, R207, RZ, !P0 ;  /* 0x000000ffcf217207 */ /* 0x001fe40004000000 */
[----:B------:R-:W-:Y:S02]  /*22f00*/  SEL R28, R28, RZ, !P0 ;  /* 0x000000ff1c1c7207 */ /* 0x000fe40004000000 */
[----:B-----5:R-:W-:Y:S01]  /*22f10*/  SHF.R.S32.HI R26, RZ, 0x1f, R3 ;  /* 0x0000001fff1a7819 */ /* 0x020fe20000011403 */
[----:B------:R-:W-:Y:S06]  /*22f20*/  @P3 BRA `(.L_x_1846) ;  /* 0x0000000000c03947 */ /* 0x000fec0003800000 */
[----:B------:R-:W0:Y:S01]  /*22f30*/  LDC R37, c[0x0][0xbe8] ;  /* 0x0002fa00ff257b82 */ /* 0x000e220000000800 */
[----:B------:R-:W-:Y:S01]  /*22f40*/  IADD3 R35, R188, -0x80, R35 ;  /* 0xffffff80bc237810 */ /* 0x000fe20007ffe023 */
[----:B0-----:R-:W-:-:S05]  /*22f50*/  IMAD R4, R0, R37, RZ ;  /* 0x0000002500047224 */ /* 0x001fca00078e02ff */
[----:B------:R-:W-:-:S13]  /*22f60*/  ISETP.GE.AND P0, PT, R35, R4, PT ;  /* 0x000000042300720c */ /* 0x000fda0003f06270 */
[----:B------:R-:W-:Y:S05]  /*22f70*/  @P0 BRA `(.L_x_1846) ;  /* 0x0000000000ac0947 */ /* 0x000fea0003800000 */
[----:B------:R-:W-:Y:S01]  /*22f80*/  IMAD.MOV.U32 R24, RZ, RZ, 0x9b8 ;  /* 0x000009b8ff187424 */ /* 0x000fe200078e00ff */
[----:B------:R-:W-:Y:S01]  /*22f90*/  ISETP.GT.AND P0, PT, R206, 0x1, PT ;  /* 0x00000001ce00780c */ /* 0x000fe20003f04270 */
[----:B------:R-:W0:Y:S01]  /*22fa0*/  LDC.64 R4, c[0x0][0xba8] ;  /* 0x0002ea00ff047b82 */ /* 0x000e220000000a00 */
[----:B------:R-:W-:Y:S01]  /*22fb0*/  ISETP.NE.AND P1, PT, R37, 0x1, PT ;  /* 0x000000012500780c */ /* 0x000fe20003f25270 */
[----:B------:R-:W-:Y:S01]  /*22fc0*/  IMAD.MOV.U32 R21, RZ, RZ, R35 ;  /* 0x000000ffff157224 */ /* 0x000fe200078e0023 */
[----:B------:R-:W-:-:S05]  /*22fd0*/  SEL R24, R24, 0x978, P0 ;  /* 0x0000097818187807 */ /* 0x000fca0000000000 */
[----:B------:R-:W2:Y:S08]  /*22fe0*/  LDC.64 R12, c[0x0][R24+0x220] ;  /* 0x00008800180c7b82 */ /* 0x000eb00000000a00 */
[----:B------:R-:W3:Y:S08]  /*22ff0*/  LDC.64 R10, c[0x0][R24+0x218] ;  /* 0x00008600180a7b82 */ /* 0x000ef00000000a00 */
[----:B------:R-:W4:Y:S08]  /*23000*/  LDC.64 R8, c[0x0][R24+0x228] ;  /* 0x00008a0018087b82 */ /* 0x000f300000000a00 */
[----:B------:R-:W5:Y:S08]  /*23010*/  LDC.64 R6, c[0x0][R24+0x210] ;  /* 0x0000840018067b82 */ /* 0x000f700000000a00 */
[----:B------:R-:W1:Y:S08]  /*23020*/  @P1 LDC R20, c[0x0][0xbec] ;  /* 0x0002fb00ff141b82 */ /* 0x000e700000000800 */
[----:B------:R-:W4:Y:S01]  /*23030*/  @P1 LDC R27, c[0x0][0xbf0] ;  /* 0x0002fc00ff1b1b82 */ /* 0x000f220000000800 */
[----:B--2---:R-:W-:-:S07]  /*23040*/  IMAD R13, R13, R33, RZ ;  /* 0x000000210d0d7224 */ /* 0x004fce00078e02ff */
[----:B0-----:R-:W0:Y:S01]  /*23050*/  @!P0 LDC R4, c[0x0][0xb50] ;  /* 0x0002d400ff048b82 */ /* 0x001e220000000800 */
[----:B-1----:R-:W-:-:S07]  /*23060*/  @P1 IMAD.HI.U32 R20, R35, R20, RZ ;  /* 0x0000001423141227 */ /* 0x002fce00078e00ff */
[----:B------:R-:W1:Y:S01]  /*23070*/  @!P0 LDC R5, c[0x0][0xb54] ;  /* 0x0002d500ff058b82 */ /* 0x000e620000000800 */
[-C--:B---3--:R-:W-:Y:S02]  /*23080*/  IMAD R25, R11, R169.reuse, RZ ;  /* 0x000000a90b197224 */ /* 0x088fe400078e02ff */
[----:B------:R-:W-:Y:S01]  /*23090*/  IMAD.WIDE.U32 R14, R10, R169, RZ ;  /* 0x000000a90a0e7225 */ /* 0x000fe200078e00ff */
[----:B----4-:R-:W-:-:S03]  /*230a0*/  @P1 SHF.R.U32.HI R21, RZ, R27, R20 ;  /* 0x0000001bff151219 */ /* 0x010fc60000011614 */
[----:B------:R-:W-:-:S04]  /*230b0*/  IMAD.WIDE.U32 R10, R12, R33, RZ ;  /* 0x000000210c0a7225 */ /* 0x000fc800078e00ff */
[----:B------:R-:W-:Y:S01]  /*230c0*/  IMAD R27, R12, R28, R13 ;  /* 0x0000001c0c1b7224 */ /* 0x000fe200078e020d */
[----:B------:R-:W-:Y:S01]  /*230d0*/  SEL R13, R210, RZ, P0 ;  /* 0x000000ffd20d7207 */ /* 0x000fe20000000000 */
[----:B------:R-:W-:Y:S01]  /*230e0*/  IMAD.IADD R25, R15, 0x1, R25 ;  /* 0x000000010f197824 */ /* 0x000fe200078e0219 */
[----:B------:R-:W-:Y:S01]  /*230f0*/  IADD3 R14, P1, P3, R10, R14, R3 ;  /* 0x0000000e0a0e7210 */ /* 0x000fe20007b3e003 */
[----:B------:R-:W-:Y:S01]  /*23100*/  IMAD.MOV R10, RZ, RZ, -R21 ;  /* 0x000000ffff0a7224 */ /* 0x000fe200078e0a15 */
[----:B------:R-:W-:Y:S01]  /*23110*/  IADD3 R27, R11, R27, RZ ;  /* 0x0000001b0b1b7210 */ /* 0x000fe20007ffe0ff */
[-C--:B------:R-:W-:Y:S02]  /*23120*/  IMAD R15, R9, R13.reuse, RZ ;  /* 0x0000000d090f7224 */ /* 0x080fe400078e02ff */
[----:B------:R-:W-:-:S04]  /*23130*/  IMAD.WIDE.U32 R8, R8, R13, RZ ;  /* 0x0000000d08087225 */ /* 0x000fc800078e00ff */
[----:B------:R-:W-:Y:S01]  /*23140*/  IMAD R11, R37, R10, R35 ;  /* 0x0000000a250b7224 */ /* 0x000fe200078e0223 */
[----:B------:R-:W-:Y:S01]  /*23150*/  IADD3.X R10, R27, R25, R26, P1, P3 ;  /* 0x000000191b0a7210 */ /* 0x000fe20000fe641a */
[----:B------:R-:W-:Y:S01]  /*23160*/  IMAD.IADD R15, R9, 0x1, R15 ;  /* 0x00000001090f7824 */ /* 0x000fe200078e020f */
[----:B------:R-:W-:Y:S01]  /*23170*/  IADD3 R8, P0, P1, R21, R14, R8 ;  /* 0x0000000e15087210 */ /* 0x000fe2000791e008 */
[----:B-----5:R-:W-:Y:S01]  /*23180*/  IMAD R7, R7, R11, RZ ;  /* 0x0000000b07077224 */ /* 0x020fe200078e02ff */
[----:B------:R-:W-:Y:S02]  /*23190*/  SHF.R.S32.HI R21, RZ, 0x1f, R21 ;  /* 0x0000001fff157819 */ /* 0x000fe40000011415 */
[----:B------:R-:W-:Y:S02]  /*231a0*/  SHF.R.S32.HI R13, RZ, 0x1f, R11 ;  /* 0x0000001fff0d7819 */ /* 0x000fe4000001140b */
[----:B------:R-:W-:-:S03]  /*231b0*/  IADD3.X R9, R21, R10, R15, P0, P1 ;  /* 0x0000000a15097210 */ /* 0x000fc600007e240f */
[C---:B------:R-:W-:Y:S02]  /*231c0*/  IMAD R13, R6.reuse, R13, R7 ;  /* 0x0000000d060d7224 */ /* 0x040fe400078e0207 */
[----:B------:R-:W-:-:S04]  /*231d0*/  IMAD.WIDE.U32 R6, R6, R11, R8 ;  /* 0x0000000b06067225 */ /* 0x000fc800078e0008 */
[----:B------:R-:W-:Y:S01]  /*231e0*/  IMAD.IADD R7, R7, 0x1, R13 ;  /* 0x0000000107077824 */ /* 0x000fe200078e020d */
[----:B0-----:R-:W-:-:S04]  /*231f0*/  LEA R4, P0, R6, R4, 0x2 ;  /* 0x0000000406047211 */ /* 0x001fc800078010ff */
[----:B-1----:R-:W-:Y:S01]  /*23200*/  LEA.HI.X R5, R6, R5, R7, 0x2, P0 ;  /* 0x0000000506057211 */ /* 0x002fe200000f1407 */
[----:B------:R-:W-:-:S05]  /*23210*/  IMAD.MOV.U32 R7, RZ, RZ, -0x800000 ;  /* 0xff800000ff077424 */ /* 0x000fca00078e00ff */
[----:B------:R0:W-:Y:S03]  /*23220*/  STG.E desc[UR60][R4.64], R7 ;  /* 0x0000000704007986 */ /* 0x0001e6000c10193c */
.L_x_1846:
[----:B------:R-:W-:Y:S05]  /*23230*/  BSYNC B1 ;  /* 0x0000000000017941 */ /* 0x000fea0003800000 */
.L_x_1845:
[----:B------:R-:W-:Y:S05]  /*23240*/  @P2 BRA `(.L_x_1841) ;  /* 0x0000000400a02947 */ /* 0x000fea0003800000 */
[----:B------:R-:W2:Y:S01]  /*23250*/  LDC R11, c[0x0][0xbe8] ;  /* 0x0002fa00ff0b7b82 */ /* 0x000ea20000000800 */
        /* <DEDUP_REMOVED lines=12> */
[----:B------:R-:W-:Y:S02]  /*23320*/  IMAD.IADD R9, R188, 0x1, R3 ;  /* 0x00000001bc097824 */ /* 0x000fe400078e0203 */
[----:B------:R-:W-:-:S04]  /*23330*/  IMAD.WIDE.U32 R4, R169, UR4, R4 ;  /* 0x00000004a9047c25 */ /* 0x000fc8000f8e0004 */
[----:B------:R-:W-:Y:S01]  /*23340*/  IMAD.MOV.U32 R3, RZ, RZ, R9 ;  /* 0x000000ffff037224 */ /* 0x000fe200078e0009 */
[----:B--2---:R-:W-:Y:S01]  /*23350*/  ISETP.NE.AND P0, PT, R11, 0x1, PT ;  /* 0x000000010b00780c */ /* 0x004fe20003f05270 */
[----:B------:R-:W-:Y:S01]  /*23360*/  IMAD R5, R169, UR5, R5 ;  /* 0x00000005a9057c24 */ /* 0x000fe2000f8e0205 */
[----:B------:R-:W-:Y:S01]  /*23370*/  ULDC.64 UR4, c[0x0][0xae0] ;  /* 0x0002b80000047ab9 */ /* 0x000fe20000000a00 */
[C---:B------:R-:W-:Y:S02]  /*23380*/  IMAD R7, R33.reuse, UR7, R7 ;  /* 0x0000000721077c24 */ /* 0x040fe4000f8e0207 */
[----:B------:R-:W-:-:S04]  /*23390*/  IMAD.WIDE.U32 R4, R33, UR6, R4 ;  /* 0x0000000621047c25 */ /* 0x000fc8000f8e0004 */
[----:B------:R-:W-:Y:S02]  /*233a0*/  IMAD.IADD R5, R5, 0x1, R7 ;  /* 0x0000000105057824 */ /* 0x000fe400078e0207 */
[----:B------:R-:W-:Y:S02]  /*233b0*/  IMAD.IADD R188, R225, 0x1, R188 ;  /* 0x00000001e1bc7824 */ /* 0x000fe400078e02bc */
[----:B------:R-:W0:Y:S08]  /*233c0*/  @P0 LDC R6, c[0x0][0xbec] ;  /* 0x0002fb00ff060b82 */ /* 0x000e300000000800 */
[----:B------:R-:W2:Y:S01]  /*233d0*/  @P0 LDC R13, c[0x0][0xbf0] ;  /* 0x0002fc00ff0d0b82 */ /* 0x000ea20000000800 */
[----:B0-----:R-:W-:-:S05]  /*233e0*/  @P0 IMAD.HI.U32 R6, R9, R6, RZ ;  /* 0x0000000609060227 */ /* 0x001fca00078e00ff */
[----:B--2---:R-:W-:-:S04]  /*233f0*/  @P0 SHF.R.U32.HI R3, RZ, R13, R6 ;  /* 0x0000000dff030219 */ /* 0x004fc80000011606 */
[--C-:B------:R-:W-:Y:S01]  /*23400*/  SHF.R.S32.HI R6, RZ, 0x1f, R3.reuse ;  /* 0x0000001fff067819 */ /* 0x100fe20000011403 */
[----:B------:R-:W-:Y:S02]  /*23410*/  IMAD.MOV R8, RZ, RZ, -R3 ;  /* 0x000000ffff087224 */ /* 0x000fe400078e0a03 */
[----:B------:R-:W-:-:S04]  /*23420*/  IMAD.WIDE.U32 R4, R3, UR4, R4 ;  /* 0x0000000403047c25 */ /* 0x000fc8000f8e0004 */
[----:B------:R-:W-:Y:S02]  /*23430*/  IMAD R6, R6, UR4, RZ ;  /* 0x0000000406067c24 */ /* 0x000fe4000f8e02ff */
[----:B------:R-:W-:Y:S02]  /*23440*/  IMAD R7, R11, R8, R9 ;  /* 0x000000080b077224 */ /* 0x000fe400078e0209 */
[----:B------:R-:W-:Y:S01]  /*23450*/  IMAD R9, R3, UR5, R6 ;  /* 0x0000000503097c24 */ /* 0x000fe2000f8e0206 */
[----:B------:R-:W-:Y:S01]  /*23460*/  ULDC.64 UR4, c[0x0][0xad8] ;  /* 0x0002b60000047ab9 */ /* 0x000fe20000000a00 */
[----:B------:R-:W-:Y:S01]  /*23470*/  IMAD R11, R0, R11, RZ ;  /* 0x0000000b000b7224 */ /* 0x000fe200078e02ff */
[----:B------:R-:W-:Y:S01]  /*23480*/  SHF.R.S32.HI R3, RZ, 0x1f, R7 ;  /* 0x0000001fff037819 */ /* 0x000fe20000011407 */
[C---:B------:R-:W-:Y:S01]  /*23490*/  VIADD R0, R188.reuse, 0x20 ;  /* 0x00000020bc007836 */ /* 0x040fe20000000000 */
[----:B------:R-:W-:Y:S02]  /*234a0*/  IADD3 R5, R5, R9, RZ ;  /* 0x0000000905057210 */ /* 0x000fe40007ffe0ff */
[-C--:B------:R-:W-:Y:S01]  /*234b0*/  ISETP.GE.AND P2, PT, R188, R11.reuse, PT ;  /* 0x0000000bbc00720c */ /* 0x080fe20003f46270 */
[----:B------:R-:W-:Y:S01]  /*234c0*/  IMAD R6, R3, UR4, RZ ;  /* 0x0000000403067c24 */ /* 0x000fe2000f8e02ff */
[----:B------:R-:W-:Y:S01]  /*234d0*/  ISETP.GE.AND P1, PT, R0, R11, PT ;  /* 0x0000000b0000720c */ /* 0x000fe20003f26270 */
[----:B------:R-:W-:-:S04]  /*234e0*/  IMAD.WIDE.U32 R4, R7, UR4, R4 ;  /* 0x0000000407047c25 */ /* 0x000fc8000f8e0004 */
[----:B------:R-:W-:Y:S01]  /*234f0*/  IMAD R3, R7, UR5, R6 ;  /* 0x0000000507037c24 */ /* 0x000fe2000f8e0206 */
[----:B------:R-:W-:Y:S01]  /*23500*/  ULDC.64 UR4, c[0x0][0xa80] ;  /* 0x0002a00000047ab9 */ /* 0x000fe20000000a00 */
[----:B------:R-:W-:Y:S01]  /*23510*/  VIADD R0, R188, 0x40 ;  /* 0x00000040bc007836 */ /* 0x000fe20000000000 */
[----:B------:R-:W-:Y:S01]  /*23520*/  LEA R6, P3, R4, UR4, 0x1 ;  /* 0x0000000404067c11 */ /* 0x000fe2000f8608ff */
[----:B------:R-:W-:-:S03]  /*23530*/  IMAD.IADD R3, R5, 0x1, R3 ;  /* 0x0000000105037824 */ /* 0x000fc600078e0203 */
[----:B------:R-:W-:Y:S02]  /*23540*/  ISETP.GE.AND P0, PT, R0, R11, PT ;  /* 0x0000000b0000720c */ /* 0x000fe40003f06270 */
[----:B------:R-:W-:Y:S02]  /*23550*/  LEA.HI.X R3, R4, UR5, R3, 0x1, P3 ;  /* 0x0000000504037c11 */ /* 0x000fe400098f0c03 */
[----:B------:R0:W2:Y:S04]  /*23560*/  SHFL.IDX PT, R4, R6, RZ, 0x181f ;  /* 0x00181fff06047589 */ /* 0x0000a800000e0000 */
[----:B------:R0:W3:Y:S01]  /*23570*/  SHFL.IDX PT, R0, R3, RZ, 0x181f ;  /* 0x00181fff03007589 */ /* 0x0000e200000e0000 */
[----:B------:R-:W-:Y:S05]  /*23580*/  @P2 BRA `(.L_x_1848) ;  /* 0x0000000000242947 */ /* 0x000fea0003800000 */
[----:B------:R-:W-:Y:S02]  /*23590*/  ULDC UR4, c[0x0][0xac8] ;  /* 0x0002b20000047ab9 */ /* 0x000fe40000000800 */
[----:B------:R-:W-:Y:S02]  /*235a0*/  ISETP.GE.AND P4, PT, R203, UR4, PT ;  /* 0x00000004cb007c0c */ /* 0x000fe4000bf86270 */
[----:B------:R-:W-:-:S11]  /*235b0*/  ISETP.GE.AND P5, PT, R204, UR4, PT ;  /* 0x00000004cc007c0c */ /* 0x000fd6000bfa6270 */
[CC--:B--2---:R-:W-:Y:S02]  /*235c0*/  @!P4 LEA R8, P2, R203.reuse, R4.reuse, 0x1 ;  /* 0x00000004cb08c211 */ /* 0x0c4fe400078408ff */
[C---:B------:R-:W-:Y:S02]  /*235d0*/  @!P5 LEA R4, P3, R204.reuse, R4, 0x1 ;  /* 0x00000004cc04d211 */ /* 0x040fe400078608ff */
[-C--:B---3--:R-:W-:Y:S02]  /*235e0*/  @!P4 LEA.HI.X R9, R203, R0.reuse, R12, 0x1, P2 ;  /* 0x00000000cb09c211 */ /* 0x088fe400010f0c0c */
[----:B------:R-:W-:-:S03]  /*235f0*/  @!P5 LEA.HI.X R5, R204, R0, R10, 0x1, P3 ;  /* 0x00000000cc05d211 */ /* 0x000fc600018f0c0a */
[----:B------:R4:W-:Y:S04]  /*23600*/  @!P4 ST.E.128 desc[UR60][R8.64], RZ ;  /* 0x000000ff0800c985 */ /* 0x0009e8000c101d3c */
[----:B------:R4:W-:Y:S02]  /*23610*/  @!P5 ST.E.128 desc[UR60][R4.64], RZ ;  /* 0x000000ff0400d985 */ /* 0x0009e4000c101d3c */
.L_x_1848:
[----:B------:R-:W-:Y:S05]  /*23620*/  BSYNC B1 ;  /* 0x0000000000017941 */ /* 0x000fea0003800000 */
.L_x_1847:
[----:B---3--:R3:W0:Y:S01]  /*23630*/  SHFL.IDX PT, R0, R3, 0x1, 0x181f ;  /* 0x00381f0003007f89 */ /* 0x00862200000e0000 */
[----:B------:R-:W-:Y:S03]  /*23640*/  BSSY B1, `(.L_x_1849) ;  /* 0x000000c000017945 */ /* 0x000fe60003800000 */
[----:B--2-4-:R3:W2:Y:S01]  /*23650*/  SHFL.IDX PT, R4, R6, 0x1, 0x181f ;  /* 0x00381f0006047f89 */ /* 0x0146a200000e0000 */
[----:B------:R-:W-:Y:S05]  /*23660*/  @P1 BRA `(.L_x_1850) ;  /* 0x0000000000241947 */ /* 0x000fea0003800000 */
[----:B------:R-:W-:Y:S02]  /*23670*/  ULDC UR4, c[0x0][0xac8] ;  /* 0x0002b20000047ab9 */ /* 0x000fe40000000800 */
[----:B------:R-:W-:Y:S02]  /*23680*/  ISETP.GE.AND P3, PT, R203, UR4, PT ;  /* 0x00000004cb007c0c */ /* 0x000fe4000bf66270 */
[----:B------:R-:W-:-:S11]  /*23690*/  ISETP.GE.AND P4, PT, R204, UR4, PT ;  /* 0x00000004cc007c0c */ /* 0x000fd6000bf86270 */
[CC--:B--2---:R-:W-:Y:S02]  /*236a0*/  @!P3 LEA R8, P1, R203.reuse, R4.reuse, 0x1 ;  /* 0x00000004cb08b211 */ /* 0x0c4fe400078208ff */
[C---:B------:R-:W-:Y:S02]  /*236b0*/  @!P4 LEA R4, P2, R204.reuse, R4, 0x1 ;  /* 0x00000004cc04c211 */ /* 0x040fe400078408ff */
[-C--:B0-----:R-:W-:Y:S02]  /*236c0*/  @!P3 LEA.HI.X R9, R203, R0.reuse, R12, 0x1, P1 ;  /* 0x00000000cb09b211 */ /* 0x081fe400008f0c0c */
[----:B------:R-:W-:-:S03]  /*236d0*/  @!P4 LEA.HI.X R5, R204, R0, R10, 0x1, P2 ;  /* 0x00000000cc05c211 */ /* 0x000fc600010f0c0a */
[----:B------:R4:W-:Y:S04]  /*236e0*/  @!P3 ST.E.128 desc[UR60][R8.64], RZ ;  /* 0x000000ff0800b985 */ /* 0x0009e8000c101d3c */
[----:B------:R4:W-:Y:S02]  /*236f0*/  @!P4 ST.E.128 desc[UR60][R4.64], RZ ;  /* 0x000000ff0400c985 */ /* 0x0009e4000c101d3c */
.L_x_1850:
[----:B------:R-:W-:Y:S05]  /*23700*/  BSYNC B1 ;  /* 0x0000000000017941 */ /* 0x000fea0003800000 */
.L_x_1849:
[----:B0-----:R0:W0:Y:S01]  /*23710*/  SHFL.IDX PT, R0, R3, 0x2, 0x181f ;  /* 0x00581f0003007f89 */ /* 0x00102200000e0000 */
[----:B------:R-:W-:Y:S03]  /*23720*/  BSSY B1, `(.L_x_1851) ;  /* 0x000000c000017945 */ /* 0x000fe60003800000 */
[----:B--2-4-:R2:W4:Y:S01]  /*23730*/  SHFL.IDX PT, R4, R6, 0x2, 0x181f ;  /* 0x00581f0006047f89 */ /* 0x01452200000e0000 */
[----:B------:R-:W-:Y:S05]  /*23740*/  @P0 BRA `(.L_x_1852) ;  /* 0x0000000000240947 */ /* 0x000fea0003800000 */
[----:B------:R-:W-:Y:S02]  /*23750*/  ULDC UR4, c[0x0][0xac8] ;  /* 0x0002b20000047ab9 */ /* 0x000fe40000000800 */
[----:B------:R-:W-:Y:S02]  /*23760*/  ISETP.GE.AND P2, PT, R203, UR4, PT ;  /* 0x00000004cb007c0c */ /* 0x000fe4000bf46270 */
[----:B------:R-:W-:-:S11]  /*23770*/  ISETP.GE.AND P3, PT, R204, UR4, PT ;  /* 0x00000004cc007c0c */ /* 0x000fd6000bf66270 */
[CC--:B----4-:R-:W-:Y:S02]  /*23780*/  @!P2 LEA R8, P0, R203.reuse, R4.reuse, 0x1 ;  /* 0x00000004cb08a211 */ /* 0x0d0fe400078008ff */
[C---:B------:R-:W-:Y:S02]  /*23790*/  @!P3 LEA R4, P1, R204.reuse, R4, 0x1 ;  /* 0x00000004cc04b211 */ /* 0x040fe400078208ff */
[-C--:B0-----:R-:W-:Y:S02]  /*237a0*/  @!P2 LEA.HI.X R9, R203, R0.reuse, R12, 0x1, P0 ;  /* 0x00000000cb09a211 */ /* 0x081fe400000f0c0c */
[----:B------:R-:W-:-:S03]  /*237b0*/  @!P3 LEA.HI.X R5, R204, R0, R10, 0x1, P1 ;  /* 0x00000000cc05b211 */ /* 0x000fc600008f0c0a */
[----:B------:R0:W-:Y:S04]  /*237c0*/  @!P2 ST.E.128 desc[UR60][R8.64], RZ ;  /* 0x000000ff0800a985 */ /* 0x0001e8000c101d3c */
[----:B------:R0:W-:Y:S02]  /*237d0*/  @!P3 ST.E.128 desc[UR60][R4.64], RZ ;  /* 0x000000ff0400b985 */ /* 0x0001e4000c101d3c */
.L_x_1852:
[----:B------:R-:W-:Y:S05]  /*237e0*/  BSYNC B1 ;  /* 0x0000000000017941 */ /* 0x000fea0003800000 */
.L_x_1851:
[----:B0-----:R-:W-:Y:S01]  /*237f0*/  IADD3 R0, R188, 0x60, RZ ;  /* 0x00000060bc007810 */ /* 0x001fe20007ffe0ff */
[----:B---3--:R-:W0:Y:S03]  /*23800*/  SHFL.IDX PT, R3, R3, 0x3, 0x181f ;  /* 0x00781f0003037f89 */ /* 0x008e2600000e0000 */
[----:B------:R-:W-:Y:S01]  /*23810*/  ISETP.GE.AND P0, PT, R0, R11, PT ;  /* 0x0000000b0000720c */ /* 0x000fe20003f06270 */
[----:B----4-:R3:W4:-:S12]  /*23820*/  SHFL.IDX PT, R4, R6, 0x3, 0x181f ;  /* 0x00781f0006047f89 */ /* 0x01071800000e0000 */
[----:B---3--:R-:W-:Y:S05]  /*23830*/  @P0 BRA `(.L_x_1841) ;  /* 0x0000000000240947 */ /* 0x008fea0003800000 */
[----:B------:R-:W-:Y:S02]  /*23840*/  ULDC UR4, c[0x0][0xac8] ;  /* 0x0002b20000047ab9 */ /* 0x000fe40000000800 */
[----:B------:R-:W-:Y:S02]  /*23850*/  ISETP.GE.AND P2, PT, R203, UR4, PT ;  /* 0x00000004cb007c0c */ /* 0x000fe4000bf46270 */
[----:B------:R-:W-:-:S11]  /*23860*/  ISETP.GE.AND P3, PT, R204, UR4, PT ;  /* 0x00000004cc007c0c */ /* 0x000fd6000bf66270 */
[CC--:B--2-4-:R-:W-:Y:S02]  /*23870*/  @!P2 LEA R6, P0, R203.reuse, R4.reuse, 0x1 ;  /* 0x00000004cb06a211 */ /* 0x0d4fe400078008ff */
[C---:B------:R-:W-:Y:S02]  /*23880*/  @!P3 LEA R4, P1, R204.reuse, R4, 0x1 ;  /* 0x00000004cc04b211 */ /* 0x040fe400078208ff */
[-C--:B0-----:R-:W-:Y:S02]  /*23890*/  @!P2 LEA.HI.X R7, R203, R3.reuse, R12, 0x1, P0 ;  /* 0x00000003cb07a211 */ /* 0x081fe400000f0c0c */
[----:B------:R-:W-:-:S03]  /*238a0*/  @!P3 LEA.HI.X R5, R204, R3, R10, 0x1, P1 ;  /* 0x00000003cc05b211 */ /* 0x000fc600008f0c0a */
[----:B------:R0:W-:Y:S04]  /*238b0*/  @!P2 ST.E.128 desc[UR60][R6.64], RZ ;  /* 0x000000ff0600a985 */ /* 0x0001e8000c101d3c */
[----:B------:R0:W-:Y:S02]  /*238c0*/  @!P3 ST.E.128 desc[UR60][R4.64], RZ ;  /* 0x000000ff0400b985 */ /* 0x0001e4000c101d3c */
.L_x_1841:
[----:B------:R-:W-:Y:S05]  /*238d0*/  BSYNC B0 ;  /* 0x0000000000007941 */ /* 0x000fea0003800000 */
.L_x_1831:
[----:B------:R-:W-:Y:S02]  /*238e0*/  ULDC UR4, c[0x0][0xc3c] ;  /* 0x00030f0000047ab9 */ /* 0x000fe40000000800 */
[----:B------:R-:W-:-:S13]  /*238f0*/  ISETP.GE.AND P0, PT, R31, UR4, PT ;  /* 0x000000041f007c0c */ /* 0x000fda000bf06270 */
[----:B------:R-:W-:Y:S05]  /*23900*/  @!P0 BRA `(.L_x_1853) ;  /* 0xfffffdd800e88947 */ /* 0x000fea000383ffff */
[----:B------:R-:W-:Y:S05]  /*23910*/  BRA `(.L_x_1546) ;  /* 0x0000008000207947 */ /* 0x000fea0003800000 */
.L_x_1544:
        /* <DEDUP_REMOVED lines=16> */
.L_x_1854:
        /* <DEDUP_REMOVED lines=27> */
[----:B-1----:R-:W-:-:S04]  /*23bd0*/  SEL R4, R4, RZ, P3 ;  /* 0x000000ff04047207 */ /* 0x002fc80001800000 */
[----:B------:R-:W-:-:S05]  /*23be0*/  IADD3 R4, R11, R4, RZ ;  /* 0x000000040b047210 */ /* 0x000fca0007ffe0ff */
        /* <DEDUP_REMOVED lines=14> */
.L_x_1858:
[----:B------:R-:W0:Y:S01]  /*23cd0*/  LDC R2, c[0x0][0xc3c] ;  /* 0x00030f00ff027b82 */ /* 0x000e220000000800 */
[----:B------:R-:W-:Y:S01]  /*23ce0*/  UIADD3 UR4, UR4, 0x1f, URZ ;  /* 0x0000001f04047890 */ /* 0x000fe2000fffe03f */
[----:B------:R-:W-:Y:S02]  /*23cf0*/  ULDC UR7, c[0x0][0xc3c] ;  /* 0x00030f0000077ab9 */ /* 0x000fe40000000800 */
[----:B------:R-:W-:-:S03]  /*23d00*/  MOV R27, UR7 ;  /* 0x00000007001b7c02 */ /* 0x000fc60008000f00 */
[----:B0-----:R-:W-:-:S13]  /*23d10*/  ISETP.LE.AND P6, PT, R2, UR4, PT ;  /* 0x0000000402007c0c */ /* 0x001fda000bfc3270 */
[----:B------:R-:W-:Y:S05]  /*23d20*/  @P6 BRA `(.L_x_1857) ;  /* 0x0000000800a86947 */ /* 0x000fea0003800000 */
[----:B------:R-:W-:Y:S02]  /*23d30*/  VIADD R11, R6, UR4 ;  /* 0x00000004060b7c36 */ /* 0x000fe40008000000 */
[----:B------:R-:W-:Y:S02]  /*23d40*/  IMAD.MOV.U32 R7, RZ, RZ, RZ ;  /* 0x000000ffff077224 */ /* 0x000fe400078e00ff */
[----:B------:R-:W-:Y:S01]  /*23d50*/  IMAD.MOV.U32 R8, RZ, RZ, RZ ;  /* 0x000000ffff087224 */ /* 0x000fe200078e00ff */
[----:B------:R-:W-:-:S13]  /*23d60*/  ISETP.GE.OR P6, PT, R11, R2, !P0 ;  /* 0x000000020b00720c */ /* 0x000fda00047c6670 */
[----:B------:R-:W0:Y:S08]  /*23d70*/  @!P6 LDC.64 R4, c[0x0][0xc80] ;  /* 0x00032000ff04eb82 */ /* 0x000e300000000a00 */
[----:B------:R-:W1:Y:S01]  /*23d80*/  @!P6 LDC.64 R2, c[0x0][0xc78] ;  /* 0x00031e00ff02eb82 */ /* 0x000e620000000a00 */
[----:B0-----:R-:W-:-:S05]  /*23d90*/  @!P6 IMAD.WIDE R4, R11, 0x4, R4 ;  /* 0x000000040b04e825 */ /* 0x001fca00078e0204 */
[----:B------:R-:W2:Y:S01]  /*23da0*/  @!P6 LDG.E R7, desc[UR60][R4.64] ;  /* 0x0000003c0407e981 */ /* 0x000ea2000c1e1900 */
[----:B-1----:R-:W-:-:S05]  /*23db0*/  @!P6 IMAD.WIDE R2, R11, 0x4, R2 ;  /* 0x000000040b02e825 */ /* 0x002fca00078e0202 */
[----:B------:R-:W2:Y:S02]  /*23dc0*/  @!P6 LDG.E R8, desc[UR60][R2.64] ;  /* 0x0000003c0208e981 */ /* 0x000ea4000c1e1900 */
[----:B--2---:R-:W-:-:S05]  /*23dd0*/  IMAD R13, R7, R8, RZ ;  /* 0x00000008070d7224 */ /* 0x004fca00078e02ff */
        /* <DEDUP_REMOVED lines=20> */
.L_x_1856:
        /* <DEDUP_REMOVED lines=11> */
[----:B------:R-:W-:-:S05]  /*23fd0*/  VIADD R3, R27, 0xffffffff ;  /* 0xffffffff1b037836 */ /* 0x000fca0000000000 */
[----:B------:R0:W1:Y:S02]  /*23fe0*/  SHFL.IDX PT, R24, R2, R3, 0x1f ;  /* 0x00001f0302187589 */ /* 0x00006400000e0000 */
.L_x_1859:
[----:B-1----:R-:W-:Y:S02]  /*23ff0*/  IMAD R24, R24, UR5, R5 ;  /* 0x0000000518187c24 */ /* 0x002fe4000f8e0205 */
[----:B------:R-:W-:-:S03]  /*24000*/  VIADD R27, R27, UR4 ;  /* 0x000000041b1b7c36 */ /* 0x000fc60008000000 */
[----:B------:R-:W-:Y:S01]  /*24010*/  IADD3 R4, -R24, UR6, RZ ;  /* 0x0000000618047c10 */ /* 0x000fe2000fffe1ff */
[----:B------:R-:W-:Y:S06]  /*24020*/  @!P1 BRA `(.L_x_1860) ;  /* 0x0000000000e89947 */ /* 0x000fec0003800000 */
[-C--:B--2---:R-:W-:Y:S02]  /*24030*/  IABS R12, R7.reuse ;  /* 0x00000007000c7213 */ /* 0x084fe40000000000 */
[----:B------:R-:W-:Y:S02]  /*24040*/  IABS R5, R8 ;  /* 0x0000000800057213 */ /* 0x000fe40000000000 */
[----:B------:R-:W1:Y:S01]  /*24050*/  I2F.RP R9, R12 ;  /* 0x0000000c00097306 */ /* 0x000e620000209400 */
[----:B------:R-:W-:-:S07]  /*24060*/  IABS R13, R7 ;  /* 0x00000007000d7213 */ /* 0x000fce0000000000 */
[----:B------:R-:W2:Y:S08]  /*24070*/  I2F.RP R10, R5 ;  /* 0x00000005000a7306 */ /* 0x000eb00000209400 */
[----:B-1----:R-:W0:Y:S08]  /*24080*/  MUFU.RCP R9, R9 ;  /* 0x0000000900097308 */ /* 0x002e300000001000 */
[----:B--2---:R-:W-:Y:S01]  /*24090*/  MUFU.RCP R10, R10 ;  /* 0x0000000a000a7308 */ /* 0x004fe20000001000 */
[----:B0-----:R-:W-:Y:S01]  /*240a0*/  VIADD R2, R9, 0xffffffe ;  /* 0x0ffffffe09027836 */ /* 0x001fe20000000000 */
[----:B------:R-:W-:-:S06]  /*240b0*/  IABS R9, R4 ;  /* 0x0000000400097213 */ /* 0x000fcc0000000000 */
[----:B------:R0:W1:Y:S02]  /*240c0*/  F2I.FTZ.U32.TRUNC.NTZ R3, R2 ;  /* 0x0000000200037305 */ /* 0x000064000021f000 */
[----:B0-----:R-:W-:Y:S01]  /*240d0*/  IMAD.MOV.U32 R2, RZ, RZ, RZ ;  /* 0x000000ffff027224 */ /* 0x001fe200078e00ff */
[----:B-1----:R-:W-:-:S05]  /*240e0*/  IADD3 R11, RZ, -R3, RZ ;  /* 0x80000003ff0b7210 */ /* 0x002fca0007ffe0ff */
        /* <DEDUP_REMOVED lines=9> */
[----:B------:R-:W-:Y:S01]  /*24180*/  @!P1 IMAD.IADD R3, R3, 0x1, -R12 ;  /* 0x0000000103039824 */ /* 0x000fe200078e0a0c */
[----:B------:R-:W-:Y:S02]  /*24190*/  @!P1 IADD3 R2, R2, 0x1, RZ ;  /* 0x0000000102029810 */ /* 0x000fe40007ffe0ff */
[----:B------:R-:W-:Y:S02]  /*241a0*/  ISETP.NE.AND P1, PT, R7, RZ, PT ;  /* 0x000000ff0700720c */ /* 0x000fe40003f25270 */
[----:B------:R-:W-:Y:S02]  /*241b0*/  ISETP.GE.U32.AND P0, PT, R3, R12, PT ;  /* 0x0000000c0300720c */ /* 0x000fe40003f06070 */
[----:B------:R-:W0:Y:S01]  /*241c0*/  F2I.FTZ.U32.TRUNC.NTZ R3, R11 ;  /* 0x0000000b00037305 */ /* 0x000e22000021f000 */
[----:B------:R-:W-:-:S04]  /*241d0*/  IABS R12, R8 ;  /* 0x00000008000c7213 */ /* 0x000fc80000000000 */
[----:B------:R-:W-:-:S06]  /*241e0*/  IADD3 R12, RZ, -R12, RZ ;  /* 0x8000000cff0c7210 */ /* 0x000fcc0007ffe0ff */
[----:B------:R-:W-:-:S04]  /*241f0*/  @P0 VIADD R2, R2, 0x1 ;  /* 0x0000000102020836 */ /* 0x000fc80000000000 */
[----:B------:R-:W-:Y:S02]  /*24200*/  IMAD.MOV.U32 R13, RZ, RZ, R2 ;  /* 0x000000ffff0d7224 */ /* 0x000fe400078e0002 */
[----:B0-----:R-:W-:Y:S02]  /*24210*/  IMAD.MOV R2, RZ, RZ, -R3 ;  /* 0x000000ffff027224 */ /* 0x001fe400078e0a03 */
[----:B------:R-:W-:Y:S01]  /*24220*/  @!P2 IMAD.MOV R13, RZ, RZ, -R13 ;  /* 0x000000ffff0da224 */ /* 0x000fe200078e0a0d */
[----:B------:R-:W-:Y:S01]  /*24230*/  @!P1 LOP3.LUT R13, RZ, R7, RZ, 0x33, !PT ;  /* 0x00000007ff0d9212 */ /* 0x000fe200078e33ff */
[----:B------:R-:W-:Y:S02]  /*24240*/  IMAD R9, R2, R5, RZ ;  /* 0x0000000502097224 */ /* 0x000fe400078e02ff */
[----:B------:R-:W-:Y:S01]  /*24250*/  IMAD.MOV.U32 R2, RZ, RZ, RZ ;  /* 0x000000ffff027224 */ /* 0x000fe200078e00ff */
[----:B------:R-:W-:-:S03]  /*24260*/  IABS R10, R13 ;  /* 0x0000000d000a7213 */ /* 0x000fc60000000000 */
[----:B------:R-:W-:-:S04]  /*24270*/  IMAD.HI.U32 R2, R3, R9, R2 ;  /* 0x0000000903027227 */ /* 0x000fc800078e0002 */
[----:B------:R-:W-:Y:S02]  /*24280*/  IMAD.MOV.U32 R3, RZ, RZ, R10 ;  /* 0x000000ffff037224 */ /* 0x000fe400078e000a */
[----:B------:R-:W-:Y:S02]  /*24290*/  IMAD.MOV.U32 R10, RZ, RZ, R12 ;  /* 0x000000ffff0a7224 */ /* 0x000fe400078e000c */
[----:B------:R-:W-:-:S04]  /*242a0*/  IMAD.HI.U32 R2, R2, R3, RZ ;  /* 0x0000000302027227 */ /* 0x000fc800078e00ff */
[----:B------:R-:W-:Y:S01]  /*242b0*/  IMAD R10, R2, R10, R3 ;  /* 0x0000000a020a7224 */ /* 0x000fe200078e0203 */
[----:B------:R-:W-:-:S04]  /*242c0*/  LOP3.LUT R3, R13, R8, RZ, 0x3c, !PT ;  /* 0x000000080d037212 */ /* 0x000fc800078e3cff */
[----:B------:R-:W-:Y:S02]  /*242d0*/  ISETP.GT.U32.AND P1, PT, R5, R10, PT ;  /* 0x0000000a0500720c */ /* 0x000fe40003f24070 */
[----:B------:R-:W-:-:S11]  /*242e0*/  ISETP.GE.AND P2, PT, R3, RZ, PT ;  /* 0x000000ff0300720c */ /* 0x000fd60003f46270 */
[----:B------:R-:W-:Y:S01]  /*242f0*/  @!P1 IMAD.IADD R10, R10, 0x1, -R5 ;  /* 0x000000010a0a9824 */ /* 0x000fe200078e0a05 */
[----:B------:R-:W-:Y:S02]  /*24300*/  @!P1 IADD3 R2, R2, 0x1, RZ ;  /* 0x0000000102029810 */ /* 0x000fe40007ffe0ff */
[----:B------:R-:W-:Y:S02]  /*24310*/  ISETP.NE.AND P1, PT, R8, RZ, PT ;  /* 0x000000ff0800720c */ /* 0x000fe40003f25270 */
[----:B------:R-:W-:Y:S01]  /*24320*/  ISETP.GE.U32.AND P0, PT, R10, R5, PT ;  /* 0x000000050a00720c */ /* 0x000fe20003f06070 */
[----:B------:R-:W-:-:S12]  /*24330*/  IMAD.MOV R5, RZ, RZ, -R13 ;  /* 0x000000ffff057224 */ /* 0x000fd800078e0a0d */
[----:B------:R-:W-:-:S04]  /*24340*/  @P0 VIADD R2, R2, 0x1 ;  /* 0x0000000102020836 */ /* 0x000fc80000000000 */
[----:B------:R-:W-:Y:S01]  /*24350*/  @!P2 IMAD.MOV R2, RZ, RZ, -R2 ;  /* 0x000000ffff02a224 */ /* 0x000fe200078e0a02 */
[----:B------:R-:W-:-:S05]  /*24360*/  @!P1 LOP3.LUT R2, RZ, R8, RZ, 0x33, !PT ;  /* 0x00000008ff029212 */ /* 0x000fca00078e33ff */
[----:B------:R-:W-:-:S04]  /*24370*/  IMAD.MOV R3, RZ, RZ, -R2 ;  /* 0x000000ffff037224 */ /* 0x000fc800078e0a02 */
[C---:B------:R-:W-:Y:S01]  /*24380*/  IMAD R26, R8.reuse, R3, R13 ;  /* 0x00000003081a7224 */ /* 0x040fe200078e020d */
[----:B------:R-:W-:Y:S01]  /*24390*/  LEA R3, R8, R2, 0x18 ;  /* 0x0000000208037211 */ /* 0x000fe200078ec0ff */
[----:B------:R-:W-:-:S04]  /*243a0*/  IMAD R2, R7, R5, R4 ;  /* 0x0000000507027224 */ /* 0x000fc800078e0204 */
[----:B------:R-:W-:Y:S01]  /*243b0*/  IMAD R26, R26, 0x10000, R3 ;  /* 0x000100001a1a7824 */ /* 0x000fe200078e0203 */
[----:B------:R-:W-:Y:S06]  /*243c0*/  BRA `(.L_x_1861) ;  /* 0x0000000000f47947 */ /* 0x000fec0003800000 */
.L_x_1860:
[----:B0-----:R-:W0:Y:S02]  /*243d0*/  LDC.64 R2, c[0x0][0xc90] ;  /* 0x00032400ff027b82 */ /* 0x001e240000000a00 */
        /* <DEDUP_REMOVED lines=13> */
[----:B------:R-:W-:Y:S01]  /*244b0*/  IMAD.HI.U32 R2, R3, R11, R2 ;  /* 0x0000000b03027227 */ /* 0x000fe200078e0002 */
[----:B------:R-:W-:-:S05]  /*244c0*/  IADD3 R3, RZ, -R12, RZ ;  /* 0x8000000cff037210 */ /* 0x000fca0007ffe0ff */
        /* <DEDUP_REMOVED lines=13> */
[----:B------:R-:W-:-:S03]  /*245a0*/  IMAD.MOV R2, RZ, RZ, -R2 ;  /* 0x000000ffff027224 */ /* 0x000fc600078e0a02 */
[----:B------:R-:W-:Y:S01]  /*245b0*/  IADD3 R8, -R9, RZ, RZ ;  /* 0x000000ff09087210 */ /* 0x000fe20007ffe1ff */
[----:B------:R-:W-:Y:S01]  /*245c0*/  IMAD R4, R5, R2, R4 ;  /* 0x0000000205047224 */ /* 0x000fe200078e0204 */
[----:B------:R-:W-:Y:S02]  /*245d0*/  MOV R2, RZ ;  /* 0x000000ff00027202 */ /* 0x000fe40000000f00 */
[----:B------:R-:W-:Y:S02]  /*245e0*/  VIADDMNMX R8, R8, UR5, R13, PT ;  /* 0x0000000508087c46 */ /* 0x000fe4000b80010d */
[----:B------:R-:W-:Y:S02]  /*245f0*/  IADD3 R9, R9, 0x1000000, R4 ;  /* 0x0100000009097810 */ /* 0x000fe40007ffe004 */
[-C--:B------:R-:W-:Y:S01]  /*24600*/  IABS R12, R8.reuse ;  /* 0x00000008000c7213 */ /* 0x080fe20000000000 */
[----:B------:R-:W-:Y:S01]  /*24610*/  IMAD.MOV R26, RZ, RZ, -R8 ;  /* 0x000000ffff1a7224 */ /* 0x000fe200078e0a08 */
[----:B------:R-:W-:-:S02]  /*24620*/  IABS R13, R8 ;  /* 0x00000008000d7213 */ /* 0x000fc40000000000 */
        /* <DEDUP_REMOVED lines=20> */
[----:B------:R-:W-:Y:S02]  /*24770*/  @!P2 IADD3 R2, -R2, RZ, RZ ;  /* 0x000000ff0202a210 */ /* 0x000fe40007ffe1ff */
[----:B------:R-:W-:-:S05]  /*24780*/  @!P1 LOP3.LUT R2, RZ, R8, RZ, 0x33, !PT ;  /* 0x00000008ff029212 */ /* 0x000fca00078e33ff */
[----:B------:R-:W-:-:S07]  /*24790*/  IMAD R26, R2, R26, R9 ;  /* 0x0000001a021a7224 */ /* 0x000fce00078e0209 */
.L_x_1861:
[----:B------:R-:W-:-:S05]  /*247a0*/  LOP3.LUT R2, RZ, R2, RZ, 0x33, !PT ;  /* 0x00000002ff027212 */ /* 0x000fca00078e33ff */
[----:B------:R-:W-:Y:S01]  /*247b0*/  IMAD.IADD R25, R7, 0x1, R2 ;  /* 0x0000000107197824 */ /* 0x000fe200078e0202 */
[----:B------:R-:W-:Y:S06]  /*247c0*/  BRA `(.L_x_1862) ;  /* 0x00000000000c7947 */ /* 0x000fec0003800000 */
.L_x_1857:
[----:B------:R-:W-:Y:S01]  /*247d0*/  IMAD.MOV.U32 R25, RZ, RZ, RZ ;  /* 0x000000ffff197224 */ /* 0x000fe200078e00ff */
[----:B------:R-:W-:Y:S01]  /*247e0*/  MOV R26, RZ ;  /* 0x000000ff001a7202 */ /* 0x000fe20000000f00 */
[----:B------:R-:W-:-:S07]  /*247f0*/  IMAD.U32 R24, RZ, RZ, UR6 ;  /* 0x00000006ff187e24 */ /* 0x000fce000f8e00ff */
.L_x_1862:
[----:B------:R-:W-:-:S13]  /*24800*/  ISETP.NE.AND P0, PT, R6, RZ, PT ;  /* 0x000000ff0600720c */ /* 0x000fda0003f05270 */
[----:B------:R-:W0:Y:S01]  /*24810*/  @!P0 S2R R3, SR_CgaCtaId ;  /* 0x0000000000038919 */ /* 0x000e220000008800 */
[----:B------:R-:W-:-:S04]  /*24820*/  @!P0 MOV R2, 0x400 ;  /* 0x0000040000028802 */ /* 0x000fc80000000f00 */
[----:B0-----:R-:W-:-:S05]  /*24830*/  @!P0 LEA R2, R3, R2, 0x18 ;  /* 0x0000000203028211 */ /* 0x001fca00078ec0ff */
[----:B------:R0:W-:Y:S01]  /*24840*/  @!P0 STS.128 [R2+0x2a8d0], R24 ;  /* 0x02a8d01802008388 */ /* 0x0001e20000000c00 */
[----:B------:R-:W-:Y:S06]  /*24850*/  BAR.ARV 0x5, 0x180 ;  /* 0x0146000000007b1d */ /* 0x000fec0000002000 */
.L_x_1855:
        /* <DEDUP_REMOVED lines=12> */
[----:B------:R-:W-:Y:S01]  /*24920*/  ULDC.64 UR36, c[0x0][0x198] ;  /* 0x0000660000247ab9 */ /* 0x000fe20000000a00 */
[----:B------:R-:W-:Y:S01]  /*24930*/  IMAD.SHL.U32 R34, R4, 0x8, RZ ;  /* 0x0000000804227824 */ /* 0x000fe200078e00ff */
[----:B------:R-:W-:Y:S01]  /*24940*/  ULDC UR38, c[0x0][0xc] ;  /* 0x0000030000267ab9 */ /* 0x000fe20000000800 */
[----:B------:R-:W-:Y:S02]  /*24950*/  IMAD.MOV.U32 R22, RZ, RZ, RZ ;  /* 0x000000ffff167224 */ /* 0x000fe400078e00ff */
[----:B------:R-:W-:-:S02]  /*24960*/  IMAD.MOV.U32 R28, RZ, RZ, RZ ;  /* 0x000000ffff1c7224 */ /* 0x000fc400078e00ff */
[----:B------:R-:W-:Y:S01]  /*24970*/  IMAD.MOV.U32 R30, RZ, RZ, 0x1 ;  /* 0x00000001ff1e7424 */ /* 0x000fe200078e00ff */
[----:B--2---:R-:W-:Y:S01]  /*24980*/  R2UR UR4, R2 ;  /* 0x00000000020472ca */ /* 0x004fe200000e0000 */
[----:B------:R-:W-:-:S05]  /*24990*/  IMAD.SHL.U32 R2, R0, 0x8, RZ ;  /* 0x0000000800027824 */ /* 0x000fca00078e00ff */
[C---:B------:R-:W-:Y:S02]  /*249a0*/  LOP3.LUT R3, R2.reuse, 0x1f8, RZ, 0xc0, !PT ;  /* 0x000001f802037812 */ /* 0x040fe400078ec0ff */
[----:B------:R-:W-:Y:S02]  /*249b0*/  LOP3.LUT R2, R2, 0x38, RZ, 0xc0, !PT ;  /* 0x0000003802027812 */ /* 0x000fe400078ec0ff */
[----:B------:R-:W-:Y:S02]  /*249c0*/  LOP3.LUT R3, R3, 0x38, R0, 0x78, !PT ;  /* 0x0000003803037812 */ /* 0x000fe400078e7800 */
[----:B------:R-:W-:Y:S01]  /*249d0*/  SHF.L.U32 R0, R0, 0x4, RZ ;  /* 0x0000000400007819 */ /* 0x000fe200000006ff */
[----:B------:R-:W-:Y:S01]  /*249e0*/  ULOP3.LUT UR39, UR4, 0x2, URZ, 0xfc, !UPT ;  /* 0x0000000204277892 */ /* 0x000fe2000f8efc3f */
[----:B------:R-:W-:Y:S02]  /*249f0*/  LOP3.LUT R34, R3, 0x200, R34, 0xf8, !PT ;  /* 0x0000020003227812 */ /* 0x000fe400078ef822 */
[----:B------:R-:W-:Y:S01]  /*24a00*/  UMOV UR4, 0x400 ;  /* 0x0000040000047882 */ /* 0x000fe20000000000 */
[----:B------:R-:W-:Y:S01]  /*24a10*/  SHF.R.U32.HI R3, RZ, 0x3, R4 ;  /* 0x00000003ff037819 */ /* 0x000fe20000011604 */
[----:B0-----:R-:W-:-:S03]  /*24a20*/  ULEA UR4, UR5, UR4, 0x18 ;  /* 0x0000000405047291 */ /* 0x001fc6000f8ec03f */
[----:B------:R-:W-:Y:S02]  /*24a30*/  LOP3.LUT R4, R3, 0x70, R0, 0xf8, !PT ;  /* 0x0000007003047812 */ /* 0x000fe400078ef800 */
[C---:B------:R-:W-:Y:S02]  /*24a40*/  LOP3.LUT R3, R2.reuse, 0x40, RZ, 0xfc, !PT ;  /* 0x0000004002037812 */ /* 0x040fe400078efcff */
[----:B------:R-:W-:Y:S02]  /*24a50*/  MOV R17, UR4 ;  /* 0x0000000400117c02 */ /* 0x000fe40008000f00 */
[----:B------:R-:W-:-:S03]  /*24a60*/  LOP3.LUT R0, R2, 0x80, RZ, 0xfc, !PT ;  /* 0x0000008002007812 */ /* 0x000fc600078efcff */
[----:B-1----:R-:W-:-:S07]  /*24a70*/  IMAD R36, R34, 0x2, R17 ;  /* 0x0000000222247824 */ /* 0x002fce00078e0211 */
.L_x_1984:
[----:B------:R-:W-:Y:S05]  /*24a80*/  YIELD ;  /* 0x0000000000007946 */ /* 0x000fea0003800000 */
[----:B------:R-:W-:Y:S01]  /*24a90*/  ULDC.64 UR4, c[0x0][0xa28] ;  /* 0x00028a0000047ab9 */ /* 0x000fe20000000a00 */
[----:B------:R-:W-:Y:S01]  /*24aa0*/  IMAD.MOV.U32 R11, RZ, RZ, RZ ;  /* 0x000000ffff0b7224 */ /* 0x000fe200078e00ff */
[----:B------:R-:W-:Y:S01]  /*24ab0*/  ISETP.NE.U32.AND P0, PT, RZ, UR4, PT ;  /* 0x00000004ff007c0c */ /* 0x000fe2000bf05070 */
[----:B0-----:R-:W0:Y:S01]  /*24ac0*/  LDC.64 R4, c[0x0][0xa00] ;  /* 0x00028000ff047b82 */ /* 0x001e220000000a00 */
[----:B------:R-:W-:Y:S02]  /*24ad0*/  ULDC.64 UR6, c[0x0][0xa10] ;  /* 0x0002840000067ab9 */ /* 0x000fe40000000a00 */
[----:B------:R-:W-:Y:S01]  /*24ae0*/  ISETP.NE.AND.EX P0, PT, RZ, UR5, PT, P0 ;  /* 0x00000005ff007c0c */ /* 0x000fe2000bf05300 */
[----:B------:R-:W-:-:S12]  /*24af0*/  ULDC.64 UR4, c[0x0][0xa18] ;  /* 0x0002860000047ab9 */ /* 0x000fd80000000a00 */
[----:B-1----:R-:W1:Y:S01]  /*24b00*/  @P0 LDC.64 R2, c[0x0][0xa28] ;  /* 0x00028a00ff020b82 */ /* 0x002e620000000a00 */
[----:B------:R-:W-:Y:S01]  /*24b10*/  ISETP.NE.U32.AND P1, PT, RZ, UR6, PT ;  /* 0x00000006ff007c0c */ /* 0x000fe2000bf25070 */
[----:B-1----:R-:W-:-:S05]  /*24b20*/  @P0 IMAD.WIDE R2, R27, 0x4, R2 ;  /* 0x000000041b020825 */ /* 0x002fca00078e0202 */
[----:B------:R1:W2:Y:S01]  /*24b30*/  @P0 LDG.E R11, desc[UR60][R2.64] ;  /* 0x0000003c020b0981 */ /* 0x0002a2000c1e1900 */
[----:B------:R-:W-:Y:S01]  /*24b40*/  ISETP.NE.U32.AND P0, PT, RZ, UR4, PT ;  /* 0x00000004ff007c0c */ /* 0x000fe2000bf05070 */
[----:B------:R-:W-:Y:S01]  /*24b50*/  IMAD.MOV.U32 R35, RZ, RZ, RZ ;  /* 0x000000ffff237224 */ /* 0x000fe200078e00ff */
[----:B------:R-:W-:Y:S01]  /*24b60*/  ISETP.NE.AND.EX P1, PT, RZ, UR7, PT, P1 ;  /* 0x00000007ff007c0c */ /* 0x000fe2000bf25310 */
[----:B------:R-:W-:Y:S01]  /*24b70*/  IMAD.MOV.U32 R0, RZ, RZ, RZ ;  /* 0x000000ffff007224 */ /* 0x000fe200078e00ff */
[----:B------:R-:W-:Y:S01]  /*24b80*/  ISETP.NE.AND.EX P2, PT, RZ, UR5, PT, P0 ;  /* 0x00000005ff007c0c */ /* 0x000fe2000bf45300 */
[----:B------:R-:W-:Y:S01]  /*24b90*/  ULDC.64 UR4, c[0x0][0xa00] ;  /* 0x0002800000047ab9 */ /* 0x000fe20000000a00 */
[----:B0-----:R-:W-:Y:S01]  /*24ba0*/  IMAD.WIDE R4, R27, 0x4, R4 ;  /* 0x000000041b047825 */ /* 0x001fe200078e0204 */
[----:B------:R-:W-:Y:S01]  /*24bb0*/  ISETP.NE.U32.AND P0, PT, RZ, UR4, PT ;  /* 0x00000004ff007c0c */ /* 0x000fe2000bf05070 */
[----:B-1----:R-:W0:Y:S03]  /*24bc0*/  LDC.64 R2, c[0x0][0xa10] ;  /* 0x00028400ff027b82 */ /* 0x002e260000000a00 */
[----:B------:R-:W-:-:S06]  /*24bd0*/  ISETP.NE.AND.EX P0, PT, RZ, UR5, PT, P0 ;  /* 0x00000005ff007c0c */ /* 0x000fcc000bf05300 */
[----:B------:R-:W1:Y:S07]  /*24be0*/  @P2 LDC.64 R6, c[0x0][0xa18] ;  /* 0x00028600ff062b82 */ /* 0x000e6e0000000a00 */
[----:B------:R-:W5:Y:S01]  /*24bf0*/  @P0 LDG.E R35, desc[UR60][R4.64] ;  /* 0x0000003c04230981 */ /* 0x000f62000c1e1900 */
[----:B0-----:R-:W-:-:S05]  /*24c00*/  IMAD.WIDE R2, R27, 0x4, R2 ;  /* 0x000000041b027825 */ /* 0x001fca00078e0202 */
[----:B------:R-:W5:Y:S01]  /*24c10*/  @P1 LDG.E R0, desc[UR60][R2.64] ;  /* 0x0000003c02001981 */ /* 0x000f62000c1e1900 */
[----:B------:R-:W-:Y:S02]  /*24c20*/  ULDC UR4, c[0x0][0x288] ;  /* 0x0000a20000047ab9 */ /* 0x000fe40000000800 */
[----:B------:R-:W-:Y:S01]  /*24c30*/  MOV R32, UR4 ;  /* 0x0000000400207c02 */ /* 0x000fe20008000f00 */
[----:B------:R-:W-:Y:S02]  /*24c40*/  ULDC.64 UR4, c[0x0][0x418] ;  /* 0x0001060000047ab9 */ /* 0x000fe40000000a00 */
[----:B------:R-:W-:-:S03]  /*24c50*/  UISETP.NE.U32.AND UP0, UPT, UR4, URZ, UPT ;  /* 0x0000003f0400728c */ /* 0x000fc6000bf05070 */
[----:B------:R-:W-:Y:S01]  /*24c60*/  ULDC UR4, c[0x0][0x424] ;  /* 0x0001090000047ab9 */ /* 0x000fe20000000800 */
[----:B------:R-:W-:Y:S01]  /*24c70*/  UISETP.NE.AND.EX UP0, UPT, UR5, URZ, UPT, UP0 ;  /* 0x0000003f0500728c */ /* 0x000fe2000bf05300 */
[----:B-1----:R-:W-:Y:S02]  /*24c80*/  @P2 IMAD.WIDE R6, R27, 0x4, R6 ;  /* 0x000000041b062825 */ /* 0x002fe400078e0206 */
[----:B------:R-:W-:Y:S01]  /*24c90*/  ULDC UR5, c[0x0][0x2f0] ;  /* 0x0000bc0000057ab9 */ /* 0x000fe20000000800 */
[----:B------:R-:W-:Y:S02]  /*24ca0*/  USEL UR4, UR4, 0x1, UP0 ;  /* 0x0000000104047887 */ /* 0x000fe40008000000 */
[----:B------:R0:W5:Y:S02]  /*24cb0*/  @P2 LDG.E R32, desc[UR60][R6.64] ;  /* 0x0000003c06202981 */ /* 0x000164000c1e1900 */
[----:B------:R-:W-:-:S03]  /*24cc0*/  UIMAD UR4, UR4, UR5, URZ ;  /* 0x00000005040472a4 */ /* 0x000fc6000f8e023f */
[----:B------:R-:W-:-:S03]  /*24cd0*/  ULDC UR5, c[0x0][0x348] ;  /* 0x0000d20000057ab9 */ /* 0x000fc60000000800 */
[----:B------:R-:W-:Y:S02]  /*24ce0*/  IMAD.U32 R10, RZ, RZ, UR4 ;  /* 0x00000004ff0a7e24 */ /* 0x000fe4000f8e00ff */
[----:B0-----:R-:W-:Y:S01]  /*24cf0*/  IMAD.U32 R7, RZ, RZ, UR5 ;  /* 0x00000005ff077e24 */ /* 0x001fe2000f8e00ff */
[----:B--2---:R0:W-:Y:S01]  /*24d00*/  STL [R1+0x4], R11 ;  /* 0x0000040b01007387 */ /* 0x0041e20000100800 */
[----:B---3--:R-:W-:Y:S05]  /*24d10*/  @P2 BRA `(.L_x_1864) ;  /* 0x0000000000102947 */ /* 0x008fea0003800000 */
[----:B------:R-:W-:Y:S05]  /*24d20*/  @!P0 BRA `(.L_x_1864) ;  /* 0x00000000000c8947 */ /* 0x000fea0003800000 */
[----:B------:R-:W2:Y:S04]  /*24d30*/  LDG.E R9, desc[UR60][R4.64] ;  /* 0x0000003c04097981 */ /* 0x000ea8000c1e1900 */
[----:B-----5:R-:W2:Y:S02]  /*24d40*/  LDG.E R32, desc[UR60][R4.64+0x4] ;  /* 0x0000043c04207981 */ /* 0x020ea4000c1e1900 */
[----:B--2---:R-:W-:-:S07]  /*24d50*/  IMAD.IADD R32, R32, 0x1, -R9 ;  /* 0x0000000120207824 */ /* 0x004fce00078e0a09 */
.L_x_1864:
[----:B------:R-:W-:Y:S01]  /*24d60*/  ULDC.64 UR4, c[0x0][0xa20] ;  /* 0x0002880000047ab9 */ /* 0x000fe20000000a00 */
[C---:B------:R-:W-:Y:S02]  /*24d70*/  LOP3.LUT R4, R26.reuse, 0xff000000, RZ, 0xc0, !PT ;  /* 0xff0000001a047812 */ /* 0x040fe400078ec0ff */
[----:B------:R-:W-:Y:S02]  /*24d80*/  ISETP.NE.U32.AND P0, PT, RZ, UR4, PT ;  /* 0x00000004ff007c0c */ /* 0x000fe4000bf05070 */
[----:B------:R-:W-:Y:S02]  /*24d90*/  SHF.R.U32.HI R5, RZ, 0x8, R4 ;  /* 0x00000008ff057819 */ /* 0x000fe40000011604 */
[----:B------:R-:W-:Y:S02]  /*24da0*/  ISETP.NE.AND.EX P0, PT, RZ, UR5, PT, P0 ;  /* 0x00000005ff007c0c */ /* 0x000fe4000bf05300 */
[C---:B------:R-:W-:Y:S02]  /*24db0*/  LOP3.LUT R6, R26.reuse, 0xff0000, RZ, 0xc0, !PT ;  /* 0x00ff00001a067812 */ /* 0x040fe400078ec0ff */
[----:B------:R-:W-:-:S02]  /*24dc0*/  LOP3.LUT R26, R26, 0xffff, RZ, 0xc0, !PT ;  /* 0x0000ffff1a1a7812 */ /* 0x000fc400078ec0ff */
[----:B------:R-:W-:-:S07]  /*24dd0*/  LEA.HI R6, R6, R5, RZ, 0x10 ;  /* 0x0000000506067211 */ /* 0x000fce00078f80ff */
[----:B------:R-:W-:Y:S05]  /*24de0*/  @!P0 BRA `(.L_x_1865) ;  /* 0x0000000000108947 */ /* 0x000fea0003800000 */
[----:B------:R-:W1:Y:S02]  /*24df0*/  LDC.64 R4, c[0x0][0xa20] ;  /* 0x00028800ff047b82 */ /* 0x000e640000000a00 */
[----:B-1----:R-:W-:-:S05]  /*24e00*/  IMAD.WIDE R4, R27, 0x4, R4 ;  /* 0x000000041b047825 */ /* 0x002fca00078e0204 */
[----:B------:R1:W5:Y:S01]  /*24e10*/  LDG.E R10, desc[UR60][R4.64] ;  /* 0x0000003c040a7981 */ /* 0x000362000c1e1900 */
[----:B------:R-:W-:Y:S05]  /*24e20*/  BRA `(.L_x_1866) ;  /* 0x0000000000247947 */ /* 0x000fea0003800000 */
.L_x_1865:
[----:B------:R-:W-:Y:S02]  /*24e30*/  ULDC.64 UR4, c[0x0][0xa08] ;  /* 0x0002820000047ab9 */ /* 0x000fe40000000a00 */
[----:B------:R-:W-:-:S04]  /*24e40*/  ISETP.NE.U32.AND P0, PT, RZ, UR4, PT ;  /* 0x00000004ff007c0c */ /* 0x000fc8000bf05070 */
[----:B------:R-:W-:-:S13]  /*24e50*/  ISETP.NE.AND.EX P0, PT, RZ, UR5, PT, P0 ;  /* 0x00000005ff007c0c */ /* 0x000fda000bf05300 */
[----:B------:R-:W-:Y:S05]  /*24e60*/  @!P0 BRA `(.L_x_1866) ;  /* 0x0000000000148947 */ /* 0x000fea0003800000 */
[----:B------:R-:W1:Y:S02]  /*24e70*/  LDC.64 R4, c[0x0][0xa08] ;  /* 0x00028200ff047b82 */ /* 0x000e640000000a00 */
[----:B-1----:R-:W-:-:S05]  /*24e80*/  IMAD.WIDE R4, R27, 0x4, R4 ;  /* 0x000000041b047825 */ /* 0x002fca00078e0204 */
[----:B------:R-:W2:Y:S04]  /*24e90*/  LDG.E R10, desc[UR60][R4.64] ;  /* 0x0000003c040a7981 */ /* 0x000ea8000c1e1900 */
[----:B------:R-:W2:Y:S02]  /*24ea0*/  LDG.E R9, desc[UR60][R4.64+0x4] ;  /* 0x0000043c04097981 */ /* 0x000ea4000c1e1900 */
[----:B--2---:R-:W-:-:S07]  /*24eb0*/  IMAD.IADD R10, R9, 0x1, -R10 ;  /* 0x00000001090a7824 */ /* 0x004fce00078e0a0a */
.L_x_1866:
[----:B-1----:R-:W2:Y:S01]  /*24ec0*/  @P1 LDG.E R5, desc[UR60][R2.64] ;  /* 0x0000003c02051981 */ /* 0x002ea2000c1e1900 */
[----:B------:R-:W1:Y:S03]  /*24ed0*/  LDC R8, c[0x0][0x448] ;  /* 0x00011200ff087b82 */ /* 0x000e660000000800 */
[----:B------:R3:W2:Y:S01]  /*24ee0*/  @P1 LDG.E R4, desc[UR60][R2.64+0x4] ;  /* 0x0000043c02041981 */ /* 0x0006a2000c1e1900 */
[----:B------:R-:W-:Y:S02]  /*24ef0*/  IMAD.SHL.U32 R25, R25, 0x80, RZ ;  /* 0x0000008019197824 */ /* 0x000fe400078e00ff */
[----:B-----5:R-:W-:Y:S02]  /*24f00*/  IMAD.IADD R10, R10, 0x1, -R11 ;  /* 0x000000010a0a7824 */ /* 0x020fe400078e0a0b */
[----:B---3--:R-:W3:Y:S01]  /*24f10*/  LDC.64 R2, c[0x0][0x9e0] ;  /* 0x00027800ff027b82 */ /* 0x008ee20000000a00 */
[----:B-1----:R-:W-:-:S13]  /*24f20*/  ISETP.NE.AND P2, PT, R8, 0x1, PT ;  /* 0x000000010800780c */ /* 0x002fda0003f45270 */
[----:B------:R-:W1:Y:S01]  /*24f30*/  @P2 LDC R8, c[0x0][0x44c] ;  /* 0x00011300ff082b82 */ /* 0x000e620000000800 */
[----:B---3--:R-:W-:-:S07]  /*24f40*/  ISETP.GE.AND P3, PT, R3, 0x1, PT ;  /* 0x000000010300780c */ /* 0x008fce0003f66270 */
[----:B------:R-:W3:Y:S01]  /*24f50*/  @P2 LDC R9, c[0x0][0x450] ;  /* 0x00011400ff092b82 */ /* 0x000ee20000000800 */
[----:B--2---:R-:W-:Y:S01]  /*24f60*/  @P1 IADD3 R7, -R5, R4, RZ ;  /* 0x0000000405071210 */ /* 0x004fe20007ffe1ff */
[----:B------:R-:W-:-:S04]  /*24f70*/  VIADD R5, R25, 0x7f ;  /* 0x0000007f19057836 */ /* 0x000fc80000000000 */
[----:B-1----:R-:W-:-:S04]  /*24f80*/  @P2 IMAD.HI.U32 R4, R5, R8, RZ ;  /* 0x0000000805042227 */ /* 0x002fc800078e00ff */
[----:B------:R-:W-:Y:S01]  /*24f90*/  IMAD.IADD R37, R10, 0x1, R7 ;  /* 0x000000010a257824 */ /* 0x000fe200078e0207 */
[----:B---3--:R-:W-:-:S04]  /*24fa0*/  @P2 SHF.R.U32.HI R5, RZ, R9, R4 ;  /* 0x00000009ff052219 */ /* 0x008fc80000011604 */
[C---:B------:R-:W-:Y:S02]  /*24fb0*/  IADD3 R4, R37.reuse, 0x5f, RZ ;  /* 0x0000005f25047810 */ /* 0x040fe40007ffe0ff */
[----:B------:R-:W-:-:S03]  /*24fc0*/  IADD3 R18, R37, 0x1, -R32 ;  /* 0x0000000125127810 */ /* 0x000fc60007ffe820 */
[----:B------:R-:W-:-:S04]  /*24fd0*/  IMAD.HI R4, R4, 0x2aaaaaab, RZ ;  /* 0x2aaaaaab04047827 */ /* 0x000fc800078e02ff */
[----:B------:R-:W-:Y:S01]  /*24fe0*/  IMAD.IADD R8, R18, 0x1, R5 ;  /* 0x0000000112087824 */ /* 0x000fe200078e0205 */
[----:B------:R-:W-:-:S03]  /*24ff0*/  SHF.R.U32.HI R19, RZ, 0x1f, R4 ;  /* 0x0000001fff137819 */ /* 0x000fc60000011604 */
[----:B------:R-:W-:Y:S01]  /*25000*/  IMAD.IADD R2, R8, 0x1, R2 ;  /* 0x0000000108027824 */ /* 0x000fe200078e0202 */
[----:B------:R-:W-:Y:S01]  /*25010*/  LEA.HI.SX32 R19, R4, R19, 0x1c ;  /* 0x0000001304137211 */ /* 0x000fe200078fe2ff */
[----:B------:R-:W-:Y:S06]  /*25020*/  @!P3 BRA `(.L_x_1867) ;  /* 0x000000000048b947 */ /* 0x000fec0003800000 */
[C---:B------:R-:W-:Y:S01]  /*25030*/  ISETP.GT.AND P0, PT, R8.reuse, RZ, PT ;  /* 0x000000ff0800720c */ /* 0x040fe20003f04270 */
[----:B------:R-:W-:Y:S01]  /*25040*/  BSSY B0, `(.L_x_1868) ;  /* 0x000000e000007945 */ /* 0x000fe20003800000 */
[----:B------:R-:W-:-:S11]  /*25050*/  VIADD R9, R8, 0xffffffff ;  /* 0xffffffff08097836 */ /* 0x000fd60000000000 */
[----:B------:R-:W-:Y:S05]  /*25060*/  @P0 BRA `(.L_x_1869) ;  /* 0x00000000001c0947 */ /* 0x000fea0003800000 */
[----:B------:R-:W-:Y:S01]  /*25070*/  ISETP.NE.AND P0, PT, R3, 0x1, PT ;  /* 0x000000010300780c */ /* 0x000fe20003f05270 */
[----:B------:R-:W-:-:S12]  /*25080*/  IMAD.MOV R9, RZ, RZ, -R8 ;  /* 0x000000ffff097224 */ /* 0x000fd800078e0a08 */
[----:B------:R-:W1:Y:S02]  /*25090*/  @P0 LDC.64 R4, c[0x0][0x9e8] ;  /* 0x00027a00ff040b82 */ /* 0x000e640000000a00 */
[----:B-1----:R-:W-:-:S05]  /*250a0*/  @P0 IMAD.HI.U32 R4, R9, R4, RZ ;  /* 0x0000000409040227 */ /* 0x002fca00078e00ff */
[----:B------:R-:W-:-:S04]  /*250b0*/  @P0 SHF.R.U32.HI R9, RZ, R5, R4 ;  /* 0x00000005ff090219 */ /* 0x000fc80000011604 */
[----:B------:R-:W-:Y:S01]  /*250c0*/  LOP3.LUT R9, RZ, R9, RZ, 0x33, !PT ;  /* 0x00000009ff097212 */ /* 0x000fe200078e33ff */
[----:B------:R-:W-:Y:S06]  /*250d0*/  BRA `(.L_x_1870) ;  /* 0x0000000000107947 */ /* 0x000fec0003800000 */
.L_x_1869:
[----:B------:R-:W-:-:S13]  /*250e0*/  ISETP.NE.AND P0, PT, R3, 0x1, PT ;  /* 0x000000010300780c */ /* 0x000fda0003f05270 */
[----:B------:R-:W1:Y:S02]  /*250f0*/  @P0 LDC.64 R4, c[0x0][0x9e8] ;  /* 0x00027a00ff040b82 */ /* 0x000e640000000a00 */
[----:B-1----:R-:W-:-:S05]  /*25100*/  @P0 IMAD.HI.U32 R4, R9, R4, RZ ;  /* 0x0000000409040227 */ /* 0x002fca00078e00ff */
[----:B------:R-:W-:-:S07]  /*25110*/  @P0 SHF.R.U32.HI R9, RZ, R5, R4 ;  /* 0x00000005ff090219 */ /* 0x000fce0000011604 */
.L_x_1870:
[----:B------:R-:W-:Y:S05]  /*25120*/  BSYNC B0 ;  /* 0x0000000000007941 */ /* 0x000fea0003800000 */
.L_x_1868:
[----:B------:R-:W-:-:S05]  /*25130*/  IMAD R9, R9, R3, R3 ;  /* 0x0000000309097224 */ /* 0x000fca00078e0203 */
[----:B------:R-:W-:-:S07]  /*25140*/  VIMNMX R2, R2, R9, PT ;  /* 0x0000000902027248 */ /* 0x000fce0003fe0100 */
.L_x_1867:
[----:B------:R-:W1:Y:S01]  /*25150*/  @P2 LDC R8, c[0x0][0x44c] ;  /* 0x00011300ff082b82 */ /* 0x000e620000000800 */
[----:B------:R-:W-:Y:S01]  /*25160*/  VIADD R2, R2, 0x5f ;  /* 0x0000005f02027836 */ /* 0x000fe20000000000 */
[----:B------:R-:W-:Y:S01]  /*25170*/  MOV R5, R25 ;  /* 0x0000001900057202 */ /* 0x000fe20000000f00 */
[----:B------:R-:W-:Y:S02]  /*25180*/  ULDC UR4, c[0x0][0x9dc] ;  /* 0x0002770000047ab9 */ /* 0x000fe40000000800 */
[----:B------:R-:W-:-:S03]  /*25190*/  IMAD.HI R2, R2, 0x2aaaaaab, RZ ;  /* 0x2aaaaaab02027827 */ /* 0x000fc600078e02ff */
[----:B------:R-:W2:Y:S01]  /*251a0*/  @P2 LDC R4, c[0x0][0x450] ;  /* 0x00011400ff042b82 */ /* 0x000ea20000000800 */
[----:B-1----:R-:W-:-:S04]  /*251b0*/  @P2 IMAD.HI.U32 R9, R25, R8, RZ ;  /* 0x0000000819092227 */ /* 0x002fc800078e00ff */
[----:B------:R-:W-:Y:S01]  /*251c0*/  IMAD.IADD R8, R37, 0x1, -R32 ;  /* 0x0000000125087824 */ /* 0x000fe200078e0a20 */
[----:B--2---:R-:W-:Y:S02]  /*251d0*/  @P2 SHF.R.U32.HI R5, RZ, R4, R9 ;  /* 0x00000004ff052219 */ /* 0x004fe40000011609 */
[----:B------:R-:W-:-:S04]  /*251e0*/  SHF.R.U32.HI R9, RZ, 0x1f, R2 ;  /* 0x0000001fff097819 */ /* 0x000fc80000011602 */
[----:B------:R-:W-:Y:S01]  /*251f0*/  LEA.HI.SX32 R2, R2, R9, 0x1c ;  /* 0x0000000902027211 */ /* 0x000fe200078fe2ff */
[----:B------:R-:W-:-:S03]  /*25200*/  IMAD.IADD R9, R8, 0x1, R5 ;  /* 0x0000000108097824 */ /* 0x000fc600078e0205 */
[----:B0-----:R-:W-:Y:S01]  /*25210*/  VIMNMX R11, R19, R2, PT ;  /* 0x00000002130b7248 */ /* 0x001fe20003fe0100 */
        /* <DEDUP_REMOVED lines=12> */
.L_x_1873:
[----:B------:R-:W-:-:S13]  /*252e0*/  ISETP.NE.AND P0, PT, R3, 0x1, PT ;  /* 0x000000010300780c */ /* 0x000fda0003f05270 */
[----:B------:R-:W0:Y:S02]  /*252f0*/  @P0 LDC.64 R4, c[0x0][0x9e8] ;  /* 0x00027a00ff040b82 */ /* 0x000e240000000a00 */
[----:B0-----:R-:W-:-:S05]  /*25300*/  @P0 IMAD.HI.U32 R4, R9, R4, RZ ;  /* 0x0000000409040227 */ /* 0x001fca00078e00ff */
[----:B------:R-:W-:-:S07]  /*25310*/  @P0 SHF.R.U32.HI R9, RZ, R5, R4 ;  /* 0x00000005ff090219 */ /* 0x000fce0000011604 */
.L_x_1874:
[----:B------:R-:W-:Y:S05]  /*25320*/  BSYNC B0 ;  /* 0x0000000000007941 */ /* 0x000fea0003800000 */
.L_x_1872:
[----:B------:R-:W-:-:S05]  /*25330*/  IMAD R3, R9, R3, RZ ;  /* 0x0000000309037224 */ /* 0x000fca00078e02ff */
[----:B------:R-:W-:-:S07]  /*25340*/  VIMNMX R2, R2, R3, !PT ;  /* 0x0000000302027248 */ /* 0x000fce0007fe0100 */
.L_x_1871:
[----:B------:R-:W-:Y:S01]  /*25350*/  IMAD.HI R2, R2, 0x2aaaaaab, RZ ;  /* 0x2aaaaaab02027827 */ /* 0x000fe200078e02ff */
[----:B------:R-:W-:Y:S01]  /*25360*/  BSSY B0, `(.L_x_1875) ;  /* 0x0000026000007945 */ /* 0x000fe20003800000 */
[----:B------:R-:W-:Y:S02]  /*25370*/  LOP3.LUT R9, R6, 0xff, RZ, 0xc0, !PT ;  /* 0x000000ff06097812 */ /* 0x000fe400078ec0ff */
[----:B------:R-:W-:Y:S02]  /*25380*/  SHF.R.U32.HI R6, RZ, 0x10, R6 ;  /* 0x00000010ff067819 */ /* 0x000fe40000011606 */
[----:B------:R-:W-:Y:S02]  /*25390*/  SHF.R.U32.HI R3, RZ, 0x1f, R2 ;  /* 0x0000001fff037819 */ /* 0x000fe40000011602 */
[----:B------:R-:W-:Y:S02]  /*253a0*/  MOV R14, RZ ;  /* 0x000000ff000e7202 */ /* 0x000fe40000000f00 */
[----:B------:R-:W-:-:S04]  /*253b0*/  LEA.HI.SX32 R3, R2, R3, 0x1c ;  /* 0x0000000302037211 */ /* 0x000fc800078fe2ff */
[----:B------:R-:W-:-:S04]  /*253c0*/  VIMNMX R4, RZ, R3, !PT ;  /* 0x00000003ff047248 */ /* 0x000fc80007fe0100 */
[----:B------:R-:W-:-:S13]  /*253d0*/  ISETP.GT.AND P0, PT, R11, R4, PT ;  /* 0x000000040b00720c */ /* 0x000fda0003f04270 */
[----:B------:R-:W-:Y:S05]  /*253e0*/  @!P0 BRA `(.L_x_1876) ;  /* 0x0000000000748947 */ /* 0x000fea0003800000 */
[----:B------:R-:W-:Y:S01]  /*253f0*/  ISETP.NE.AND P0, PT, R6, RZ, PT ;  /* 0x000000ff0600720c */ /* 0x000fe20003f05270 */
[----:B------:R-:W-:-:S03]  /*25400*/  ULDC UR4, c[0x0][0x9f0] ;  /* 0x00027c0000047ab9 */ /* 0x000fc60000000800 */
[----:B------:R-:W-:-:S04]  /*25410*/  SEL R5, R6, UR4, P0 ;  /* 0x0000000406057c07 */ /* 0x000fc80008000000 */
[----:B------:R-:W-:Y:S02]  /*25420*/  IABS R13, R5 ;  /* 0x00000005000d7213 */ /* 0x000fe40000000000 */
[----:B------:R-:W-:Y:S02]  /*25430*/  IADD3 R12, R5, -0x1, R11 ;  /* 0xffffffff050c7810 */ /* 0x000fe40007ffe00b */
[----:B------:R-:W0:Y:S03]  /*25440*/  I2F.RP R2, R13 ;  /* 0x0000000d00027306 */ /* 0x000e260000209400 */
[----:B------:R-:W-:-:S05]  /*25450*/  IMAD.IADD R12, R12, 0x1, -R4 ;  /* 0x000000010c0c7824 */ /* 0x000fca00078e0a04 */
[----:B0-----:R-:W0:Y:S02]  /*25460*/  MUFU.RCP R2, R2 ;  /* 0x0000000200027308 */ /* 0x001e240000001000 */
[----:B0-----:R-:W-:-:S06]  /*25470*/  VIADD R2, R2, 0xffffffe ;  /* 0x0ffffffe02027836 */ /* 0x001fcc0000000000 */
[----:B------:R0:W1:Y:S02]  /*25480*/  F2I.FTZ.U32.TRUNC.NTZ R3, R2 ;  /* 0x0000000200037305 */ /* 0x000064000021f000 */
[----:B0-----:R-:W-:-:S04]  /*25490*/  LOP3.LUT R2, R12, R5, RZ, 0x3c, !PT ;  /* 0x000000050c027212 */ /* 0x001fc800078e3cff */
[----:B------:R-:W-:Y:S01]  /*254a0*/  ISETP.GE.AND P3, PT, R2, RZ, PT ;  /* 0x000000ff0200720c */ /* 0x000fe20003f66270 */
[----:B-1----:R-:W-:-:S04]  /*254b0*/  IMAD.MOV R2, RZ, RZ, -R3 ;  /* 0x000000ffff027224 */ /* 0x002fc800078e0a03 */
[----:B------:R-:W-:Y:S02]  /*254c0*/  IMAD R14, R2, R13, RZ ;  /* 0x0000000d020e7224 */ /* 0x000fe400078e02ff */
[----:B------:R-:W-:-:S04]  /*254d0*/  IMAD.MOV.U32 R2, RZ, RZ, RZ ;  /* 0x000000ffff027224 */ /* 0x000fc800078e00ff */
[----:B------:R-:W-:Y:S01]  /*254e0*/  IMAD.HI.U32 R14, R3, R14, R2 ;  /* 0x0000000e030e7227 */ /* 0x000fe200078e0002 */
[----:B------:R-:W-:Y:S02]  /*254f0*/  IABS R2, R12 ;  /* 0x0000000c00027213 */ /* 0x000fe40000000000 */
[----:B------:R-:W-:-:S03]  /*25500*/  IABS R3, R5 ;  /* 0x0000000500037213 */ /* 0x000fc60000000000 */
[----:B------:R-:W-:Y:S01]  /*25510*/  IMAD.HI.U32 R14, R14, R2, RZ ;  /* 0x000000020e0e7227 */ /* 0x000fe200078e00ff */
[----:B------:R-:W-:-:S05]  /*25520*/  IADD3 R3, RZ, -R3, RZ ;  /* 0x80000003ff037210 */ /* 0x000fca0007ffe0ff */
        /* <DEDUP_REMOVED lines=9> */
.L_x_1876:
[----:B------:R-:W-:Y:S05]  /*255c0*/  BSYNC B0 ;  /* 0x0000000000007941 */ /* 0x000fea0003800000 */
.L_x_1875:
[-C--:B------:R-:W-:Y:S01]  /*255d0*/  IMAD R3, R9, R14.reuse, R4 ;  /* 0x0000000e09037224 */ /* 0x080fe200078e0204 */
[----:B------:R-:W-:Y:S04]  /*255e0*/  BSSY B0, `(.L_x_1877) ;  /* 0x0000133000007945 */ /* 0x000fe80003800000 */
[C---:B------:R-:W-:Y:S01]  /*255f0*/  VIADDMNMX R11, R3.reuse, R14, R11, PT ;  /* 0x0000000e030b7246 */ /* 0x040fe2000380010b */
[----:B------:R-:W-:-:S04]  /*25600*/  IMAD R3, R3, 0x60, -R10 ;  /* 0x0000006003037824 */ /* 0x000fc800078e0a0a */
[----:B------:R-:W-:Y:S01]  /*25610*/  IMAD R2, R11, 0x60, -R10 ;  /* 0x000000600b027824 */ /* 0x000fe200078e0a0a */
[----:B------:R-:W-:-:S04]  /*25620*/  VIMNMX R3, RZ, R3, !PT ;  /* 0x00000003ff037248 */ /* 0x000fc80007fe0100 */
[----:B------:R-:W-:-:S04]  /*25630*/  VIMNMX R2, R2, R7, PT ;  /* 0x0000000702027248 */ /* 0x000fc80003fe0100 */
[----:B------:R-:W-:-:S13]  /*25640*/  ISETP.GT.AND P0, PT, R2, R3, PT ;  /* 0x000000030200720c */ /* 0x000fda0003f04270 */
[----:B------:R-:W-:Y:S01]  /*25650*/  @P0 IADD3 R4, R2, 0x5f, RZ ;  /* 0x0000005f02040810 */ /* 0x000fe20007ffe0ff */
[----:B------:R-:W-:-:S04]  /*25660*/  IMAD.WIDE.U32 R2, R3, -0x55555555, RZ ;  /* 0xaaaaaaab03027825 */ /* 0x000fc800078e00ff */
[----:B------:R-:W-:Y:S01]  /*25670*/  @P0 IMAD.HI R4, R4, 0x2aaaaaab, RZ ;  /* 0x2aaaaaab04040827 */ /* 0x000fe200078e02ff */
[----:B------:R-:W-:-:S04]  /*25680*/  SHF.R.U32.HI R5, RZ, 0x6, R3 ;  /* 0x00000006ff057819 */ /* 0x000fc80000011603 */
[----:B------:R-:W-:Y:S01]  /*25690*/  @P0 SHF.R.U32.HI R3, RZ, 0x1f, R4 ;  /* 0x0000001fff030819 */ /* 0x000fe20000011604 */
[----:B------:R-:W-:-:S03]  /*256a0*/  IMAD.MOV.U32 R2, RZ, RZ, R5 ;  /* 0x000000ffff027224 */ /* 0x000fc600078e0005 */
        /* <DEDUP_REMOVED lines=11> */
.L_x_2052:
[----:B-1----:R-:W-:Y:S02]  /*25760*/  ISETP.NE.AND P0, PT, R14, RZ, PT ;  /* 0x000000ff0e00720c */ /* 0x002fe40003f05270 */
[----:B------:R-:W-:-:S11]  /*25770*/  PLOP3.LUT P6, PT, PT, PT, PT, 0x8, 0x0 ;  /* 0x000000000000781c */ /* 0x000fd60003fce170 */
[----:B------:R-:W-:Y:S05]  /*25780*/  @P0 BRA `(.L_x_1880) ;  /* 0x00000000000c0947 */ /* 0x000fea0003800000 */
[----:B------:R-:W-:-:S03]  /*25790*/  UMOV UR4, 0xffffffff ;  /* 0xffffffff00047882 */ /* 0x000fc60000000000 */
[----:B------:R-:W-:Y:S05]  /*257a0*/  BRA.DIV UR4, `(.L_x_1881) ;  /* 0x0000007604647947 */ /* 0x000fea000b800000 */
[----:B------:R-:W-:-:S13]  /*257b0*/  ELECT P6, URZ, PT ;  /* 0x00000000003f782f */ /* 0x000fda00038c0000 */
.L_x_1880:
        /* <DEDUP_REMOVED lines=9> */
.L_x_2055:
[----:B------:R-:W-:Y:S05]  /*25850*/  BSYNC B1 ;  /* 0x0000000000017941 */ /* 0x000fea0003800000 */
.L_x_1882:
        /* <DEDUP_REMOVED lines=10> */
.L_x_2056:
[----:B------:R-:W-:Y:S05]  /*25900*/  BSYNC B2 ;  /* 0x0000000000027941 */ /* 0x000fea0003800000 */
.L_x_1886:
[----:B------:R-:W-:Y:S04]  /*25910*/  BSSY B2, `(.L_x_1888) ;  /* 0x0000009000027945 */ /* 0x000fe80003800000 */
[----:B------:R-:W-:Y:S05]  /*25920*/  @P1 BRA `(.L_x_1889) ;  /* 0x00000000001c1947 */ /* 0x000fea0003800000 */
[----:B------:R-:W2:Y:S01]  /*25930*/  S2R R7, SR_TID.X ;  /* 0x0000000000077919 */ /* 0x000ea20000002100 */
[----:B------:R-:W-:-:S04]  /*25940*/  MOV R3, 0x9000 ;  /* 0x0000900000037802 */ /* 0x000fc80000000f00 */
[----:B------:R3:W-:Y:S01]  /*25950*/  SYNCS.ARRIVE.TRANS64 RZ, [R12+URZ+0x2a890], R3 ;  /* 0x02a890030cff79a7 */ /* 0x0007e2000800003f */
[----:B--2---:R-:W-:-:S04]  /*25960*/  LOP3.LUT R7, R7, 0x1f, RZ, 0xc0, !PT ;  /* 0x0000001f07077812 */ /* 0x004fc800078ec0ff */
[----:B------:R-:W-:-:S13]  /*25970*/  ISETP.NE.AND P0, PT, R7, RZ, PT ;  /* 0x000000ff0700720c */ /* 0x000fda0003f05270 */
[----:B---3--:R-:W-:Y:S05]  /*25980*/  @!P0 BRA `(.L_x_1889) ;  /* 0x0000000000048947 */ /* 0x008fea0003800000 */
[----:B------:R-:W-:Y:S01]  /*25990*/  BPT.TRAP 0x1 ;  /* 0x000000040000795c */ /* 0x000fe20000300000 */
.L_x_1889:
[----:B------:R-:W-:Y:S05]  /*259a0*/  BSYNC B2 ;  /* 0x0000000000027941 */ /* 0x000fea0003800000 */
.L_x_1888:
[----:B------:R-:W-:Y:S01]  /*259b0*/  IMAD.MOV.U32 R20, RZ, RZ, RZ ;  /* 0x000000ffff147224 */ /* 0x000fe200078e00ff */
[----:B------:R-:W-:Y:S01]  /*259c0*/  UIADD3 UR4, UP0, UR36, 0x570, URZ ;  /* 0x0000057024047890 */ /* 0x000fe2000ff1e03f */
[----:B------:R-:W-:Y:S01]  /*259d0*/  IMAD R7, R2, 0x60, R0 ;  /* 0x0000006002077824 */ /* 0x000fe200078e0200 */
[----:B------:R-:W-:Y:S01]  /*259e0*/  PLOP3.LUT P0, PT, PT, PT, PT, 0x80, 0x0 ;  /* 0x000000000000781c */ /* 0x000fe20003f0f070 */
[----:B0-----:R-:W-:Y:S01]  /*259f0*/  IMAD R10, R22, 0x9000, R17 ;  /* 0x00009000160a7824 */ /* 0x001fe200078e0211 */
[----:B------:R-:W-:Y:S01]  /*25a00*/  R2UR UR10, R20 ;  /* 0x00000000140a72ca */ /* 0x000fe200000e0000 */
[----:B------:R-:W-:Y:S01]  /*25a10*/  VIADD R7, R7, 0xffffffa0 ;  /* 0xffffffa007077836 */ /* 0x000fe20000000000 */
[----:B------:R-:W-:Y:S01]  /*25a20*/  UIADD3.X UR5, URZ, UR37, URZ, UP0, !UPT ;  /* 0x000000253f057290 */ /* 0x000fe200087fe43f */
[----:B------:R-:W-:Y:S01]  /*25a30*/  VIADD R3, R12, 0x2a890 ;  /* 0x0002a8900c037836 */ /* 0x000fe20000000000 */
[----:B------:R-:W-:Y:S01]  /*25a40*/  UMOV UR6, 0x0 ;  /* 0x0000000000067882 */ /* 0x000fe20000000000 */
[----:B------:R-:W-:Y:S01]  /*25a50*/  VIADD R13, R10, 0x18400 ;  /* 0x000184000a0d7836 */ /* 0x000fe20000000000 */
[----:B------:R-:W-:-:S09]  /*25a60*/  UMOV UR7, 0x12f00000 ;  /* 0x12f0000000077882 */ /* 0x000fd20000000000 */
.L_x_1890:
        /* <DEDUP_REMOVED lines=16> */
.L_x_1891:
        /* <DEDUP_REMOVED lines=15> */
.L_x_1892:
        /* <DEDUP_REMOVED lines=13> */
.L_x_2057:
[----:B------:R-:W-:Y:S05]  /*25d30*/  BSYNC B2 ;  /* 0x0000000000027941 */ /* 0x000fea0003800000 */
.L_x_1893:
        /* <DEDUP_REMOVED lines=11> */
.L_x_1896:
[----:B------:R-:W-:Y:S05]  /*25df0*/  BSYNC B2 ;  /* 0x0000000000027941 */ /* 0x000fea0003800000 */
.L_x_1895:
        /* <DEDUP_REMOVED lines=9> */
.L_x_1897:
        /* <DEDUP_REMOVED lines=15> */
.L_x_1898:
        /* <DEDUP_REMOVED lines=10> */
.L_x_1885:
[----:B------:R-:W-:Y:S05]  /*26020*/  BSYNC B1 ;  /* 0x0000000000017941 */ /* 0x000fea0003800000 */
.L_x_1884:
[----:B------:R-:W-:Y:S01]  /*26030*/  IADD3 R11, R2, -0x2, RZ ;  /* 0xfffffffe020b7810 */ /* 0x000fe20007ffe0ff */
[----:B------:R-:W-:Y:S01]  /*26040*/  VIADD R22, R22, 0x1 ;  /* 0x0000000116167836 */ /* 0x000fe20000000000 */
[----:B------:R-:W-:Y:S02]  /*26050*/  PLOP3.LUT P0, PT, PT, PT, PT, 0x8, 0x0 ;  /* 0x000000000000781c */ /* 0x000fe40003f0e170 */
[----:B------:R-:W-:Y:S02]  /*26060*/  ISETP.GE.AND P2, PT, R11, R5, PT ;  /* 0x000000050b00720c */ /* 0x000fe40003f46270 */
[----:B------:R-:W-:-:S04]  /*26070*/  ISETP.NE.AND P1, PT, R22, 0x2, PT ;  /* 0x000000021600780c */ /* 0x000fc80003f25270 */
[----:B------:R-:W-:Y:S02]  /*26080*/  SEL R2, RZ, 0x1, P1 ;  /* 0x00000001ff027807 */ /* 0x000fe40000800000 */
[----:B------:R-:W-:Y:S02]  /*26090*/  SEL R22, R22, RZ, P1 ;  /* 0x000000ff16167207 */ /* 0x000fe40000800000 */
[----:B------:R-:W-:-:S03]  /*260a0*/  LOP3.LUT R31, R31, R2, RZ, 0x3c, !PT ;  /* 0x000000021f1f7212 */ /* 0x000fc600078e3cff */
[----:B------:R-:W-:Y:S05]  /*260b0*/  @!P2 BRA `(.L_x_1878) ;  /* 0x000000080014a947 */ /* 0x000fea0003800000 */
.L_x_1914:
[----:B------:R-:W-:Y:S05]  /*260c0*/  YIELD ;  /* 0x0000000000007946 */ /* 0x000fea0003800000 */
[----:B------:R-:W-:Y:S04]  /*260d0*/  BSSY B1, `(.L_x_1899) ;  /* 0x000007b000017945 */ /* 0x000fe80003800000 */
[----:B------:R-:W-:Y:S05]  /*260e0*/  @!P6 BRA `(.L_x_1900) ;  /* 0x0000000400e4e947 */ /* 0x000fea0003800000 */
[----:B0-----:R-:W-:Y:S01]  /*260f0*/  IMAD R10, R22, 0x8, R17 ;  /* 0x00000008160a7824 */ /* 0x001fe200078e0211 */
[----:B------:R-:W-:Y:S01]  /*26100*/  SHF.L.U32 R2, R31, 0x1f, RZ ;  /* 0x0000001f1f027819 */ /* 0x000fe200000006ff */
[----:B------:R-:W0:Y:S01]  /*26110*/  S2R R3, SR_TID.X ;  /* 0x0000000000037919 */ /* 0x000e220000002100 */
[----:B------:R-:W-:Y:S02]  /*26120*/  BSSY B2, `(.L_x_1901) ;  /* 0x0000005000027945 */ /* 0x000fe40003800000 */
[----:B------:R-:W1:Y:S01]  /*26130*/  SYNCS.PHASECHK.TRANS64.TRYWAIT P1, [R10+URZ+0x2a8a0], R2 ;  /* 0x02a8a0020a0075a7 */ /* 0x000e62000802017f */
[----:B0-----:R-:W-:-:S04]  /*26140*/  LOP3.LUT R3, R3, 0x7f, RZ, 0xc0, !PT ;  /* 0x0000007f03037812 */ /* 0x001fc800078ec0ff */
[----:B------:R-:W-:Y:S01]  /*26150*/  ISETP.NE.AND P2, PT, R3, RZ, PT ;  /* 0x000000ff0300720c */ /* 0x000fe20003f45270 */
[----:B-1----:R-:W-:-:S12]  /*26160*/  @!P1 BRA `(.L_x_1902) ;  /* 0x0000006c00509947 */ /* 0x002fd80003800000 */
.L_x_2058:
[----:B------:R-:W-:Y:S05]  /*26170*/  BSYNC B2 ;  /* 0x0000000000027941 */ /* 0x000fea0003800000 */
.L_x_1901:
[----:B------:R-:W-:Y:S04]  /*26180*/  BSSY B2, `(.L_x_1903) ;  /* 0x0000009000027945 */ /* 0x000fe80003800000 */
[----:B------:R-:W-:Y:S05]  /*26190*/  @P2 BRA `(.L_x_1904) ;  /* 0x00000000001c2947 */ /* 0x000fea0003800000 */
[----:B------:R-:W1:Y:S01]  /*261a0*/  S2R R7, SR_TID.X ;  /* 0x0000000000077919 */ /* 0x000e620000002100 */
[----:B------:R-:W-:-:S04]  /*261b0*/  IMAD.MOV.U32 R3, RZ, RZ, 0x9000 ;  /* 0x00009000ff037424 */ /* 0x000fc800078e00ff */
[----:B------:R2:W-:Y:S01]  /*261c0*/  SYNCS.ARRIVE.TRANS64 RZ, [R10+URZ+0x2a890], R3 ;  /* 0x02a890030aff79a7 */ /* 0x0005e2000800003f */
[----:B-1----:R-:W-:-:S04]  /*261d0*/  LOP3.LUT R7, R7, 0x1f, RZ, 0xc0, !PT ;  /* 0x0000001f07077812 */ /* 0x002fc800078ec0ff */
[----:B------:R-:W-:-:S13]  /*261e0*/  ISETP.NE.AND P1, PT, R7, RZ, PT ;  /* 0x000000ff0700720c */ /* 0x000fda0003f25270 */
[----:B--2---:R-:W-:Y:S05]  /*261f0*/  @!P1 BRA `(.L_x_1904) ;  /* 0x0000000000049947 */ /* 0x004fea0003800000 */
[----:B------:R-:W-:Y:S01]  /*26200*/  BPT.TRAP 0x1 ;  /* 0x000000040000795c */ /* 0x000fe20000300000 */
.L_x_1904:
[----:B------:R-:W-:Y:S05]  /*26210*/  BSYNC B2 ;  /* 0x0000000000027941 */ /* 0x000fea0003800000 */
.L_x_1903:
[----:B------:R-:W-:Y:S01]  /*26220*/  IMAD.MOV.U32 R15, RZ, RZ, RZ ;  /* 0x000000ffff0f7224 */ /* 0x000fe200078e00ff */
[----:B------:R-:W-:Y:S01]  /*26230*/  UIADD3 UR4, UP0, UR36, 0x570, URZ ;  /* 0x0000057024047890 */ /* 0x000fe2000ff1e03f */
[----:B------:R-:W-:Y:S01]  /*26240*/  IMAD R3, R22, 0x9000, R17 ;  /* 0x0000900016037824 */ /* 0x000fe200078e0211 */
[----:B------:R-:W-:Y:S01]  /*26250*/  PLOP3.LUT P1, PT, PT, PT, PT, 0x80, 0x0 ;  /* 0x000000000000781c */ /* 0x000fe20003f2f070 */
[----:B------:R-:W-:Y:S01]  /*26260*/  IMAD R7, R11, 0x60, R0 ;  /* 0x000000600b077824 */ /* 0x000fe200078e0200 */
[----:B------:R-:W-:Y:S01]  /*26270*/  R2UR UR10, R15 ;  /* 0x000000000f0a72ca */ /* 0x000fe200000e0000 */
[----:B------:R-:W-:Y:S01]  /*26280*/  VIADD R13, R10, 0x2a890 ;  /* 0x0002a8900a0d7836 */ /* 0x000fe20000000000 */
[----:B------:R-:W-:Y:S01]  /*26290*/  IADD3 R12, R3, 0x18400, RZ ;  /* 0x00018400030c7810 */ /* 0x000fe20007ffe0ff */
[----:B------:R-:W-:Y:S01]  /*262a0*/  UIADD3.X UR5, URZ, UR37, URZ, UP0, !UPT ;  /* 0x000000253f057290 */ /* 0x000fe200087fe43f */
[----:B------:R-:W-:Y:S01]  /*262b0*/  UMOV UR6, 0x0 ;  /* 0x0000000000067882 */ /* 0x000fe20000000000 */
[----:B------:R-:W-:-:S10]  /*262c0*/  UMOV UR7, 0x12f00000 ;  /* 0x12f0000000077882 */ /* 0x000fd40000000000 */
.L_x_1905:
        /* <DEDUP_REMOVED lines=10> */
[----:B------:R-:W-:Y:S01]  /*26370*/  IMAD.MOV.U32 R12, RZ, RZ, 0x40 ;  /* 0x00000040ff0c7424 */ /* 0x000fe200078e00ff */
[----:B------:R-:W-:Y:S01]  /*26380*/  PLOP3.LUT P1, PT, PT, PT, PT, 0x80, 0x0 ;  /* 0x000000000000781c */ /* 0x000fe20003f2f070 */
[----:B------:R-:W-:Y:S01]  /*26390*/  VIADD R14, R3, 0x1b400 ;  /* 0x0001b400030e7836 */ /* 0x000fe20000000000 */
[----:B------:R-:W-:Y:S01]  /*263a0*/  UMOV UR6, 0x0 ;  /* 0x0000000000067882 */ /* 0x000fe20000000000 */
[----:B------:R-:W-:Y:S01]  /*263b0*/  UMOV UR7, 0x12f00000 ;  /* 0x12f0000000077882 */ /* 0x000fe20000000000 */
[----:B------:R-:W-:-:S15]  /*263c0*/  R2UR UR10, R12 ;  /* 0x000000000c0a72ca */ /* 0x000fde00000e0000 */
.L_x_1906:
        /* <DEDUP_REMOVED lines=10> */
[----:B------:R-:W-:Y:S01]  /*26470*/  PLOP3.LUT P1, PT, PT, PT, PT, 0x80, 0x0 ;  /* 0x000000000000781c */ /* 0x000fe20003f2f070 */
[----:B------:R-:W-:Y:S01]  /*26480*/  VIADD R3, R3, 0x1e400 ;  /* 0x0001e40003037836 */ /* 0x000fe20000000000 */
[----:B------:R-:W-:Y:S01]  /*26490*/  UMOV UR6, 0x0 ;  /* 0x0000000000067882 */ /* 0x000fe20000000000 */
[----:B------:R-:W-:Y:S01]  /*264a0*/  UMOV UR7, 0x12f00000 ;  /* 0x12f0000000077882 */ /* 0x000fe20000000000 */
[----:B------:R-:W-:-:S09]  /*264b0*/  UMOV UR10, 0x80 ;  /* 0x00000080000a7882 */ /* 0x000fd20000000000 */
.L_x_1907:
        /* <DEDUP_REMOVED lines=10> */
[----:B------:R-:W1:Y:S01]  /*26560*/  SYNCS.PHASECHK.TRANS64.TRYWAIT P1, [R10+URZ+0x2a8c0], R2 ;  /* 0x02a8c0020a0075a7 */ /* 0x000e62000802017f */
[----:B------:R-:W-:Y:S04]  /*26570*/  BSSY B2, `(.L_x_1908) ;  /* 0x0000002000027945 */ /* 0x000fe80003800000 */
[----:B-1----:R-:W-:Y:S05]  /*26580*/  @!P1 BRA `(.L_x_1909) ;  /* 0x00000068005c9947 */ /* 0x002fea0003800000 */
.L_x_2059:
[----:B------:R-:W-:Y:S05]  /*26590*/  BSYNC B2 ;  /* 0x0000000000027941 */ /* 0x000fea0003800000 */
.L_x_1908:
[----:B------:R-:W-:Y:S01]  /*265a0*/  BSSY B2, `(.L_x_1910) ;  /* 0x000000b000027945 */ /* 0x000fe20003800000 */
[----:B01----:R-:W-:Y:S01]  /*265b0*/  IMAD.MOV.U32 R2, RZ, RZ, 0x0 ;  /* 0x00000000ff027424 */ /* 0x003fe200078e00ff */
[----:B------:R-:W-:Y:S02]  /*265c0*/  MOV R3, 0x12f00000 ;  /* 0x12f0000000037802 */ /* 0x000fe40000000f00 */
[----:B------:R-:W-:Y:S05]  /*265d0*/  @P2 BRA `(.L_x_1911) ;  /* 0x00000000001c2947 */ /* 0x000fea0003800000 */
[----:B------:R-:W0:Y:S01]  /*265e0*/  S2R R14, SR_TID.X ;  /* 0x00000000000e7919 */ /* 0x000e220000002100 */
[----:B------:R-:W-:-:S04]  /*265f0*/  IMAD.MOV.U32 R13, RZ, RZ, 0x6000 ;  /* 0x00006000ff0d7424 */ /* 0x000fc800078e00ff */
[----:B------:R1:W-:Y:S01]  /*26600*/  SYNCS.ARRIVE.TRANS64 RZ, [R10+URZ+0x2a8b0], R13 ;  /* 0x02a8b00d0aff79a7 */ /* 0x0003e2000800003f */
[----:B0-----:R-:W-:-:S04]  /*26610*/  LOP3.LUT R14, R14, 0x1f, RZ, 0xc0, !PT ;  /* 0x0000001f0e0e7812 */ /* 0x001fc800078ec0ff */
[----:B------:R-:W-:-:S13]  /*26620*/  ISETP.NE.AND P1, PT, R14, RZ, PT ;  /* 0x000000ff0e00720c */ /* 0x000fda0003f25270 */
[----:B-1----:R-:W-:Y:S05]  /*26630*/  @!P1 BRA `(.L_x_1911) ;  /* 0x0000000000049947 */ /* 0x002fea0003800000 */
[----:B------:R-:W-:Y:S01]  /*26640*/  BPT.TRAP 0x1 ;  /* 0x000000040000795c */ /* 0x000fe20000300000 */
.L_x_1911:
[----:B------:R-:W-:Y:S05]  /*26650*/  BSYNC B2 ;  /* 0x0000000000027941 */ /* 0x000fea0003800000 */
.L_x_1910:
[----:B------:R-:W-:Y:S01]  /*26660*/  R2UR UR10, R15 ;  /* 0x000000000f0a72ca */ /* 0x000fe200000e0000 */
[----:B------:R-:W-:Y:S01]  /*26670*/  IMAD R13, R22, 0x6000, R17 ;  /* 0x00006000160d7824 */ /* 0x000fe200078e0211 */
[----:B------:R-:W-:Y:S01]  /*26680*/  R2UR UR6, R2 ;  /* 0x00000000020672ca */ /* 0x000fe200000e0000 */
[----:B------:R-:W-:Y:S01]  /*26690*/  UIADD3 UR4, UP0, UR36, 0x670, URZ ;  /* 0x0000067024047890 */ /* 0x000fe2000ff1e03f */
[----:B------:R-:W-:Y:S01]  /*266a0*/  R2UR UR7, R3 ;  /* 0x00000000030772ca */ /* 0x000fe200000e0000 */
[----:B------:R-:W-:Y:S01]  /*266b0*/  VIADD R10, R10, 0x2a8b0 ;  /* 0x0002a8b00a0a7836 */ /* 0x000fe20000000000 */
[----:B------:R-:W-:Y:S01]  /*266c0*/  PLOP3.LUT P1, PT, PT, PT, PT, 0x80, 0x0 ;  /* 0x000000000000781c */ /* 0x000fe20003f2f070 */
[----:B------:R-:W-:Y:S01]  /*266d0*/  VIADD R14, R13, 0x400 ;  /* 0x000004000d0e7836 */ /* 0x000fe20000000000 */
[----:B------:R-:W-:-:S12]  /*266e0*/  UIADD3.X UR5, URZ, UR37, URZ, UP0, !UPT ;  /* 0x000000253f057290 */ /* 0x000fd800087fe43f */
.L_x_1912:
        /* <DEDUP_REMOVED lines=15> */
.L_x_1913:
        /* <DEDUP_REMOVED lines=10> */
.L_x_1900:
[----:B------:R-:W-:Y:S05]  /*26880*/  BSYNC B1 ;  /* 0x0000000000017941 */ /* 0x000fea0003800000 */
.L_x_1899:
[C---:B------:R-:W-:Y:S01]  /*26890*/  ISETP.GT.AND P2, PT, R11.reuse, R5, PT ;  /* 0x000000050b00720c */ /* 0x040fe20003f44270 */
[----:B------:R-:W-:Y:S01]  /*268a0*/  VIADD R11, R11, 0xffffffff ;  /* 0xffffffff0b0b7836 */ /* 0x000fe20000000000 */
[----:B------:R-:W-:-:S04]  /*268b0*/  IADD3 R22, R22, 0x1, RZ ;  /* 0x0000000116167810 */ /* 0x000fc80007ffe0ff */
[----:B------:R-:W-:-:S04]  /*268c0*/  ISETP.NE.AND P1, PT, R22, 0x2, PT ;  /* 0x000000021600780c */ /* 0x000fc80003f25270 */
[----:B------:R-:W-:Y:S02]  /*268d0*/  SEL R2, RZ, 0x1, P1 ;  /* 0x00000001ff027807 */ /* 0x000fe40000800000 */
[----:B------:R-:W-:Y:S02]  /*268e0*/  SEL R22, R22, RZ, P1 ;  /* 0x000000ff16167207 */ /* 0x000fe40000800000 */
[----:B------:R-:W-:Y:S01]  /*268f0*/  LOP3.LUT R31, R31, R2, RZ, 0x3c, !PT ;  /* 0x000000021f1f7212 */ /* 0x000fe200078e3cff */
[----:B------:R-:W-:Y:S06]  /*26900*/  @P2 BRA `(.L_x_1914) ;  /* 0xfffffff400ec2947 */ /* 0x000fec000383ffff */
.L_x_1878:
[----:B------:R-:W-:Y:S05]  /*26910*/  BSYNC B0 ;  /* 0x0000000000007941 */ /* 0x000fea0003800000 */
.L_x_1877:
[----:B------:R-:W1:Y:S01]  /*26920*/  LDC R0, c[0x0][0x448] ;  /* 0x00011200ff007b82 */ /* 0x000e620000000800 */
[----:B------:R-:W-:Y:S01]  /*26930*/  VIADD R5, R25, 0x7f ;  /* 0x0000007f19057836 */ /* 0x000fe20000000000 */
[----:B------:R-:W-:Y:S06]  /*26940*/  @!P0 WARPSYNC.ALL ;  /* 0x0000000000008948 */ /* 0x000fec0003800000 */
[----:B------:R-:W2:Y:S08]  /*26950*/  LDC.64 R2, c[0x0][0x9e0] ;  /* 0x00027800ff027b82 */ /* 0x000eb00000000a00 */
[----:B------:R-:W-:Y:S01]  /*26960*/  @!P0 BAR.SYNC.DEFER_BLOCKING 0xc, 0x180 ;  /* 0x0306000000008b1d */ /* 0x000fe20000010000 */
[----:B-1----:R-:W-:-:S02]  /*26970*/  ISETP.NE.AND P1, PT, R0, 0x1, PT ;  /* 0x000000010000780c */ /* 0x002fc40003f25270 */
[----:B--2---:R-:W-:-:S11]  /*26980*/  ISETP.GE.AND P2, PT, R3, 0x1, PT ;  /* 0x000000010300780c */ /* 0x004fd60003f46270 */
[----:B------:R-:W1:Y:S08]  /*26990*/  @P1 LDC R4, c[0x0][0x44c] ;  /* 0x00011300ff041b82 */ /* 0x000e700000000800 */
[----:B------:R-:W2:Y:S01]  /*269a0*/  @P1 LDC R0, c[0x0][0x450] ;  /* 0x00011400ff001b82 */ /* 0x000ea20000000800 */
[----:B-1----:R-:W-:-:S05]  /*269b0*/  @P1 IMAD.HI.U32 R7, R5, R4, RZ ;  /* 0x0000000405071227 */ /* 0x002fca00078e00ff */
[----:B--2---:R-:W-:-:S05]  /*269c0*/  @P1 SHF.R.U32.HI R5, RZ, R0, R7 ;  /* 0x00000000ff051219 */ /* 0x004fca0000011607 */
[----:B------:R-:W-:-:S04]  /*269d0*/  IMAD.IADD R7, R18, 0x1, R5 ;  /* 0x0000000112077824 */ /* 0x000fc800078e0205 */
[----:B------:R-:W-:Y:S01]  /*269e0*/  IMAD.IADD R2, R7, 0x1, R2 ;  /* 0x0000000107027824 */ /* 0x000fe200078e0202 */
[----:B------:R-:W-:Y:S06]  /*269f0*/  @!P2 BRA `(.L_x_1915) ;  /* 0x000000000048a947 */ /* 0x000fec0003800000 */
[C---:B------:R-:W-:Y:S01]  /*26a00*/  ISETP.GT.AND P0, PT, R7.reuse, RZ, PT ;  /* 0x000000ff0700720c */ /* 0x040fe20003f04270 */
[----:B------:R-:W-:Y:S01]  /*26a10*/  BSSY B0, `(.L_x_1916) ;  /* 0x000000e000007945 */ /* 0x000fe20003800000 */
[----:B------:R-:W-:-:S11]  /*26a20*/  IADD3 R0, R7, -0x1, RZ ;  /* 0xffffffff07007810 */ /* 0x000fd60007ffe0ff */
        /* <DEDUP_REMOVED lines=8> */
.L_x_1917:
[----:B------:R-:W-:-:S13]  /*26ab0*/  ISETP.NE.AND P0, PT, R3, 0x1, PT ;  /* 0x000000010300780c */ /* 0x000fda0003f05270 */
[----:B------:R-:W1:Y:S02]  /*26ac0*/  @P0 LDC.64 R4, c[0x0][0x9e8] ;  /* 0x00027a00ff040b82 */ /* 0x000e640000000a00 */
[----:B-1----:R-:W-:-:S05]  /*26ad0*/  @P0 IMAD.HI.U32 R4, R0, R4, RZ ;  /* 0x0000000400040227 */ /* 0x002fca00078e00ff */
[----:B------:R-:W-:-:S07]  /*26ae0*/  @P0 SHF.R.U32.HI R0, RZ, R5, R4 ;  /* 0x00000005ff000219 */ /* 0x000fce0000011604 */
.L_x_1918:
[----:B------:R-:W-:Y:S05]  /*26af0*/  BSYNC B0 ;  /* 0x0000000000007941 */ /* 0x000fea0003800000 */
.L_x_1916:
[----:B------:R-:W-:-:S05]  /*26b00*/  IMAD R5, R0, R3, R3 ;  /* 0x0000000300057224 */ /* 0x000fca00078e0203 */
[----:B------:R-:W-:-:S07]  /*26b10*/  VIMNMX R2, R2, R5, PT ;  /* 0x0000000502027248 */ /* 0x000fce0003fe0100 */
.L_x_1915:
[----:B------:R-:W1:Y:S01]  /*26b20*/  @P1 LDC R0, c[0x0][0x44c] ;  /* 0x00011300ff001b82 */ /* 0x000e620000000800 */
[----:B------:R-:W-:Y:S01]  /*26b30*/  VIADD R2, R2, 0x5f ;  /* 0x0000005f02027836 */ /* 0x000fe20000000000 */
[----:B------:R-:W-:Y:S01]  /*26b40*/  ULDC UR4, c[0x0][0x9dc] ;  /* 0x0002770000047ab9 */ /* 0x000fe20000000800 */
[----:B------:R-:W-:Y:S02]  /*26b50*/  IMAD.MOV.U32 R5, RZ, RZ, R25 ;  /* 0x000000ffff057224 */ /* 0x000fe400078e0019 */
[----:B------:R-:W-:-:S03]  /*26b60*/  IMAD.HI R2, R2, 0x2aaaaaab, RZ ;  /* 0x2aaaaaab02027827 */ /* 0x000fc600078e02ff */
[----:B------:R-:W2:Y:S01]  /*26b70*/  @P1 LDC R7, c[0x0][0x450] ;  /* 0x00011400ff071b82 */ /* 0x000ea20000000800 */
[----:B-1----:R-:W-:-:S05]  /*26b80*/  @P1 IMAD.HI.U32 R0, R25, R0, RZ ;  /* 0x0000000019001227 */ /* 0x002fca00078e00ff */
[----:B--2---:R-:W-:Y:S02]  /*26b90*/  @P1 SHF.R.U32.HI R5, RZ, R7, R0 ;  /* 0x00000007ff051219 */ /* 0x004fe40000011600 */
[----:B------:R-:W-:-:S03]  /*26ba0*/  SHF.R.U32.HI R7, RZ, 0x1f, R2 ;  /* 0x0000001fff077819 */ /* 0x000fc60000011602 */
[----:B------:R-:W-:Y:S01]  /*26bb0*/  IMAD.IADD R8, R8, 0x1, R5 ;  /* 0x0000000108087824 */ /* 0x000fe200078e0205 */
[----:B------:R-:W-:-:S04]  /*26bc0*/  LEA.HI.SX32 R2, R2, R7, 0x1c ;  /* 0x0000000702027211 */ /* 0x000fc800078fe2ff */
[----:B------:R-:W-:Y:S02]  /*26bd0*/  IADD3 R0, R8, -UR4, RZ ;  /* 0x8000000408007c10 */ /* 0x000fe4000fffe0ff */
[----:B------:R-:W-:Y:S01]  /*26be0*/  VIMNMX R19, R19, R2, PT ;  /* 0x0000000213137248 */ /* 0x000fe20003fe0100 */
[----:B------:R-:W-:Y:S06]  /*26bf0*/  @!P2 BRA `(.L_x_1919) ;  /* 0x000000000044a947 */ /* 0x000fec0003800000 */
[----:B------:R-:W-:Y:S01]  /*26c00*/  ISETP.GT.AND P0, PT, R8, -0x1, PT ;  /* 0xffffffff0800780c */ /* 0x000fe20003f04270 */
[----:B------:R-:W-:-:S12]  /*26c10*/  BSSY B0, `(.L_x_1920) ;  /* 0x000000d000007945 */ /* 0x000fd80003800000 */
        /* <DEDUP_REMOVED lines=8> */
.L_x_1921:
[----:B------:R-:W-:-:S13]  /*26ca0*/  ISETP.NE.AND P0, PT, R3, 0x1, PT ;  /* 0x000000010300780c */ /* 0x000fda0003f05270 */
[----:B------:R-:W1:Y:S02]  /*26cb0*/  @P0 LDC.64 R4, c[0x0][0x9e8] ;  /* 0x00027a00ff040b82 */ /* 0x000e640000000a00 */
[----:B-1----:R-:W-:-:S05]  /*26cc0*/  @P0 IMAD.HI.U32 R4, R8, R4, RZ ;  /* 0x0000000408040227 */ /* 0x002fca00078e00ff */
[----:B------:R-:W-:-:S07]  /*26cd0*/  @P0 SHF.R.U32.HI R8, RZ, R5, R4 ;  /* 0x00000005ff080219 */ /* 0x000fce0000011604 */
.L_x_1922:
[----:B------:R-:W-:Y:S05]  /*26ce0*/  BSYNC B0 ;  /* 0x0000000000007941 */ /* 0x000fea0003800000 */
.L_x_1920:
[----:B------:R-:W-:-:S05]  /*26cf0*/  IMAD R3, R8, R3, RZ ;  /* 0x0000000308037224 */ /* 0x000fca00078e02ff */
[----:B------:R-:W-:-:S07]  /*26d00*/  VIMNMX R0, R0, R3, !PT ;  /* 0x0000000300007248 */ /* 0x000fce0007fe0100 */
.L_x_1919:
[----:B------:R-:W-:Y:S01]  /*26d10*/  ISETP.NE.AND P1, PT, R6, RZ, PT ;  /* 0x000000ff0600720c */ /* 0x000fe20003f25270 */
[----:B------:R-:W-:Y:S01]  /*26d20*/  IMAD.HI R0, R0, 0x2aaaaaab, RZ ;  /* 0x2aaaaaab00007827 */ /* 0x000fe200078e02ff */
[----:B------:R-:W-:Y:S03]  /*26d30*/  BSSY B0, `(.L_x_1923) ;  /* 0x0000022000007945 */ /* 0x000fe60003800000 */
[----:B------:R-:W-:Y:S01]  /*26d40*/  IMAD.MOV.U32 R2, RZ, RZ, RZ ;  /* 0x000000ffff027224 */ /* 0x000fe200078e00ff */
[----:B------:R-:W-:-:S04]  /*26d50*/  SHF.R.U32.HI R3, RZ, 0x1f, R0 ;  /* 0x0000001fff037819 */ /* 0x000fc80000011600 */
[----:B------:R-:W-:-:S03]  /*26d60*/  LEA.HI.SX32 R0, R0, R3, 0x1c ;  /* 0x0000000300007211 */ /* 0x000fc600078fe2ff */
[----:B------:R-:W1:Y:S01]  /*26d70*/  @!P1 LDC R6, c[0x0][0x9f0] ;  /* 0x00027c00ff069b82 */ /* 0x000e620000000800 */
[----:B------:R-:W-:-:S04]  /*26d80*/  VIMNMX R0, RZ, R0, !PT ;  /* 0x00000000ff007248 */ /* 0x000fc80007fe0100 */
[----:B------:R-:W-:-:S13]  /*26d90*/  ISETP.GT.AND P0, PT, R19, R0, PT ;  /* 0x000000001300720c */ /* 0x000fda0003f04270 */
[----:B------:R-:W-:Y:S05]  /*26da0*/  @!P0 BRA `(.L_x_1924) ;  /* 0x0000000000688947 */ /* 0x000fea0003800000 */
[-C--:B-1----:R-:W-:Y:S01]  /*26db0*/  IABS R4, R6.reuse ;  /* 0x0000000600047213 */ /* 0x082fe20000000000 */
[----:B------:R-:W-:Y:S01]  /*26dc0*/  IMAD.MOV.U32 R2, RZ, RZ, RZ ;  /* 0x000000ffff027224 */ /* 0x000fe200078e00ff */
[----:B------:R-:W-:Y:S02]  /*26dd0*/  IABS R8, R6 ;  /* 0x0000000600087213 */ /* 0x000fe40000000000 */
[----:B------:R-:W1:Y:S08]  /*26de0*/  I2F.RP R5, R4 ;  /* 0x0000000400057306 */ /* 0x000e700000209400 */
[----:B-1----:R-:W1:Y:S02]  /*26df0*/  MUFU.RCP R5, R5 ;  /* 0x0000000500057308 */ /* 0x002e640000001000 */
[----:B-1----:R-:W-:-:S06]  /*26e00*/  VIADD R7, R5, 0xffffffe ;  /* 0x0ffffffe05077836 */ /* 0x002fcc0000000000 */
[----:B------:R1:W2:Y:S02]  /*26e10*/  F2I.FTZ.U32.TRUNC.NTZ R3, R7 ;  /* 0x0000000700037305 */ /* 0x0002a4000021f000 */
[----:B-1----:R-:W-:Y:S02]  /*26e20*/  IMAD.MOV R7, RZ, RZ, -R8 ;  /* 0x000000ffff077224 */ /* 0x002fe400078e0a08 */
[----:B--2---:R-:W-:-:S04]  /*26e30*/  IMAD.MOV R11, RZ, RZ, -R3 ;  /* 0x000000ffff0b7224 */ /* 0x004fc800078e0a03 */
[----:B------:R-:W-:-:S04]  /*26e40*/  IMAD R11, R11, R4, RZ ;  /* 0x000000040b0b7224 */ /* 0x000fc800078e02ff */
[----:B------:R-:W-:Y:S01]  /*26e50*/  IMAD.HI.U32 R2, R3, R11, R2 ;  /* 0x0000000b03027227 */ /* 0x000fe200078e0002 */
[----:B------:R-:W-:-:S04]  /*26e60*/  IADD3 R3, R6, -0x1, R19 ;  /* 0xffffffff06037810 */ /* 0x000fc80007ffe013 */
[----:B------:R-:W-:-:S04]  /*26e70*/  IADD3 R3, -R0, R3, RZ ;  /* 0x0000000300037210 */ /* 0x000fc80007ffe1ff */
        /* <DEDUP_REMOVED lines=10> */
[----:B------:R-:W-:-:S05]  /*26f20*/  @P0 VIADD R2, R2, 0x1 ;  /* 0x0000000102020836 */ /* 0x000fca0000000000 */
[----:B------:R-:W-:Y:S02]  /*26f30*/  @!P2 IADD3 R2, -R2, RZ, RZ ;  /* 0x000000ff0202a210 */ /* 0x000fe40007ffe1ff */
[----:B------:R-:W-:-:S07]  /*26f40*/  @!P1 LOP3.LUT R2, RZ, R6, RZ, 0x33, !PT ;  /* 0x00000006ff029212 */ /* 0x000fce00078e33ff */
.L_x_1924:
[----:B------:R-:W-:Y:S05]  /*26f50*/  BSYNC B0 ;  /* 0x0000000000007941 */ /* 0x000fea0003800000 */
.L_x_1923:
[-C--:B------:R-:W-:Y:S01]  /*26f60*/  IMAD R0, R9, R2.reuse, R0 ;  /* 0x0000000209007224 */ /* 0x080fe200078e0200 */
[----:B------:R-:W-:Y:S04]  /*26f70*/  BSSY B7, `(.L_x_1925) ;  /* 0x0000365000077945 */ /* 0x000fe80003800000 */
[----:B------:R-:W-:Y:S01]  /*26f80*/  VIADDMNMX R19, R0, R2, R19, PT ;  /* 0x0000000200137246 */ /* 0x000fe20003800113 */
[----:B------:R2:W-:Y:S03]  /*26f90*/  STL [R1], R0 ;  /* 0x0000000001007387 */ /* 0x0005e60000100800 */
[----:B------:R-:W-:Y:S01]  /*26fa0*/  ISETP.GT.AND P0, PT, R19, R0, PT ;  /* 0x000000001300720c */ /* 0x000fe20003f04270 */
[----:B------:R2:W-:-:S12]  /*26fb0*/  STL [R1+0x20], R19 ;  /* 0x0000201301007387 */ /* 0x0005d80000100800 */
[----:B--2---:R-:W-:Y:S05]  /*26fc0*/  @P0 BRA `(.L_x_1926) ;  /* 0x0000000000440947 */ /* 0x004fea0003800000 */
[----:B------:R-:W2:Y:S02]  /*26fd0*/  S2R R3, SR_TID.X ;  /* 0x0000000000037919 */ /* 0x000ea40000002100 */
[----:B--2---:R-:W-:-:S04]  /*26fe0*/  LOP3.LUT R3, R3, 0x7f, RZ, 0xc0, !PT ;  /* 0x0000007f03037812 */ /* 0x004fc800078ec0ff */
[----:B------:R-:W-:-:S13]  /*26ff0*/  ISETP.NE.AND P0, PT, R3, RZ, PT ;  /* 0x000000ff0300720c */ /* 0x000fda0003f05270 */
[----:B------:R-:W-:Y:S05]  /*27000*/  @P0 BRA `(.L_x_1927) ;  /* 0x00000034006c0947 */ /* 0x000fea0003800000 */
[----:B------:R-:W2:Y:S01]  /*27010*/  S2R R5, SR_LANEID ;  /* 0x0000000000057919 */ /* 0x000ea20000000000 */
[----:B------:R-:W-:Y:S01]  /*27020*/  VOTEU.ANY UR4, UPT, PT ;  /* 0x0000000000047886 */ /* 0x000fe200038e0100 */
[----:B------:R-:W3:Y:S01]  /*27030*/  LDC.64 R2, c[0x0][0xc60] ;  /* 0x00031800ff027b82 */ /* 0x000ee20000000a00 */
[----:B------:R-:W2:Y:S02]  /*27040*/  FLO.U32 R0, UR4 ;  /* 0x0000000400007d00 */ /* 0x000ea400080e0000 */
[----:B--2---:R-:W-:-:S06]  /*27050*/  ISETP.EQ.U32.AND P0, PT, R0, R5, PT ;  /* 0x000000050000720c */ /* 0x004fcc0003f02070 */
[----:B------:R-:W3:Y:S07]  /*27060*/  POPC R5, UR4 ;  /* 0x0000000400057d09 */ /* 0x000eee0008000000 */
[----:B---3--:R-:W2:Y:S01]  /*27070*/  @P0 ATOMG.E.ADD.STRONG.GPU PT, R3, desc[UR60][R2.64], R5 ;  /* 0x00000005020309a8 */ /* 0x008ea200081ee1fc */
[----:B------:R-:W3:Y:S02]  /*27080*/  S2R R4, SR_LTMASK ;  /* 0x0000000000047919 */ /* 0x000ee40000003900 */
[----:B---3--:R-:W-:-:S04]  /*27090*/  LOP3.LUT R4, R4, UR4, RZ, 0xc0, !PT ;  /* 0x0000000404047c12 */ /* 0x008fc8000f8ec0ff */
[----:B------:R-:W3:Y:S01]  /*270a0*/  POPC R7, R4 ;  /* 0x0000000400077309 */ /* 0x000ee20000000000 */
[----:B--2---:R-:W3:Y:S02]  /*270b0*/  SHFL.IDX PT, R0, R3, R0, 0x1f ;  /* 0x00001f0003007589 */ /* 0x004ee400000e0000 */
[----:B---3--:R-:W-:Y:S01]  /*270c0*/  IADD3 R24, R0, UR38, R7 ;  /* 0x0000002600187c10 */ /* 0x008fe2000fffe007 */
[----:B------:R-:W-:Y:S06]  /*270d0*/  BRA `(.L_x_1927) ;  /* 0x0000003400387947 */ /* 0x000fec0003800000 */
.L_x_1926:
        /* <DEDUP_REMOVED lines=10> */
[----:B------:R-:W2:Y:S01]  /*27180*/  LDC.64 R2, c[0x4][R2] ;  /* 0x0100000002027b82 */ /* 0x000ea20000000a00 */
[----:B------:R-:W-:Y:S01]  /*27190*/  IMAD.U32 R5, RZ, RZ, UR7 ;  /* 0x00000007ff057e24 */ /* 0x000fe2000f8e00ff */
[----:B------:R-:W-:Y:S01]  /*271a0*/  MOV R13, RZ ;  /* 0x000000ff000d7202 */ /* 0x000fe20000000f00 */
[----:B-1----:R-:W-:Y:S02]  /*271b0*/  IMAD.U32 R6, RZ, RZ, UR8 ;  /* 0x00000008ff067e24 */ /* 0x002fe4000f8e00ff */
[----:B0-----:R-:W-:-:S02]  /*271c0*/  IMAD.U32 R10, RZ, RZ, UR4 ;  /* 0x00000004ff0a7e24 */ /* 0x001fc4000f8e00ff */
[----:B------:R-:W-:Y:S02]  /*271d0*/  IMAD.U32 R11, RZ, RZ, UR5 ;  /* 0x00000005ff0b7e24 */ /* 0x000fe4000f8e00ff */
[----:B------:R-:W-:Y:S02]  /*271e0*/  IMAD.MOV.U32 R8, RZ, RZ, 0x70 ;  /* 0x00000070ff087424 */ /* 0x000fe400078e00ff */
[----:B------:R-:W-:-:S07]  /*271f0*/  IMAD.MOV.U32 R12, RZ, RZ, 0x1 ;  /* 0x00000001ff0c7424 */ /* 0x000fce00078e00ff */
[----:B------:R-:W-:-:S07]  /*27200*/  LEPC R20, `(.L_x_1929) ;  /* 0x000000001014794e */ /* 0x000fce0000000000 */
[----:B--2---:R-:W-:Y:S05]  /*27210*/  CALL.ABS.NOINC R2 ;  /* 0x0000000002007343 */ /* 0x004fea0003c00000 */
.L_x_1929:
[----:B------:R-:W-:Y:S05]  /*27220*/  BSYNC B6 ;  /* 0x0000000000067941 */ /* 0x000fea0003800000 */
.L_x_1928:
        /* <DEDUP_REMOVED lines=8> */
[----:B------:R2:W3:Y:S01]  /*272b0*/  LDC.64 R2, c[0x4][R18] ;  /* 0x0100000012027b82 */ /* 0x0004e20000000a00 */
[----:B------:R-:W-:Y:S01]  /*272c0*/  IMAD.U32 R4, RZ, RZ, UR6 ;  /* 0x00000006ff047e24 */ /* 0x000fe2000f8e00ff */
[----:B------:R-:W-:Y:S01]  /*272d0*/  MOV R7, UR9 ;  /* 0x0000000900077c02 */ /* 0x000fe20008000f00 */
[----:B------:R-:W-:Y:S01]  /*272e0*/  IMAD.U32 R5, RZ, RZ, UR7 ;  /* 0x00000007ff057e24 */ /* 0x000fe2000f8e00ff */
[----:B------:R-:W-:Y:S01]  /*272f0*/  MOV R13, RZ ;  /* 0x000000ff000d7202 */ /* 0x000fe20000000f00 */
[----:B-1----:R-:W-:Y:S02]  /*27300*/  IMAD.U32 R6, RZ, RZ, UR8 ;  /* 0x00000008ff067e24 */ /* 0x002fe4000f8e00ff */
[----:B0-----:R-:W-:-:S02]  /*27310*/  IMAD.U32 R10, RZ, RZ, UR4 ;  /* 0x00000004ff0a7e24 */ /* 0x001fc4000f8e00ff */
[----:B------:R-:W-:Y:S02]  /*27320*/  IMAD.U32 R11, RZ, RZ, UR5 ;  /* 0x00000005ff0b7e24 */ /* 0x000fe4000f8e00ff */
[----:B------:R-:W-:Y:S02]  /*27330*/  IMAD.MOV.U32 R8, RZ, RZ, 0x70 ;  /* 0x00000070ff087424 */ /* 0x000fe400078e00ff */
[----:B--2---:R-:W-:-:S07]  /*27340*/  IMAD.MOV.U32 R12, RZ, RZ, 0x1 ;  /* 0x00000001ff0c7424 */ /* 0x004fce00078e00ff */
[----:B------:R-:W-:-:S07]  /*27350*/  LEPC R20, `(.L_x_1932) ;  /* 0x000000001014794e */ /* 0x000fce0000000000 */
[----:B---3--:R-:W-:Y:S05]  /*27360*/  CALL.ABS.NOINC R2 ;  /* 0x0000000002007343 */ /* 0x008fea0003c00000 */
.L_x_1932:
        /* <DEDUP_REMOVED lines=15> */
.L_x_1931:
[----:B------:R-:W-:Y:S05]  /*27460*/  BSYNC B6 ;  /* 0x0000000000067941 */ /* 0x000fea0003800000 */
.L_x_1930:
[----:B------:R-:W-:Y:S01]  /*27470*/  ULDC.64 UR4, c[0x0][0x9f8] ;  /* 0x00027e0000047ab9 */ /* 0x000fe20000000a00 */
[----:B------:R-:W2:Y:S01]  /*27480*/  LDL R18, [R1+0x4] ;  /* 0x0000040001127983 */ /* 0x000ea20000100800 */
[----:B------:R-:W-:Y:S01]  /*27490*/  ISETP.NE.U32.AND P0, PT, RZ, UR4, PT ;  /* 0x00000004ff007c0c */ /* 0x000fe2000bf05070 */
[----:B------:R-:W3:Y:S01]  /*274a0*/  LDC R0, c[0x0][0x430] ;  /* 0x00010c00ff007b82 */ /* 0x000ee20000000800 */
[----:B------:R-:W-:Y:S01]  /*274b0*/  MOV R33, R27 ;  /* 0x0000001b00217202 */ /* 0x000fe20000000f00 */
[----:B------:R-:W4:Y:S01]  /*274c0*/  S2R R20, SR_TID.X ;  /* 0x0000000000147919 */ /* 0x000f220000002100 */
[----:B------:R-:W-:Y:S01]  /*274d0*/  ISETP.NE.AND.EX P0, PT, RZ, UR5, PT, P0 ;  /* 0x00000005ff007c0c */ /* 0x000fe2000bf05300 */
[----:B------:R-:W-:Y:S01]  /*274e0*/  VIADD R23, R19, 0xffffffff ;  /* 0xffffffff13177836 */ /* 0x000fe20000000000 */
[----:B------:R-:W-:-:S11]  /*274f0*/  ULDC UR4, c[0x0][0x320] ;  /* 0x0000c80000047ab9 */ /* 0x000fd60000000800 */
[----:B------:R-:W0:Y:S01]  /*27500*/  @P0 LDC.64 R2, c[0x0][0x9f8] ;  /* 0x00027e00ff020b82 */ /* 0x000e220000000a00 */
[----:B----4-:R-:W-:Y:S01]  /*27510*/  LOP3.LUT R20, R20, 0x7f, RZ, 0xc0, !PT ;  /* 0x0000007f14147812 */ /* 0x010fe200078ec0ff */
[----:B0-----:R-:W-:-:S05]  /*27520*/  @P0 IMAD.WIDE R2, R27, 0x4, R2 ;  /* 0x000000041b020825 */ /* 0x001fca00078e0202 */
[----:B------:R0:W4:Y:S01]  /*27530*/  @P0 LDG.E R33, desc[UR60][R2.64] ;  /* 0x0000003c02210981 */ /* 0x000122000c1e1900 */
[----:B------:R-:W-:Y:S02]  /*27540*/  SHF.R.U32.HI R21, RZ, 0x3, R20 ;  /* 0x00000003ff157819 */ /* 0x000fe40000011614 */
[----:B---3--:R-:W-:Y:S01]  /*27550*/  ISETP.NE.AND P1, PT, R0, 0x1, PT ;  /* 0x000000010000780c */ /* 0x008fe20003f25270 */
[----:B------:R-:W3:Y:S01]  /*27560*/  S2R R20, SR_TID.X ;  /* 0x0000000000147919 */ /* 0x000ee20000002100 */
[----:B------:R-:W0:Y:S11]  /*27570*/  S2R R19, SR_TID.X ;  /* 0x0000000000137919 */ /* 0x000e360000002100 */
[----:B-1----:R-:W1:Y:S08]  /*27580*/  @P1 LDC R6, c[0x0][0x434] ;  /* 0x00010d00ff061b82 */ /* 0x002e700000000800 */
[----:B------:R-:W1:Y:S01]  /*27590*/  @P1 LDC R7, c[0x0][0x438] ;  /* 0x00010e00ff071b82 */ /* 0x000e620000000800 */
[----:B---3--:R-:W-:Y:S01]  /*275a0*/  IMAD.SHL.U32 R20, R20, 0x10, RZ ;  /* 0x0000001014147824 */ /* 0x008fe200078e00ff */
[----:B0-----:R-:W-:-:S04]  /*275b0*/  SHF.L.U32 R19, R19, 0x3, RZ ;  /* 0x0000000313137819 */ /* 0x001fc800000006ff */
[----:B------:R-:W-:Y:S02]  /*275c0*/  LOP3.LUT R20, R21, 0x70, R20, 0xf8, !PT ;  /* 0x0000007015147812 */ /* 0x000fe400078ef814 */
[----:B------:R-:W-:-:S03]  /*275d0*/  LOP3.LUT R19, R19, 0x38, RZ, 0xc0, !PT ;  /* 0x0000003813137812 */ /* 0x000fc600078ec0ff */
[----:B------:R-:W-:-:S05]  /*275e0*/  IMAD R4, R23, 0x60, R20 ;  /* 0x0000006017047824 */ /* 0x000fca00078e0214 */
[----:B------:R-:W-:-:S04]  /*275f0*/  ISETP.GE.AND P0, PT, R4, R37, PT ;  /* 0x000000250400720c */ /* 0x000fc80003f06270 */
[----:B------:R-:W-:Y:S02]  /*27600*/  ISETP.GT.U32.OR P0, PT, R20, 0x5f, P0 ;  /* 0x0000005f1400780c */ /* 0x000fe40000704470 */
[----:B------:R-:W-:Y:S01]  /*27610*/  LOP3.LUT R16, R16, 0xfffffff7, RZ, 0xc0, !PT ;  /* 0xfffffff710107812 */ /* 0x000fe200078ec0ff */
[----:B------:R-:W-:Y:S01]  /*27620*/  UMOV UR5, 0xffffffff ;  /* 0xffffffff00057882 */ /* 0x000fe20000000000 */
[----:B--2---:R-:W-:Y:S01]  /*27630*/  IMAD.IADD R5, R4, 0x1, R18 ;  /* 0x0000000104057824 */ /* 0x004fe200078e0212 */
[----:B------:R-:W-:-:S03]  /*27640*/  LOP3.LUT R18, R19, 0x40, RZ, 0xfc, !PT ;  /* 0x0000004013127812 */ /* 0x000fc600078efcff */
[----:B-1----:R-:W-:Y:S01]  /*27650*/  @P1 IMAD.HI.U32 R6, R5, R6, RZ ;  /* 0x0000000605061227 */ /* 0x002fe200078e00ff */
[----:B------:R-:W-:-:S03]  /*27660*/  ISETP.GE.AND P2, PT, R18, UR4, PT ;  /* 0x0000000412007c0c */ /* 0x000fc6000bf46270 */
[----:B------:R-:W-:Y:S01]  /*27670*/  IMAD.MOV.U32 R4, RZ, RZ, R5 ;  /* 0x000000ffff047224 */ /* 0x000fe200078e0005 */
[----:B------:R-:W-:Y:S02]  /*27680*/  @P1 SHF.R.U32.HI R4, RZ, R7, R6 ;  /* 0x00000007ff041219 */ /* 0x000fe40000011606 */
[----:B------:R-:W-:Y:S01]  /*27690*/  ISETP.GE.AND P1, PT, R19, UR4, PT ;  /* 0x0000000413007c0c */ /* 0x000fe2000bf26270 */
[----:B------:R-:W-:Y:S02]  /*276a0*/  ULDC UR4, c[0x0][0x2f4] ;  /* 0x0000bd0000047ab9 */ /* 0x000fe40000000800 */
[----:B------:R-:W-:Y:S01]  /*276b0*/  IMAD.MOV R2, RZ, RZ, -R4 ;  /* 0x000000ffff027224 */ /* 0x000fe200078e0a04 */
[----:B------:R-:W-:-:S03]  /*276c0*/  SEL R29, RZ, 0x1, P1 ;  /* 0x00000001ff1d7807 */ /* 0x000fc60000800000 */
[----:B------:R-:W-:Y:S01]  /*276d0*/  IMAD R0, R0, R2, R5 ;  /* 0x0000000200007224 */ /* 0x000fe200078e0205 */
[----:B------:R-:W-:Y:S01]  /*276e0*/  SEL R5, RZ, 0xffffffff, P2 ;  /* 0xffffffffff057807 */ /* 0x000fe20001000000 */
[----:B------:R-:W0:Y:S04]  /*276f0*/  @!P0 LDC.64 R2, c[0x0][0x428] ;  /* 0x00010a00ff028b82 */ /* 0x000e280000000a00 */
[----:B------:R-:W-:Y:S01]  /*27700*/  IMAD.SHL.U32 R6, R5, 0x2, RZ ;  /* 0x0000000205067824 */ /* 0x000fe200078e00ff */
[----:B------:R-:W-:-:S04]  /*27710*/  @!P0 SHF.R.S32.HI R5, RZ, 0x1f, R4 ;  /* 0x0000001fff058819 */ /* 0x000fc80000011404 */
[----:B------:R-:W-:Y:S02]  /*27720*/  LOP3.LUT R29, R6, 0x2, R29, 0xe2, !PT ;  /* 0x00000002061d7812 */ /* 0x000fe400078ee21d */
[----:B----4-:R-:W-:Y:S01]  /*27730*/  SHF.R.S32.HI R8, RZ, 0x1f, R33 ;  /* 0x0000001fff087819 */ /* 0x010fe20000011421 */
[----:B0-----:R-:W-:-:S04]  /*27740*/  @!P0 IMAD.WIDE.U32 R4, R33, R2, R4 ;  /* 0x0000000221048225 */ /* 0x001fc800078e0004 */
[----:B------:R-:W-:Y:S01]  /*27750*/  @!P0 IMAD R6, R8, R2, RZ ;  /* 0x0000000208068224 */ /* 0x000fe200078e02ff */
[----:B------:R-:W-:Y:S01]  /*27760*/  ISETP.GE.AND P2, PT, R19, UR4, PT ;  /* 0x0000000413007c0c */ /* 0x000fe2000bf46270 */
[----:B------:R0:W-:Y:S02]  /*27770*/  STL [R1+0x8], R8 ;  /* 0x0000080801007387 */ /* 0x0001e40000100800 */
[----:B------:R-:W-:Y:S02]  /*27780*/  @!P0 IMAD R6, R33, R3, R6 ;  /* 0x0000000321068224 */ /* 0x000fe400078e0206 */
[----:B------:R-:W1:Y:S02]  /*27790*/  @!P0 LDC.64 R2, c[0x0][0x418] ;  /* 0x00010600ff028b82 */ /* 0x000e640000000a00 */
[----:B------:R-:W-:Y:S01]  /*277a0*/  @!P0 IMAD.IADD R6, R5, 0x1, R6 ;  /* 0x0000000105068824 */ /* 0x000fe200078e0206 */
[----:B------:R-:W-:Y:S02]  /*277b0*/  MOV R5, UR39 ;  /* 0x0000002700057c02 */ /* 0x000fe40008000f00 */
[----:B-1----:R-:W-:-:S04]  /*277c0*/  @!P0 LEA R2, P1, R4, R2, 0x2 ;  /* 0x0000000204028211 */ /* 0x002fc800078210ff */
[----:B------:R-:W-:Y:S01]  /*277d0*/  @!P0 LEA.HI.X R3, R4, R3, R6, 0x2, P1 ;  /* 0x0000000304038211 */ /* 0x000fe200008f1406 */
[----:B------:R-:W-:-:S06]  /*277e0*/  IMAD.MOV.U32 R4, RZ, RZ, RZ ;  /* 0x000000ffff047224 */ /* 0x000fcc00078e00ff */
[----:B------:R1:W5:Y:S01]  /*277f0*/  @!P0 LDG.E R4, desc[UR60][R2.64] ;  /* 0x0000003c02048981 */ /* 0x000362000c1e1900 */
[----:B------:R-:W-:Y:S02]  /*27800*/  ISETP.GT.U32.AND P0, PT, R20, 0x5f, PT ;  /* 0x0000005f1400780c */ /* 0x000fe40003f04070 */
[----:B------:R-:W-:Y:S02]  /*27810*/  ISETP.NE.AND P3, PT, R5, 0x3, PT ;  /* 0x000000030500780c */ /* 0x000fe40003f65270 */
[----:B0-----:R-:W-:Y:S02]  /*27820*/  LOP3.LUT R8, R19, 0x80, RZ, 0xfc, !PT ;  /* 0x0000008013087812 */ /* 0x001fe400078efcff */
[----:B------:R-:W-:-:S07]  /*27830*/  ISETP.GE.AND P1, PT, R18, UR4, PT ;  /* 0x0000000412007c0c */ /* 0x000fce000bf26270 */
[----:B------:R-:W-:Y:S02]  /*27840*/  @P0 LOP3.LUT R16, R16, 0x8, RZ, 0xfc, !PT ;  /* 0x0000000810100812 */ /* 0x000fe400078efcff */
[----:B------:R-:W-:Y:S02]  /*27850*/  ISETP.GE.AND P0, PT, R8, UR4, PT ;  /* 0x0000000408007c0c */ /* 0x000fe4000bf06270 */
[----:B------:R-:W-:-:S04]  /*27860*/  LOP3.LUT R16, R16, 0xffffffef, RZ, 0xc0, !PT ;  /* 0xffffffef10107812 */ /* 0x000fc800078ec0ff */
[----:B------:R-:W-:-:S04]  /*27870*/  @P3 LOP3.LUT R16, R16, 0x10, RZ, 0xfc, !PT ;  /* 0x0000001010103812 */ /* 0x000fc800078efcff */
[----:B------:R-:W-:-:S04]  /*27880*/  LOP3.LUT R16, R16, 0xfffffffb, RZ, 0xc0, !PT ;  /* 0xfffffffb10107812 */ /* 0x000fc800078ec0ff */
[----:B------:R-:W-:-:S04]  /*27890*/  @P2 LOP3.LUT R16, R16, 0x4, RZ, 0xfc, !PT ;  /* 0x0000000410102812 */ /* 0x000fc800078efcff */
[----:B------:R-:W-:-:S04]  /*278a0*/  LOP3.LUT R16, R16, 0xfffffffe, RZ, 0xc0, !PT ;  /* 0xfffffffe10107812 */ /* 0x000fc800078ec0ff */
[----:B------:R-:W-:-:S04]  /*278b0*/  LOP3.LUT R16, R16, 0xfffffffd, RZ, 0xc0, !PT ;  /* 0xfffffffd10107812 */ /* 0x000fc800078ec0ff */
[----:B------:R-:W-:-:S04]  /*278c0*/  @P1 LOP3.LUT R16, R16, 0x2, RZ, 0xfc, !PT ;  /* 0x0000000210101812 */ /* 0x000fc800078efcff */
[----:B------:R-:W-:Y:S01]  /*278d0*/  @P0 LOP3.LUT R16, R16, 0x1, RZ, 0xfc, !PT ;  /* 0x0000000110100812 */ /* 0x000fe200078efcff */
[----:B-1----:R-:W-:Y:S06]  /*278e0*/  BRA.DIV UR5, `(.L_x_1933) ;  /* 0x0000005605987947 */ /* 0x002fec000b800000 */
.L_x_2062:
[----:B------:R-:W-:Y:S05]  /*278f0*/  @!P3 BRA `(.L_x_1934) ;  /* 0x000000000004b947 */ /* 0x000fea0003800000 */
[----:B------:R-:W-:Y:S01]  /*27900*/  BPT.TRAP 0x1 ;  /* 0x000000040000795c */ /* 0x000fe20000300000 */
.L_x_1934:
        /* <DEDUP_REMOVED lines=23> */
.L_x_2063:
[----:B------:R-:W-:Y:S05]  /*27a80*/  BSYNC B0 ;  /* 0x0000000000007941 */ /* 0x000fea0003800000 */
.L_x_1935:
[----:B------:R-:W1:Y:S01]  /*27a90*/  S2R R8, SR_TID.X ;  /* 0x0000000000087919 */ /* 0x000e620000002100 */
[----:B------:R-:W-:Y:S01]  /*27aa0*/  ULDC.64 UR4, c[0x0][0x300] ;  /* 0x0000c00000047ab9 */ /* 0x000fe20000000a00 */
[----:B------:R-:W-:Y:S01]  /*27ab0*/  ULDC.64 UR6, c[0x0][0x2e8] ;  /* 0x0000ba0000067ab9 */ /* 0x000fe20000000a00 */
[----:B------:R-:W-:Y:S01]  /*27ac0*/  IMAD R5, R5, UR4, RZ ;  /* 0x0000000405057c24 */ /* 0x000fe2000f8e02ff */
[----:B------:R-:W2:Y:S01]  /*27ad0*/  S2R R9, SR_TID.X ;  /* 0x0000000000097919 */ /* 0x000ea20000002100 */
[----:B0-----:R-:W-:Y:S01]  /*27ae0*/  IMAD.WIDE.U32 R2, R0, UR4, RZ ;  /* 0x0000000400027c25 */ /* 0x001fe2000f8e00ff */
[C---:B------:R-:W-:Y:S02]  /*27af0*/  LOP3.LUT P4, RZ, R16.reuse, 0x4, RZ, 0xc0, !PT ;  /* 0x0000000410ff7812 */ /* 0x040fe4000788c0ff */
[----:B------:R-:W-:Y:S01]  /*27b00*/  LOP3.LUT P3, RZ, R16, 0x2, RZ, 0xc0, !PT ;  /* 0x0000000210ff7812 */ /* 0x000fe2000786c0ff */
        /* <DEDUP_REMOVED lines=8> */
[----:B------:R-:W-:Y:S01]  /*27b90*/  IMAD R5, R28, 0x4800, R34 ;  /* 0x000048001c057824 */ /* 0x000fe200078e0222 */
[----:B------:R-:W-:Y:S01]  /*27ba0*/  IADD3 R3, R3, R6, RZ ;  /* 0x0000000603037210 */ /* 0x000fe20007ffe0ff */
[----:B------:R-:W-:Y:S02]  /*27bb0*/  IMAD R6, R23, -0x60, R37 ;  /* 0xffffffa017067824 */ /* 0x000fe400078e0225 */
[----:B------:R-:W-:Y:S01]  /*27bc0*/  IMAD.WIDE.U32 R2, R26, UR4, R2 ;  /* 0x000000041a027c25 */ /* 0x000fe2000f8e0002 */
[----:B------:R-:W-:Y:S01]  /*27bd0*/  UMOV UR4, 0xffffffff ;  /* 0xffffffff00047882 */ /* 0x000fe20000000000 */
[----:B-1----:R-:W-:Y:S02]  /*27be0*/  LOP3.LUT R8, R8, 0x7f, RZ, 0xc0, !PT ;  /* 0x0000007f08087812 */ /* 0x002fe400078ec0ff */
[----:B------:R-:W-:Y:S01]  /*27bf0*/  IMAD R0, R26, UR5, R3 ;  /* 0x000000051a007c24 */ /* 0x000fe2000f8e0203 */
[C---:B------:R-:W-:Y:S02]  /*27c00*/  LEA R4, P0, R2.reuse, UR6, 0x1 ;  /* 0x0000000602047c11 */ /* 0x040fe4000f8008ff */
[----:B------:R-:W-:Y:S01]  /*27c10*/  SHF.R.U32.HI R8, RZ, 0x3, R8 ;  /* 0x00000003ff087819 */ /* 0x000fe20000011608 */
[----:B--2---:R-:W-:Y:S01]  /*27c20*/  IMAD.SHL.U32 R9, R9, 0x8, RZ ;  /* 0x0000000809097824 */ /* 0x004fe200078e00ff */
[----:B------:R-:W-:-:S03]  /*27c30*/  LEA.HI.X R0, R2, UR7, R0, 0x1, P0 ;  /* 0x0000000702007c11 */ /* 0x000fc600080f0c00 */
[----:B------:R-:W-:Y:S01]  /*27c40*/  IMAD.IADD R6, R6, 0x1, -R8 ;  /* 0x0000000106067824 */ /* 0x000fe200078e0a08 */
[----:B------:R-:W-:-:S04]  /*27c50*/  LOP3.LUT R9, R9, 0x38, RZ, 0xc0, !PT ;  /* 0x0000003809097812 */ /* 0x000fc800078ec0ff */
        /* <DEDUP_REMOVED lines=64> */
.L_x_2077:
        /* <DEDUP_REMOVED lines=12> */
.L_x_1938:
        /* <DEDUP_REMOVED lines=10> */
.L_x_1939:
[----:B------:R2:W-:Y:S02]  /*281c0*/  SYNCS.ARRIVE.TRANS64.A1T0 RZ, [R7+URZ+0x2a830], RZ ;  /* 0x02a830ff07ff79a7 */ /* 0x0005e4000810003f */
[----:B------:R-:W-:Y:S05]  /*281d0*/  WARPSYNC.ALL ;  /* 0x0000000000007948 */ /* 0x000fea0003800000 */
[----:B------:R-:W-:Y:S01]  /*281e0*/  ULDC.64 UR4, c[0x0][0xa00] ;  /* 0x0002800000047ab9 */ /* 0x000fe20000000a00 */
[----:B------:R-:W-:Y:S01]  /*281f0*/  SHF.R.S32.HI R0, RZ, 0x1f, R27 ;  /* 0x0000001fff007819 */ /* 0x000fe2000001141b */
[----:B------:R-:W-:Y:S01]  /*28200*/  BSSY B6, `(.L_x_1940) ;  /* 0x0000022000067945 */ /* 0x000fe20003800000 */
[----:B------:R-:W-:Y:S01]  /*28210*/  BAR.SYNC.DEFER_BLOCKING 0x8, 0x180 ;  /* 0x0206000000007b1d */ /* 0x000fe20000010000 */
[----:B------:R-:W-:Y:S02]  /*28220*/  ISETP.NE.U32.AND P0, PT, RZ, UR4, PT ;  /* 0x00000004ff007c0c */ /* 0x000fe4000bf05070 */
[----:B-1----:R-:W-:-:S02]  /*28230*/  IADD3 R2, R17, 0xc400, RZ ;  /* 0x0000c40011027810 */ /* 0x002fc40007ffe0ff */
[----:B------:R-:W-:Y:S01]  /*28240*/  ISETP.NE.AND.EX P0, PT, RZ, UR5, PT, P0 ;  /* 0x00000005ff007c0c */ /* 0x000fe2000bf05300 */
[----:B------:R-:W-:Y:S01]  /*28250*/  ULDC.64 UR4, c[0x0][0x298] ;  /* 0x0000a60000047ab9 */ /* 0x000fe20000000a00 */
[----:B------:R-:W-:Y:S02]  /*28260*/  LOP3.LUT P1, RZ, R2, 0x3ff, RZ, 0xc0, !PT ;  /* 0x000003ff02ff7812 */ /* 0x000fe4000782c0ff */
[----:B------:R-:W-:Y:S02]  /*28270*/  SEL R0, R0, RZ, !P0 ;  /* 0x000000ff00007207 */ /* 0x000fe40004000000 */
[----:B------:R-:W-:-:S03]  /*28280*/  SEL R2, R27, RZ, !P0 ;  /* 0x000000ff1b027207 */ /* 0x000fc60004000000 */
[----:B------:R1:W-:Y:S04]  /*28290*/  STL [R1+0x28], R0 ;  /* 0x0000280001007387 */ /* 0x0003e80000100800 */
[----:B------:R3:W-:Y:S01]  /*282a0*/  STL [R1+0x14], R2 ;  /* 0x0000140201007387 */ /* 0x0007e20000100800 */
[----:B-1----:R-:W-:Y:S01]  /*282b0*/  SHF.R.S32.HI R0, RZ, 0x1f, R35 ;  /* 0x0000001fff007819 */ /* 0x002fe20000011423 */
[----:B---3--:R-:W-:-:S04]  /*282c0*/  IMAD.WIDE.U32 R2, R35, UR4, RZ ;  /* 0x0000000423027c25 */ /* 0x008fc8000f8e00ff */
[----:B------:R-:W-:Y:S01]  /*282d0*/  IMAD R0, R0, UR4, RZ ;  /* 0x0000000400007c24 */ /* 0x000fe2000f8e02ff */
[----:B------:R1:W-:Y:S03]  /*282e0*/  STL.64 [R1+0x18], R2 ;  /* 0x0000180201007387 */ /* 0x0003e60000100a00 */
[----:B------:R-:W-:-:S04]  /*282f0*/  IMAD R0, R35, UR5, R0 ;  /* 0x0000000523007c24 */ /* 0x000fc8000f8e0200 */
[----:B------:R-:W-:Y:S01]  /*28300*/  IMAD.IADD R35, R3, 0x1, R0 ;  /* 0x0000000103237824 */ /* 0x000fe200078e0200 */
[----:B------:R-:W-:Y:S06]  /*28310*/  @!P1 BRA `(.L_x_1941) ;  /* 0x0000000000409947 */ /* 0x000fec0003800000 */
[----:B-1----:R-:W-:Y:S01]  /*28320*/  MOV R2, 0x0 ;  /* 0x0000000000027802 */ /* 0x002fe20000000f00 */
[----:B------:R-:W-:Y:S01]  /*28330*/  ULDC.64 UR4, c[0x4][0x90] ;  /* 0x0100240000047ab9 */ /* 0x000fe20000000a00 */
[----:B------:R-:W-:Y:S01]  /*28340*/  ULDC.64 UR6, c[0x4][0x98] ;  /* 0x0100260000067ab9 */ /* 0x000fe20000000a00 */
[----:B------:R-:W-:Y:S01]  /*28350*/  ULDC.64 UR8, c[0x4][0x20] ;  /* 0x0100080000087ab9 */ /* 0x000fe20000000a00 */
[----:B0-----:R-:W-:Y:S01]  /*28360*/  IMAD.U32 R4, RZ, RZ, UR4 ;  /* 0x00000004ff047e24 */ /* 0x001fe2000f8e00ff */
[----:B--2---:R-:W-:Y:S01]  /*28370*/  MOV R7, UR7 ;  /* 0x0000000700077c02 */ /* 0x004fe20008000f00 */
        /* <DEDUP_REMOVED lines=10> */
.L_x_1941:
[----:B------:R-:W-:Y:S05]  /*28420*/  BSYNC B6 ;  /* 0x0000000000067941 */ /* 0x000fea0003800000 */
.L_x_1940:
[----:B------:R-:W3:Y:S01]  /*28430*/  LDL.LU R20, [R1+0x28] ;  /* 0x0000280001147983 */ /* 0x000ee20000300800 */
[----:B------:R-:W-:Y:S01]  /*28440*/  ULDC.64 UR4, c[0x0][0x2d8] ;  /* 0x0000b60000047ab9 */ /* 0x000fe20000000a00 */
[----:B--2---:R-:W2:Y:S02]  /*28450*/  LDC R7, c[0x0][0x448] ;  /* 0x00011200ff077b82 */ /* 0x004ea40000000800 */
[----:B------:R-:W4:Y:S04]  /*28460*/  LDL.LU R21, [R1+0x14] ;  /* 0x0000140001157983 */ /* 0x000f280000300800 */
[----:B-1----:R-:W5:Y:S01]  /*28470*/  LDL.LU.64 R2, [R1+0x18] ;  /* 0x0000180001027983 */ /* 0x002f620000300a00 */
[----:B------:R-:W1:Y:S01]  /*28480*/  S2R R8, SR_TID.X ;  /* 0x0000000000087919 */ /* 0x000e620000002100 */
[----:B--2---:R-:W-:-:S13]  /*28490*/  ISETP.NE.AND P0, PT, R7, 0x1, PT ;  /* 0x000000010700780c */ /* 0x004fda0003f05270 */
[----:B------:R-:W2:Y:S01]  /*284a0*/  @P0 LDC R6, c[0x0][0x44c] ;  /* 0x00011300ff060b82 */ /* 0x000ea20000000800 */
[----:B-1----:R-:W-:-:S05]  /*284b0*/  IMAD.SHL.U32 R8, R8, 0x8, RZ ;  /* 0x0000000808087824 */ /* 0x002fca00078e00ff */
[----:B------:R-:W-:Y:S01]  /*284c0*/  LOP3.LUT R8, R8, 0x38, RZ, 0xc0, !PT ;  /* 0x0000003808087812 */ /* 0x000fe200078ec0ff */
[----:B-----5:R-:W-:Y:S02]  /*284d0*/  IMAD.MOV.U32 R3, RZ, RZ, R35 ;  /* 0x000000ffff037224 */ /* 0x020fe400078e0023 */
[----:B------:R-:W-:-:S04]  /*284e0*/  IMAD.WIDE.U32 R2, R26, UR4, R2 ;  /* 0x000000041a027c25 */ /* 0x000fc8000f8e0002 */
[----:B------:R-:W-:Y:S01]  /*284f0*/  IMAD R3, R26, UR5, R3 ;  /* 0x000000051a037c24 */ /* 0x000fe2000f8e0203 */
[----:B------:R-:W-:Y:S02]  /*28500*/  ULDC.64 UR4, c[0x0][0x2e0] ;  /* 0x0000b80000047ab9 */ /* 0x000fe40000000a00 */
[----:B---3--:R-:W-:Y:S02]  /*28510*/  IMAD R0, R20, UR4, RZ ;  /* 0x0000000414007c24 */ /* 0x008fe4000f8e02ff */
[----:B------:R-:W1:Y:S01]  /*28520*/  S2R R20, SR_TID.X ;  /* 0x0000000000147919 */ /* 0x000e620000002100 */
[----:B----4-:R-:W-:-:S04]  /*28530*/  IMAD.WIDE.U32 R2, R21, UR4, R2 ;  /* 0x0000000415027c25 */ /* 0x010fc8000f8e0002 */
[----:B------:R-:W-:Y:S01]  /*28540*/  IMAD R0, R21, UR5, R0 ;  /* 0x0000000515007c24 */ /* 0x000fe2000f8e0200 */
[----:B------:R-:W-:-:S03]  /*28550*/  ULDC.64 UR4, c[0x0][0x2d0] ;  /* 0x0000b40000047ab9 */ /* 0x000fc60000000a00 */
[----:B------:R-:W-:Y:S02]  /*28560*/  IMAD.IADD R3, R3, 0x1, R0 ;  /* 0x0000000103037824 */ /* 0x000fe400078e0200 */
[----:B------:R-:W3:Y:S01]  /*28570*/  @P0 LDC R0, c[0x0][0x450] ;  /* 0x00011400ff000b82 */ /* 0x000ee20000000800 */
[----:B-1----:R-:W-:-:S04]  /*28580*/  LOP3.LUT R20, R20, 0x7f, RZ, 0xc0, !PT ;  /* 0x0000007f14147812 */ /* 0x002fc800078ec0ff */
[----:B------:R-:W-:Y:S02]  /*28590*/  SHF.R.U32.HI R21, RZ, 0x3, R20 ;  /* 0x00000003ff157819 */ /* 0x000fe40000011614 */
[----:B------:R-:W1:Y:S02]  /*285a0*/  S2R R20, SR_TID.X ;  /* 0x0000000000147919 */ /* 0x000e640000002100 */
[----:B-1----:R-:W-:-:S05]  /*285b0*/  IMAD.SHL.U32 R20, R20, 0x10, RZ ;  /* 0x0000001014147824 */ /* 0x002fca00078e00ff */
[----:B------:R-:W-:Y:S02]  /*285c0*/  LOP3.LUT R20, R21, 0x70, R20, 0xf8, !PT ;  /* 0x0000007015147812 */ /* 0x000fe400078ef814 */
[----:B------:R-:W1:Y:S03]  /*285d0*/  S2R R21, SR_TID.X ;  /* 0x0000000000157919 */ /* 0x000e660000002100 */
[----:B------:R-:W-:Y:S02]  /*285e0*/  IMAD.IADD R5, R20, 0x1, R25 ;  /* 0x0000000114057824 */ /* 0x000fe400078e0219 */
[----:B------:R-:W4:Y:S02]  /*285f0*/  S2R R20, SR_TID.X ;  /* 0x0000000000147919 */ /* 0x000f240000002100 */
[----:B--2---:R-:W-:Y:S01]  /*28600*/  @P0 IMAD.HI.U32 R6, R5, R6, RZ ;  /* 0x0000000605060227 */ /* 0x004fe200078e00ff */
[----:B0-----:R-:W-:-:S04]  /*28610*/  MOV R4, R5 ;  /* 0x0000000500047202 */ /* 0x001fc80000000f00 */
[----:B---3--:R-:W-:-:S05]  /*28620*/  @P0 SHF.R.U32.HI R4, RZ, R0, R6 ;  /* 0x00000000ff040219 */ /* 0x008fca0000011606 */
[----:B------:R-:W-:Y:S02]  /*28630*/  IMAD.MOV R0, RZ, RZ, -R4 ;  /* 0x000000ffff007224 */ /* 0x000fe400078e0a04 */
[----:B------:R-:W-:-:S04]  /*28640*/  IMAD.WIDE.U32 R2, R4, UR4, R2 ;  /* 0x0000000404027c25 */ /* 0x000fc8000f8e0002 */
[----:B------:R-:W-:Y:S01]  /*28650*/  IMAD R0, R7, R0, R5 ;  /* 0x0000000007007224 */ /* 0x000fe200078e0205 */
[----:B------:R-:W-:-:S05]  /*28660*/  SHF.R.S32.HI R5, RZ, 0x1f, R4 ;  /* 0x0000001fff057819 */ /* 0x000fca0000011404 */
[----:B------:R-:W-:Y:S01]  /*28670*/  IMAD R5, R5, UR4, RZ ;  /* 0x0000000405057c24 */ /* 0x000fe2000f8e02ff */
[----:B-1----:R-:W-:-:S03]  /*28680*/  SHF.L.U32 R21, R21, 0x3, RZ ;  /* 0x0000000315157819 */ /* 0x002fc600000006ff */
[----:B------:R-:W-:Y:S01]  /*28690*/  IMAD R5, R4, UR5, R5 ;  /* 0x0000000504057c24 */ /* 0x000fe2000f8e0205 */
[----:B------:R-:W-:Y:S01]  /*286a0*/  SHF.R.S32.HI R4, RZ, 0x1f, R0 ;  /* 0x0000001fff047819 */ /* 0x000fe20000011400 */
[----:B------:R-:W-:Y:S01]  /*286b0*/  ULDC.64 UR4, c[0x0][0x2c8] ;  /* 0x0000b20000047ab9 */ /* 0x000fe20000000a00 */
[----:B------:R-:W-:Y:S01]  /*286c0*/  LOP3.LUT R21, R21, 0x38, RZ, 0xc0, !PT ;  /* 0x0000003815157812 */ /* 0x000fe200078ec0ff */
[----:B------:R-:W-:Y:S01]  /*286d0*/  IMAD.IADD R3, R3, 0x1, R5 ;  /* 0x0000000103037824 */ /* 0x000fe200078e0205 */
[----:B----4-:R-:W-:Y:S01]  /*286e0*/  LOP3.LUT R20, R20, 0x7f, RZ, 0xc0, !PT ;  /* 0x0000007f14147812 */ /* 0x010fe200078ec0ff */
[----:B------:R-:W-:Y:S01]  /*286f0*/  IMAD R4, R4, UR4, RZ ;  /* 0x0000000404047c24 */ /* 0x000fe2000f8e02ff */
[C---:B------:R-:W-:Y:S01]  /*28700*/  LOP3.LUT R9, R21.reuse, 0x40, RZ, 0xfc, !PT ;  /* 0x0000004015097812 */ /* 0x040fe200078efcff */
[----:B------:R-:W-:Y:S01]  /*28710*/  IMAD.WIDE.U32 R2, R0, UR4, R2 ;  /* 0x0000000400027c25 */ /* 0x000fe2000f8e0002 */
[----:B------:R-:W-:-:S03]  /*28720*/  LOP3.LUT R10, R21, 0x80, RZ, 0xfc, !PT ;  /* 0x00000080150a7812 */ /* 0x000fc600078efcff */
[----:B------:R-:W-:Y:S01]  /*28730*/  IMAD R5, R0, UR5, R4 ;  /* 0x0000000500057c24 */ /* 0x000fe2000f8e0204 */
[----:B------:R-:W-:Y:S02]  /*28740*/  ULDC.64 UR4, c[0x0][0x280] ;  /* 0x0000a00000047ab9 */ /* 0x000fe40000000a00 */
[----:B------:R-:W-:Y:S01]  /*28750*/  LEA R0, P0, R2, UR4, 0x1 ;  /* 0x0000000402007c11 */ /* 0x000fe2000f8008ff */
[----:B------:R-:W-:Y:S01]  /*28760*/  IMAD.IADD R4, R3, 0x1, R5 ;  /* 0x0000000103047824 */ /* 0x000fe200078e0205 */
[----:B------:R-:W-:Y:S02]  /*28770*/  ULDC UR4, c[0x0][0x2b8] ;  /* 0x0000ae0000047ab9 */ /* 0x000fe40000000800 */
[----:B------:R-:W-:Y:S02]  /*28780*/  ISETP.GE.AND P3, PT, R8, UR4, PT ;  /* 0x0000000408007c0c */ /* 0x000fe4000bf66270 */
[----:B------:R-:W-:Y:S01]  /*28790*/  LEA.HI.X R4, R2, UR5, R4, 0x1, P0 ;  /* 0x0000000502047c11 */ /* 0x000fe200080f0c04 */
[----:B------:R-:W-:Y:S01]  /*287a0*/  UMOV UR5, 0xffffffff ;  /* 0xffffffff00057882 */ /* 0x000fe20000000000 */
[----:B------:R-:W-:-:S02]  /*287b0*/  ISETP.GE.AND P2, PT, R9, UR4, PT ;  /* 0x0000000409007c0c */ /* 0x000fc4000bf46270 */
[----:B------:R-:W-:Y:S02]  /*287c0*/  ISETP.GE.AND P0, PT, R10, UR4, PT ;  /* 0x000000040a007c0c */ /* 0x000fe4000bf06270 */
[----:B------:R-:W-:Y:S01]  /*287d0*/  SHF.R.U32.HI R9, RZ, 0x3, R20 ;  /* 0x00000003ff097819 */ /* 0x000fe20000011614 */
[----:B------:R-:W-:Y:S10]  /*287e0*/  BRA.DIV UR5, `(.L_x_1942) ;  /* 0x0000005205547947 */ /* 0x000ff4000b800000 */
[----:B------:R-:W0:Y:S01]  /*287f0*/  SHFL.IDX PT, R3, R0, RZ, 0x181f ;  /* 0x00181fff00037589 */ /* 0x000e2200000e0000 */
[----:B------:R-:W-:Y:S02]  /*28800*/  IMAD R32, R32, R7, RZ ;  /* 0x0000000720207224 */ /* 0x000fe400078e02ff */
[----:B------:R-:W-:Y:S01]  /*28810*/  IMAD.IADD R25, R9, 0x1, R25 ;  /* 0x0000000109197824 */ /* 0x000fe200078e0219 */
[----:B------:R-:W1:Y:S04]  /*28820*/  SHFL.IDX PT, R2, R4, RZ, 0x181f ;  /* 0x00181fff04027589 */ /* 0x000e6800000e0000 */
[----:B------:R-:W-:Y:S01]  /*28830*/  ISETP.GE.AND P1, PT, R25, R32, PT ;  /* 0x000000201900720c */ /* 0x000fe20003f26270 */
[----:B------:R-:W-:-:S12]  /*28840*/  SHFL.IDX PT, R14, R0, 0x7, 0x181f ;  /* 0x00f81f00000e7f89 */ /* 0x000fd800000e0000 */
[----:B0-----:R-:W-:-:S05]  /*28850*/  @!P1 LEA R5, P4, R8, R3, 0x1 ;  /* 0x0000000308059211 */ /* 0x001fca00078808ff */
[----:B-1----:R-:W-:Y:S02]  /*28860*/  @!P1 IMAD.X R3, RZ, RZ, R2, P4 ;  /* 0x000000ffff039224 */ /* 0x002fe400020e0602 */
        /* <DEDUP_REMOVED lines=10> */
[----:B------:R-:W-:Y:S02]  /*28910*/  @!P1 IMAD.MOV.U32 R2, RZ, RZ, R5 ;  /* 0x000000ffff029224 */ /* 0x000fe400078e0005 */
        /* <DEDUP_REMOVED lines=32> */
[----:B------:R-:W-:Y:S01]  /*28b20*/  @!P1 IMAD.MOV.U32 R2, RZ, RZ, R5 ;  /* 0x000000ffff029224 */ /* 0x000fe200078e0005 */
[----:B------:R-:W-:Y:S01]  /*28b30*/  IADD3 R5, R25, 0x50, RZ ;  /* 0x0000005019057810 */ /* 0x000fe20007ffe0ff */
        /* <DEDUP_REMOVED lines=10> */
[----:B------:R-:W-:Y:S02]  /*28be0*/  @!P1 IMAD.MOV.U32 R3, RZ, RZ, R6 ;  /* 0x000000ffff039224 */ /* 0x000fe400078e0006 */
[----:B------:R-:W-:-:S03]  /*28bf0*/  VIADD R5, R25, 0x60 ;  /* 0x0000006019057836 */ /* 0x000fc60000000000 */
[----:B------:R-:W-:Y:S04]  /*28c00*/  @!P1 LDGSTS.E.BYPASS.LTC128B.128 [R36+0xec00], desc[UR60][R2.64], !P3 ;  /* 0x0ec0000002249fae */ /* 0x000fe8000d901d7c */
[----:B------:R-:W-:Y:S04]  /*28c10*/  @!P1 LDGSTS.E.BYPASS.LTC128B.128 [R36+0x12c00], desc[UR60][R2.64+0x80], !P2 ;  /* 0x12c0008002249fae */ /* 0x000fe8000d101d7c */
[----:B------:R0:W-:Y:S01]  /*28c20*/  @!P1 LDGSTS.E.BYPASS.LTC128B.128 [R36+0x16c00], desc[UR60][R2.64+0x100], !P0 ;  /* 0x16c0010002249fae */ /* 0x0001e2000c101d7c */
[----:B------:R-:W-:-:S03]  /*28c30*/  ISETP.GE.AND P1, PT, R5, R32, PT ;  /* 0x000000200500720c */ /* 0x000fc60003f26270 */
[----:B0-----:R-:W0:Y:S04]  /*28c40*/  SHFL.IDX PT, R3, R0, 0x6, 0x181f ;  /* 0x00d81f0000037f89 */ /* 0x001e2800000e0000 */
[----:B------:R-:W1:Y:S04]  /*28c50*/  SHFL.IDX PT, R2, R4, 0x6, 0x181f ;  /* 0x00d81f0004027f89 */ /* 0x000e6800000e0000 */
[----:B------:R-:W2:Y:S02]  /*28c60*/  SHFL.IDX PT, R4, R4, 0x7, 0x181f ;  /* 0x00f81f0004047f89 */ /* 0x000ea400000e0000 */
[----:B0-----:R-:W-:-:S04]  /*28c70*/  @!P1 LEA R5, P4, R8, R3, 0x1 ;  /* 0x0000000308059211 */ /* 0x001fc800078808ff */
[----:B-1----:R-:W-:Y:S01]  /*28c80*/  @!P1 IADD3.X R6, RZ, R2, RZ, P4, !PT ;  /* 0x00000002ff069210 */ /* 0x002fe200027fe4ff */
[----:B------:R-:W-:-:S04]  /*28c90*/  @!P1 IMAD.MOV.U32 R2, RZ, RZ, R5 ;  /* 0x000000ffff029224 */ /* 0x000fc800078e0005 */
[----:B------:R-:W-:-:S05]  /*28ca0*/  @!P1 IMAD.MOV.U32 R3, RZ, RZ, R6 ;  /* 0x000000ffff039224 */ /* 0x000fca00078e0006 */
[----:B------:R0:W-:Y:S04]  /*28cb0*/  @!P1 LDGSTS.E.BYPASS.LTC128B.128 [R36+0xf400], desc[UR60][R2.64], !P3 ;  /* 0x0f40000002249fae */ /* 0x0001e8000d901d7c */
[----:B------:R0:W-:Y:S04]  /*28cc0*/  @!P1 LDGSTS.E.BYPASS.LTC128B.128 [R36+0x13400], desc[UR60][R2.64+0x80], !P2 ;  /* 0x1340008002249fae */ /* 0x0001e8000d101d7c */
[----:B--2---:R0:W-:Y:S02]  /*28cd0*/  @!P1 LDGSTS.E.BYPASS.LTC128B.128 [R36+0x17400], desc[UR60][R2.64+0x100], !P0 ;  /* 0x1740010002249fae */ /* 0x0041e4000c101d7c */
.L_x_2094:
[----:B------:R-:W-:Y:S01]  /*28ce0*/  VIADD R25, R25, 0x70 ;  /* 0x0000007019197836 */ /* 0x000fe20000000000 */
[----:B------:R-:W-:Y:S04]  /*28cf0*/  BSSY B0, `(.L_x_1943) ;  /* 0x000000b000007945 */ /* 0x000fe80003800000 */
[----:B------:R-:W-:-:S13]  /*28d00*/  ISETP.GE.AND P1, PT, R25, R32, PT ;  /* 0x000000201900720c */ /* 0x000fda0003f26270 */
[----:B------:R-:W-:Y:S05]  /*28d10*/  @P1 BRA `(.L_x_1944) ;  /* 0x0000000000201947 */ /* 0x000fea0003800000 */
[----:B0-----:R-:W-:-:S05]  /*28d20*/  LEA R2, P1, R8, R14, 0x1 ;  /* 0x0000000e08027211 */ /* 0x001fca00078208ff */
[----:B------:R-:W-:-:S05]  /*28d30*/  IMAD.X R3, RZ, RZ, R4, P1 ;  /* 0x000000ffff037224 */ /* 0x000fca00008e0604 */
[----:B------:R-:W-:Y:S01]  /*28d40*/  @!PT LDS RZ, [RZ] ;  /* 0x00000000fffff984 */ /* 0x000fe20000000800 */
[----:B------:R-:W-:Y:S01]  /*28d50*/  @!PT LDS RZ, [RZ] ;  /* 0x00000000fffff984 */ /* 0x000fe20000000800 */
[----:B------:R-:W-:Y:S01]  /*28d60*/  @!PT LDS RZ, [RZ] ;  /* 0x00000000fffff984 */ /* 0x000fe20000000800 */
[----:B------:R1:W-:Y:S04]  /*28d70*/  LDGSTS.E.BYPASS.LTC128B.128 [R36+0xfc00], desc[UR60][R2.64], !P3 ;  /* 0x0fc0000002247fae */ /* 0x0003e8000d901d7c */
[----:B------:R1:W-:Y:S04]  /*28d80*/  LDGSTS.E.BYPASS.LTC128B.128 [R36+0x13c00], desc[UR60][R2.64+0x80], !P2 ;  /* 0x13c0008002247fae */ /* 0x0003e8000d101d7c */
[----:B------:R1:W-:Y:S02]  /*28d90*/  LDGSTS.E.BYPASS.LTC128B.128 [R36+0x17c00], desc[UR60][R2.64+0x100], !P0 ;  /* 0x17c0010002247fae */ /* 0x0003e4000c101d7c */
.L_x_1944:
[----:B------:R-:W-:Y:S05]  /*28da0*/  BSYNC B0 ;  /* 0x0000000000007941 */ /* 0x000fea0003800000 */
.L_x_1943:
[----:B------:R-:W-:Y:S01]  /*28db0*/  NOP ;  /* 0x0000000000007918 */ /* 0x000fe20000000000 */
[----:B------:R-:W-:-:S13]  /*28dc0*/  PLOP3.LUT P0, PT, PT, PT, PT, 0x80, 0x0 ;  /* 0x000000000000781c */ /* 0x000fda0003f0f070 */
.L_x_1945:
[----:B------:R-:W-:Y:S02]  /*28dd0*/  PLOP3.LUT P1, PT, P1, P0, PT, 0xa2, 0x0 ;  /* 0x000000000000781c */ /* 0x000fe40000f21472 */
[----:B------:R-:W-:-:S08]  /*28de0*/  @P0 R2UR P1, UR4, R17 ;  /* 0x00000000110402ca */ /* 0x000fd00000020000 */
[----:B------:R-:W-:-:S05]  /*28df0*/  @P0 PLOP3.LUT P0, PT, P1, PT, PT, 0x80, 0x0 ;  /* 0x000000000000081c */ /* 0x000fca0000f0f070 */
[----:B------:R-:W-:Y:S01]  /*28e00*/  @!P1 SYNCS.ARRIVE.TRANS64.RED.A0T1 RZ, [UR4+0x2a800], RZ ;  /* 0x02a800ffffff99a7 */ /* 0x000fe20008200404 */
[----:B------:R-:W-:Y:S07]  /*28e10*/  @!P1 ARRIVES.LDGSTSBAR.64.TRANSCNT [UR4+0x2a800] ;  /* 0x02a80000ff0099b0 */ /* 0x000fee0008000a84 */
[----:B------:R-:W-:Y:S05]  /*28e20*/  @P0 BRA.U.ANY `(.L_x_1945) ;  /* 0xfffffffd00e80947 */ /* 0x000fea000393ffff */
[----:B01----:R-:W2:Y:S02]  /*28e30*/  LDL.LU R2, [R1+0x24] ;  /* 0x0000240001027983 */ /* 0x003ea40000300800 */
[----:B--2---:R-:W-:-:S04]  /*28e40*/  IADD3 R2, R2, 0x1, RZ ;  /* 0x0000000102027810 */ /* 0x004fc80007ffe0ff */
[----:B------:R-:W-:Y:S01]  /*28e50*/  LEA.HI R0, R2, R2, RZ, 0x1 ;  /* 0x0000000202007211 */ /* 0x000fe200078f08ff */
[----:B------:R0:W-:Y:S03]  /*28e60*/  STL [R1+0x24], R2 ;  /* 0x0000240201007387 */ /* 0x0001e60000100800 */
[----:B------:R-:W-:-:S05]  /*28e70*/  LOP3.LUT R0, R0, 0xfffffffe, RZ, 0xc0, !PT ;  /* 0xfffffffe00007812 */ /* 0x000fca00078ec0ff */
[----:B------:R-:W-:-:S05]  /*28e80*/  IMAD.IADD R0, R2, 0x1, -R0 ;  /* 0x0000000102007824 */ /* 0x000fca00078e0a00 */
[----:B0-----:R-:W-:Y:S01]  /*28e90*/  SHF.L.U32 R2, R0, 0x1f, RZ ;  /* 0x0000001f00027819 */ /* 0x001fe200000006ff */
[----:B------:R-:W-:Y:S01]  /*28ea0*/  NOP ;  /* 0x0000000000007918 */ /* 0x000fe20000000000 */
[----:B------:R-:W2:Y:S01]  /*28eb0*/  LDL.LU R3, [R1+0x20] ;  /* 0x0000200001037983 */ /* 0x000ea20000300800 */
[----:B------:R0:W-:Y:S01]  /*28ec0*/  SYNCS.ARRIVE.TRANS64.A1T0 RZ, [R17+URZ+0x2a800], RZ ;  /* 0x02a800ff11ff79a7 */ /* 0x0001e2000810003f */
[----:B------:R-:W-:Y:S01]  /*28ed0*/  BSSY B0, `(.L_x_1946) ;  /* 0x0000004000007945 */ /* 0x000fe20003800000 */
[----:B------:R-:W1:Y:S01]  /*28ee0*/  SYNCS.PHASECHK.TRANS64.TRYWAIT P0, [R17+URZ+0x2a820], R2 ;  /* 0x02a82002110075a7 */ /* 0x000e62000800017f */
[----:B--2---:R-:W-:Y:S02]  /*28ef0*/  VIADD R0, R3, 0xfffffffe ;  /* 0xfffffffe03007836 */ /* 0x004fe40000000000 */
[----:B01----:R-:W-:Y:S05]  /*28f00*/  @!P0 BRA `(.L_x_1947) ;  /* 0x0000005400448947 */ /* 0x003fea0003800000 */
.L_x_2095:
[----:B------:R-:W-:Y:S05]  /*28f10*/  BSYNC B0 ;  /* 0x0000000000007941 */ /* 0x000fea0003800000 */
.L_x_1946:
[----:B------:R-:W2:Y:S01]  /*28f20*/  LDL R3, [R1] ;  /* 0x0000000001037983 */ /* 0x000ea20000100800 */
[----:B------:R-:W-:Y:S01]  /*28f30*/  BSSY B0, `(.L_x_1948) ;  /* 0x00000f8000007945 */ /* 0x000fe20003800000 */
[----:B--2---:R-:W-:-:S13]  /*28f40*/  ISETP.GE.AND P0, PT, R0, R3, PT ;  /* 0x000000030000720c */ /* 0x004fda0003f06270 */
[----:B------:R-:W-:Y:S05]  /*28f50*/  @!P0 BRA `(.L_x_1949) ;  /* 0x0000000c00d48947 */ /* 0x000fea0003800000 */
[----:B------:R-:W-:Y:S01]  /*28f60*/  IMAD.MOV.U32 R10, RZ, RZ, R28 ;  /* 0x000000ffff0a7224 */ /* 0x000fe200078e001c */
[----:B------:R-:W-:Y:S01]  /*28f70*/  MOV R32, R23 ;  /* 0x0000001700207202 */ /* 0x000fe20000000f00 */
[----:B------:R-:W-:-:S07]  /*28f80*/  IMAD.MOV.U32 R20, RZ, RZ, R30 ;  /* 0x000000ffff147224 */ /* 0x000fce00078e001e */
.L_x_1962:
[----:B0-----:R-:W2:Y:S01]  /*28f90*/  LDL R2, [R1+0x4] ;  /* 0x0000040001027983 */ /* 0x001ea20000100800 */
[----:B------:R-:W0:Y:S03]  /*28fa0*/  LDC R7, c[0x0][0x430] ;  /* 0x00010c00ff077b82 */ /* 0x000e260000000800 */
[----:B------:R-:W3:Y:S01]  /*28fb0*/  LDL R8, [R1+0x8] ;  /* 0x0000080001087983 */ /* 0x000ee20000100800 */
[----:B------:R-:W1:Y:S01]  /*28fc0*/  S2R R3, SR_TID.X ;  /* 0x0000000000037919 */ /* 0x000e620000002100 */
[----:B------:R-:W4:Y:S01]  /*28fd0*/  S2R R9, SR_TID.X ;  /* 0x0000000000097919 */ /* 0x000f220000002100 */
[----:B0-----:R-:W-:-:S13]  /*28fe0*/  ISETP.NE.AND P0, PT, R7, 0x1, PT ;  /* 0x000000010700780c */ /* 0x001fda0003f05270 */
[----:B------:R-:W0:Y:S01]  /*28ff0*/  @P0 LDC R5, c[0x0][0x434] ;  /* 0x00010d00ff050b82 */ /* 0x000e220000000800 */
[----:B-1----:R-:W-:-:S04]  /*29000*/  LOP3.LUT R3, R3, 0x7f, RZ, 0xc0, !PT ;  /* 0x0000007f03037812 */ /* 0x002fc800078ec0ff */
[----:B------:R-:W-:Y:S01]  /*29010*/  SHF.R.U32.HI R3, RZ, 0x3, R3 ;  /* 0x00000003ff037819 */ /* 0x000fe20000011603 */
[----:B----4-:R-:W-:-:S05]  /*29020*/  IMAD.SHL.U32 R9, R9, 0x10, RZ ;  /* 0x0000001009097824 */ /* 0x010fca00078e00ff */
[----:B------:R-:W-:Y:S02]  /*29030*/  LOP3.LUT R9, R3, 0x70, R9, 0xf8, !PT ;  /* 0x0000007003097812 */ /* 0x000fe400078ef809 */
[----:B------:R-:W1:Y:S02]  /*29040*/  @P0 LDC R3, c[0x0][0x438] ;  /* 0x00010e00ff030b82 */ /* 0x000e640000000800 */
[----:B------:R-:W-:Y:S01]  /*29050*/  ISETP.GT.U32.AND P2, PT, R9, 0x5f, PT ;  /* 0x0000005f0900780c */ /* 0x000fe20003f44070 */
[----:B--2---:R-:W-:-:S04]  /*29060*/  IMAD R4, R0, 0x60, R2 ;  /* 0x0000006000047824 */ /* 0x004fc800078e0202 */
[----:B------:R-:W-:-:S04]  /*29070*/  IMAD.IADD R4, R9, 0x1, R4 ;  /* 0x0000000109047824 */ /* 0x000fc800078e0204 */
[----:B0-----:R-:W-:-:S04]  /*29080*/  @P0 IMAD.HI.U32 R6, R4, R5, RZ ;  /* 0x0000000504060227 */ /* 0x001fc800078e00ff */
[----:B------:R-:W-:Y:S01]  /*29090*/  IMAD.MOV.U32 R2, RZ, RZ, R4 ;  /* 0x000000ffff027224 */ /* 0x000fe200078e0004 */
[----:B-1----:R-:W-:-:S05]  /*290a0*/  @P0 SHF.R.U32.HI R2, RZ, R3, R6 ;  /* 0x00000003ff020219 */ /* 0x002fca0000011606 */
[----:B------:R-:W-:-:S04]  /*290b0*/  IMAD.MOV R3, RZ, RZ, -R2 ;  /* 0x000000ffff037224 */ /* 0x000fc800078e0a02 */
[----:B------:R-:W-:Y:S02]  /*290c0*/  IMAD R7, R7, R3, R4 ;  /* 0x0000000307077224 */ /* 0x000fe400078e0204 */
[----:B------:R-:W0:Y:S01]  /*290d0*/  @!P2 LDC.64 R4, c[0x0][0x428] ;  /* 0x00010a00ff04ab82 */ /* 0x000e220000000a00 */
[----:B------:R-:W-:-:S03]  /*290e0*/  @!P2 SHF.R.S32.HI R3, RZ, 0x1f, R2 ;  /* 0x0000001fff03a819 */ /* 0x000fc60000011402 */
[----:B0-----:R-:W-:-:S04]  /*290f0*/  @!P2 IMAD.WIDE.U32 R2, R33, R4, R2 ;  /* 0x000000042102a225 */ /* 0x001fc800078e0002 */
[----:B---3--:R-:W-:-:S04]  /*29100*/  @!P2 IMAD R4, R8, R4, RZ ;  /* 0x000000040804a224 */ /* 0x008fc800078e02ff */
[----:B------:R-:W-:Y:S02]  /*29110*/  @!P2 IMAD R9, R33, R5, R4 ;  /* 0x000000052109a224 */ /* 0x000fe400078e0204 */
[----:B------:R-:W0:Y:S03]  /*29120*/  @!P2 LDC.64 R4, c[0x0][0x418] ;  /* 0x00010600ff04ab82 */ /* 0x000e260000000a00 */
[----:B------:R-:W-:Y:S01]  /*29130*/  @!P2 IADD3 R3, R9, R3, RZ ;  /* 0x000000030903a210 */ /* 0x000fe20007ffe0ff */
[----:B------:R-:W-:Y:S01]  /*29140*/  IMAD.MOV.U32 R6, RZ, RZ, RZ ;  /* 0x000000ffff067224 */ /* 0x000fe200078e00ff */
[----:B0-----:R-:W-:-:S04]  /*29150*/  @!P2 LEA R4, P0, R2, R4, 0x2 ;  /* 0x000000040204a211 */ /* 0x001fc800078010ff */
[----:B------:R-:W-:-:S05]  /*29160*/  @!P2 LEA.HI.X R5, R2, R5, R3, 0x2, P0 ;  /* 0x000000050205a211 */ /* 0x000fca00000f1403 */
[----:B------:R0:W5:Y:S01]  /*29170*/  @!P2 LDG.E R6, desc[UR60][R4.64] ;  /* 0x0000003c0406a981 */ /* 0x000162000c1e1900 */
[----:B------:R-:W-:Y:S01]  /*29180*/  LOP3.LUT P1, RZ, R16, 0x10, RZ, 0xc0, !PT ;  /* 0x0000001010ff7812 */ /* 0x000fe2000782c0ff */
[----:B------:R-:W-:-:S05]  /*29190*/  VIADD R28, R10, 0x1 ;  /* 0x000000010a1c7836 */ /* 0x000fca0000000000 */
[C---:B------:R-:W-:Y:S01]  /*291a0*/  ISETP.NE.AND P0, PT, R28.reuse, 0x2, PT ;  /* 0x000000021c00780c */ /* 0x040fe20003f05270 */
[----:B------:R-:W-:Y:S05]  /*291b0*/  YIELD ;  /* 0x0000000000007946 */ /* 0x000fea0003800000 */
[----:B------:R-:W-:Y:S01]  /*291c0*/  SEL R3, RZ, 0x1, P0 ;  /* 0x00000001ff037807 */ /* 0x000fe20000000000 */
[----:B------:R-:W-:Y:S01]  /*291d0*/  IMAD.MOV.U32 R23, RZ, RZ, R0 ;  /* 0x000000ffff177224 */ /* 0x000fe200078e0000 */
[----:B------:R-:W-:Y:S02]  /*291e0*/  SEL R28, R28, RZ, P0 ;  /* 0x000000ff1c1c7207 */ /* 0x000fe40000000000 */
[----:B------:R-:W-:Y:S01]  /*291f0*/  LOP3.LUT R30, R20, R3, RZ, 0x3c, !PT ;  /* 0x00000003141e7212 */ /* 0x000fe200078e3cff */
[----:B0-----:R-:W-:Y:S06]  /*29200*/  @!P1 BRA `(.L_x_1950) ;  /* 0x0000000000049947 */ /* 0x001fec0003800000 */
[----:B------:R-:W-:Y:S01]  /*29210*/  BPT.TRAP 0x1 ;  /* 0x000000040000795c */ /* 0x000fe20000300000 */
.L_x_1950:
[----:B------:R-:W-:Y:S01]  /*29220*/  IMAD R5, R28, 0x8, R17 ;  /* 0x000000081c057824 */ /* 0x000fe200078e0211 */
[----:B------:R-:W-:Y:S01]  /*29230*/  SHF.L.U32 R0, R30, 0x1f, RZ ;  /* 0x0000001f1e007819 */ /* 0x000fe200000006ff */
[----:B------:R-:W-:Y:S03]  /*29240*/  BSSY B1, `(.L_x_1951) ;  /* 0x0000003000017945 */ /* 0x000fe60003800000 */
[----:B------:R-:W0:Y:S02]  /*29250*/  SYNCS.PHASECHK.TRANS64.TRYWAIT P0, [R5+URZ+0x2a840], R0 ;  /* 0x02a84000050075a7 */ /* 0x000e24000800017f */
[----:B0-----:R-:W-:Y:S05]  /*29260*/  @!P0 BRA `(.L_x_1952) ;  /* 0x0000005000808947 */ /* 0x001fea0003800000 */
.L_x_2096:
[----:B------:R-:W-:Y:S05]  /*29270*/  BSYNC B1 ;  /* 0x0000000000017941 */ /* 0x000fea0003800000 */
.L_x_1951:
[----:B------:R-:W-:Y:S01]  /*29280*/  SHF.R.S32.HI R21, RZ, 0x1f, R7 ;  /* 0x0000001fff157819 */ /* 0x000fe20000011407 */
[----:B------:R-:W-:Y:S01]  /*29290*/  ULDC.64 UR4, c[0x0][0x300] ;  /* 0x0000c00000047ab9 */ /* 0x000fe20000000a00 */
[----:B-----5:R-:W-:Y:S01]  /*292a0*/  SHF.R.S32.HI R25, RZ, 0x1f, R6 ;  /* 0x0000001fff197819 */ /* 0x020fe20000011406 */
[----:B------:R-:W-:Y:S01]  /*292b0*/  IMAD.WIDE.U32 R2, R7, UR4, RZ ;  /* 0x0000000407027c25 */ /* 0x000fe2000f8e00ff */
[----:B------:R-:W-:Y:S01]  /*292c0*/  ULDC.64 UR6, c[0x0][0x2e8] ;  /* 0x0000ba0000067ab9 */ /* 0x000fe20000000a00 */
[C---:B------:R-:W-:Y:S02]  /*292d0*/  LOP3.LUT P3, RZ, R16.reuse, 0x4, RZ, 0xc0, !PT ;  /* 0x0000000410ff7812 */ /* 0x040fe4000786c0ff */
[----:B0-----:R-:W-:Y:S01]  /*292e0*/  IMAD R0, R21, UR4, RZ ;  /* 0x0000000415007c24 */ /* 0x001fe2000f8e02ff */
[----:B------:R-:W-:Y:S01]  /*292f0*/  LOP3.LUT P2, RZ, R16, 0x2, RZ, 0xc0, !PT ;  /* 0x0000000210ff7812 */ /* 0x000fe2000784c0ff */
[----:B------:R-:W-:Y:S01]  /*29300*/  IMAD R4, R28, 0x4800, R34 ;  /* 0x000048001c047824 */ /* 0x000fe200078e0222 */
[----:B------:R-:W-:Y:S01]  /*29310*/  LOP3.LUT P1, RZ, R16, 0x1, RZ, 0xc0, !PT ;  /* 0x0000000110ff7812 */ /* 0x000fe2000782c0ff */
[----:B------:R-:W-:Y:S01]  /*29320*/  IMAD R0, R7, UR5, R0 ;  /* 0x0000000507007c24 */ /* 0x000fe2000f8e0200 */
[----:B------:R-:W-:-:S04]  /*29330*/  ULDC.64 UR4, c[0x0][0x310] ;  /* 0x0000c40000047ab9 */ /* 0x000fc80000000a00 */
[----:B------:R-:W-:Y:S01]  /*29340*/  IADD3 R3, R3, R0, RZ ;  /* 0x0000000003037210 */ /* 0x000fe20007ffe0ff */
[----:B------:R-:W-:-:S04]  /*29350*/  IMAD R0, R25, UR4, RZ ;  /* 0x0000000419007c24 */ /* 0x000fc8000f8e02ff */
[C---:B------:R-:W-:Y:S02]  /*29360*/  IMAD R0, R6.reuse, UR5, R0 ;  /* 0x0000000506007c24 */ /* 0x040fe4000f8e0200 */
[----:B------:R-:W-:Y:S01]  /*29370*/  IMAD.WIDE.U32 R2, R6, UR4, R2 ;  /* 0x0000000406027c25 */ /* 0x000fe2000f8e0002 */
        /* <DEDUP_REMOVED lines=14> */
[----:B------:R-:W-:-:S05]  /*29460*/  LOP3.LUT R11, R11, 0x38, RZ, 0xc0, !PT ;  /* 0x000000380b0b7812 */ /* 0x000fca00078ec0ff */
[----:B------:R-:W-:-:S05]  /*29470*/  IMAD.SHL.U32 R0, R11, 0x2, RZ ;  /* 0x000000020b007824 */ /* 0x000fca00078e00ff */
        /* <DEDUP_REMOVED lines=33> */
[----:B-12---:R0:W2:Y:S02]  /*29690*/  SHFL.IDX PT, R2, R9, 0x5, 0x181f ;  /* 0x00b81f0009027f89 */ /* 0x0060a400000e0000 */
.L_x_2110:
[----:B--2---:R-:W-:-:S04]  /*296a0*/  IADD3 R2, P0, R2, R0, RZ ;  /* 0x0000000002027210 */ /* 0x004fc80007f1e0ff */
        /* <DEDUP_REMOVED lines=9> */
.L_x_1954:
        /* <DEDUP_REMOVED lines=10> */
.L_x_1955:
[----:B------:R2:W-:Y:S01]  /*297e0*/  SYNCS.ARRIVE.TRANS64.A1T0 RZ, [R5+URZ+0x2a830], RZ ;  /* 0x02a830ff05ff79a7 */ /* 0x0005e2000810003f */
[----:B------:R-:W-:Y:S05]  /*297f0*/  @!P2 BRA `(.L_x_1956) ;  /* 0x000000000004a947 */ /* 0x000fea0003800000 */
[----:B------:R-:W-:Y:S01]  /*29800*/  BPT.TRAP 0x1 ;  /* 0x000000040000795c */ /* 0x000fe20000300000 */
.L_x_1956:
[----:B-1----:R-:W-:Y:S01]  /*29810*/  SHF.L.U32 R2, R20, 0x1f, RZ ;  /* 0x0000001f14027819 */ /* 0x002fe200000006ff */
[----:B--2---:R-:W-:Y:S01]  /*29820*/  IMAD R5, R10, 0x8, R17 ;  /* 0x000000080a057824 */ /* 0x004fe200078e0211 */
[----:B------:R-:W-:Y:S03]  /*29830*/  BSSY B1, `(.L_x_1957) ;  /* 0x0000003000017945 */ /* 0x000fe60003800000 */
[----:B------:R-:W1:Y:S02]  /*29840*/  SYNCS.PHASECHK.TRANS64.TRYWAIT P0, [R5+URZ+0x2a860], R2 ;  /* 0x02a86002050075a7 */ /* 0x000e64000800017f */
[----:B-1----:R-:W-:Y:S05]  /*29850*/  @!P0 BRA `(.L_x_1958) ;  /* 0x0000005000f48947 */ /* 0x002fea0003800000 */
.L_x_2111:
[----:B------:R-:W-:Y:S05]  /*29860*/  BSYNC B1 ;  /* 0x0000000000017941 */ /* 0x000fea0003800000 */
.L_x_1957:
[----:B------:R-:W2:Y:S01]  /*29870*/  S2R R3, SR_TID.X ;  /* 0x0000000000037919 */ /* 0x000ea20000002100 */
[----:B------:R-:W-:Y:S01]  /*29880*/  UMOV UR4, 0xffffffff ;  /* 0xffffffff00047882 */ /* 0x000fe20000000000 */
[----:B0-----:R-:W-:Y:S01]  /*29890*/  IMAD R8, R32, -0x60, R37 ;  /* 0xffffffa020087824 */ /* 0x001fe200078e0225 */
[----:B------:R-:W-:Y:S01]  /*298a0*/  LOP3.LUT P0, RZ, R29, 0x2, RZ, 0xc0, !PT ;  /* 0x000000021dff7812 */ /* 0x000fe2000780c0ff */
[----:B------:R-:W-:Y:S01]  /*298b0*/  IMAD R4, R10, 0x3000, R34 ;  /* 0x000030000a047824 */ /* 0x000fe200078e0222 */
[----:B--2---:R-:W-:-:S04]  /*298c0*/  LOP3.LUT R3, R3, 0x7f, RZ, 0xc0, !PT ;  /* 0x0000007f03037812 */ /* 0x004fc800078ec0ff */
[----:B------:R-:W-:-:S05]  /*298d0*/  SHF.R.U32.HI R3, RZ, 0x3, R3 ;  /* 0x00000003ff037819 */ /* 0x000fca0000011603 */
[----:B------:R-:W-:Y:S01]  /*298e0*/  IMAD.IADD R8, R8, 0x1, -R3 ;  /* 0x0000000108087824 */ /* 0x000fe200078e0a03 */
[----:B------:R-:W-:Y:S06]  /*298f0*/  BRA.DIV UR4, `(.L_x_1959) ;  /* 0x0000005204e07947 */ /* 0x000fec000b800000 */
[----:B-1----:R-:W0:Y:S01]  /*29900*/  SHFL.IDX PT, R2, R18, RZ, 0x181f ;  /* 0x00181fff12027589 */ /* 0x002e2200000e0000 */
[----:B------:R-:W-:-:S03]  /*29910*/  IMAD R4, R4, 0x2, R17 ;  /* 0x0000000204047824 */ /* 0x000fc600078e0211 */
[----:B------:R-:W1:Y:S01]  /*29920*/  SHFL.IDX PT, R3, R19, RZ, 0x181f ;  /* 0x00181fff13037589 */ /* 0x000e6200000e0000 */
[----:B0-----:R-:W-:-:S05]  /*29930*/  IADD3 R2, P1, R2, R0, RZ ;  /* 0x0000000002027210 */ /* 0x001fca0007f3e0ff */
[----:B-1----:R-:W-:Y:S01]  /*29940*/  IMAD.X R3, RZ, RZ, R3, P1 ;  /* 0x000000ffff037224 */ /* 0x002fe200008e0603 */
        /* <DEDUP_REMOVED lines=40> */
.L_x_2125:
[C---:B------:R-:W-:Y:S01]  /*29bd0*/  ISETP.LT.OR P1, PT, R8.reuse, 0x51, !P1 ;  /* 0x000000510800780c */ /* 0x040fe20004f21670 */
[----:B------:R-:W-:Y:S01]  /*29be0*/  ULDC.64 UR4, c[0x0][0x328] ;  /* 0x0000ca0000047ab9 */ /* 0x000fe20000000a00 */
[----:B------:R-:W-:Y:S02]  /*29bf0*/  ISETP.LT.OR P0, PT, R8, 0x51, !P0 ;  /* 0x000000510800780c */ /* 0x000fe40004701670 */
[----:B-1----:R-:W-:Y:S01]  /*29c00*/  IADD3 R2, P2, R2, R0, RZ ;  /* 0x0000000002027210 */ /* 0x002fe20007f5e0ff */
        /* <DEDUP_REMOVED lines=12> */
[----:B------:R-:W-:Y:S01]  /*29cd0*/  IMAD R25, R25, UR4, RZ ;  /* 0x0000000419197c24 */ /* 0x000fe2000f8e02ff */
[----:B------:R-:W-:-:S03]  /*29ce0*/  IADD3 R3, R3, R9, RZ ;  /* 0x0000000903037210 */ /* 0x000fc60007ffe0ff */
[C---:B------:R-:W-:Y:S02]  /*29cf0*/  IMAD R25, R6.reuse, UR5, R25 ;  /* 0x0000000506197c24 */ /* 0x040fe4000f8e0219 */
[----:B------:R-:W-:-:S04]  /*29d00*/  IMAD.WIDE.U32 R2, R6, UR4, R2 ;  /* 0x0000000406027c25 */ /* 0x000fc8000f8e0002 */
[----:B------:R-:W-:-:S07]  /*29d10*/  IMAD.IADD R25, R3, 0x1, R25 ;  /* 0x0000000103197824 */ /* 0x000fce00078e0219 */
.L_x_1960:
        /* <DEDUP_REMOVED lines=10> */
.L_x_1961:
[----:B------:R-:W2:Y:S01]  /*29dc0*/  LDL R0, [R1] ;  /* 0x0000000001007983 */ /* 0x000ea20000100800 */
[----:B------:R-:W-:Y:S01]  /*29dd0*/  IMAD.MOV.U32 R3, RZ, RZ, R25 ;  /* 0x000000ffff037224 */ /* 0x000fe200078e0019 */
[----:B------:R-:W-:Y:S01]  /*29de0*/  ULDC.64 UR4, c[0x0][0x330] ;  /* 0x0000cc0000047ab9 */ /* 0x000fe20000000a00 */
[----:B------:R-:W-:Y:S01]  /*29df0*/  ULDC.64 UR6, c[0x0][0x318] ;  /* 0x0000c60000067ab9 */ /* 0x000fe20000000a00 */
[----:B------:R1:W-:Y:S01]  /*29e00*/  SYNCS.ARRIVE.TRANS64.A1T0 RZ, [R5+URZ+0x2a850], RZ ;  /* 0x02a850ff05ff79a7 */ /* 0x0003e2000810003f */
[----:B------:R-:W-:Y:S01]  /*29e10*/  IMAD.WIDE.U32 R2, R26, UR4, R2 ;  /* 0x000000041a027c25 */ /* 0x000fe2000f8e0002 */
[----:B------:R-:W-:-:S03]  /*29e20*/  MOV R20, R30 ;  /* 0x0000001e00147202 */ /* 0x000fc60000000f00 */
[----:B------:R-:W-:Y:S01]  /*29e30*/  IMAD R19, R26, UR5, R3 ;  /* 0x000000051a137c24 */ /* 0x000fe2000f8e0203 */
[C---:B0-----:R-:W-:Y:S01]  /*29e40*/  LEA R18, P0, R2.reuse, UR6, 0x1 ;  /* 0x0000000602127c11 */ /* 0x041fe2000f8008ff */
[----:B------:R-:W-:Y:S02]  /*29e50*/  IMAD.MOV.U32 R10, RZ, RZ, R28 ;  /* 0x000000ffff0a7224 */ /* 0x000fe400078e001c */
[----:B------:R-:W-:Y:S01]  /*29e60*/  IMAD.MOV.U32 R32, RZ, RZ, R23 ;  /* 0x000000ffff207224 */ /* 0x000fe200078e0017 */
[----:B------:R-:W-:Y:S02]  /*29e70*/  LEA.HI.X R19, R2, UR7, R19, 0x1, P0 ;  /* 0x0000000702137c11 */ /* 0x000fe400080f0c13 */
[C---:B--2---:R-:W-:Y:S01]  /*29e80*/  ISETP.GT.AND P0, PT, R23.reuse, R0, PT ;  /* 0x000000001700720c */ /* 0x044fe20003f04270 */
[----:B------:R-:W-:-:S12]  /*29e90*/  VIADD R0, R23, 0xffffffff ;  /* 0xffffffff17007836 */ /* 0x000fd80000000000 */
[----:B-1----:R-:W-:Y:S05]  /*29ea0*/  @P0 BRA `(.L_x_1962) ;  /* 0xfffffff000380947 */ /* 0x002fea000383ffff */
.L_x_1949:
[----:B------:R-:W-:Y:S05]  /*29eb0*/  BSYNC B0 ;  /* 0x0000000000007941 */ /* 0x000fea0003800000 */
.L_x_1948:
[----:B0-----:R-:W0:Y:S01]  /*29ec0*/  S2R R2, SR_TID.X ;  /* 0x0000000000027919 */ /* 0x001e220000002100 */
[----:B------:R-:W-:Y:S01]  /*29ed0*/  BSSY B0, `(.L_x_1963) ;  /* 0x0000010000007945 */ /* 0x000fe20003800000 */
[----:B0-----:R-:W-:-:S04]  /*29ee0*/  LOP3.LUT R2, R2, 0x7f, RZ, 0xc0, !PT ;  /* 0x0000007f02027812 */ /* 0x001fc800078ec0ff */
[----:B------:R-:W-:-:S13]  /*29ef0*/  ISETP.NE.AND P0, PT, R2, RZ, PT ;  /* 0x000000ff0200720c */ /* 0x000fda0003f05270 */
[----:B------:R-:W-:Y:S05]  /*29f00*/  @P0 BRA `(.L_x_1964) ;  /* 0x0000000000300947 */ /* 0x000fea0003800000 */
[----:B------:R-:W0:Y:S01]  /*29f10*/  S2R R5, SR_LANEID ;  /* 0x0000000000057919 */ /* 0x000e220000000000 */
[----:B------:R-:W-:Y:S01]  /*29f20*/  VOTEU.ANY UR4, UPT, PT ;  /* 0x0000000000047886 */ /* 0x000fe200038e0100 */
[----:B------:R-:W1:Y:S01]  /*29f30*/  LDC.64 R2, c[0x0][0xc60] ;  /* 0x00031800ff027b82 */ /* 0x000e620000000a00 */
[----:B------:R-:W0:Y:S02]  /*29f40*/  FLO.U32 R0, UR4 ;  /* 0x0000000400007d00 */ /* 0x000e2400080e0000 */
[----:B0-----:R-:W-:-:S06]  /*29f50*/  ISETP.EQ.U32.AND P0, PT, R0, R5, PT ;  /* 0x000000050000720c */ /* 0x001fcc0003f02070 */
[----:B------:R-:W1:Y:S07]  /*29f60*/  POPC R5, UR4 ;  /* 0x0000000400057d09 */ /* 0x000e6e0008000000 */
[----:B-1----:R-:W2:Y:S01]  /*29f70*/  @P0 ATOMG.E.ADD.STRONG.GPU PT, R3, desc[UR60][R2.64], R5 ;  /* 0x00000005020309a8 */ /* 0x002ea200081ee1fc */
[----:B------:R-:W0:Y:S02]  /*29f80*/  S2R R4, SR_LTMASK ;  /* 0x0000000000047919 */ /* 0x000e240000003900 */
[----:B0-----:R-:W-:-:S04]  /*29f90*/  LOP3.LUT R4, R4, UR4, RZ, 0xc0, !PT ;  /* 0x0000000404047c12 */ /* 0x001fc8000f8ec0ff */
[----:B------:R-:W0:Y:S01]  /*29fa0*/  POPC R7, R4 ;  /* 0x0000000400077309 */ /* 0x000e220000000000 */
[----:B--2---:R-:W0:Y:S02]  /*29fb0*/  SHFL.IDX PT, R0, R3, R0, 0x1f ;  /* 0x00001f0003007589 */ /* 0x004e2400000e0000 */
[----:B0-----:R-:W-:-:S07]  /*29fc0*/  IADD3 R24, R0, UR38, R7 ;  /* 0x0000002600187c10 */ /* 0x001fce000fffe007 */
.L_x_1964:
[----:B------:R-:W-:Y:S05]  /*29fd0*/  BSYNC B0 ;  /* 0x0000000000007941 */ /* 0x000fea0003800000 */
.L_x_1963:
[----:B------:R-:W-:-:S13]  /*29fe0*/  LOP3.LUT P0, RZ, R16, 0x10, RZ, 0xc0, !PT ;  /* 0x0000001010ff7812 */ /* 0x000fda000780c0ff */
[----:B------:R-:W-:Y:S05]  /*29ff0*/  @!P0 BRA `(.L_x_1965) ;  /* 0x0000000000048947 */ /* 0x000fea0003800000 */
[----:B------:R-:W-:Y:S01]  /*2a000*/  BPT.TRAP 0x1 ;  /* 0x000000040000795c */ /* 0x000fe20000300000 */
.L_x_1965:
[----:B------:R-:W-:Y:S01]  /*2a010*/  IMAD R0, R28, 0x8, R17 ;  /* 0x000000081c007824 */ /* 0x000fe200078e0211 */
[----:B------:R-:W-:Y:S01]  /*2a020*/  SHF.L.U32 R3, R30, 0x1f, RZ ;  /* 0x0000001f1e037819 */ /* 0x000fe200000006ff */
[----:B------:R-:W-:Y:S01]  /*2a030*/  BSSY B0, `(.L_x_1966) ;  /* 0x0000004000007945 */ /* 0x000fe20003800000 */
[----:B------:R-:W-:Y:S02]  /*2a040*/  IMAD R6, R23, -0x60, R37 ;  /* 0xffffffa017067824 */ /* 0x000fe400078e0225 */
[----:B------:R-:W0:Y:S02]  /*2a050*/  SYNCS.PHASECHK.TRANS64.TRYWAIT P0, [R0+URZ+0x2a860], R3 ;  /* 0x02a86003000075a7 */ /* 0x000e24000800017f */
[----:B0-----:R-:W-:Y:S05]  /*2a060*/  @!P0 BRA `(.L_x_1967) ;  /* 0x0000005000f48947 */ /* 0x001fea0003800000 */
.L_x_2126:
[----:B------:R-:W-:Y:S05]  /*2a070*/  BSYNC B0 ;  /* 0x0000000000007941 */ /* 0x000fea0003800000 */
.L_x_1966:
        /* <DEDUP_REMOVED lines=18> */
[----:B-1----:R-:W-:-:S05]  /*2a1a0*/  IMAD.SHL.U32 R7, R7, 0x8, RZ ;  /* 0x0000000807077824 */ /* 0x002fca00078e00ff */
[----:B------:R-:W-:-:S04]  /*2a1b0*/  LOP3.LUT R7, R7, 0x38, RZ, 0xc0, !PT ;  /* 0x0000003807077812 */ /* 0x000fc800078ec0ff */
[----:B------:R-:W-:Y:S02]  /*2a1c0*/  SHF.L.U32 R5, R7, 0x1, RZ ;  /* 0x0000000107057819 */ /* 0x000fe400000006ff */
[----:B------:R-:W-:Y:S02]  /*2a1d0*/  SHFL.IDX PT, R7, R19, 0x2, 0x181f ;  /* 0x00581f0013077f89 */ /* 0x000fe400000e0000 */
        /* <DEDUP_REMOVED lines=35> */
.L_x_2140:
        /* <DEDUP_REMOVED lines=11> */
.L_x_1969:
        /* <DEDUP_REMOVED lines=10> */
.L_x_1970:
[----:B------:R2:W-:Y:S01]  /*2a560*/  SYNCS.ARRIVE.TRANS64.A1T0 RZ, [R0+URZ+0x2a850], RZ ;  /* 0x02a850ff00ff79a7 */ /* 0x0005e2000810003f */
[----:B------:R-:W-:-:S05]  /*2a570*/  VIADD R28, R28, 0x1 ;  /* 0x000000011c1c7836 */ /* 0x000fca0000000000 */
[----:B------:R-:W-:-:S04]  /*2a580*/  ISETP.NE.AND P0, PT, R28, 0x2, PT ;  /* 0x000000021c00780c */ /* 0x000fc80003f05270 */
[----:B0-----:R-:W-:Y:S02]  /*2a590*/  SEL R3, RZ, 0x1, P0 ;  /* 0x00000001ff037807 */ /* 0x001fe40000000000 */
[----:B------:R-:W-:Y:S02]  /*2a5a0*/  SEL R28, R28, RZ, P0 ;  /* 0x000000ff1c1c7207 */ /* 0x000fe40000000000 */
[----:B--2---:R-:W-:-:S07]  /*2a5b0*/  LOP3.LUT R30, R30, R3, RZ, 0x3c, !PT ;  /* 0x000000031e1e7212 */ /* 0x004fce00078e3cff */
.L_x_1927:
[----:B------:R-:W-:Y:S05]  /*2a5c0*/  BSYNC B7 ;  /* 0x0000000000077941 */ /* 0x000fea0003800000 */
.L_x_1925:
[----:B------:R-:W-:-:S13]  /*2a5d0*/  LOP3.LUT P0, RZ, R16, 0x20, RZ, 0xc0, !PT ;  /* 0x0000002010ff7812 */ /* 0x000fda000780c0ff */
[----:B------:R-:W-:Y:S05]  /*2a5e0*/  @!P0 BRA `(.L_x_1971) ;  /* 0x0000000000248947 */ /* 0x000fea0003800000 */
[----:B------:R-:W-:Y:S05]  /*2a5f0*/  WARPSYNC.ALL ;  /* 0x0000000000007948 */ /* 0x000fea0003800000 */
[----:B------:R-:W2:Y:S08]  /*2a600*/  S2UR UR5, SR_CgaCtaId ;  /* 0x00000000000579c3 */ /* 0x000eb00000008800 */
[----:B------:R-:W-:Y:S06]  /*2a610*/  BAR.SYNC.DEFER_BLOCKING 0x5, 0x180 ;  /* 0x0146000000007b1d */ /* 0x000fec0000010000 */
[----:B------:R-:W-:-:S02]  /*2a620*/  UMOV UR4, 0x400 ;  /* 0x0000040000047882 */ /* 0x000fc40000000000 */
[----:B--2---:R-:W-:-:S06]  /*2a630*/  ULEA UR4, UR5, UR4, 0x18 ;  /* 0x0000000405047291 */ /* 0x004fcc000f8ec03f */
[----:B0-----:R-:W-:-:S05]  /*2a640*/  IMAD.U32 R17, RZ, RZ, UR4 ;  /* 0x00000004ff117e24 */ /* 0x001fca000f8e00ff */
[----:B------:R0:W2:Y:S01]  /*2a650*/  LDS.128 R24, [R17+0x2a8d0] ;  /* 0x02a8d00011187984 */ /* 0x0000a20000000c00 */
[----:B------:R-:W-:Y:S06]  /*2a660*/  BAR.ARV 0x4, 0x180 ;  /* 0x0106000000007b1d */ /* 0x000fec0000002000 */
[----:B------:R-:W-:Y:S05]  /*2a670*/  BRA `(.L_x_1972) ;  /* 0x0000000c00d47947 */ /* 0x000fea0003800000 */
.L_x_1971:
[----:B------:R-:W2:Y:S01]  /*2a680*/  S2R R8, SR_TID.X ;  /* 0x0000000000087919 */ /* 0x000ea20000002100 */
[----:B------:R-:W-:Y:S01]  /*2a690*/  UMOV UR4, 0xffffffff ;  /* 0xffffffff00047882 */ /* 0x000fe20000000000 */
[----:B--2---:R-:W-:-:S04]  /*2a6a0*/  LOP3.LUT R8, R8, 0x1f, RZ, 0xc0, !PT ;  /* 0x0000001f08087812 */ /* 0x004fc800078ec0ff */
[----:B------:R-:W-:Y:S01]  /*2a6b0*/  ISETP.NE.AND P0, PT, R8, 0x1f, PT ;  /* 0x0000001f0800780c */ /* 0x000fe20003f05270 */
[----:B------:R-:W-:-:S12]  /*2a6c0*/  BRA.DIV UR4, `(.L_x_1973) ;  /* 0x00000056045c7947 */ /* 0x000fd8000b800000 */
[----:B------:R-:W-:Y:S01]  /*2a6d0*/  IADD3 R7, R27, R8, RZ ;  /* 0x000000081b077210 */ /* 0x000fe20007ffe0ff */
[----:B------:R-:W-:-:S03]  /*2a6e0*/  ULDC UR4, c[0x0][0xc3c] ;  /* 0x00030f0000047ab9 */ /* 0x000fc60000000800 */
[----:B------:R-:W-:-:S13]  /*2a6f0*/  ISETP.GE.OR P1, PT, R7, UR4, !P0 ;  /* 0x0000000407007c0c */ /* 0x000fda000c726670 */
[----:B------:R-:W2:Y:S08]  /*2a700*/  @!P1 LDC.64 R2, c[0x0][0xc80] ;  /* 0x00032000ff029b82 */ /* 0x000eb00000000a00 */
[----:B------:R-:W3:Y:S01]  /*2a710*/  @!P1 LDC.64 R4, c[0x0][0xc78] ;  /* 0x00031e00ff049b82 */ /* 0x000ee20000000a00 */
[----:B--2---:R-:W-:-:S05]  /*2a720*/  @!P1 IMAD.WIDE R2, R7, 0x4, R2 ;  /* 0x0000000407029825 */ /* 0x004fca00078e0202 */
[----:B-1----:R3:W2:Y:S02]  /*2a730*/  @!P1 LDG.E R6, desc[UR60][R2.64] ;  /* 0x0000003c02069981 */ /* 0x0026a4000c1e1900 */
[----:B---3--:R-:W-:-:S05]  /*2a740*/  @!P1 IMAD.WIDE R2, R7, 0x4, R4 ;  /* 0x0000000407029825 */ /* 0x008fca00078e0204 */
[----:B------:R-:W3:Y:S01]  /*2a750*/  @!P1 LDG.E R5, desc[UR60][R2.64] ;  /* 0x0000003c02059981 */ /* 0x000ee2000c1e1900 */
[----:B------:R-:W-:Y:S01]  /*2a760*/  IMAD.MOV.U32 R25, RZ, RZ, RZ ;  /* 0x000000ffff197224 */ /* 0x000fe200078e00ff */
[C---:B------:R-:W-:Y:S01]  /*2a770*/  ISETP.GE.U32.AND P2, PT, R8.reuse, 0x2, PT ;  /* 0x000000020800780c */ /* 0x040fe20003f46070 */
[----:B------:R-:W-:Y:S01]  /*2a780*/  IMAD.MOV.U32 R4, RZ, RZ, RZ ;  /* 0x000000ffff047224 */ /* 0x000fe200078e00ff */
[C---:B------:R-:W-:Y:S01]  /*2a790*/  ISETP.GE.U32.AND P3, PT, R8.reuse, 0x4, PT ;  /* 0x000000040800780c */ /* 0x040fe20003f66070 */
[----:B------:R-:W-:Y:S01]  /*2a7a0*/  SHFL.IDX PT, R0, R24, RZ, 0x1f ;  /* 0x00001fff18007589 */ /* 0x000fe200000e0000 */
[C---:B------:R-:W-:Y:S02]  /*2a7b0*/  ISETP.GE.U32.AND P4, PT, R8.reuse, 0x8, PT ;  /* 0x000000080800780c */ /* 0x040fe40003f86070 */
[C---:B------:R-:W-:Y:S01]  /*2a7c0*/  ISETP.GE.U32.AND P5, PT, R8.reuse, 0x10, PT ;  /* 0x000000100800780c */ /* 0x040fe20003fa6070 */
[----:B------:R-:W-:Y:S01]  /*2a7d0*/  SHFL.IDX PT, R7, R24, 0x1, 0x1f ;  /* 0x00201f0018077f89 */ /* 0x000fe200000e0000 */
[----:B--2---:R-:W-:Y:S01]  /*2a7e0*/  @!P1 IMAD.MOV.U32 R25, RZ, RZ, R6 ;  /* 0x000000ffff199224 */ /* 0x004fe200078e0006 */
[----:B------:R-:W-:Y:S01]  /*2a7f0*/  MOV R6, RZ ;  /* 0x000000ff00067202 */ /* 0x000fe20000000f00 */
[----:B---3--:R-:W-:Y:S01]  /*2a800*/  @!P1 IMAD.MOV.U32 R4, RZ, RZ, R5 ;  /* 0x000000ffff049224 */ /* 0x008fe200078e0005 */
[----:B------:R-:W-:-:S03]  /*2a810*/  ISETP.NE.AND P1, PT, R8, RZ, PT ;  /* 0x000000ff0800720c */ /* 0x000fc60003f25270 */
[----:B------:R-:W-:-:S05]  /*2a820*/  IMAD R13, R4, R25, RZ ;  /* 0x00000019040d7224 */ /* 0x000fca00078e02ff */
        /* <DEDUP_REMOVED lines=15> */
[----:B------:R1:W2:Y:S02]  /*2a920*/  SHFL.IDX PT, R14, R2, 0x1f, 0x1f ;  /* 0x03e01f00020e7f89 */ /* 0x0002a400000e0000 */
.L_x_2150:
[----:B------:R-:W-:Y:S02]  /*2a930*/  ULDC UR4, c[0x0][0xc38] ;  /* 0x00030e0000047ab9 */ /* 0x000fe40000000800 */
[----:B------:R-:W-:-:S04]  /*2a940*/  IMAD.U32 R5, RZ, RZ, UR4 ;  /* 0x00000004ff057e24 */ /* 0x000fc8000f8e00ff */
[----:B--2---:R-:W-:-:S04]  /*2a950*/  IMAD R14, R14, R5, RZ ;  /* 0x000000050e0e7224 */ /* 0x004fc800078e02ff */
[----:B------:R-:W-:-:S05]  /*2a960*/  IMAD.IADD R7, R7, 0x1, R14 ;  /* 0x0000000107077824 */ /* 0x000fca00078e020e */
[----:B------:R-:W-:-:S13]  /*2a970*/  ISETP.GT.AND P6, PT, R7, R0, PT ;  /* 0x000000000700720c */ /* 0x000fda0003fc4270 */
[----:B------:R-:W-:Y:S05]  /*2a980*/  @P6 BRA `(.L_x_1974) ;  /* 0x0000000000a46947 */ /* 0x000fea0003800000 */
.L_x_1977:
[----:B-1----:R-:W1:Y:S01]  /*2a990*/  LDC R2, c[0x0][0xc3c] ;  /* 0x00030f00ff027b82 */ /* 0x002e620000000800 */
[----:B------:R-:W-:-:S05]  /*2a9a0*/  VIADD R27, R27, 0x1f ;  /* 0x0000001f1b1b7836 */ /* 0x000fca0000000000 */
[----:B-1----:R-:W-:-:S13]  /*2a9b0*/  ISETP.GE.AND P6, PT, R27, R2, PT ;  /* 0x000000021b00720c */ /* 0x002fda0003fc6270 */
[----:B------:R-:W-:Y:S05]  /*2a9c0*/  @P6 BRA `(.L_x_1975) ;  /* 0x0000000800bc6947 */ /* 0x000fea0003800000 */
[----:B------:R-:W1:Y:S01]  /*2a9d0*/  S2R R3, SR_TID.X ;  /* 0x0000000000037919 */ /* 0x000e620000002100 */
[----:B------:R-:W-:Y:S02]  /*2a9e0*/  MOV R25, RZ ;  /* 0x000000ff00197202 */ /* 0x000fe40000000f00 */
[----:B-1----:R-:W-:-:S05]  /*2a9f0*/  LOP3.LUT R3, R3, 0x1f, RZ, 0xc0, !PT ;  /* 0x0000001f03037812 */ /* 0x002fca00078ec0ff */
[----:B------:R-:W-:-:S05]  /*2aa00*/  IMAD.IADD R9, R27, 0x1, R3 ;  /* 0x000000011b097824 */ /* 0x000fca00078e0203 */
[----:B------:R-:W-:-:S13]  /*2aa10*/  ISETP.GE.OR P6, PT, R9, R2, !P0 ;  /* 0x000000020900720c */ /* 0x000fda00047c6670 */
[----:B------:R-:W1:Y:S08]  /*2aa20*/  @!P6 LDC.64 R2, c[0x0][0xc80] ;  /* 0x00032000ff02eb82 */ /* 0x000e700000000a00 */
[----:B------:R-:W2:Y:S01]  /*2aa30*/  @!P6 LDC.64 R4, c[0x0][0xc78] ;  /* 0x00031e00ff04eb82 */ /* 0x000ea20000000a00 */
[----:B-1----:R-:W-:-:S05]  /*2aa40*/  @!P6 IMAD.WIDE R2, R9, 0x4, R2 ;  /* 0x000000040902e825 */ /* 0x002fca00078e0202 */
[----:B------:R2:W3:Y:S02]  /*2aa50*/  @!P6 LDG.E R25, desc[UR60][R2.64] ;  /* 0x0000003c0219e981 */ /* 0x0004e4000c1e1900 */
[----:B--2---:R-:W-:-:S04]  /*2aa60*/  @!P6 IMAD.WIDE R2, R9, 0x4, R4 ;  /* 0x000000040902e825 */ /* 0x004fc800078e0204 */
[----:B------:R-:W-:-:S06]  /*2aa70*/  IMAD.MOV.U32 R4, RZ, RZ, RZ ;  /* 0x000000ffff047224 */ /* 0x000fcc00078e00ff */
[----:B------:R-:W3:Y:S01]  /*2aa80*/  @!P6 LDG.E R4, desc[UR60][R2.64] ;  /* 0x0000003c0204e981 */ /* 0x000ee2000c1e1900 */
[----:B------:R-:W-:Y:S01]  /*2aa90*/  UMOV UR4, 0xffffffff ;  /* 0xffffffff00047882 */ /* 0x000fe20000000000 */
[----:B---3--:R-:W-:Y:S02]  /*2aaa0*/  IMAD R13, R4, R25, RZ ;  /* 0x00000019040d7224 */ /* 0x008fe400078e02ff */
[----:B------:R-:W-:Y:S05]  /*2aab0*/  BRA.DIV UR4, `(.L_x_1976) ;  /* 0x00000056049c7947 */ /* 0x000fea000b800000 */
        /* <DEDUP_REMOVED lines=15> */
[----:B------:R1:W2:Y:S02]  /*2abb0*/  SHFL.IDX PT, R14, R2, 0x1f, 0x1f ;  /* 0x03e01f00020e7f89 */ /* 0x0002a400000e0000 */
.L_x_2158:
[----:B------:R-:W-:Y:S02]  /*2abc0*/  ULDC UR4, c[0x0][0xc38] ;  /* 0x00030e0000047ab9 */ /* 0x000fe40000000800 */
[----:B------:R-:W-:-:S04]  /*2abd0*/  IMAD.U32 R5, RZ, RZ, UR4 ;  /* 0x00000004ff057e24 */ /* 0x000fc8000f8e00ff */
[----:B--2---:R-:W-:-:S04]  /*2abe0*/  IMAD R14, R14, R5, RZ ;  /* 0x000000050e0e7224 */ /* 0x004fc800078e02ff */
[----:B------:R-:W-:-:S05]  /*2abf0*/  IMAD.IADD R7, R14, 0x1, R7 ;  /* 0x000000010e077824 */ /* 0x000fca00078e0207 */
[----:B------:R-:W-:-:S13]  /*2ac00*/  ISETP.GT.AND P6, PT, R7, R0, PT ;  /* 0x000000000700720c */ /* 0x000fda0003fc4270 */
[----:B------:R-:W-:Y:S05]  /*2ac10*/  @!P6 BRA `(.L_x_1977) ;  /* 0xfffffffc005ce947 */ /* 0x000fea000383ffff */
.L_x_1974:
[----:B------:R-:W-:Y:S01]  /*2ac20*/  IMAD.IADD R7, R7, 0x1, -R14 ;  /* 0x0000000107077824 */ /* 0x000fe200078e0a0e */
[----:B------:R-:W-:-:S03]  /*2ac30*/  UMOV UR4, 0xffffffff ;  /* 0xffffffff00047882 */ /* 0x000fc60000000000 */
[----:B------:R-:W-:-:S05]  /*2ac40*/  IMAD R3, R2, R5, R7 ;  /* 0x0000000502037224 */ /* 0x000fca00078e0207 */
[----:B------:R-:W-:Y:S01]  /*2ac50*/  ISETP.GT.AND P6, PT, R3, R0, PT ;  /* 0x000000000300720c */ /* 0x000fe20003fc4270 */
[----:B------:R-:W-:-:S12]  /*2ac60*/  BRA.DIV UR4, `(.L_x_1978) ;  /* 0x0000005604e87947 */ /* 0x000fd8000b800000 */
[----:B------:R-:W-:-:S04]  /*2ac70*/  VOTE.ANY R3, PT, !P6 ;  /* 0x0000000000037806 */ /* 0x000fc800070e0100 */
[----:B------:R-:W2:Y:S02]  /*2ac80*/  POPC R12, R3 ;  /* 0x00000003000c7309 */ /* 0x000ea40000000000 */
[----:B--2---:R2:W3:Y:S01]  /*2ac90*/  SHFL.IDX PT, R25, R25, R12, 0x1f ;  /* 0x00001f0c19197589 */ /* 0x0044e200000e0000 */
[----:B------:R-:W-:-:S03]  /*2aca0*/  IADD3 R27, R12, R27, RZ ;  /* 0x0000001b0c1b7210 */ /* 0x000fc60007ffe0ff */
[----:B------:R2:W4:Y:S04]  /*2acb0*/  SHFL.IDX PT, R4, R4, R12, 0x1f ;  /* 0x00001f0c04047589 */ /* 0x00052800000e0000 */
.L_x_2163:
[----:B------:R-:W-:-:S13]  /*2acc0*/  ISETP.NE.AND P0, PT, R3, RZ, PT ;  /* 0x000000ff0300720c */ /* 0x000fda0003f05270 */
[----:B------:R-:W-:Y:S05]  /*2acd0*/  @!P0 BRA `(.L_x_1979) ;  /* 0x0000000000108947 */ /* 0x000fea0003800000 */
[----:B------:R-:W-:Y:S01]  /*2ace0*/  UMOV UR4, 0xffffffff ;  /* 0xffffffff00047882 */ /* 0x000fe20000000000 */
[----:B--2---:R-:W-:Y:S02]  /*2acf0*/  VIADD R12, R12, 0xffffffff ;  /* 0xffffffff0c0c7836 */ /* 0x004fe40000000000 */
[----:B------:R-:W-:Y:S05]  /*2ad00*/  BRA.DIV UR4, `(.L_x_1980) ;  /* 0x0000005a041c7947 */ /* 0x000fea000b800000 */
[----:B------:R2:W0:Y:S02]  /*2ad10*/  SHFL.IDX PT, R6, R2, R12, 0x1f ;  /* 0x00001f0c02067589 */ /* 0x00042400000e0000 */
.L_x_1979:
[----:B----4-:R-:W-:Y:S01]  /*2ad20*/  ISETP.NE.AND P0, PT, R4, 0x1, PT ;  /* 0x000000010400780c */ /* 0x010fe20003f05270 */
[----:B0-----:R-:W-:-:S04]  /*2ad30*/  IMAD R24, R6, R5, R7 ;  /* 0x0000000506187224 */ /* 0x001fc800078e0207 */
[----:B------:R-:W-:-:S08]  /*2ad40*/  IMAD.IADD R0, R0, 0x1, -R24 ;  /* 0x0000000100007824 */ /* 0x000fd000078e0a18 */
[----:B------:R-:W-:Y:S05]  /*2ad50*/  @!P0 BRA `(.L_x_1981) ;  /* 0x0000000000dc8947 */ /* 0x000fea0003800000 */
[-C--:B---3--:R-:W-:Y:S02]  /*2ad60*/  IABS R5, R25.reuse ;  /* 0x0000001900057213 */ /* 0x088fe40000000000 */
[----:B------:R-:W-:Y:S02]  /*2ad70*/  IABS R6, R4 ;  /* 0x0000000400067213 */ /* 0x000fe40000000000 */
[----:B------:R-:W0:Y:S08]  /*2ad80*/  I2F.RP R7, R5 ;  /* 0x0000000500077306 */ /* 0x000e300000209400 */
[----:B------:R-:W3:Y:S08]  /*2ad90*/  I2F.RP R8, R6 ;  /* 0x0000000600087306 */ /* 0x000ef00000209400 */
[----:B0-----:R-:W1:Y:S08]  /*2ada0*/  MUFU.RCP R7, R7 ;  /* 0x0000000700077308 */ /* 0x001e700000001000 */
[----:B---3--:R-:W-:Y:S01]  /*2adb0*/  MUFU.RCP R8, R8 ;  /* 0x0000000800087308 */ /* 0x008fe20000001000 */
[----:B-12---:R-:W-:Y:S01]  /*2adc0*/  VIADD R2, R7, 0xffffffe ;  /* 0x0ffffffe07027836 */ /* 0x006fe20000000000 */
[----:B------:R-:W-:-:S06]  /*2add0*/  IABS R7, R25 ;  /* 0x0000001900077213 */ /* 0x000fcc0000000000 */
[----:B------:R0:W1:Y:S02]  /*2ade0*/  F2I.FTZ.U32.TRUNC.NTZ R3, R2 ;  /* 0x0000000200037305 */ /* 0x000064000021f000 */
[----:B0-----:R-:W-:Y:S01]  /*2adf0*/  MOV R2, RZ ;  /* 0x000000ff00027202 */ /* 0x001fe20000000f00 */
        /* <DEDUP_REMOVED lines=14> */
[----:B0-----:R-:W-:Y:S01]  /*2aee0*/  IMAD.MOV R5, RZ, RZ, -R3 ;  /* 0x000000ffff057224 */ /* 0x001fe200078e0a03 */
[----:B------:R-:W-:-:S03]  /*2aef0*/  MOV R2, RZ ;  /* 0x000000ff00027202 */ /* 0x000fc60000000f00 */
        /* <DEDUP_REMOVED lines=19> */
[----:B------:R-:W-:-:S04]  /*2b030*/  @P0 VIADD R5, R5, 0x1 ;  /* 0x0000000105050836 */ /* 0x000fc80000000000 */
[----:B------:R-:W-:Y:S01]  /*2b040*/  @!P2 IMAD.MOV R5, RZ, RZ, -R5 ;  /* 0x000000ffff05a224 */ /* 0x000fe200078e0a05 */
[----:B------:R-:W-:-:S05]  /*2b050*/  @!P1 LOP3.LUT R5, RZ, R4, RZ, 0x33, !PT ;  /* 0x00000004ff059212 */ /* 0x000fca00078e33ff */
[----:B------:R-:W-:Y:S01]  /*2b060*/  IMAD.MOV R2, RZ, RZ, -R5 ;  /* 0x000000ffff027224 */ /* 0x000fe200078e0a05 */
[----:B------:R-:W-:-:S03]  /*2b070*/  LEA R5, R4, R5, 0x18 ;  /* 0x0000000504057211 */ /* 0x000fc600078ec0ff */
[--C-:B------:R-:W-:Y:S02]  /*2b080*/  IMAD R4, R4, R2, R7.reuse ;  /* 0x0000000204047224 */ /* 0x100fe400078e0207 */
[----:B------:R-:W-:Y:S02]  /*2b090*/  IMAD.MOV R2, RZ, RZ, -R7 ;  /* 0x000000ffff027224 */ /* 0x000fe400078e0a07 */
[----:B------:R-:W-:Y:S02]  /*2b0a0*/  IMAD R26, R4, 0x10000, R5 ;  /* 0x00010000041a7824 */ /* 0x000fe400078e0205 */
[----:B------:R-:W-:Y:S01]  /*2b0b0*/  IMAD R2, R25, R2, R0 ;  /* 0x0000000219027224 */ /* 0x000fe200078e0200 */
[----:B------:R-:W-:Y:S06]  /*2b0c0*/  BRA `(.L_x_1982) ;  /* 0x0000000000f07947 */ /* 0x000fec0003800000 */
.L_x_1981:
[----:B-12---:R-:W0:Y:S02]  /*2b0d0*/  LDC.64 R2, c[0x0][0xc90] ;  /* 0x00032400ff027b82 */ /* 0x006e240000000a00 */
[----:B0-----:R-:W-:-:S05]  /*2b0e0*/  IMAD.WIDE R2, R27, 0x4, R2 ;  /* 0x000000041b027825 */ /* 0x001fca00078e0202 */
[----:B------:R0:W3:Y:S02]  /*2b0f0*/  LDG.E R6, desc[UR60][R2.64] ;  /* 0x0000003c02067981 */ /* 0x0000e4000c1e1900 */
[----:B0-----:R-:W-:Y:S01]  /*2b100*/  MOV R2, RZ ;  /* 0x000000ff00027202 */ /* 0x001fe20000000f00 */
[----:B---3--:R-:W-:-:S05]  /*2b110*/  IMAD R7, R25, R6, RZ ;  /* 0x0000000619077224 */ /* 0x008fca00078e02ff */
        /* <DEDUP_REMOVED lines=23> */
[----:B------:R-:W-:Y:S02]  /*2b290*/  IMAD R4, R6, R2, RZ ;  /* 0x0000000206047224 */ /* 0x000fe400078e02ff */
[----:B------:R-:W-:Y:S02]  /*2b2a0*/  IMAD.MOV R2, RZ, RZ, -R2 ;  /* 0x000000ffff027224 */ /* 0x000fe400078e0a02 */
[----:B------:R-:W-:Y:S02]  /*2b2b0*/  IMAD.MOV R3, RZ, RZ, -R4 ;  /* 0x000000ffff037224 */ /* 0x000fe400078e0a04 */
[----:B------:R-:W-:Y:S01]  /*2b2c0*/  IMAD R0, R7, R2, R0 ;  /* 0x0000000207007224 */ /* 0x000fe200078e0200 */
[----:B------:R-:W-:Y:S02]  /*2b2d0*/  MOV R2, RZ ;  /* 0x000000ff00027202 */ /* 0x000fe40000000f00 */
        /* <DEDUP_REMOVED lines=23> */
[----:B------:R-:W-:Y:S02]  /*2b450*/  @!P2 IADD3 R2, -R2, RZ, RZ ;  /* 0x000000ff0202a210 */ /* 0x000fe40007ffe1ff */
[----:B------:R-:W-:Y:S01]  /*2b460*/  @!P1 LOP3.LUT R2, RZ, R5, RZ, 0x33, !PT ;  /* 0x00000005ff029212 */ /* 0x000fe200078e33ff */
[----:B------:R-:W-:-:S04]  /*2b470*/  IMAD.MOV R5, RZ, RZ, -R5 ;  /* 0x000000ffff057224 */ /* 0x000fc800078e0a05 */
[----:B------:R-:W-:-:S07]  /*2b480*/  IMAD R26, R2, R5, R3 ;  /* 0x00000005021a7224 */ /* 0x000fce00078e0203 */
.L_x_1982:
[----:B------:R-:W-:-:S05]  /*2b490*/  LOP3.LUT R2, RZ, R2, RZ, 0x33, !PT ;  /* 0x00000002ff027212 */ /* 0x000fca00078e33ff */
[----:B------:R-:W-:Y:S01]  /*2b4a0*/  IMAD.IADD R25, R25, 0x1, R2 ;  /* 0x0000000119197824 */ /* 0x000fe200078e0202 */
[----:B------:R-:W-:Y:S06]  /*2b4b0*/  BRA `(.L_x_1983) ;  /* 0x00000000001c7947 */ /* 0x000fec0003800000 */
.L_x_1975:
[----:B------:R-:W-:Y:S01]  /*2b4c0*/  UMOV UR4, URZ ;  /* 0x0000003f00047c82 */ /* 0x000fe20008000000 */
[----:B------:R-:W-:Y:S01]  /*2b4d0*/  UMOV UR5, URZ ;  /* 0x0000003f00057c82 */ /* 0x000fe20008000000 */
[----:B------:R-:W-:Y:S01]  /*2b4e0*/  ULDC UR6, c[0x0][0xc3c] ;  /* 0x00030f0000067ab9 */ /* 0x000fe20000000800 */
[----:B------:R-:W-:Y:S01]  /*2b4f0*/  IMAD.MOV.U32 R24, RZ, RZ, R0 ;  /* 0x000000ffff187224 */ /* 0x000fe200078e0000 */
[----:B------:R-:W-:Y:S01]  /*2b500*/  MOV R26, UR5 ;  /* 0x00000005001a7c02 */ /* 0x000fe20008000f00 */
[----:B------:R-:W-:Y:S02]  /*2b510*/  IMAD.U32 R25, RZ, RZ, UR4 ;  /* 0x00000004ff197e24 */ /* 0x000fe4000f8e00ff */
[----:B------:R-:W-:-:S07]  /*2b520*/  IMAD.U32 R27, RZ, RZ, UR6 ;  /* 0x00000006ff1b7e24 */ /* 0x000fce000f8e00ff */
.L_x_1983:
[----:B------:R-:W1:Y:S01]  /*2b530*/  S2R R0, SR_TID.X ;  /* 0x0000000000007919 */ /* 0x000e620000002100 */
[----:B------:R-:W-:Y:S05]  /*2b540*/  WARPSYNC.ALL ;  /* 0x0000000000007948 */ /* 0x000fea0003800000 */
[----:B------:R-:W-:Y:S01]  /*2b550*/  BAR.SYNC.DEFER_BLOCKING 0x4, 0x180 ;  /* 0x0106000000007b1d */ /* 0x000fe20000010000 */
[----:B-1----:R-:W-:-:S04]  /*2b560*/  LOP3.LUT R0, R0, 0x1f, RZ, 0xc0, !PT ;  /* 0x0000001f00007812 */ /* 0x002fc800078ec0ff */
[----:B------:R-:W-:-:S13]  /*2b570*/  ISETP.NE.AND P0, PT, R0, RZ, PT ;  /* 0x000000ff0000720c */ /* 0x000fda0003f05270 */
[----:B------:R-:W0:Y:S01]  /*2b580*/  @!P0 S2R R3, SR_CgaCtaId ;  /* 0x0000000000038919 */ /* 0x000e220000008800 */
[----:B------:R-:W-:-:S04]  /*2b590*/  @!P0 MOV R0, 0x400 ;  /* 0x0000040000008802 */ /* 0x000fc80000000f00 */
[----:B0-----:R-:W-:-:S05]  /*2b5a0*/  @!P0 LEA R17, R3, R0, 0x18 ;  /* 0x0000000003118211 */ /* 0x001fca00078ec0ff */
[----:B------:R3:W-:Y:S01]  /*2b5b0*/  @!P0 STS.128 [R17+0x2a8d0], R24 ;  /* 0x02a8d01811008388 */ /* 0x0007e20000000c00 */
[----:B------:R-:W-:Y:S06]  /*2b5c0*/  BAR.ARV 0x5, 0x180 ;  /* 0x0146000000007b1d */ /* 0x000fec0000002000 */
.L_x_1972:
[----:B------:R-:W-:Y:S02]  /*2b5d0*/  ULDC UR4, c[0x0][0xc3c] ;  /* 0x00030f0000047ab9 */ /* 0x000fe40000000800 */
[----:B--2---:R-:W-:-:S13]  /*2b5e0*/  ISETP.GE.AND P0, PT, R27, UR4, PT ;  /* 0x000000041b007c0c */ /* 0x004fda000bf06270 */
[----:B------:R-:W-:Y:S05]  /*2b5f0*/  @!P0 BRA `(.L_x_1984) ;  /* 0xffffff9400208947 */ /* 0x000fea000383ffff */
[----:B------:R-:W-:Y:S05]  /*2b600*/  BSYNC B8 ;  /* 0x0000000000087941 */ /* 0x000fea0003800000 */
.L_x_1863:
[----:B------:R-:W2:Y:S01]  /*2b610*/  LDL.LU R0, [R1+0x24] ;  /* 0x0000240001007983 */ /* 0x000ea20000300800 */
[----:B------:R-:W-:Y:S01]  /*2b620*/  BSSY B0, `(.L_x_1985) ;  /* 0x000000b000007945 */ /* 0x000fe20003800000 */
[----:B------:R-:W4:Y:S01]  /*2b630*/  S2R R5, SR_CgaCtaId ;  /* 0x0000000000057919 */ /* 0x000f220000008800 */
[----:B--2---:R-:W-:-:S05]  /*2b640*/  VIADD R0, R0, 0x1 ;  /* 0x0000000100007836 */ /* 0x004fca0000000000 */
[----:B0-----:R-:W-:-:S04]  /*2b650*/  LEA.HI R2, R0, R0, RZ, 0x1 ;  /* 0x0000000000027211 */ /* 0x001fc800078f08ff */
[----:B------:R-:W-:Y:S02]  /*2b660*/  LOP3.LUT R3, R2, 0xfffffffe, RZ, 0xc0, !PT ;  /* 0xfffffffe02037812 */ /* 0x000fe400078ec0ff */
[----:B------:R-:W-:-:S03]  /*2b670*/  MOV R2, 0x400 ;  /* 0x0000040000027802 */ /* 0x000fc60000000f00 */
[----:B------:R-:W-:Y:S01]  /*2b680*/  IMAD.IADD R0, R0, 0x1, -R3 ;  /* 0x0000000100007824 */ /* 0x000fe200078e0a03 */
[----:B----4-:R-:W-:-:S04]  /*2b690*/  LEA R7, R5, R2, 0x18 ;  /* 0x0000000205077211 */ /* 0x010fc800078ec0ff */
[----:B------:R-:W-:-:S04]  /*2b6a0*/  SHF.L.U32 R0, R0, 0x1f, RZ ;  /* 0x0000001f00007819 */ /* 0x000fc800000006ff */
[----:B------:R-:W0:Y:S02]  /*2b6b0*/  SYNCS.PHASECHK.TRANS64.TRYWAIT P0, [R7+URZ+0x2a820], R0 ;  /* 0x02a82000070075a7 */ /* 0x000e24000800017f */
[----:B0-----:R-:W-:Y:S05]  /*2b6c0*/  @!P0 BRA `(.L_x_1986) ;  /* 0x0000004c00d48947 */ /* 0x001fea0003800000 */
.L_x_2166:
[----:B------:R-:W-:Y:S05]  /*2b6d0*/  BSYNC B0 ;  /* 0x0000000000007941 */ /* 0x000fea0003800000 */
.L_x_1985:
[----:B------:R-:W-:-:S03]  /*2b6e0*/  UMOV UR4, 0xffffffff ;  /* 0xffffffff00047882 */ /* 0x000fc60000000000 */
[----:B------:R-:W-:Y:S05]  /*2b6f0*/  BRA.DIV UR4, `(.L_x_1987) ;  /* 0x0000004e04dc7947 */ /* 0x000fea000b800000 */
[----:B0-----:R-:W0:Y:S02]  /*2b700*/  S2R R0, SR_TID.X ;  /* 0x0000000000007919 */ /* 0x001e240000002100 */
[----:B0-----:R-:W-:-:S04]  /*2b710*/  SHF.R.U32.HI R0, RZ, 0x5, R0 ;  /* 0x00000005ff007819 */ /* 0x001fc80000011600 */
[----:B------:R-:W-:-:S05]  /*2b720*/  LOP3.LUT R0, R0, 0x3, RZ, 0xc0, !PT ;  /* 0x0000000300007812 */ /* 0x000fca00078ec0ff */
[----:B------:R0:W2:Y:S02]  /*2b730*/  SHFL.IDX PT, R14, R0, RZ, 0x1f ;  /* 0x00001fff000e7589 */ /* 0x0000a400000e0000 */
.L_x_2169:
[----:B--2---:R-:W-:-:S13]  /*2b740*/  ISETP.NE.AND P0, PT, R14, RZ, PT ;  /* 0x000000ff0e00720c */ /* 0x004fda0003f05270 */
[----:B------:R-:W-:Y:S05]  /*2b750*/  @P0 BRA `(.L_x_1546) ;  /* 0x0000000000900947 */ /* 0x000fea0003800000 */
[----:B------:R-:W-:-:S03]  /*2b760*/  UMOV UR4, 0xffffffff ;  /* 0xffffffff00047882 */ /* 0x000fc60000000000 */
[----:B------:R-:W-:Y:S05]  /*2b770*/  BRA.DIV UR4, `(.L_x_1988) ;  /* 0x0000004e04f07947 */ /* 0x000fea000b800000 */
[----:B------:R-:W-:-:S13]  /*2b780*/  ELECT P6, URZ, PT ;  /* 0x00000000003f782f */ /* 0x000fda00038c0000 */
.L_x_2172:
[----:B------:R-:W-:Y:S05]  /*2b790*/  @!P6 BRA `(.L_x_1546) ;  /* 0x000000000080e947 */ /* 0x000fea0003800000 */
[----:B0-----:R-:W2:Y:S02]  /*2b7a0*/  LDL R0, [R1+0x58] ;  /* 0x0000580001007983 */ /* 0x001ea40000100800 */
[----:B--2---:R-:W-:-:S13]  /*2b7b0*/  R2UR UR4, R0 ;  /* 0x00000000000472ca */ /* 0x004fda00000e0000 */
[----:B------:R-:W-:-:S06]  /*2b7c0*/  ULOP3.LUT UR4, UR4, 0x2, URZ, 0xfc, !UPT ;  /* 0x0000000204047892 */ /* 0x000fcc000f8efc3f */
[----:B------:R-:W-:-:S05]  /*2b7d0*/  IMAD.U32 R0, RZ, RZ, UR4 ;  /* 0x00000004ff007e24 */ /* 0x000fca000f8e00ff */
[----:B------:R-:W-:-:S13]  /*2b7e0*/  ISETP.NE.AND P0, PT, R0, 0x3, PT ;  /* 0x000000030000780c */ /* 0x000fda0003f05270 */
[----:B------:R-:W-:Y:S05]  /*2b7f0*/  @!P0 BRA `(.L_x_1989) ;  /* 0x0000000000048947 */ /* 0x000fea0003800000 */
[----:B------:R-:W-:Y:S01]  /*2b800*/  BPT.TRAP 0x1 ;  /* 0x000000040000795c */ /* 0x000fe20000300000 */
.L_x_1989:
[C---:B------:R-:W-:Y:S01]  /*2b810*/  LEA R5, R28.reuse, R7, 0x3 ;  /* 0x000000071c057211 */ /* 0x040fe200078e18ff */
[----:B------:R-:W-:Y:S01]  /*2b820*/  VIADD R28, R28, 0x1 ;  /* 0x000000011c1c7836 */ /* 0x000fe20000000000 */
[----:B------:R-:W-:-:S04]  /*2b830*/  SHF.L.U32 R0, R30, 0x1f, RZ ;  /* 0x0000001f1e007819 */ /* 0x000fc800000006ff */
[----:B------:R-:W0:Y:S01]  /*2b840*/  SYNCS.PHASECHK.TRANS64.TRYWAIT P1, [R5+URZ+0x2a840], R0 ;  /* 0x02a84000050075a7 */ /* 0x000e22000802017f */
[----:B------:R-:W-:-:S04]  /*2b850*/  ISETP.NE.AND P2, PT, R28, 0x2, PT ;  /* 0x000000021c00780c */ /* 0x000fc80003f45270 */
[----:B------:R-:W-:Y:S01]  /*2b860*/  SEL R3, RZ, 0x1, P2 ;  /* 0x00000001ff037807 */ /* 0x000fe20001000000 */
[----:B0-----:R-:W-:Y:S08]  /*2b870*/  @!P1 BRA `(.L_x_1990) ;  /* 0x0000004c00d09947 */ /* 0x001ff00003800000 */
.L_x_2173:
[----:B------:R-:W-:Y:S02]  /*2b880*/  SEL R28, R28, RZ, P2 ;  /* 0x000000ff1c1c7207 */ /* 0x000fe40001000000 */
[----:B------:R-:W-:Y:S01]  /*2b890*/  LOP3.LUT R2, R30, R3, RZ, 0x3c, !PT ;  /* 0x000000031e027212 */ /* 0x000fe200078e3cff */
[----:B------:R-:W-:Y:S06]  /*2b8a0*/  @!P0 BRA `(.L_x_1991) ;  /* 0x0000000000048947 */ /* 0x000fec0003800000 */
[----:B------:R-:W-:Y:S01]  /*2b8b0*/  BPT.TRAP 0x1 ;  /* 0x000000040000795c */ /* 0x000fe20000300000 */
.L_x_1991:
[----:B------:R-:W-:Y:S01]  /*2b8c0*/  IMAD R3, R28, 0x8, R7 ;  /* 0x000000081c037824 */ /* 0x000fe200078e0207 */
[----:B------:R-:W-:-:S04]  /*2b8d0*/  SHF.L.U32 R2, R2, 0x1f, RZ ;  /* 0x0000001f02027819 */ /* 0x000fc800000006ff */
[----:B------:R-:W2:Y:S02]  /*2b8e0*/  SYNCS.PHASECHK.TRANS64.TRYWAIT P1, [R3+URZ+0x2a840], R2 ;  /* 0x02a84002030075a7 */ /* 0x000ea4000802017f */
[----:B--2---:R-:W-:Y:S05]  /*2b8f0*/  @!P1 BRA `(.L_x_1992) ;  /* 0x0000004c00c49947 */ /* 0x004fea0003800000 */
.L_x_2174:
[----:B------:R-:W-:Y:S05]  /*2b900*/  @!P0 BRA `(.L_x_1993) ;  /* 0x0000000000048947 */ /* 0x000fea0003800000 */
[----:B------:R-:W-:Y:S01]  /*2b910*/  BPT.TRAP 0x1 ;  /* 0x000000040000795c */ /* 0x000fe20000300000 */
.L_x_1993:
[----:B------:R-:W4:Y:S02]  /*2b920*/  SYNCS.PHASECHK.TRANS64.TRYWAIT P1, [R5+URZ+0x2a860], R0 ;  /* 0x02a86000050075a7 */ /* 0x000f24000802017f */
[----:B----4-:R-:W-:Y:S05]  /*2b930*/  @!P1 BRA `(.L_x_1994) ;  /* 0x0000004c00c89947 */ /* 0x010fea0003800000 */
.L_x_2175:
[----:B------:R-:W-:Y:S05]  /*2b940*/  @!P0 BRA `(.L_x_1995) ;  /* 0x0000000000048947 */ /* 0x000fea0003800000 */
[----:B------:R-:W-:Y:S01]  /*2b950*/  BPT.TRAP 0x1 ;  /* 0x000000040000795c */ /* 0x000fe20000300000 */
.L_x_1995:
[----:B------:R0:W0:Y:S02]  /*2b960*/  SYNCS.PHASECHK.TRANS64.TRYWAIT P0, [R3+URZ+0x2a860], R2 ;  /* 0x02a86002030075a7 */ /* 0x000024000800017f */
[----:B0-----:R-:W-:Y:S05]  /*2b970*/  @!P0 NANOSLEEP.SYNCS 0x989680 ;  /* 0x009896800000895d */ /* 0x001fea0003900000 */
[----:B------:R-:W0:Y:S02]  /*2b980*/  @!P0 SYNCS.PHASECHK.TRANS64 P0, [R3+URZ+0x2a860], R2 ;  /* 0x02a86002030085a7 */ /* 0x000e24000800007f */
[----:B0-----:R-:W-:Y:S05]  /*2b990*/  @!P0 BRA `(.L_x_1995) ;  /* 0xfffffffc00f08947 */ /* 0x001fea000383ffff */
.L_x_1546:
[----:B------:R-:W-:Y:S05]  /*2b9a0*/  BSYNC B9 ;  /* 0x0000000000097941 */ /* 0x000fea0003800000 */
.L_x_1543:
[----:B------:R-:W-:Y:S05]  /*2b9b0*/  EXIT ;  /* 0x000000000000794d */ /* 0x000fea0003800000 */
.L_x_1574:
[----:B0-----:R0:W1:Y:S02]  /*2b9c0*/  SYNCS.PHASECHK.TRANS64.TRYWAIT P6, [R86+URZ+0x2a890], R87 ;  /* 0x02a89057560075a7 */ /* 0x00106400080c017f */
[----:B-1----:R-:W-:Y:S05]  /*2b9d0*/  @!P6 NANOSLEEP.SYNCS 0x989680 ;  /* 0x009896800000e95d */ /* 0x002fea0003900000 */
[----:B------:R-:W1:Y:S02]  /*2b9e0*/  @!P6 SYNCS.PHASECHK.TRANS64 P6, [R86+URZ+0x2a890], R87 ;  /* 0x02a890575600e5a7 */ /* 0x000e6400080c007f */
[----:B-1----:R-:W-:Y:S05]  /*2b9f0*/  @!P6 BRA `(.L_x_1574) ;  /* 0xfffffffc00f0e947 */ /* 0x002fea000383ffff */
[----:B------:R-:W-:Y:S05]  /*2ba00*/  BRA `(.L_x_1996) ;  /* 0xfffffd8400247947 */ /* 0x000fea000383ffff */
.L_x_1575:
[----:B------:R-:W-:Y:S01]  /*2ba10*/  BSSY B1, `(.L_x_1997) ;  /* 0x0000008000017945 */ /* 0x000fe20003800000 */
[----:B------:R-:W-:Y:S01]  /*2ba20*/  IMAD.MOV.U32 R13, RZ, RZ, R116 ;  /* 0x000000ffff0d7224 */ /* 0x000fe200078e0074 */
[----:B------:R-:W-:Y:S01]  /*2ba30*/  MOV R11, 0x1c1f ;  /* 0x00001c1f000b7802 */ /* 0x000fe20000000f00 */
[----:B------:R-:W-:Y:S02]  /*2ba40*/  IMAD.MOV.U32 R12, RZ, RZ, RZ ;  /* 0x000000ffff0c7224 */ /* 0x000fe400078e00ff */
[----:B------:R-:W-:-:S07]  /*2ba50*/  IMAD.MOV.U32 R15, RZ, RZ, -0x1 ;  /* 0xffffffffff0f7424 */ /* 0x000fce00078e00ff */
[----:B0-----:R-:W-:Y:S05]  /*2ba60*/  WARPSYNC.COLLECTIVE R15, `(.L_x_1998) ;  /* 0x000000000f087348 */ /* 0x001fea0003c00000 */
[----:B------:R1:W2:Y:S02]  /*2ba70*/  SHFL.IDX P6, R14, R13, R12, R11 ;  /* 0x0000000c0d0e7389 */ /* 0x0002a400000c000b */
[----:B012---:R-:W-:Y:S01]  /*2ba80*/  ENDCOLLECTIVE ;  /* 0x000000000000791b */ /* 0x007fe20003800000 */
.L_x_1998:
[----:B------:R-:W-:Y:S05]  /*2ba90*/  BSYNC B1 ;  /* 0x0000000000017941 */ /* 0x000fea0003800000 */
.L_x_1997:
[----:B------:R-:W-:Y:S01]  /*2baa0*/  IMAD.MOV.U32 R13, RZ, RZ, R117 ;  /* 0x000000ffff0d7224 */ /* 0x000fe200078e0075 */
[----:B------:R-:W-:Y:S01]  /*2bab0*/  MOV R11, 0x1c1f ;  /* 0x00001c1f000b7802 */ /* 0x000fe20000000f00 */
[----:B------:R-:W-:Y:S02]  /*2bac0*/  IMAD.MOV.U32 R12, RZ, RZ, RZ ;  /* 0x000000ffff0c7224 */ /* 0x000fe400078e00ff */
[----:B------:R-:W-:Y:S02]  /*2bad0*/  IMAD.MOV.U32 R15, RZ, RZ, -0x1 ;  /* 0xffffffffff0f7424 */ /* 0x000fe400078e00ff */
[----:B------:R-:W-:-:S07]  /*2bae0*/  IMAD.MOV.U32 R82, RZ, RZ, R14 ;  /* 0x000000ffff527224 */ /* 0x000fce00078e000e */
[----:B------:R-:W-:Y:S05]  /*2baf0*/  WARPSYNC.COLLECTIVE R15, `(.L_x_1999) ;  /* 0x000000000f087348 */ /* 0x000fea0003c00000 */
[----:B------:R0:W1:Y:S02]  /*2bb00*/  SHFL.IDX P6, R14, R13, R12, R11 ;  /* 0x0000000c0d0e7389 */ /* 0x00006400000c000b */
[----:B01----:R-:W-:Y:S01]  /*2bb10*/  ENDCOLLECTIVE ;  /* 0x000000000000791b */ /* 0x003fe20003800000 */
.L_x_1999:
[----:B------:R-:W-:Y:S01]  /*2bb20*/  IMAD.MOV.U32 R11, RZ, RZ, R14 ;  /* 0x000000ffff0b7224 */ /* 0x000fe200078e000e */
[----:B------:R-:W-:Y:S06]  /*2bb30*/  BRA `(.L_x_2000) ;  /* 0xfffffd8000ec7947 */ /* 0x000fec000383ffff */
.L_x_1600:
[----:B------:R-:W-:Y:S01]  /*2bb40*/  BSSY B1, `(.L_x_2001) ;  /* 0x0000008000017945 */ /* 0x000fe20003800000 */
[----:B0---4-:R-:W-:Y:S01]  /*2bb50*/  IMAD.MOV.U32 R13, RZ, RZ, R116 ;  /* 0x000000ffff0d7224 */ /* 0x011fe200078e0074 */
[----:B---3--:R-:W-:Y:S01]  /*2bb60*/  MOV R11, 0x1c1f ;  /* 0x00001c1f000b7802 */ /* 0x008fe20000000f00 */
[----:B------:R-:W-:Y:S02]  /*2bb70*/  IMAD.MOV.U32 R12, RZ, RZ, 0x1 ;  /* 0x00000001ff0c7424 */ /* 0x000fe400078e00ff */
[----:B------:R-:W-:-:S07]  /*2bb80*/  IMAD.MOV.U32 R15, RZ, RZ, -0x1 ;  /* 0xffffffffff0f7424 */ /* 0x000fce00078e00ff */
[----:B-12---:R-:W-:Y:S05]  /*2bb90*/  WARPSYNC.COLLECTIVE R15, `(.L_x_2002) ;  /* 0x000000000f087348 */ /* 0x006fea0003c00000 */
[----:B------:R0:W3:Y:S02]  /*2bba0*/  SHFL.IDX P6, R14, R13, R12, R11 ;  /* 0x0000000c0d0e7389 */ /* 0x0000e400000c000b */
[----:B0123--:R-:W-:Y:S01]  /*2bbb0*/  ENDCOLLECTIVE ;  /* 0x000000000000791b */ /* 0x00ffe20003800000 */
.L_x_2002:
[----:B------:R-:W-:Y:S05]  /*2bbc0*/  BSYNC B1 ;  /* 0x0000000000017941 */ /* 0x000fea0003800000 */
.L_x_2001:
[----:B------:R-:W-:Y:S01]  /*2bbd0*/  IMAD.MOV.U32 R13, RZ, RZ, R117 ;  /* 0x000000ffff0d7224 */ /* 0x000fe200078e0075 */
[----:B------:R-:W-:Y:S01]  /*2bbe0*/  MOV R11, 0x1c1f ;  /* 0x00001c1f000b7802 */ /* 0x000fe20000000f00 */
[----:B------:R-:W-:Y:S02]  /*2bbf0*/  IMAD.MOV.U32 R12, RZ, RZ, 0x1 ;  /* 0x00000001ff0c7424 */ /* 0x000fe400078e00ff */
[----:B------:R-:W-:Y:S02]  /*2bc00*/  IMAD.MOV.U32 R15, RZ, RZ, -0x1 ;  /* 0xffffffffff0f7424 */ /* 0x000fe400078e00ff */
[----:B------:R-:W-:-:S07]  /*2bc10*/  IMAD.MOV.U32 R116, RZ, RZ, R14 ;  /* 0x000000ffff747224 */ /* 0x000fce00078e000e */
[----:B------:R-:W-:Y:S05]  /*2bc20*/  WARPSYNC.COLLECTIVE R15, `(.L_x_2003) ;  /* 0x000000000f087348 */ /* 0x000fea0003c00000 */
[----:B------:R0:W1:Y:S02]  /*2bc30*/  SHFL.IDX P6, R14, R13, R12, R11 ;  /* 0x0000000c0d0e7389 */ /* 0x00006400000c000b */
[----:B01----:R-:W-:Y:S01]  /*2bc40*/  ENDCOLLECTIVE ;  /* 0x000000000000791b */ /* 0x003fe20003800000 */
.L_x_2003:
[----:B------:R-:W-:Y:S01]  /*2bc50*/  IMAD.MOV.U32 R117, RZ, RZ, R14 ;  /* 0x000000ffff757224 */ /* 0x000fe200078e000e */
[----:B------:R-:W-:Y:S06]  /*2bc60*/  BRA `(.L_x_2004) ;  /* 0xfffffd9800107947 */ /* 0x000fec000383ffff */
.L_x_1630:
[----:B0-----:R0:W1:Y:S02]  /*2bc70*/  SYNCS.PHASECHK.TRANS64.TRYWAIT P6, [R86+URZ+0x2a890], R87 ;  /* 0x02a89057560075a7 */ /* 0x00106400080c017f */
[----:B-1----:R-:W-:Y:S05]  /*2bc80*/  @!P6 NANOSLEEP.SYNCS 0x989680 ;  /* 0x009896800000e95d */ /* 0x002fea0003900000 */
[----:B------:R-:W1:Y:S02]  /*2bc90*/  @!P6 SYNCS.PHASECHK.TRANS64 P6, [R86+URZ+0x2a890], R87 ;  /* 0x02a890575600e5a7 */ /* 0x000e6400080c007f */
[----:B-1----:R-:W-:Y:S05]  /*2bca0*/  @!P6 BRA `(.L_x_1630) ;  /* 0xfffffffc00f0e947 */ /* 0x002fea000383ffff */
[----:B------:R-:W-:Y:S05]  /*2bcb0*/  BRA `(.L_x_2005) ;  /* 0xfffffdb400f87947 */ /* 0x000fea000383ffff */
.L_x_1631:
        /* <DEDUP_REMOVED lines=8> */
.L_x_2007:
[----:B------:R-:W-:Y:S05]  /*2bd40*/  BSYNC B1 ;  /* 0x0000000000017941 */ /* 0x000fea0003800000 */
.L_x_2006:
        /* <DEDUP_REMOVED lines=8> */
.L_x_2008:
[----:B------:R-:W-:Y:S01]  /*2bdd0*/  IMAD.MOV.U32 R11, RZ, RZ, R14 ;  /* 0x000000ffff0b7224 */ /* 0x000fe200078e000e */
[----:B------:R-:W-:Y:S06]  /*2bde0*/  BRA `(.L_x_2009) ;  /* 0xfffffdb400c87947 */ /* 0x000fec000383ffff */
.L_x_1644:
[----:B------:R-:W-:Y:S01]  /*2bdf0*/  BSSY B1, `(.L_x_2010) ;  /* 0x0000008000017945 */ /* 0x000fe20003800000 */
[----:B--234-:R-:W-:Y:S01]  /*2be00*/  IMAD.MOV.U32 R13, RZ, RZ, R116 ;  /* 0x000000ffff0d7224 */ /* 0x01cfe200078e0074 */
[----:B------:R-:W-:Y:S01]  /*2be10*/  MOV R11, 0x1c1f ;  /* 0x00001c1f000b7802 */ /* 0x000fe20000000f00 */
[----:B------:R-:W-:Y:S02]  /*2be20*/  IMAD.MOV.U32 R12, RZ, RZ, 0x1 ;  /* 0x00000001ff0c7424 */ /* 0x000fe400078e00ff */
[----:B------:R-:W-:-:S07]  /*2be30*/  IMAD.MOV.U32 R15, RZ, RZ, -0x1 ;  /* 0xffffffffff0f7424 */ /* 0x000fce00078e00ff */
[----:B01----:R-:W-:Y:S05]  /*2be40*/  WARPSYNC.COLLECTIVE R15, `(.L_x_2011) ;  /* 0x000000000f087348 */ /* 0x003fea0003c00000 */
[----:B------:R2:W3:Y:S02]  /*2be50*/  SHFL.IDX P6, R14, R13, R12, R11 ;  /* 0x0000000c0d0e7389 */ /* 0x0004e400000c000b */
[----:B0123--:R-:W-:Y:S01]  /*2be60*/  ENDCOLLECTIVE ;  /* 0x000000000000791b */ /* 0x00ffe20003800000 */
.L_x_2011:
[----:B------:R-:W-:Y:S05]  /*2be70*/  BSYNC B1 ;  /* 0x0000000000017941 */ /* 0x000fea0003800000 */
.L_x_2010:
        /* <DEDUP_REMOVED lines=8> */
.L_x_2012:
[----:B------:R-:W-:Y:S01]  /*2bf00*/  IMAD.MOV.U32 R117, RZ, RZ, R14 ;  /* 0x000000ffff757224 */ /* 0x000fe200078e000e */
[----:B------:R-:W-:Y:S06]  /*2bf10*/  BRA `(.L_x_2013) ;  /* 0xfffffdcc00387947 */ /* 0x000fec000383ffff */
.L_x_1657:
[----:B0-----:R0:W1:Y:S02]  /*2bf20*/  SYNCS.PHASECHK.TRANS64.TRYWAIT P4, [R86+URZ+0x2a890], R87 ;  /* 0x02a89057560075a7 */ /* 0x001064000808017f */
[----:B-1----:R-:W-:Y:S05]  /*2bf30*/  @!P4 NANOSLEEP.SYNCS 0x989680 ;  /* 0x009896800000c95d */ /* 0x002fea0003900000 */
[----:B------:R-:W1:Y:S02]  /*2bf40*/  @!P4 SYNCS.PHASECHK.TRANS64 P4, [R86+URZ+0x2a890], R87 ;  /* 0x02a890575600c5a7 */ /* 0x000e64000808007f */
[----:B-1----:R-:W-:Y:S05]  /*2bf50*/  @!P4 BRA `(.L_x_1657) ;  /* 0xfffffffc00f0c947 */ /* 0x002fea000383ffff */
[----:B------:R-:W-:Y:S05]  /*2bf60*/  BRA `(.L_x_2014) ;  /* 0xfffffde000f07947 */ /* 0x000fea000383ffff */
.L_x_1658:
        /* <DEDUP_REMOVED lines=8> */
.L_x_2016:
[----:B------:R-:W-:Y:S05]  /*2bff0*/  BSYNC B1 ;  /* 0x0000000000017941 */ /* 0x000fea0003800000 */
.L_x_2015:
        /* <DEDUP_REMOVED lines=8> */
.L_x_2017:
[----:B------:R-:W-:Y:S01]  /*2c080*/  IMAD.MOV.U32 R34, RZ, RZ, R14 ;  /* 0x000000ffff227224 */ /* 0x000fe200078e000e */
[----:B------:R-:W-:Y:S06]  /*2c090*/  BRA `(.L_x_2018) ;  /* 0xfffffde4000c7947 */ /* 0x000fec000383ffff */
.L_x_1661:
[----:B------:R-:W-:Y:S01]  /*2c0a0*/  BSSY B1, `(.L_x_2019) ;  /* 0x0000008000017945 */ /* 0x000fe20003800000 */
[----:B----4-:R-:W-:Y:S01]  /*2c0b0*/  IMAD.MOV.U32 R13, RZ, RZ, R33 ;  /* 0x000000ffff0d7224 */ /* 0x010fe200078e0021 */
[----:B------:R-:W-:Y:S01]  /*2c0c0*/  MOV R11, 0x1c1f ;  /* 0x00001c1f000b7802 */ /* 0x000fe20000000f00 */
[----:B------:R-:W-:Y:S02]  /*2c0d0*/  IMAD.MOV.U32 R12, RZ, RZ, 0x1 ;  /* 0x00000001ff0c7424 */ /* 0x000fe400078e00ff */
[----:B------:R-:W-:-:S07]  /*2c0e0*/  IMAD.MOV.U32 R15, RZ, RZ, -0x1 ;  /* 0xffffffffff0f7424 */ /* 0x000fce00078e00ff */
[----:B0123--:R-:W-:Y:S05]  /*2c0f0*/  WARPSYNC.COLLECTIVE R15, `(.L_x_2020) ;  /* 0x000000000f087348 */ /* 0x00ffea0003c00000 */
[----:B------:R4:W0:Y:S02]  /*2c100*/  SHFL.IDX P6, R14, R13, R12, R11 ;  /* 0x0000000c0d0e7389 */ /* 0x00082400000c000b */
[----:B01234-:R-:W-:Y:S01]  /*2c110*/  ENDCOLLECTIVE ;  /* 0x000000000000791b */ /* 0x01ffe20003800000 */
.L_x_2020:
[----:B------:R-:W-:Y:S05]  /*2c120*/  BSYNC B1 ;  /* 0x0000000000017941 */ /* 0x000fea0003800000 */
.L_x_2019:
        /* <DEDUP_REMOVED lines=8> */
.L_x_2021:
[----:B------:R-:W-:Y:S01]  /*2c1b0*/  IMAD.MOV.U32 R32, RZ, RZ, R14 ;  /* 0x000000ffff207224 */ /* 0x000fe200078e000e */
[----:B------:R-:W-:Y:S06]  /*2c1c0*/  BRA `(.L_x_2022) ;  /* 0xfffffde400687947 */ /* 0x000fec000383ffff */
.L_x_1665:
[----:B---3--:R3:W0:Y:S02]  /*2c1d0*/  SYNCS.PHASECHK.TRANS64.TRYWAIT P0, [R86+URZ+0x2a8b0], R87 ;  /* 0x02a8b057560075a7 */ /* 0x008624000800017f */
[----:B0-----:R-:W-:Y:S05]  /*2c1e0*/  @!P0 NANOSLEEP.SYNCS 0x989680 ;  /* 0x009896800000895d */ /* 0x001fea0003900000 */
[----:B------:R-:W0:Y:S02]  /*2c1f0*/  @!P0 SYNCS.PHASECHK.TRANS64 P0, [R86+URZ+0x2a8b0], R87 ;  /* 0x02a8b057560085a7 */ /* 0x000e24000800007f */
[----:B0-----:R-:W-:Y:S05]  /*2c200*/  @!P0 BRA `(.L_x_1665) ;  /* 0xfffffffc00f08947 */ /* 0x001fea000383ffff */
[----:B------:R-:W-:Y:S05]  /*2c210*/  BRA `(.L_x_2023) ;  /* 0xfffffde800407947 */ /* 0x000fea000383ffff */
.L_x_1693:
        /* <DEDUP_REMOVED lines=8> */
.L_x_2025:
[----:B------:R-:W-:Y:S05]  /*2c2a0*/  BSYNC B1 ;  /* 0x0000000000017941 */ /* 0x000fea0003800000 */
.L_x_2024:
        /* <DEDUP_REMOVED lines=8> */
.L_x_2026:
[----:B------:R-:W-:Y:S02]  /*2c330*/  IMAD.MOV.U32 R13, RZ, RZ, R0 ;  /* 0x000000ffff0d7224 */ /* 0x000fe400078e0000 */
[----:B------:R-:W-:-:S07]  /*2c340*/  IMAD.MOV.U32 R6, RZ, RZ, R14 ;  /* 0x000000ffff067224 */ /* 0x000fce00078e000e */
[----:B------:R-:W-:Y:S05]  /*2c350*/  WARPSYNC.COLLECTIVE R15, `(.L_x_2027) ;  /* 0x000000000f087348 */ /* 0x000fea0003c00000 */
[----:B------:R0:W1:Y:S02]  /*2c360*/  SHFL.IDX P6, R14, R13, R12, R11 ;  /* 0x0000000c0d0e7389 */ /* 0x00006400000c000b */
[----:B01----:R-:W-:Y:S01]  /*2c370*/  ENDCOLLECTIVE ;  /* 0x000000000000791b */ /* 0x003fe20003800000 */
.L_x_2027:
[----:B------:R-:W-:Y:S01]  /*2c380*/  MOV R13, R65 ;  /* 0x00000041000d7202 */ /* 0x000fe20000000f00 */
[----:B------:R-:W-:-:S07]  /*2c390*/  IMAD.MOV.U32 R9, RZ, RZ, R14 ;  /* 0x000000ffff097224 */ /* 0x000fce00078e000e */
[----:B------:R-:W-:Y:S05]  /*2c3a0*/  WARPSYNC.COLLECTIVE R15, `(.L_x_2028) ;  /* 0x000000000f087348 */ /* 0x000fea0003c00000 */
[----:B------:R0:W1:Y:S02]  /*2c3b0*/  SHFL.IDX P6, R14, R13, R12, R11 ;  /* 0x0000000c0d0e7389 */ /* 0x00006400000c000b */
[----:B01----:R-:W-:Y:S01]  /*2c3c0*/  ENDCOLLECTIVE ;  /* 0x000000000000791b */ /* 0x003fe20003800000 */
.L_x_2028:
[----:B------:R-:W-:Y:S01]  /*2c3d0*/  IMAD.MOV.U32 R8, RZ, RZ, R14 ;  /* 0x000000ffff087224 */ /* 0x000fe200078e000e */
[----:B------:R-:W-:Y:S06]  /*2c3e0*/  BRA `(.L_x_2029) ;  /* 0xfffffdfc00707947 */ /* 0x000fec000383ffff */
.L_x_1696:
[----:B------:R-:W-:Y:S01]  /*2c3f0*/  BSSY B1, `(.L_x_2030) ;  /* 0x0000008000017945 */ /* 0x000fe20003800000 */
[----:B------:R-:W-:Y:S01]  /*2c400*/  IMAD.MOV.U32 R13, RZ, RZ, R62 ;  /* 0x000000ffff0d7224 */ /* 0x000fe200078e003e */
[----:B------:R-:W-:Y:S01]  /*2c410*/  MOV R15, 0xffffffff ;  /* 0xffffffff000f7802 */ /* 0x000fe20000000f00 */
[----:B------:R-:W-:Y:S02]  /*2c420*/  IMAD.MOV.U32 R12, RZ, RZ, 0x1 ;  /* 0x00000001ff0c7424 */ /* 0x000fe400078e00ff */
[----:B------:R-:W-:-:S07]  /*2c430*/  IMAD.MOV.U32 R11, RZ, RZ, 0x1c1f ;  /* 0x00001c1fff0b7424 */ /* 0x000fce00078e00ff */
[----:B-12---:R-:W-:Y:S05]  /*2c440*/  WARPSYNC.COLLECTIVE R15, `(.L_x_2031) ;  /* 0x000000000f087348 */ /* 0x006fea0003c00000 */
[----:B------:R0:W3:Y:S02]  /*2c450*/  SHFL.IDX P6, R14, R13, R12, R11 ;  /* 0x0000000c0d0e7389 */ /* 0x0000e400000c000b */
[----:B0123--:R-:W-:Y:S01]  /*2c460*/  ENDCOLLECTIVE ;  /* 0x000000000000791b */ /* 0x00ffe20003800000 */
.L_x_2031:
[----:B------:R-:W-:Y:S05]  /*2c470*/  BSYNC B1 ;  /* 0x0000000000017941 */ /* 0x000fea0003800000 */
.L_x_2030:
[----:B------:R-:W-:Y:S01]  /*2c480*/  IMAD.MOV.U32 R13, RZ, RZ, R63 ;  /* 0x000000ffff0d7224 */ /* 0x000fe200078e003f */
[----:B------:R-:W-:Y:S01]  /*2c490*/  MOV R15, 0xffffffff ;  /* 0xffffffff000f7802 */ /* 0x000fe20000000f00 */
[----:B------:R-:W-:Y:S02]  /*2c4a0*/  IMAD.MOV.U32 R12, RZ, RZ, 0x1 ;  /* 0x00000001ff0c7424 */ /* 0x000fe400078e00ff */
[----:B------:R-:W-:Y:S02]  /*2c4b0*/  IMAD.MOV.U32 R11, RZ, RZ, 0x1c1f ;  /* 0x00001c1fff0b7424 */ /* 0x000fe400078e00ff */
[----:B------:R-:W-:-:S07]  /*2c4c0*/  IMAD.MOV.U32 R62, RZ, RZ, R14 ;  /* 0x000000ffff3e7224 */ /* 0x000fce00078e000e */
[----:B------:R-:W-:Y:S05]  /*2c4d0*/  WARPSYNC.COLLECTIVE R15, `(.L_x_2032) ;  /* 0x000000000f087348 */ /* 0x000fea0003c00000 */
[----:B------:R0:W1:Y:S02]  /*2c4e0*/  SHFL.IDX P6, R14, R13, R12, R11 ;  /* 0x0000000c0d0e7389 */ /* 0x00006400000c000b */
[----:B01----:R-:W-:Y:S01]  /*2c4f0*/  ENDCOLLECTIVE ;  /* 0x000000000000791b */ /* 0x003fe20003800000 */
.L_x_2032:
[----:B------:R-:W-:Y:S02]  /*2c500*/  IMAD.MOV.U32 R13, RZ, RZ, R0 ;  /* 0x000000ffff0d7224 */ /* 0x000fe400078e0000 */
[----:B------:R-:W-:-:S07]  /*2c510*/  IMAD.MOV.U32 R63, RZ, RZ, R14 ;  /* 0x000000ffff3f7224 */ /* 0x000fce00078e000e */
[----:B------:R-:W-:Y:S05]  /*2c520*/  WARPSYNC.COLLECTIVE R15, `(.L_x_2033) ;  /* 0x000000000f087348 */ /* 0x000fea0003c00000 */
[----:B------:R0:W1:Y:S02]  /*2c530*/  SHFL.IDX P6, R14, R13, R12, R11 ;  /* 0x0000000c0d0e7389 */ /* 0x00006400000c000b */
[----:B01----:R-:W-:Y:S01]  /*2c540*/  ENDCOLLECTIVE ;  /* 0x000000000000791b */ /* 0x003fe20003800000 */
.L_x_2033:
[----:B------:R-:W-:Y:S02]  /*2c550*/  IMAD.MOV.U32 R13, RZ, RZ, R65 ;  /* 0x000000ffff0d7224 */ /* 0x000fe400078e0041 */
[----:B------:R-:W-:-:S07]  /*2c560*/  IMAD.MOV.U32 R0, RZ, RZ, R14 ;  /* 0x000000ffff007224 */ /* 0x000fce00078e000e */
[----:B------:R-:W-:Y:S05]  /*2c570*/  WARPSYNC.COLLECTIVE R15, `(.L_x_2034) ;  /* 0x000000000f087348 */ /* 0x000fea0003c00000 */
[----:B------:R0:W1:Y:S02]  /*2c580*/  SHFL.IDX P6, R14, R13, R12, R11 ;  /* 0x0000000c0d0e7389 */ /* 0x00006400000c000b */
[----:B01----:R-:W-:Y:S01]  /*2c590*/  ENDCOLLECTIVE ;  /* 0x000000000000791b */ /* 0x003fe20003800000 */
.L_x_2034:
[----:B------:R-:W-:Y:S01]  /*2c5a0*/  MOV R65, R14 ;  /* 0x0000000e00417202 */ /* 0x000fe20000000f00 */
[----:B------:R-:W-:Y:S06]  /*2c5b0*/  BRA `(.L_x_2035) ;  /* 0xfffffe0400047947 */ /* 0x000fec000383ffff */
.L_x_1700:
[----:B0-----:R0:W1:Y:S02]  /*2c5c0*/  SYNCS.PHASECHK.TRANS64.TRYWAIT P0, [R2+URZ+0x2a800], R5 ;  /* 0x02a80005020075a7 */ /* 0x001064000800017f */
[----:B-1----:R-:W-:Y:S05]  /*2c5d0*/  @!P0 NANOSLEEP.SYNCS 0x989680 ;  /* 0x009896800000895d */ /* 0x002fea0003900000 */
[----:B------:R-:W1:Y:S02]  /*2c5e0*/  @!P0 SYNCS.PHASECHK.TRANS64 P0, [R2+URZ+0x2a800], R5 ;  /* 0x02a80005020085a7 */ /* 0x000e64000800007f */
[----:B-1----:R-:W-:Y:S05]  /*2c5f0*/  @!P0 BRA `(.L_x_1700) ;  /* 0xfffffffc00f08947 */ /* 0x002fea000383ffff */
[----:B------:R-:W-:Y:S05]  /*2c600*/  BRA `(.L_x_2036) ;  /* 0xfffffe0c00187947 */ /* 0x000fea000383ffff */
.L_x_1724:
[----:B------:R-:W-:Y:S01]  /*2c610*/  BSSY B1, `(.L_x_2037) ;  /* 0x0000008000017945 */ /* 0x000fe20003800000 */
[----:B------:R-:W-:Y:S02]  /*2c620*/  IMAD.MOV.U32 R13, RZ, RZ, R21 ;  /* 0x000000ffff0d7224 */ /* 0x000fe400078e0015 */
[----:B------:R-:W-:Y:S02]  /*2c630*/  IMAD.MOV.U32 R12, RZ, RZ, RZ ;  /* 0x000000ffff0c7224 */ /* 0x000fe400078e00ff */
[----:B------:R-:W-:Y:S02]  /*2c640*/  IMAD.MOV.U32 R11, RZ, RZ, 0x1c1f ;  /* 0x00001c1fff0b7424 */ /* 0x000fe400078e00ff */
[----:B------:R-:W-:-:S07]  /*2c650*/  IMAD.MOV.U32 R15, RZ, RZ, -0x1 ;  /* 0xffffffffff0f7424 */ /* 0x000fce00078e00ff */
[----:B01----:R-:W-:Y:S05]  /*2c660*/  WARPSYNC.COLLECTIVE R15, `(.L_x_2038) ;  /* 0x000000000f087348 */ /* 0x003fea0003c00000 */
[----:B------:R2:W3:Y:S02]  /*2c670*/  SHFL.IDX P6, R14, R13, R12, R11 ;  /* 0x0000000c0d0e7389 */ /* 0x0004e400000c000b */
[----:B0123--:R-:W-:Y:S01]  /*2c680*/  ENDCOLLECTIVE ;  /* 0x000000000000791b */ /* 0x00ffe20003800000 */
.L_x_2038:
[----:B------:R-:W-:Y:S05]  /*2c690*/  BSYNC B1 ;  /* 0x0000000000017941 */ /* 0x000fea0003800000 */
.L_x_2037:
[----:B------:R-:W-:Y:S01]  /*2c6a0*/  IMAD.MOV.U32 R13, RZ, RZ, R20 ;  /* 0x000000ffff0d7224 */ /* 0x000fe200078e0014 */
[----:B------:R-:W-:Y:S01]  /*2c6b0*/  MOV R3, R14 ;  /* 0x0000000e00037202 */ /* 0x000fe20000000f00 */
[----:B------:R-:W-:Y:S02]  /*2c6c0*/  IMAD.MOV.U32 R12, RZ, RZ, RZ ;  /* 0x000000ffff0c7224 */ /* 0x000fe400078e00ff */
[----:B------:R-:W-:Y:S02]  /*2c6d0*/  IMAD.MOV.U32 R11, RZ, RZ, 0x1c1f ;  /* 0x00001c1fff0b7424 */ /* 0x000fe400078e00ff */
[----:B------:R-:W-:-:S07]  /*2c6e0*/  IMAD.MOV.U32 R15, RZ, RZ, -0x1 ;  /* 0xffffffffff0f7424 */ /* 0x000fce00078e00ff */
[----:B------:R-:W-:Y:S05]  /*2c6f0*/  WARPSYNC.COLLECTIVE R15, `(.L_x_2039) ;  /* 0x000000000f087348 */ /* 0x000fea0003c00000 */
[----:B------:R0:W1:Y:S02]  /*2c700*/  SHFL.IDX P6, R14, R13, R12, R11 ;  /* 0x0000000c0d0e7389 */ /* 0x00006400000c000b */
[----:B01----:R-:W-:Y:S01]  /*2c710*/  ENDCOLLECTIVE ;  /* 0x000000000000791b */ /* 0x003fe20003800000 */
.L_x_2039:
[----:B------:R-:W-:Y:S01]  /*2c720*/  IMAD.MOV.U32 R13, RZ, RZ, R61 ;  /* 0x000000ffff0d7224 */ /* 0x000fe200078e003d */
[----:B------:R-:W-:-:S07]  /*2c730*/  MOV R0, R14 ;  /* 0x0000000e00007202 */ /* 0x000fce0000000f00 */
[----:B------:R-:W-:Y:S05]  /*2c740*/  WARPSYNC.COLLECTIVE R15, `(.L_x_2040) ;  /* 0x000000000f087348 */ /* 0x000fea0003c00000 */
[----:B------:R0:W1:Y:S02]  /*2c750*/  SHFL.IDX P6, R14, R13, R12, R11 ;  /* 0x0000000c0d0e7389 */ /* 0x00006400000c000b */
[----:B01----:R-:W-:Y:S01]  /*2c760*/  ENDCOLLECTIVE ;  /* 0x000000000000791b */ /* 0x003fe20003800000 */
.L_x_2040:
[----:B------:R-:W-:Y:S02]  /*2c770*/  IMAD.MOV.U32 R13, RZ, RZ, R62 ;  /* 0x000000ffff0d7224 */ /* 0x000fe400078e003e */
[----:B------:R-:W-:-:S07]  /*2c780*/  IMAD.MOV.U32 R7, RZ, RZ, R14 ;  /* 0x000000ffff077224 */ /* 0x000fce00078e000e */
[----:B------:R-:W-:Y:S05]  /*2c790*/  WARPSYNC.COLLECTIVE R15, `(.L_x_2041) ;  /* 0x000000000f087348 */ /* 0x000fea0003c00000 */
[----:B------:R0:W1:Y:S02]  /*2c7a0*/  SHFL.IDX P6, R14, R13, R12, R11 ;  /* 0x0000000c0d0e7389 */ /* 0x00006400000c000b */
[----:B01----:R-:W-:Y:S01]  /*2c7b0*/  ENDCOLLECTIVE ;  /* 0x000000000000791b */ /* 0x003fe20003800000 */
.L_x_2041:
[----:B------:R-:W-:Y:S05]  /*2c7c0*/  BRA `(.L_x_2042) ;  /* 0xfffffe2c00ec7947 */ /* 0x000fea000383ffff */
.L_x_1727:
[----:B------:R-:W-:Y:S01]  /*2c7d0*/  BSSY B1, `(.L_x_2043) ;  /* 0x0000008000017945 */ /* 0x000fe20003800000 */
[----:B------:R-:W-:Y:S01]  /*2c7e0*/  IMAD.MOV.U32 R13, RZ, RZ, R21 ;  /* 0x000000ffff0d7224 */ /* 0x000fe200078e0015 */
[----:B------:R-:W-:Y:S01]  /*2c7f0*/  MOV R12, 0x1 ;  /* 0x00000001000c7802 */ /* 0x000fe20000000f00 */
[----:B------:R-:W-:Y:S02]  /*2c800*/  IMAD.MOV.U32 R11, RZ, RZ, 0x1c1f ;  /* 0x00001c1fff0b7424 */ /* 0x000fe400078e00ff */
[----:B------:R-:W-:-:S07]  /*2c810*/  IMAD.MOV.U32 R15, RZ, RZ, -0x1 ;  /* 0xffffffffff0f7424 */ /* 0x000fce00078e00ff */
[----:B--2---:R-:W-:Y:S05]  /*2c820*/  WARPSYNC.COLLECTIVE R15, `(.L_x_2044) ;  /* 0x000000000f087348 */ /* 0x004fea0003c00000 */
[----:B------:R0:W1:Y:S02]  /*2c830*/  SHFL.IDX P6, R14, R13, R12, R11 ;  /* 0x0000000c0d0e7389 */ /* 0x00006400000c000b */
[----:B012---:R-:W-:Y:S01]  /*2c840*/  ENDCOLLECTIVE ;  /* 0x000000000000791b */ /* 0x007fe20003800000 */
.L_x_2044:
[----:B------:R-:W-:Y:S05]  /*2c850*/  BSYNC B1 ;  /* 0x0000000000017941 */ /* 0x000fea0003800000 */
.L_x_2043:
        /* <DEDUP_REMOVED lines=8> */
.L_x_2045:
[----:B------:R-:W-:Y:S02]  /*2c8e0*/  IMAD.MOV.U32 R13, RZ, RZ, R61 ;  /* 0x000000ffff0d7224 */ /* 0x000fe400078e003d */
[----:B------:R-:W-:-:S07]  /*2c8f0*/  IMAD.MOV.U32 R3, RZ, RZ, R14 ;  /* 0x000000ffff037224 */ /* 0x000fce00078e000e */
[----:B------:R-:W-:Y:S05]  /*2c900*/  WARPSYNC.COLLECTIVE R15, `(.L_x_2046) ;  /* 0x000000000f087348 */ /* 0x000fea0003c00000 */
[----:B------:R0:W1:Y:S02]  /*2c910*/  SHFL.IDX P6, R14, R13, R12, R11 ;  /* 0x0000000c0d0e7389 */ /* 0x00006400000c000b */
[----:B01----:R-:W-:Y:S01]  /*2c920*/  ENDCOLLECTIVE ;  /* 0x000000000000791b */ /* 0x003fe20003800000 */
.L_x_2046:
[----:B------:R-:W-:Y:S01]  /*2c930*/  IMAD.MOV.U32 R13, RZ, RZ, R62 ;  /* 0x000000ffff0d7224 */ /* 0x000fe200078e003e */
[----:B------:R-:W-:-:S07]  /*2c940*/  MOV R61, R14 ;  /* 0x0000000e003d7202 */ /* 0x000fce0000000f00 */
[----:B------:R-:W-:Y:S05]  /*2c950*/  WARPSYNC.COLLECTIVE R15, `(.L_x_2047) ;  /* 0x000000000f087348 */ /* 0x000fea0003c00000 */
[----:B------:R0:W1:Y:S02]  /*2c960*/  SHFL.IDX P6, R14, R13, R12, R11 ;  /* 0x0000000c0d0e7389 */ /* 0x00006400000c000b */
[----:B01----:R-:W-:Y:S01]  /*2c970*/  ENDCOLLECTIVE ;  /* 0x000000000000791b */ /* 0x003fe20003800000 */
.L_x_2047:
[----:B------:R-:W-:Y:S01]  /*2c980*/  IMAD.MOV.U32 R62, RZ, RZ, R14 ;  /* 0x000000ffff3e7224 */ /* 0x000fe200078e000e */
[----:B------:R-:W-:Y:S06]  /*2c990*/  BRA `(.L_x_2048) ;  /* 0xfffffe3400107947 */ /* 0x000fec000383ffff */
.L_x_1731:
[----:B0-----:R0:W1:Y:S02]  /*2c9a0*/  SYNCS.PHASECHK.TRANS64.TRYWAIT P0, [R2+URZ+0x2a800], R61 ;  /* 0x02a8003d020075a7 */ /* 0x001064000800017f */
[----:B-1----:R-:W-:Y:S05]  /*2c9b0*/  @!P0 NANOSLEEP.SYNCS 0x989680 ;  /* 0x009896800000895d */ /* 0x002fea0003900000 */
[----:B------:R-:W1:Y:S02]  /*2c9c0*/  @!P0 SYNCS.PHASECHK.TRANS64 P0, [R2+URZ+0x2a800], R61 ;  /* 0x02a8003d020085a7 */ /* 0x000e64000800007f */
[----:B-1----:R-:W-:Y:S05]  /*2c9d0*/  @!P0 BRA `(.L_x_1731) ;  /* 0xfffffffc00f08947 */ /* 0x002fea000383ffff */
[----:B------:R-:W-:Y:S05]  /*2c9e0*/  BRA `(.L_x_2049) ;  /* 0xfffffe3800907947 */ /* 0x000fea000383ffff */
.L_x_1745:
[----:B-1----:R1:W3:Y:S02]  /*2c9f0*/  SYNCS.PHASECHK.TRANS64.TRYWAIT P1, [R21+URZ+0x2a830], R0 ;  /* 0x02a83000150075a7 */ /* 0x0022e4000802017f */
[----:B---3--:R-:W-:Y:S05]  /*2ca00*/  @!P1 NANOSLEEP.SYNCS 0x989680 ;  /* 0x009896800000995d */ /* 0x008fea0003900000 */
[----:B------:R-:W3:Y:S02]  /*2ca10*/  @!P1 SYNCS.PHASECHK.TRANS64 P1, [R21+URZ+0x2a830], R0 ;  /* 0x02a83000150095a7 */ /* 0x000ee4000802007f */
[----:B---3--:R-:W-:Y:S05]  /*2ca20*/  @!P1 BRA `(.L_x_1745) ;  /* 0xfffffffc00f09947 */ /* 0x008fea000383ffff */
[----:B------:R-:W-:Y:S05]  /*2ca30*/  BRA `(.L_x_1744) ;  /* 0xfffffe6000487947 */ /* 0x000fea000383ffff */
.L_x_1766:
[----:B-1----:R1:W2:Y:S02]  /*2ca40*/  SYNCS.PHASECHK.TRANS64.TRYWAIT P1, [R20+URZ+0x2a830], R11 ;  /* 0x02a8300b140075a7 */ /* 0x0022a4000802017f */
[----:B--2---:R-:W-:Y:S05]  /*2ca50*/  @!P1 NANOSLEEP.SYNCS 0x989680 ;  /* 0x009896800000995d */ /* 0x004fea0003900000 */
[----:B------:R-:W2:Y:S02]  /*2ca60*/  @!P1 SYNCS.PHASECHK.TRANS64 P1, [R20+URZ+0x2a830], R11 ;  /* 0x02a8300b140095a7 */ /* 0x000ea4000802007f */
[----:B--2---:R-:W-:Y:S05]  /*2ca70*/  @!P1 BRA `(.L_x_1766) ;  /* 0xfffffffc00f09947 */ /* 0x004fea000383ffff */
[----:B------:R-:W-:Y:S05]  /*2ca80*/  BRA `(.L_x_1765) ;  /* 0xfffffe9400747947 */ /* 0x000fea000383ffff */
.L_x_1771:
[----:B-1----:R1:W2:Y:S02]  /*2ca90*/  SYNCS.PHASECHK.TRANS64.TRYWAIT P1, [R21+URZ+0x2a850], R9 ;  /* 0x02a85009150075a7 */ /* 0x0022a4000802017f */
[----:B--2---:R-:W-:Y:S05]  /*2caa0*/  @!P1 NANOSLEEP.SYNCS 0x989680 ;  /* 0x009896800000995d */ /* 0x004fea0003900000 */
[----:B------:R-:W2:Y:S02]  /*2cab0*/  @!P1 SYNCS.PHASECHK.TRANS64 P1, [R21+URZ+0x2a850], R9 ;  /* 0x02a85009150095a7 */ /* 0x000ea4000802007f */
[----:B--2---:R-:W-:Y:S05]  /*2cac0*/  @!P1 BRA `(.L_x_1771) ;  /* 0xfffffffc00f09947 */ /* 0x004fea000383ffff */
[----:B------:R-:W-:Y:S05]  /*2cad0*/  BRA `(.L_x_1770) ;  /* 0xfffffea000ac7947 */ /* 0x000fea000383ffff */
.L_x_1793:
[----:B-1----:R1:W2:Y:S02]  /*2cae0*/  SYNCS.PHASECHK.TRANS64.TRYWAIT P1, [R20+URZ+0x2a830], R3 ;  /* 0x02a83003140075a7 */ /* 0x0022a4000802017f */
[----:B--2---:R-:W-:Y:S05]  /*2caf0*/  @!P1 NANOSLEEP.SYNCS 0x989680 ;  /* 0x009896800000995d */ /* 0x004fea0003900000 */
[----:B------:R-:W2:Y:S02]  /*2cb00*/  @!P1 SYNCS.PHASECHK.TRANS64 P1, [R20+URZ+0x2a830], R3 ;  /* 0x02a83003140095a7 */ /* 0x000ea4000802007f */
[----:B--2---:R-:W-:Y:S05]  /*2cb10*/  @!P1 BRA `(.L_x_1793) ;  /* 0xfffffffc00f09947 */ /* 0x004fea000383ffff */
[----:B------:R-:W-:Y:S05]  /*2cb20*/  BRA `(.L_x_1792) ;  /* 0xfffffed000807947 */ /* 0x000fea000383ffff */
.L_x_1798:
[----:B-1----:R1:W2:Y:S02]  /*2cb30*/  SYNCS.PHASECHK.TRANS64.TRYWAIT P1, [R21+URZ+0x2a850], R3 ;  /* 0x02a85003150075a7 */ /* 0x0022a4000802017f */
[----:B--2---:R-:W-:Y:S05]  /*2cb40*/  @!P1 NANOSLEEP.SYNCS 0x989680 ;  /* 0x009896800000995d */ /* 0x004fea0003900000 */
[----:B------:R-:W2:Y:S02]  /*2cb50*/  @!P1 SYNCS.PHASECHK.TRANS64 P1, [R21+URZ+0x2a850], R3 ;  /* 0x02a85003150095a7 */ /* 0x000ea4000802007f */
[----:B--2---:R-:W-:Y:S05]  /*2cb60*/  @!P1 BRA `(.L_x_1798) ;  /* 0xfffffffc00f09947 */ /* 0x004fea000383ffff */
[----:B------:R-:W-:Y:S05]  /*2cb70*/  BRA `(.L_x_1797) ;  /* 0xfffffedc00b87947 */ /* 0x000fea000383ffff */
.L_x_1808:
[----:B-1----:R1:W2:Y:S02]  /*2cb80*/  SYNCS.PHASECHK.TRANS64.TRYWAIT P1, [R3+URZ+0x2a830], R4 ;  /* 0x02a83004030075a7 */ /* 0x0022a4000802017f */
[----:B--2---:R-:W-:Y:S05]  /*2cb90*/  @!P1 NANOSLEEP.SYNCS 0x989680 ;  /* 0x009896800000995d */ /* 0x004fea0003900000 */
[----:B------:R-:W2:Y:S02]  /*2cba0*/  @!P1 SYNCS.PHASECHK.TRANS64 P1, [R3+URZ+0x2a830], R4 ;  /* 0x02a83004030095a7 */ /* 0x000ea4000802007f */
[----:B--2---:R-:W-:Y:S05]  /*2cbb0*/  @!P1 BRA `(.L_x_1808) ;  /* 0xfffffffc00f09947 */ /* 0x004fea000383ffff */
[----:B------:R-:W-:Y:S05]  /*2cbc0*/  BRA `(.L_x_1807) ;  /* 0xfffffef8003c7947 */ /* 0x000fea000383ffff */
.L_x_1813:
[----:B-1----:R1:W2:Y:S02]  /*2cbd0*/  SYNCS.PHASECHK.TRANS64.TRYWAIT P1, [R15+URZ+0x2a850], R4 ;  /* 0x02a850040f0075a7 */ /* 0x0022a4000802017f */
[----:B--2---:R-:W-:Y:S05]  /*2cbe0*/  @!P1 NANOSLEEP.SYNCS 0x989680 ;  /* 0x009896800000995d */ /* 0x004fea0003900000 */
[----:B------:R-:W2:Y:S02]  /*2cbf0*/  @!P1 SYNCS.PHASECHK.TRANS64 P1, [R15+URZ+0x2a850], R4 ;  /* 0x02a850040f0095a7 */ /* 0x000ea4000802007f */
[----:B--2---:R-:W-:Y:S05]  /*2cc00*/  @!P1 BRA `(.L_x_1813) ;  /* 0xfffffffc00f09947 */ /* 0x004fea000383ffff */
[----:B------:R-:W-:Y:S05]  /*2cc10*/  BRA `(.L_x_1812) ;  /* 0xffffff0400747947 */ /* 0x000fea000383ffff */
.L_x_1829:
[----:B-1----:R1:W2:Y:S02]  /*2cc20*/  SYNCS.PHASECHK.TRANS64.TRYWAIT P1, [R8+URZ+0x2a850], R7 ;  /* 0x02a85007080075a7 */ /* 0x0022a4000802017f */
[----:B--2---:R-:W-:Y:S05]  /*2cc30*/  @!P1 NANOSLEEP.SYNCS 0x989680 ;  /* 0x009896800000995d */ /* 0x004fea0003900000 */
[----:B------:R-:W2:Y:S02]  /*2cc40*/  @!P1 SYNCS.PHASECHK.TRANS64 P1, [R8+URZ+0x2a850], R7 ;  /* 0x02a85007080095a7 */ /* 0x000ea4000802007f */
[----:B--2---:R-:W-:Y:S05]  /*2cc50*/  @!P1 BRA `(.L_x_1829) ;  /* 0xfffffffc00f09947 */ /* 0x004fea000383ffff */
[----:B------:R-:W-:Y:S05]  /*2cc60*/  BRA `(.L_x_1828) ;  /* 0xffffff3400687947 */ /* 0x000fea000383ffff */
.L_x_1879:
[----:B------:R-:W0:Y:S01]  /*2cc70*/  S2R R12, SR_TID.X ;  /* 0x00000000000c7919 */ /* 0x000e220000002100 */
[----:B------:R-:W-:Y:S01]  /*2cc80*/  BSSY B1, `(.L_x_2050) ;  /* 0x000000a000017945 */ /* 0x000fe20003800000 */
[----:B------:R-:W-:Y:S01]  /*2cc90*/  MOV R11, 0x1f ;  /* 0x0000001f000b7802 */ /* 0x000fe20000000f00 */
[----:B------:R-:W-:Y:S01]  /*2cca0*/  IMAD.MOV.U32 R15, RZ, RZ, -0x1 ;  /* 0xffffffffff0f7424 */ /* 0x000fe200078e00ff */
[----:B0-----:R-:W-:-:S04]  /*2ccb0*/  SHF.R.U32.HI R12, RZ, 0x5, R12 ;  /* 0x00000005ff0c7819 */ /* 0x001fc8000001160c */
[----:B------:R-:W-:-:S05]  /*2ccc0*/  LOP3.LUT R12, R12, 0x3, RZ, 0xc0, !PT ;  /* 0x000000030c0c7812 */ /* 0x000fca00078ec0ff */
[----:B------:R-:W-:Y:S02]  /*2ccd0*/  IMAD.MOV.U32 R13, RZ, RZ, R12 ;  /* 0x000000ffff0d7224 */ /* 0x000fe400078e000c */
[----:B------:R-:W-:-:S07]  /*2cce0*/  IMAD.MOV.U32 R12, RZ, RZ, RZ ;  /* 0x000000ffff0c7224 */ /* 0x000fce00078e00ff */
[----:B------:R-:W-:Y:S05]  /*2ccf0*/  WARPSYNC.COLLECTIVE R15, `(.L_x_2051) ;  /* 0x000000000f087348 */ /* 0x000fea0003c00000 */
[----:B------:R0:W1:Y:S02]  /*2cd00*/  SHFL.IDX P6, R14, R13, R12, R11 ;  /* 0x0000000c0d0e7389 */ /* 0x00006400000c000b */
[----:B01----:R-:W-:Y:S01]  /*2cd10*/  ENDCOLLECTIVE ;  /* 0x000000000000791b */ /* 0x003fe20003800000 */
.L_x_2051:
[----:B------:R-:W-:Y:S05]  /*2cd20*/  BSYNC B1 ;  /* 0x0000000000017941 */ /* 0x000fea0003800000 */
.L_x_2050:
[----:B------:R-:W-:Y:S05]  /*2cd30*/  BRA `(.L_x_2052) ;  /* 0xffffff8800887947 */ /* 0x000fea000383ffff */
.L_x_1881:
[----:B------:R-:W-:Y:S01]  /*2cd40*/  BSSY B1, `(.L_x_2053) ;  /* 0x0000006000017945 */ /* 0x000fe20003800000 */
[----:B------:R-:W-:-:S07]  /*2cd50*/  IMAD.MOV.U32 R15, RZ, RZ, -0x1 ;  /* 0xffffffffff0f7424 */ /* 0x000fce00078e00ff */
[----:B0-----:R-:W-:Y:S05]  /*2cd60*/  WARPSYNC.COLLECTIVE R15, `(.L_x_2054) ;  /* 0x000000000f0c7348 */ /* 0x001fea0003c00000 */
[----:B------:R-:W-:Y:S02]  /*2cd70*/  ELECT P6, UR62, PT ;  /* 0x00000000003e782f */ /* 0x000fe400038c0000 */
[----:B------:R-:W-:Y:S01]  /*2cd80*/  MOV R14, UR62 ;  /* 0x0000003e000e7c02 */ /* 0x000fe20008000f00 */
[----:B0-----:R-:W-:Y:S10]  /*2cd90*/  ENDCOLLECTIVE ;  /* 0x000000000000791b */ /* 0x001ff40003800000 */
.L_x_2054:
[----:B------:R-:W-:Y:S05]  /*2cda0*/  BSYNC B1 ;  /* 0x0000000000017941 */ /* 0x000fea0003800000 */
.L_x_2053:
[----:B------:R-:W-:Y:S05]  /*2cdb0*/  BRA `(.L_x_1880) ;  /* 0xffffff8800807947 */ /* 0x000fea000383ffff */
.L_x_1883:
[----:B0-----:R0:W1:Y:S02]  /*2cdc0*/  SYNCS.PHASECHK.TRANS64.TRYWAIT P0, [R17+URZ+0x2a820], R10 ;  /* 0x02a8200a110075a7 */ /* 0x001064000800017f */
[----:B-1----:R-:W-:Y:S05]  /*2cdd0*/  @!P0 NANOSLEEP.SYNCS 0x989680 ;  /* 0x009896800000895d */ /* 0x002fea0003900000 */
[----:B------:R-:W1:Y:S02]  /*2cde0*/  @!P0 SYNCS.PHASECHK.TRANS64 P0, [R17+URZ+0x2a820], R10 ;  /* 0x02a8200a110085a7 */ /* 0x000e64000800007f */
[----:B-1----:R-:W-:Y:S05]  /*2cdf0*/  @!P0 BRA `(.L_x_1883) ;  /* 0xfffffffc00f08947 */ /* 0x002fea000383ffff */
[----:B------:R-:W-:Y:S05]  /*2ce00*/  BRA `(.L_x_2055) ;  /* 0xffffff8800907947 */ /* 0x000fea000383ffff */
.L_x_1887:
[----:B-1----:R1:W2:Y:S02]  /*2ce10*/  SYNCS.PHASECHK.TRANS64.TRYWAIT P0, [R12+URZ+0x2a8a0], R11 ;  /* 0x02a8a00b0c0075a7 */ /* 0x0022a4000800017f */
[----:B--2---:R-:W-:Y:S05]  /*2ce20*/  @!P0 NANOSLEEP.SYNCS 0x989680 ;  /* 0x009896800000895d */ /* 0x004fea0003900000 */
[----:B------:R-:W2:Y:S02]  /*2ce30*/  @!P0 SYNCS.PHASECHK.TRANS64 P0, [R12+URZ+0x2a8a0], R11 ;  /* 0x02a8a00b0c0085a7 */ /* 0x000ea4000800007f */
[----:B--2---:R-:W-:Y:S05]  /*2ce40*/  @!P0 BRA `(.L_x_1887) ;  /* 0xfffffffc00f08947 */ /* 0x004fea000383ffff */
[----:B------:R-:W-:Y:S05]  /*2ce50*/  BRA `(.L_x_2056) ;  /* 0xffffff8800a87947 */ /* 0x000fea000383ffff */
.L_x_1894:
[----:B0-----:R0:W2:Y:S02]  /*2ce60*/  SYNCS.PHASECHK.TRANS64.TRYWAIT P0, [R12+URZ+0x2a8c0], R11 ;  /* 0x02a8c00b0c0075a7 */ /* 0x0010a4000800017f */
[----:B--2---:R-:W-:Y:S05]  /*2ce70*/  @!P0 NANOSLEEP.SYNCS 0x989680 ;  /* 0x009896800000895d */ /* 0x004fea0003900000 */
[----:B------:R-:W2:Y:S02]  /*2ce80*/  @!P0 SYNCS.PHASECHK.TRANS64 P0, [R12+URZ+0x2a8c0], R11 ;  /* 0x02a8c00b0c0085a7 */ /* 0x000ea4000800007f */
[----:B--2---:R-:W-:Y:S05]  /*2ce90*/  @!P0 BRA `(.L_x_1894) ;  /* 0xfffffffc00f08947 */ /* 0x004fea000383ffff */
[----:B------:R-:W-:Y:S05]  /*2cea0*/  BRA `(.L_x_2057) ;  /* 0xffffff8c00a07947 */ /* 0x000fea000383ffff */
.L_x_1902:
[----:B0-----:R0:W1:Y:S02]  /*2ceb0*/  SYNCS.PHASECHK.TRANS64.TRYWAIT P1, [R10+URZ+0x2a8a0], R2 ;  /* 0x02a8a0020a0075a7 */ /* 0x001064000802017f */
[----:B-1----:R-:W-:Y:S05]  /*2cec0*/  @!P1 NANOSLEEP.SYNCS 0x989680 ;  /* 0x009896800000995d */ /* 0x002fea0003900000 */
[----:B------:R-:W1:Y:S02]  /*2ced0*/  @!P1 SYNCS.PHASECHK.TRANS64 P1, [R10+URZ+0x2a8a0], R2 ;  /* 0x02a8a0020a0095a7 */ /* 0x000e64000802007f */
[----:B-1----:R-:W-:Y:S05]  /*2cee0*/  @!P1 BRA `(.L_x_1902) ;  /* 0xfffffffc00f09947 */ /* 0x002fea000383ffff */
[----:B------:R-:W-:Y:S05]  /*2cef0*/  BRA `(.L_x_2058) ;  /* 0xffffff90009c7947 */ /* 0x000fea000383ffff */
.L_x_1909:
[----:B-1----:R1:W2:Y:S02]  /*2cf00*/  SYNCS.PHASECHK.TRANS64.TRYWAIT P1, [R10+URZ+0x2a8c0], R2 ;  /* 0x02a8c0020a0075a7 */ /* 0x0022a4000802017f */
[----:B--2---:R-:W-:Y:S05]  /*2cf10*/  @!P1 NANOSLEEP.SYNCS 0x989680 ;  /* 0x009896800000995d */ /* 0x004fea0003900000 */
[----:B------:R-:W2:Y:S02]  /*2cf20*/  @!P1 SYNCS.PHASECHK.TRANS64 P1, [R10+URZ+0x2a8c0], R2 ;  /* 0x02a8c0020a0095a7 */ /* 0x000ea4000802007f */
[----:B--2---:R-:W-:Y:S05]  /*2cf30*/  @!P1 BRA `(.L_x_1909) ;  /* 0xfffffffc00f09947 */ /* 0x004fea000383ffff */
[----:B------:R-:W-:Y:S05]  /*2cf40*/  BRA `(.L_x_2059) ;  /* 0xffffff9400907947 */ /* 0x000fea000383ffff */
.L_x_1933:
[----:B------:R-:W0:Y:S01]  /*2cf50*/  S2R R8, SR_TID.X ;  /* 0x0000000000087919 */ /* 0x000e220000002100 */
[----:B------:R-:W-:Y:S01]  /*2cf60*/  BSSY B0, `(.L_x_2060) ;  /* 0x000000a000007945 */ /* 0x000fe20003800000 */
[----:B------:R-:W-:Y:S01]  /*2cf70*/  IMAD.MOV.U32 R12, RZ, RZ, RZ ;  /* 0x000000ffff0c7224 */ /* 0x000fe200078e00ff */
[----:B------:R-:W-:Y:S01]  /*2cf80*/  MOV R11, 0x1f ;  /* 0x0000001f000b7802 */ /* 0x000fe20000000f00 */
[----:B------:R-:W-:Y:S01]  /*2cf90*/  IMAD.MOV.U32 R15, RZ, RZ, -0x1 ;  /* 0xffffffffff0f7424 */ /* 0x000fe200078e00ff */
[----:B0-----:R-:W-:-:S04]  /*2cfa0*/  SHF.R.U32.HI R8, RZ, 0x5, R8 ;  /* 0x00000005ff087819 */ /* 0x001fc80000011608 */
[----:B------:R-:W-:-:S05]  /*2cfb0*/  LOP3.LUT R8, R8, 0x3, RZ, 0xc0, !PT ;  /* 0x0000000308087812 */ /* 0x000fca00078ec0ff */
[----:B------:R-:W-:-:S07]  /*2cfc0*/  IMAD.MOV.U32 R13, RZ, RZ, R8 ;  /* 0x000000ffff0d7224 */ /* 0x000fce00078e0008 */
[----:B-----5:R-:W-:Y:S05]  /*2cfd0*/  WARPSYNC.COLLECTIVE R15, `(.L_x_2061) ;  /* 0x000000000f087348 */ /* 0x020fea0003c00000 */
[----:B------:R0:W1:Y:S02]  /*2cfe0*/  SHFL.IDX P6, R14, R13, R12, R11 ;  /* 0x0000000c0d0e7389 */ /* 0x00006400000c000b */
[----:B01---5:R-:W-:Y:S01]  /*2cff0*/  ENDCOLLECTIVE ;  /* 0x000000000000791b */ /* 0x023fe20003800000 */
.L_x_2061:
[----:B------:R-:W-:Y:S05]  /*2d000*/  BSYNC B0 ;  /* 0x0000000000007941 */ /* 0x000fea0003800000 */
.L_x_2060:
[----:B------:R-:W-:Y:S05]  /*2d010*/  BRA `(.L_x_2062) ;  /* 0xffffffa800347947 */ /* 0x000fea000383ffff */
.L_x_1936:
[----:B0-----:R0:W1:Y:S02]  /*2d020*/  SYNCS.PHASECHK.TRANS64.TRYWAIT P0, [R7+URZ+0x2a840], R2 ;  /* 0x02a84002070075a7 */ /* 0x001064000800017f */
[----:B-1----:R-:W-:Y:S05]  /*2d030*/  @!P0 NANOSLEEP.SYNCS 0x989680 ;  /* 0x009896800000895d */ /* 0x002fea0003900000 */
[----:B------:R-:W1:Y:S02]  /*2d040*/  @!P0 SYNCS.PHASECHK.TRANS64 P0, [R7+URZ+0x2a840], R2 ;  /* 0x02a84002070085a7 */ /* 0x000e64000800007f */
[----:B-1----:R-:W-:Y:S05]  /*2d050*/  @!P0 BRA `(.L_x_1936) ;  /* 0xfffffffc00f08947 */ /* 0x002fea000383ffff */
[----:B------:R-:W-:Y:S05]  /*2d060*/  BRA `(.L_x_2063) ;  /* 0xffffffa800847947 */ /* 0x000fea000383ffff */
.L_x_1937:
[----:B------:R-:W-:Y:S01]  /*2d070*/  BSSY B0, `(.L_x_2064) ;  /* 0x0000008000007945 */ /* 0x000fe20003800000 */
[----:B------:R-:W-:Y:S01]  /*2d080*/  IMAD.MOV.U32 R13, RZ, RZ, R0 ;  /* 0x000000ffff0d7224 */ /* 0x000fe200078e0000 */
[----:B------:R-:W-:Y:S01]  /*2d090*/  MOV R15, 0xffffffff ;  /* 0xffffffff000f7802 */ /* 0x000fe20000000f00 */
[----:B------:R-:W-:Y:S02]  /*2d0a0*/  IMAD.MOV.U32 R12, RZ, RZ, RZ ;  /* 0x000000ffff0c7224 */ /* 0x000fe400078e00ff */
[----:B------:R-:W-:-:S07]  /*2d0b0*/  IMAD.MOV.U32 R11, RZ, RZ, 0x181f ;  /* 0x0000181fff0b7424 */ /* 0x000fce00078e00ff */
[----:B------:R-:W-:Y:S05]  /*2d0c0*/  WARPSYNC.COLLECTIVE R15, `(.L_x_2065) ;  /* 0x000000000f087348 */ /* 0x000fea0003c00000 */
[----:B------:R0:W1:Y:S02]  /*2d0d0*/  SHFL.IDX P6, R14, R13, R12, R11 ;  /* 0x0000000c0d0e7389 */ /* 0x00006400000c000b */
[----:B01----:R-:W-:Y:S01]  /*2d0e0*/  ENDCOLLECTIVE ;  /* 0x000000000000791b */ /* 0x003fe20003800000 */
.L_x_2065:
[----:B------:R-:W-:Y:S05]  /*2d0f0*/  BSYNC B0 ;  /* 0x0000000000007941 */ /* 0x000fea0003800000 */
.L_x_2064:
[----:B------:R-:W-:Y:S01]  /*2d100*/  IMAD.MOV.U32 R13, RZ, RZ, R4 ;  /* 0x000000ffff0d7224 */ /* 0x000fe200078e0004 */
[----:B------:R-:W-:Y:S01]  /*2d110*/  MOV R15, 0xffffffff ;  /* 0xffffffff000f7802 */ /* 0x000fe20000000f00 */
[----:B------:R-:W-:Y:S02]  /*2d120*/  IMAD.MOV.U32 R12, RZ, RZ, RZ ;  /* 0x000000ffff0c7224 */ /* 0x000fe400078e00ff */
[----:B------:R-:W-:Y:S02]  /*2d130*/  IMAD.MOV.U32 R11, RZ, RZ, 0x181f ;  /* 0x0000181fff0b7424 */ /* 0x000fe400078e00ff */
[----:B------:R-:W-:Y:S02]  /*2d140*/  IMAD.MOV.U32 R2, RZ, RZ, R14 ;  /* 0x000000ffff027224 */ /* 0x000fe400078e000e */
[----:B------:R-:W-:-:S07]  /*2d150*/  @P0 IMAD R8, R5, 0x2, R17 ;  /* 0x0000000205080824 */ /* 0x000fce00078e0211 */
[----:B------:R-:W-:Y:S05]  /*2d160*/  WARPSYNC.COLLECTIVE R15, `(.L_x_2066) ;  /* 0x000000000f087348 */ /* 0x000fea0003c00000 */
[----:B------:R0:W1:Y:S02]  /*2d170*/  SHFL.IDX P6, R14, R13, R12, R11 ;  /* 0x0000000c0d0e7389 */ /* 0x00006400000c000b */
[----:B01----:R-:W-:Y:S01]  /*2d180*/  ENDCOLLECTIVE ;  /* 0x000000000000791b */ /* 0x003fe20003800000 */
.L_x_2066:
[----:B------:R-:W-:Y:S01]  /*2d190*/  IMAD.MOV.U32 R13, RZ, RZ, R0 ;  /* 0x000000ffff0d7224 */ /* 0x000fe200078e0000 */
[----:B------:R-:W-:Y:S01]  /*2d1a0*/  MOV R12, 0x1 ;  /* 0x00000001000c7802 */ /* 0x000fe20000000f00 */
[----:B------:R-:W-:-:S07]  /*2d1b0*/  IMAD.MOV.U32 R3, RZ, RZ, R14 ;  /* 0x000000ffff037224 */ /* 0x000fce00078e000e */
[----:B------:R-:W-:Y:S05]  /*2d1c0*/  WARPSYNC.COLLECTIVE R15, `(.L_x_2067) ;  /* 0x000000000f087348 */ /* 0x000fea0003c00000 */
[----:B------:R0:W1:Y:S02]  /*2d1d0*/  SHFL.IDX P6, R14, R13, R12, R11 ;  /* 0x0000000c0d0e7389 */ /* 0x00006400000c000b */
[----:B01----:R-:W-:Y:S01]  /*2d1e0*/  ENDCOLLECTIVE ;  /* 0x000000000000791b */ /* 0x003fe20003800000 */
.L_x_2067:
        /* <DEDUP_REMOVED lines=13> */
[----:B0-----:R-:W-:Y:S01]  /*2d2c0*/  IMAD.MOV.U32 R2, RZ, RZ, R14 ;  /* 0x000000ffff027224 */ /* 0x001fe200078e000e */
[----:B------:R-:W-:-:S07]  /*2d2d0*/  @P1 LEA R8, R5, R17, 0x1 ;  /* 0x0000001105081211 */ /* 0x000fce00078e08ff */
[----:B------:R-:W-:Y:S05]  /*2d2e0*/  WARPSYNC.COLLECTIVE R15, `(.L_x_2068) ;  /* 0x000000000f087348 */ /* 0x000fea0003c00000 */
[----:B------:R0:W1:Y:S02]  /*2d2f0*/  SHFL.IDX P6, R14, R13, R12, R11 ;  /* 0x0000000c0d0e7389 */ /* 0x00006400000c000b */
[----:B01----:R-:W-:Y:S01]  /*2d300*/  ENDCOLLECTIVE ;  /* 0x000000000000791b */ /* 0x003fe20003800000 */
.L_x_2068:
[----:B------:R-:W-:Y:S02]  /*2d310*/  IMAD.MOV.U32 R13, RZ, RZ, R0 ;  /* 0x000000ffff0d7224 */ /* 0x000fe400078e0000 */
[----:B------:R-:W-:Y:S02]  /*2d320*/  IMAD.MOV.U32 R12, RZ, RZ, 0x2 ;  /* 0x00000002ff0c7424 */ /* 0x000fe400078e00ff */
[----:B------:R-:W-:-:S07]  /*2d330*/  IMAD.MOV.U32 R3, RZ, RZ, R14 ;  /* 0x000000ffff037224 */ /* 0x000fce00078e000e */
[----:B------:R-:W-:Y:S05]  /*2d340*/  WARPSYNC.COLLECTIVE R15, `(.L_x_2069) ;  /* 0x000000000f087348 */ /* 0x000fea0003c00000 */
[----:B------:R0:W1:Y:S02]  /*2d350*/  SHFL.IDX P6, R14, R13, R12, R11 ;  /* 0x0000000c0d0e7389 */ /* 0x00006400000c000b */
[----:B01----:R-:W-:Y:S01]  /*2d360*/  ENDCOLLECTIVE ;  /* 0x000000000000791b */ /* 0x003fe20003800000 */
.L_x_2069:
        /* <DEDUP_REMOVED lines=17> */
.L_x_2070:
[----:B------:R-:W-:Y:S02]  /*2d480*/  @P1 IMAD R8, R5, 0x2, R17 ;  /* 0x0000000205081824 */ /* 0x000fe400078e0211 */
[----:B------:R-:W-:Y:S02]  /*2d490*/  IMAD.MOV.U32 R13, RZ, RZ, R0 ;  /* 0x000000ffff0d7224 */ /* 0x000fe400078e0000 */
[----:B------:R-:W-:Y:S01]  /*2d4a0*/  IMAD.MOV.U32 R12, RZ, RZ, 0x3 ;  /* 0x00000003ff0c7424 */ /* 0x000fe200078e00ff */
[----:B------:R-:W-:-:S07]  /*2d4b0*/  MOV R3, R14 ;  /* 0x0000000e00037202 */ /* 0x000fce0000000f00 */
[----:B------:R-:W-:Y:S05]  /*2d4c0*/  WARPSYNC.COLLECTIVE R15, `(.L_x_2071) ;  /* 0x000000000f087348 */ /* 0x000fea0003c00000 */
[----:B------:R0:W1:Y:S02]  /*2d4d0*/  SHFL.IDX P6, R14, R13, R12, R11 ;  /* 0x0000000c0d0e7389 */ /* 0x00006400000c000b */
[----:B01----:R-:W-:Y:S01]  /*2d4e0*/  ENDCOLLECTIVE ;  /* 0x000000000000791b */ /* 0x003fe20003800000 */
.L_x_2071:
        /* <DEDUP_REMOVED lines=17> */
.L_x_2072:
[----:B------:R-:W-:Y:S01]  /*2d600*/  @P1 IMAD R8, R5, 0x2, R17 ;  /* 0x0000000205081824 */ /* 0x000fe200078e0211 */
[----:B------:R-:W-:Y:S01]  /*2d610*/  MOV R13, R0 ;  /* 0x00000000000d7202 */ /* 0x000fe20000000f00 */
[----:B------:R-:W-:Y:S02]  /*2d620*/  IMAD.MOV.U32 R12, RZ, RZ, 0x4 ;  /* 0x00000004ff0c7424 */ /* 0x000fe400078e00ff */
[----:B------:R-:W-:-:S07]  /*2d630*/  IMAD.MOV.U32 R3, RZ, RZ, R14 ;  /* 0x000000ffff037224 */ /* 0x000fce00078e000e */
[----:B------:R-:W-:Y:S05]  /*2d640*/  WARPSYNC.COLLECTIVE R15, `(.L_x_2073) ;  /* 0x000000000f087348 */ /* 0x000fea0003c00000 */
[----:B------:R0:W1:Y:S02]  /*2d650*/  SHFL.IDX P6, R14, R13, R12, R11 ;  /* 0x0000000c0d0e7389 */ /* 0x00006400000c000b */
[----:B01----:R-:W-:Y:S01]  /*2d660*/  ENDCOLLECTIVE ;  /* 0x000000000000791b */ /* 0x003fe20003800000 */
.L_x_2073:
        /* <DEDUP_REMOVED lines=17> */
.L_x_2074:
[----:B------:R-:W-:Y:S02]  /*2d780*/  @P1 IMAD R8, R5, 0x2, R17 ;  /* 0x0000000205081824 */ /* 0x000fe400078e0211 */
[----:B------:R-:W-:Y:S02]  /*2d790*/  IMAD.MOV.U32 R13, RZ, RZ, R0 ;  /* 0x000000ffff0d7224 */ /* 0x000fe400078e0000 */
[----:B------:R-:W-:Y:S02]  /*2d7a0*/  IMAD.MOV.U32 R12, RZ, RZ, 0x5 ;  /* 0x00000005ff0c7424 */ /* 0x000fe400078e00ff */
[----:B------:R-:W-:-:S07]  /*2d7b0*/  IMAD.MOV.U32 R3, RZ, RZ, R14 ;  /* 0x000000ffff037224 */ /* 0x000fce00078e000e */
[----:B------:R-:W-:Y:S05]  /*2d7c0*/  WARPSYNC.COLLECTIVE R15, `(.L_x_2075) ;  /* 0x000000000f087348 */ /* 0x000fea0003c00000 */
[----:B------:R0:W1:Y:S02]  /*2d7d0*/  SHFL.IDX P6, R14, R13, R12, R11 ;  /* 0x0000000c0d0e7389 */ /* 0x00006400000c000b */
[----:B01----:R-:W-:Y:S01]  /*2d7e0*/  ENDCOLLECTIVE ;  /* 0x000000000000791b */ /* 0x003fe20003800000 */
.L_x_2075:
[----:B------:R-:W-:-:S04]  /*2d7f0*/  @P1 LEA R3, P0, R9, R3, 0x1 ;  /* 0x0000000309031211 */ /* 0x000fc800078008ff */
[----:B------:R-:W-:-:S04]  /*2d800*/  @P1 IADD3.X R2, RZ, R2, RZ, P0, !PT ;  /* 0x00000002ff021210 */ /* 0x000fc800007fe4ff */
[----:B------:R-:W-:Y:S02]  /*2d810*/  @P1 LOP3.LUT R3, R3, R2, RZ, 0x3c, !PT ;  /* 0x0000000203031212 */ /* 0x000fe400078e3cff */
[----:B------:R-:W-:Y:S02]  /*2d820*/  MOV R13, R4 ;  /* 0x00000004000d7202 */ /* 0x000fe40000000f00 */
[----:B------:R-:W-:-:S04]  /*2d830*/  @P1 LOP3.LUT R2, R3, R2, RZ, 0x3c, !PT ;  /* 0x0000000203021212 */ /* 0x000fc800078e3cff */
[----:B------:R-:W-:Y:S01]  /*2d840*/  @P1 LOP3.LUT R3, R3, R2, RZ, 0x3c, !PT ;  /* 0x0000000203031212 */ /* 0x000fe200078e3cff */
[----:B------:R-:W-:-:S04]  /*2d850*/  IMAD.MOV.U32 R0, RZ, RZ, R14 ;  /* 0x000000ffff007224 */ /* 0x000fc800078e000e */
[----:B------:R-:W-:Y:S01]  /*2d860*/  @!PT LDS RZ, [RZ] ;  /* 0x00000000fffff984 */ /* 0x000fe20000000800 */
[----:B------:R-:W-:Y:S01]  /*2d870*/  @!PT LDS RZ, [RZ] ;  /* 0x00000000fffff984 */ /* 0x000fe20000000800 */
[----:B------:R-:W-:Y:S01]  /*2d880*/  @!PT LDS RZ, [RZ] ;  /* 0x00000000fffff984 */ /* 0x000fe20000000800 */
[----:B------:R0:W-:Y:S03]  /*2d890*/  @P1 LDGSTS.E.BYPASS.LTC128B.128 [R8+0x1a400], desc[UR60][R2.64], !P4 ;  /* 0x1a40000002081fae */ /* 0x0001e6000e101d7c */
[----:B0-----:R-:W-:Y:S05]  /*2d8a0*/  WARPSYNC.COLLECTIVE R15, `(.L_x_2076) ;  /* 0x000000000f087348 */ /* 0x001fea0003c00000 */
[----:B------:R1:W2:Y:S02]  /*2d8b0*/  SHFL.IDX P6, R14, R13, R12, R11 ;  /* 0x0000000c0d0e7389 */ /* 0x0002a400000c000b */
[----:B012---:R-:W-:Y:S01]  /*2d8c0*/  ENDCOLLECTIVE ;  /* 0x000000000000791b */ /* 0x007fe20003800000 */
.L_x_2076:
[----:B------:R-:W-:Y:S01]  /*2d8d0*/  @!PT LDS RZ, [RZ] ;  /* 0x00000000fffff984 */ /* 0x000fe20000000800 */
[----:B------:R-:W-:Y:S01]  /*2d8e0*/  @!PT LDS RZ, [RZ] ;  /* 0x00000000fffff984 */ /* 0x000fe20000000800 */
[----:B------:R-:W-:Y:S01]  /*2d8f0*/  @!PT LDS RZ, [RZ] ;  /* 0x00000000fffff984 */ /* 0x000fe20000000800 */
[----:B------:R-:W-:Y:S04]  /*2d900*/  @P1 LDGSTS.E.BYPASS.LTC128B.128 [R8+0x1d400], desc[UR60][R2.64+0x80], !P3 ;  /* 0x1d40008002081fae */ /* 0x000fe8000d901d7c */
[----:B------:R0:W-:Y:S02]  /*2d910*/  @P1 LDGSTS.E.BYPASS.LTC128B.128 [R8+0x20400], desc[UR60][R2.64+0x100], !P2 ;  /* 0x2040010002081fae */ /* 0x0001e4000d101d7c */
[----:B0-----:R-:W-:Y:S01]  /*2d920*/  IMAD.MOV.U32 R2, RZ, RZ, R14 ;  /* 0x000000ffff027224 */ /* 0x001fe200078e000e */
[----:B------:R-:W-:Y:S06]  /*2d930*/  BRA `(.L_x_2077) ;  /* 0xffffffa400c87947 */ /* 0x000fec000383ffff */
.L_x_1942:
[----:B------:R-:W-:Y:S01]  /*2d940*/  IMAD.MOV.U32 R13, RZ, RZ, R4 ;  /* 0x000000ffff0d7224 */ /* 0x000fe200078e0004 */
[----:B------:R-:W-:Y:S01]  /*2d950*/  MOV R15, 0xffffffff ;  /* 0xffffffff000f7802 */ /* 0x000fe20000000f00 */
[----:B------:R-:W-:Y:S02]  /*2d960*/  IMAD.MOV.U32 R12, RZ, RZ, RZ ;  /* 0x000000ffff0c7224 */ /* 0x000fe400078e00ff */
[----:B------:R-:W-:Y:S02]  /*2d970*/  IMAD.MOV.U32 R11, RZ, RZ, 0x181f ;  /* 0x0000181fff0b7424 */ /* 0x000fe400078e00ff */
[----:B------:R-:W-:Y:S02]  /*2d980*/  IMAD R32, R32, R7, RZ ;  /* 0x0000000720207224 */ /* 0x000fe400078e02ff */
[----:B------:R-:W-:-:S07]  /*2d990*/  IMAD.IADD R25, R9, 0x1, R25 ;  /* 0x0000000109197824 */ /* 0x000fce00078e0219 */
[----:B------:R-:W-:Y:S05]  /*2d9a0*/  WARPSYNC.COLLECTIVE R15, `(.L_x_2078) ;  /* 0x000000000f087348 */ /* 0x000fea0003c00000 */
[----:B------:R0:W1:Y:S02]  /*2d9b0*/  SHFL.IDX P6, R14, R13, R12, R11 ;  /* 0x0000000c0d0e7389 */ /* 0x00006400000c000b */
[----:B01----:R-:W-:Y:S01]  /*2d9c0*/  ENDCOLLECTIVE ;  /* 0x000000000000791b */ /* 0x003fe20003800000 */
.L_x_2078:
[----:B------:R-:W-:Y:S01]  /*2d9d0*/  ISETP.GE.AND P1, PT, R25, R32, PT ;  /* 0x000000201900720c */ /* 0x000fe20003f26270 */
[----:B------:R-:W-:Y:S02]  /*2d9e0*/  IMAD.MOV.U32 R13, RZ, RZ, R0 ;  /* 0x000000ffff0d7224 */ /* 0x000fe400078e0000 */
[----:B------:R-:W-:-:S10]  /*2d9f0*/  IMAD.MOV.U32 R2, RZ, RZ, R14 ;  /* 0x000000ffff027224 */ /* 0x000fd400078e000e */
[----:B------:R-:W-:Y:S05]  /*2da00*/  WARPSYNC.COLLECTIVE R15, `(.L_x_2079) ;  /* 0x000000000f087348 */ /* 0x000fea0003c00000 */
[----:B------:R0:W1:Y:S02]  /*2da10*/  SHFL.IDX P6, R14, R13, R12, R11 ;  /* 0x0000000c0d0e7389 */ /* 0x00006400000c000b */
[----:B01----:R-:W-:Y:S01]  /*2da20*/  ENDCOLLECTIVE ;  /* 0x000000000000791b */ /* 0x003fe20003800000 */
.L_x_2079:
[----:B------:R-:W-:Y:S02]  /*2da30*/  IMAD.MOV.U32 R13, RZ, RZ, R4 ;  /* 0x000000ffff0d7224 */ /* 0x000fe400078e0004 */
[----:B------:R-:W-:Y:S02]  /*2da40*/  IMAD.MOV.U32 R12, RZ, RZ, 0x1 ;  /* 0x00000001ff0c7424 */ /* 0x000fe400078e00ff */
[----:B------:R-:W-:-:S07]  /*2da50*/  IMAD.MOV.U32 R3, RZ, RZ, R14 ;  /* 0x000000ffff037224 */ /* 0x000fce00078e000e */
[----:B------:R-:W-:Y:S05]  /*2da60*/  WARPSYNC.COLLECTIVE R15, `(.L_x_2080) ;  /* 0x000000000f087348 */ /* 0x000fea0003c00000 */
[----:B------:R0:W1:Y:S02]  /*2da70*/  SHFL.IDX P6, R14, R13, R12, R11 ;  /* 0x0000000c0d0e7389 */ /* 0x00006400000c000b */
[----:B01----:R-:W-:Y:S01]  /*2da80*/  ENDCOLLECTIVE ;  /* 0x000000000000791b */ /* 0x003fe20003800000 */
.L_x_2080:
[----:B------:R-:W-:-:S04]  /*2da90*/  @!P1 LEA R5, P4, R8, R3, 0x1 ;  /* 0x0000000308059211 */ /* 0x000fc800078808ff */
[----:B------:R-:W-:Y:S01]  /*2daa0*/  @!P1 IADD3.X R3, RZ, R2, RZ, P4, !PT ;  /* 0x00000002ff039210 */ /* 0x000fe200027fe4ff */
[----:B------:R-:W-:Y:S02]  /*2dab0*/  @!P1 IMAD.MOV.U32 R2, RZ, RZ, R5 ;  /* 0x000000ffff029224 */ /* 0x000fe400078e0005 */
[----:B------:R-:W-:-:S03]  /*2dac0*/  VIADD R5, R25, 0x10 ;  /* 0x0000001019057836 */ /* 0x000fc60000000000 */
[----:B------:R-:W-:Y:S01]  /*2dad0*/  @!PT LDS RZ, [RZ] ;  /* 0x00000000fffff984 */ /* 0x000fe20000000800 */
[----:B------:R-:W-:Y:S01]  /*2dae0*/  @!PT LDS RZ, [RZ] ;  /* 0x00000000fffff984 */ /* 0x000fe20000000800 */
[----:B------:R-:W-:Y:S01]  /*2daf0*/  @!PT LDS RZ, [RZ] ;  /* 0x00000000fffff984 */ /* 0x000fe20000000800 */
[----:B------:R-:W-:Y:S01]  /*2db00*/  @!P1 LDGSTS.E.BYPASS.LTC128B.128 [R36+0xc400], desc[UR60][R2.64], !P3 ;  /* 0x0c40000002249fae */ /* 0x000fe2000d901d7c */
[----:B------:R-:W-:-:S03]  /*2db10*/  IMAD.MOV.U32 R13, RZ, RZ, R0 ;  /* 0x000000ffff0d7224 */ /* 0x000fc600078e0000 */
[----:B------:R-:W-:Y:S04]  /*2db20*/  @!P1 LDGSTS.E.BYPASS.LTC128B.128 [R36+0x10400], desc[UR60][R2.64+0x80], !P2 ;  /* 0x1040008002249fae */ /* 0x000fe8000d101d7c */
[----:B------:R0:W-:Y:S01]  /*2db30*/  @!P1 LDGSTS.E.BYPASS.LTC128B.128 [R36+0x14400], desc[UR60][R2.64+0x100], !P0 ;  /* 0x1440010002249fae */ /* 0x0001e2000c101d7c */
[----:B------:R-:W-:Y:S02]  /*2db40*/  ISETP.GE.AND P1, PT, R5, R32, PT ;  /* 0x000000200500720c */ /* 0x000fe40003f26270 */
[----:B0-----:R-:W-:-:S11]  /*2db50*/  MOV R2, R14 ;  /* 0x0000000e00027202 */ /* 0x001fd60000000f00 */
[----:B------:R-:W-:Y:S05]  /*2db60*/  WARPSYNC.COLLECTIVE R15, `(.L_x_2081) ;  /* 0x000000000f087348 */ /* 0x000fea0003c00000 */
[----:B------:R0:W1:Y:S02]  /*2db70*/  SHFL.IDX P6, R14, R13, R12, R11 ;  /* 0x0000000c0d0e7389 */ /* 0x00006400000c000b */
[----:B01----:R-:W-:Y:S01]  /*2db80*/  ENDCOLLECTIVE ;  /* 0x000000000000791b */ /* 0x003fe20003800000 */
.L_x_2081:
[----:B------:R-:W-:Y:S02]  /*2db90*/  IMAD.MOV.U32 R13, RZ, RZ, R4 ;  /* 0x000000ffff0d7224 */ /* 0x000fe400078e0004 */
[----:B------:R-:W-:Y:S02]  /*2dba0*/  IMAD.MOV.U32 R12, RZ, RZ, 0x2 ;  /* 0x00000002ff0c7424 */ /* 0x000fe400078e00ff */
[----:B------:R-:W-:-:S07]  /*2dbb0*/  IMAD.MOV.U32 R3, RZ, RZ, R14 ;  /* 0x000000ffff037224 */ /* 0x000fce00078e000e */
[----:B------:R-:W-:Y:S05]  /*2dbc0*/  WARPSYNC.COLLECTIVE R15, `(.L_x_2082) ;  /* 0x000000000f087348 */ /* 0x000fea0003c00000 */
[----:B------:R0:W1:Y:S02]  /*2dbd0*/  SHFL.IDX P6, R14, R13, R12, R11 ;  /* 0x0000000c0d0e7389 */ /* 0x00006400000c000b */
[----:B01----:R-:W-:Y:S01]  /*2dbe0*/  ENDCOLLECTIVE ;  /* 0x000000000000791b */ /* 0x003fe20003800000 */
.L_x_2082:
[----:B------:R-:W-:-:S05]  /*2dbf0*/  @!P1 LEA R5, P4, R8, R3, 0x1 ;  /* 0x0000000308059211 */ /* 0x000fca00078808ff */
[----:B------:R-:W-:Y:S02]  /*2dc00*/  @!P1 IMAD.X R6, RZ, RZ, R2, P4 ;  /* 0x000000ffff069224 */ /* 0x000fe400020e0602 */
[----:B------:R-:W-:Y:S02]  /*2dc10*/  @!P1 IMAD.MOV.U32 R2, RZ, RZ, R5 ;  /* 0x000000ffff029224 */ /* 0x000fe400078e0005 */
[----:B------:R-:W-:Y:S01]  /*2dc20*/  VIADD R5, R25, 0x20 ;  /* 0x0000002019057836 */ /* 0x000fe20000000000 */
[----:B------:R-:W-:Y:S02]  /*2dc30*/  @!P1 MOV R3, R6 ;  /* 0x0000000600039202 */ /* 0x000fe40000000f00 */
[----:B------:R-:W-:-:S03]  /*2dc40*/  MOV R13, R0 ;  /* 0x00000000000d7202 */ /* 0x000fc60000000f00 */
        /* <DEDUP_REMOVED lines=11> */
.L_x_2083:
[----:B------:R-:W-:Y:S02]  /*2dd00*/  IMAD.MOV.U32 R13, RZ, RZ, R4 ;  /* 0x000000ffff0d7224 */ /* 0x000fe400078e0004 */
[----:B------:R-:W-:Y:S02]  /*2dd10*/  IMAD.MOV.U32 R12, RZ, RZ, 0x3 ;  /* 0x00000003ff0c7424 */ /* 0x000fe400078e00ff */
[----:B------:R-:W-:-:S07]  /*2dd20*/  IMAD.MOV.U32 R3, RZ, RZ, R14 ;  /* 0x000000ffff037224 */ /* 0x000fce00078e000e */
[----:B------:R-:W-:Y:S05]  /*2dd30*/  WARPSYNC.COLLECTIVE R15, `(.L_x_2084) ;  /* 0x000000000f087348 */ /* 0x000fea0003c00000 */
[----:B------:R0:W1:Y:S02]  /*2dd40*/  SHFL.IDX P6, R14, R13, R12, R11 ;  /* 0x0000000c0d0e7389 */ /* 0x00006400000c000b */
[----:B01----:R-:W-:Y:S01]  /*2dd50*/  ENDCOLLECTIVE ;  /* 0x000000000000791b */ /* 0x003fe20003800000 */
.L_x_2084:
[----:B------:R-:W-:-:S05]  /*2dd60*/  @!P1 LEA R5, P4, R8, R3, 0x1 ;  /* 0x0000000308059211 */ /* 0x000fca00078808ff */
[----:B------:R-:W-:Y:S02]  /*2dd70*/  @!P1 IMAD.X R6, RZ, RZ, R2, P4 ;  /* 0x000000ffff069224 */ /* 0x000fe400020e0602 */
[----:B------:R-:W-:Y:S01]  /*2dd80*/  @!P1 IMAD.MOV.U32 R2, RZ, RZ, R5 ;  /* 0x000000ffff029224 */ /* 0x000fe200078e0005 */
[----:B------:R-:W-:Y:S01]  /*2dd90*/  IADD3 R5, R25, 0x30, RZ ;  /* 0x0000003019057810 */ /* 0x000fe20007ffe0ff */
[----:B------:R-:W-:Y:S02]  /*2dda0*/  @!P1 IMAD.MOV.U32 R3, RZ, RZ, R6 ;  /* 0x000000ffff039224 */ /* 0x000fe400078e0006 */
[----:B------:R-:W-:-:S03]  /*2ddb0*/  IMAD.MOV.U32 R13, RZ, RZ, R0 ;  /* 0x000000ffff0d7224 */ /* 0x000fc600078e0000 */
        /* <DEDUP_REMOVED lines=11> */
.L_x_2085:
[----:B------:R-:W-:Y:S01]  /*2de70*/  MOV R13, R4 ;  /* 0x00000004000d7202 */ /* 0x000fe20000000f00 */
[----:B------:R-:W-:Y:S01]  /*2de80*/  IMAD.MOV.U32 R12, RZ, RZ, 0x4 ;  /* 0x00000004ff0c7424 */ /* 0x000fe200078e00ff */
[----:B------:R-:W-:-:S07]  /*2de90*/  MOV R3, R14 ;  /* 0x0000000e00037202 */ /* 0x000fce0000000f00 */
[----:B------:R-:W-:Y:S05]  /*2dea0*/  WARPSYNC.COLLECTIVE R15, `(.L_x_2086) ;  /* 0x000000000f087348 */ /* 0x000fea0003c00000 */
[----:B------:R0:W1:Y:S02]  /*2deb0*/  SHFL.IDX P6, R14, R13, R12, R11 ;  /* 0x0000000c0d0e7389 */ /* 0x00006400000c000b */
[----:B01----:R-:W-:Y:S01]  /*2dec0*/  ENDCOLLECTIVE ;  /* 0x000000000000791b */ /* 0x003fe20003800000 */
.L_x_2086:
[----:B------:R-:W-:-:S05]  /*2ded0*/  @!P1 LEA R5, P4, R8, R3, 0x1 ;  /* 0x0000000308059211 */ /* 0x000fca00078808ff */
[----:B------:R-:W-:Y:S02]  /*2dee0*/  @!P1 IMAD.X R6, RZ, RZ, R2, P4 ;  /* 0x000000ffff069224 */ /* 0x000fe400020e0602 */
[----:B------:R-:W-:Y:S02]  /*2def0*/  @!P1 IMAD.MOV.U32 R2, RZ, RZ, R5 ;  /* 0x000000ffff029224 */ /* 0x000fe400078e0005 */
[----:B------:R-:W-:Y:S02]  /*2df00*/  @!P1 IMAD.MOV.U32 R3, RZ, RZ, R6 ;  /* 0x000000ffff039224 */ /* 0x000fe400078e0006 */
[----:B------:R-:W-:Y:S02]  /*2df10*/  VIADD R5, R25, 0x40 ;  /* 0x0000004019057836 */ /* 0x000fe40000000000 */
[----:B------:R-:W-:Y:S01]  /*2df20*/  IMAD.MOV.U32 R13, RZ, RZ, R0 ;  /* 0x000000ffff0d7224 */ /* 0x000fe200078e0000 */
        /* <DEDUP_REMOVED lines=11> */
.L_x_2087:
[----:B------:R-:W-:Y:S01]  /*2dfe0*/  IMAD.MOV.U32 R13, RZ, RZ, R4 ;  /* 0x000000ffff0d7224 */ /* 0x000fe200078e0004 */
[----:B------:R-:W-:Y:S01]  /*2dff0*/  MOV R12, 0x5 ;  /* 0x00000005000c7802 */ /* 0x000fe20000000f00 */
[----:B------:R-:W-:-:S07]  /*2e000*/  IMAD.MOV.U32 R3, RZ, RZ, R14 ;  /* 0x000000ffff037224 */ /* 0x000fce00078e000e */
[----:B------:R-:W-:Y:S05]  /*2e010*/  WARPSYNC.COLLECTIVE R15, `(.L_x_2088) ;  /* 0x000000000f087348 */ /* 0x000fea0003c00000 */
[----:B------:R0:W1:Y:S02]  /*2e020*/  SHFL.IDX P6, R14, R13, R12, R11 ;  /* 0x0000000c0d0e7389 */ /* 0x00006400000c000b */
[----:B01----:R-:W-:Y:S01]  /*2e030*/  ENDCOLLECTIVE ;  /* 0x000000000000791b */ /* 0x003fe20003800000 */
.L_x_2088:
[----:B------:R-:W-:-:S04]  /*2e040*/  @!P1 LEA R5, P4, R8, R3, 0x1 ;  /* 0x0000000308059211 */ /* 0x000fc800078808ff */
[----:B------:R-:W-:Y:S01]  /*2e050*/  @!P1 IADD3.X R6, RZ, R2, RZ, P4, !PT ;  /* 0x00000002ff069210 */ /* 0x000fe200027fe4ff */
[----:B------:R-:W-:Y:S02]  /*2e060*/  @!P1 IMAD.MOV.U32 R2, RZ, RZ, R5 ;  /* 0x000000ffff029224 */ /* 0x000fe400078e0005 */
[----:B------:R-:W-:Y:S02]  /*2e070*/  VIADD R5, R25, 0x50 ;  /* 0x0000005019057836 */ /* 0x000fe40000000000 */
        /* <DEDUP_REMOVED lines=13> */
.L_x_2089:
[----:B------:R-:W-:Y:S02]  /*2e150*/  IMAD.MOV.U32 R13, RZ, RZ, R4 ;  /* 0x000000ffff0d7224 */ /* 0x000fe400078e0004 */
[----:B------:R-:W-:Y:S02]  /*2e160*/  IMAD.MOV.U32 R12, RZ, RZ, 0x6 ;  /* 0x00000006ff0c7424 */ /* 0x000fe400078e00ff */
[----:B------:R-:W-:-:S07]  /*2e170*/  IMAD.MOV.U32 R3, RZ, RZ, R14 ;  /* 0x000000ffff037224 */ /* 0x000fce00078e000e */
[----:B------:R-:W-:Y:S05]  /*2e180*/  WARPSYNC.COLLECTIVE R15, `(.L_x_2090) ;  /* 0x000000000f087348 */ /* 0x000fea0003c00000 */
[----:B------:R0:W1:Y:S02]  /*2e190*/  SHFL.IDX P6, R14, R13, R12, R11 ;  /* 0x0000000c0d0e7389 */ /* 0x00006400000c000b */
[----:B01----:R-:W-:Y:S01]  /*2e1a0*/  ENDCOLLECTIVE ;  /* 0x000000000000791b */ /* 0x003fe20003800000 */
.L_x_2090:
[----:B------:R-:W-:-:S05]  /*2e1b0*/  @!P1 LEA R5, P4, R8, R3, 0x1 ;  /* 0x0000000308059211 */ /* 0x000fca00078808ff */
[----:B------:R-:W-:Y:S01]  /*2e1c0*/  @!P1 IMAD.X R6, RZ, RZ, R2, P4 ;  /* 0x000000ffff069224 */ /* 0x000fe200020e0602 */
[----:B------:R-:W-:Y:S01]  /*2e1d0*/  @!P1 MOV R2, R5 ;  /* 0x0000000500029202 */ /* 0x000fe20000000f00 */
        /* <DEDUP_REMOVED lines=14> */
.L_x_2091:
[----:B------:R-:W-:Y:S02]  /*2e2c0*/  IMAD.MOV.U32 R13, RZ, RZ, R4 ;  /* 0x000000ffff0d7224 */ /* 0x000fe400078e0004 */
[----:B------:R-:W-:Y:S02]  /*2e2d0*/  IMAD.MOV.U32 R12, RZ, RZ, 0x7 ;  /* 0x00000007ff0c7424 */ /* 0x000fe400078e00ff */
[----:B------:R-:W-:-:S07]  /*2e2e0*/  IMAD.MOV.U32 R3, RZ, RZ, R14 ;  /* 0x000000ffff037224 */ /* 0x000fce00078e000e */
[----:B------:R-:W-:Y:S05]  /*2e2f0*/  WARPSYNC.COLLECTIVE R15, `(.L_x_2092) ;  /* 0x000000000f087348 */ /* 0x000fea0003c00000 */
[----:B------:R0:W1:Y:S02]  /*2e300*/  SHFL.IDX P6, R14, R13, R12, R11 ;  /* 0x0000000c0d0e7389 */ /* 0x00006400000c000b */
[----:B01----:R-:W-:Y:S01]  /*2e310*/  ENDCOLLECTIVE ;  /* 0x000000000000791b */ /* 0x003fe20003800000 */
.L_x_2092:
[----:B------:R-:W-:-:S05]  /*2e320*/  @!P1 LEA R5, P4, R8, R3, 0x1 ;  /* 0x0000000308059211 */ /* 0x000fca00078808ff */
[----:B------:R-:W-:Y:S02]  /*2e330*/  @!P1 IMAD.X R6, RZ, RZ, R2, P4 ;  /* 0x000000ffff069224 */ /* 0x000fe400020e0602 */
[----:B------:R-:W-:-:S03]  /*2e340*/  @!P1 IMAD.MOV.U32 R2, RZ, RZ, R5 ;  /* 0x000000ffff029224 */ /* 0x000fc600078e0005 */
[----:B------:R-:W-:Y:S01]  /*2e350*/  @!P1 MOV R3, R6 ;  /* 0x0000000600039202 */ /* 0x000fe20000000f00 */
[----:B------:R-:W-:-:S04]  /*2e360*/  IMAD.MOV.U32 R13, RZ, RZ, R0 ;  /* 0x000000ffff0d7224 */ /* 0x000fc800078e0000 */
        /* <DEDUP_REMOVED lines=10> */
.L_x_2093:
[----:B------:R-:W-:Y:S05]  /*2e410*/  BRA `(.L_x_2094) ;  /* 0xffffffa800307947 */ /* 0x000fea000383ffff */
.L_x_1947:
[----:B0-----:R0:W1:Y:S02]  /*2e420*/  SYNCS.PHASECHK.TRANS64.TRYWAIT P0, [R17+URZ+0x2a820], R2 ;  /* 0x02a82002110075a7 */ /* 0x001064000800017f */
[----:B-1----:R-:W-:Y:S05]  /*2e430*/  @!P0 NANOSLEEP.SYNCS 0x989680 ;  /* 0x009896800000895d */ /* 0x002fea0003900000 */
[----:B------:R-:W1:Y:S02]  /*2e440*/  @!P0 SYNCS.PHASECHK.TRANS64 P0, [R17+URZ+0x2a820], R2 ;  /* 0x02a82002110085a7 */ /* 0x000e64000800007f */
[----:B-1----:R-:W-:Y:S05]  /*2e450*/  @!P0 BRA `(.L_x_1947) ;  /* 0xfffffffc00f08947 */ /* 0x002fea000383ffff */
[----:B------:R-:W-:Y:S05]  /*2e460*/  BRA `(.L_x_2095) ;  /* 0xffffffa800a87947 */ /* 0x000fea000383ffff */
.L_x_1952:
[----:B0-----:R0:W1:Y:S02]  /*2e470*/  SYNCS.PHASECHK.TRANS64.TRYWAIT P0, [R5+URZ+0x2a840], R0 ;  /* 0x02a84000050075a7 */ /* 0x001064000800017f */
[----:B-1----:R-:W-:Y:S05]  /*2e480*/  @!P0 NANOSLEEP.SYNCS 0x989680 ;  /* 0x009896800000895d */ /* 0x002fea0003900000 */
[----:B------:R-:W1:Y:S02]  /*2e490*/  @!P0 SYNCS.PHASECHK.TRANS64 P0, [R5+URZ+0x2a840], R0 ;  /* 0x02a84000050085a7 */ /* 0x000e64000800007f */
[----:B-1----:R-:W-:Y:S05]  /*2e4a0*/  @!P0 BRA `(.L_x_1952) ;  /* 0xfffffffc00f08947 */ /* 0x002fea000383ffff */
[----:B------:R-:W-:Y:S05]  /*2e4b0*/  BRA `(.L_x_2096) ;  /* 0xffffffac006c7947 */ /* 0x000fea000383ffff */
.L_x_1953:
[----:B------:R-:W-:Y:S01]  /*2e4c0*/  BSSY B1, `(.L_x_2097) ;  /* 0x0000008000017945 */ /* 0x000fe20003800000 */
[----:B------:R-:W-:Y:S01]  /*2e4d0*/  MOV R13, R8 ;  /* 0x00000008000d7202 */ /* 0x000fe20000000f00 */
[----:B------:R-:W-:Y:S02]  /*2e4e0*/  IMAD.MOV.U32 R12, RZ, RZ, RZ ;  /* 0x000000ffff0c7224 */ /* 0x000fe400078e00ff */
[----:B------:R-:W-:Y:S02]  /*2e4f0*/  IMAD.MOV.U32 R11, RZ, RZ, 0x181f ;  /* 0x0000181fff0b7424 */ /* 0x000fe400078e00ff */
[----:B------:R-:W-:-:S07]  /*2e500*/  IMAD.MOV.U32 R15, RZ, RZ, -0x1 ;  /* 0xffffffffff0f7424 */ /* 0x000fce00078e00ff */
[----:B------:R-:W-:Y:S05]  /*2e510*/  WARPSYNC.COLLECTIVE R15, `(.L_x_2098) ;  /* 0x000000000f087348 */ /* 0x000fea0003c00000 */
[----:B------:R0:W1:Y:S02]  /*2e520*/  SHFL.IDX P6, R14, R13, R12, R11 ;  /* 0x0000000c0d0e7389 */ /* 0x00006400000c000b */
[----:B01----:R-:W-:Y:S01]  /*2e530*/  ENDCOLLECTIVE ;  /* 0x000000000000791b */ /* 0x003fe20003800000 */
.L_x_2098:
[----:B------:R-:W-:Y:S05]  /*2e540*/  BSYNC B1 ;  /* 0x0000000000017941 */ /* 0x000fea0003800000 */
.L_x_2097:
[----:B------:R-:W0:Y:S01]  /*2e550*/  S2R R35, SR_TID.X ;  /* 0x0000000000237919 */ /* 0x000e220000002100 */
[----:B------:R-:W-:Y:S01]  /*2e560*/  MOV R13, R9 ;  /* 0x00000009000d7202 */ /* 0x000fe20000000f00 */
        /* <DEDUP_REMOVED lines=8> */
.L_x_2099:
[----:B------:R-:W-:Y:S01]  /*2e5f0*/  IMAD.MOV.U32 R13, RZ, RZ, R8 ;  /* 0x000000ffff0d7224 */ /* 0x000fe200078e0008 */
[----:B------:R-:W-:Y:S01]  /*2e600*/  MOV R12, 0x1 ;  /* 0x00000001000c7802 */ /* 0x000fe20000000f00 */
[----:B------:R-:W-:Y:S01]  /*2e610*/  IMAD.SHL.U32 R35, R35, 0x8, RZ ;  /* 0x0000000823237824 */ /* 0x000fe200078e00ff */
[----:B------:R-:W-:-:S07]  /*2e620*/  MOV R2, R14 ;  /* 0x0000000e00027202 */ /* 0x000fce0000000f00 */
[----:B------:R-:W-:Y:S05]  /*2e630*/  WARPSYNC.COLLECTIVE R15, `(.L_x_2100) ;  /* 0x000000000f087348 */ /* 0x000fea0003c00000 */
[----:B------:R0:W1:Y:S02]  /*2e640*/  SHFL.IDX P6, R14, R13, R12, R11 ;  /* 0x0000000c0d0e7389 */ /* 0x00006400000c000b */
[----:B01----:R-:W-:Y:S01]  /*2e650*/  ENDCOLLECTIVE ;  /* 0x000000000000791b */ /* 0x003fe20003800000 */
.L_x_2100:
[----:B------:R-:W-:-:S05]  /*2e660*/  LOP3.LUT R35, R35, 0x38, RZ, 0xc0, !PT ;  /* 0x0000003823237812 */ /* 0x000fca00078ec0ff */
[----:B------:R-:W-:-:S05]  /*2e670*/  IMAD.SHL.U32 R0, R35, 0x2, RZ ;  /* 0x0000000223007824 */ /* 0x000fca00078e00ff */
[----:B------:R-:W-:Y:S01]  /*2e680*/  IADD3 R2, P0, R2, R0, RZ ;  /* 0x0000000002027210 */ /* 0x000fe20007f1e0ff */
[----:B------:R-:W-:-:S04]  /*2e690*/  IMAD.MOV.U32 R13, RZ, RZ, R9 ;  /* 0x000000ffff0d7224 */ /* 0x000fc800078e0009 */
[----:B------:R-:W-:-:S05]  /*2e6a0*/  IMAD.X R3, RZ, RZ, R3, P0 ;  /* 0x000000ffff037224 */ /* 0x000fca00000e0603 */
        /* <DEDUP_REMOVED lines=10> */
.L_x_2101:
[----:B------:R-:W-:Y:S01]  /*2e750*/  MOV R13, R8 ;  /* 0x00000008000d7202 */ /* 0x000fe20000000f00 */
[----:B------:R-:W-:Y:S02]  /*2e760*/  IMAD.MOV.U32 R12, RZ, RZ, 0x2 ;  /* 0x00000002ff0c7424 */ /* 0x000fe400078e00ff */
[----:B------:R-:W-:-:S07]  /*2e770*/  IMAD.MOV.U32 R2, RZ, RZ, R14 ;  /* 0x000000ffff027224 */ /* 0x000fce00078e000e */
[----:B------:R-:W-:Y:S05]  /*2e780*/  WARPSYNC.COLLECTIVE R15, `(.L_x_2102) ;  /* 0x000000000f087348 */ /* 0x000fea0003c00000 */
[----:B------:R0:W1:Y:S02]  /*2e790*/  SHFL.IDX P6, R14, R13, R12, R11 ;  /* 0x0000000c0d0e7389 */ /* 0x00006400000c000b */
[----:B01----:R-:W-:Y:S01]  /*2e7a0*/  ENDCOLLECTIVE ;  /* 0x000000000000791b */ /* 0x003fe20003800000 */
.L_x_2102:
        /* <DEDUP_REMOVED lines=13> */
.L_x_2103:
[----:B------:R-:W-:Y:S02]  /*2e880*/  IMAD.MOV.U32 R13, RZ, RZ, R8 ;  /* 0x000000ffff0d7224 */ /* 0x000fe400078e0008 */
[----:B------:R-:W-:Y:S02]  /*2e890*/  IMAD.MOV.U32 R12, RZ, RZ, 0x3 ;  /* 0x00000003ff0c7424 */ /* 0x000fe400078e00ff */
[----:B------:R-:W-:-:S07]  /*2e8a0*/  IMAD.MOV.U32 R2, RZ, RZ, R14 ;  /* 0x000000ffff027224 */ /* 0x000fce00078e000e */
[----:B------:R-:W-:Y:S05]  /*2e8b0*/  WARPSYNC.COLLECTIVE R15, `(.L_x_2104) ;  /* 0x000000000f087348 */ /* 0x000fea0003c00000 */
[----:B------:R0:W1:Y:S02]  /*2e8c0*/  SHFL.IDX P6, R14, R13, R12, R11 ;  /* 0x0000000c0d0e7389 */ /* 0x00006400000c000b */
[----:B01----:R-:W-:Y:S01]  /*2e8d0*/  ENDCOLLECTIVE ;  /* 0x000000000000791b */ /* 0x003fe20003800000 */
.L_x_2104:
[----:B------:R-:W-:-:S04]  /*2e8e0*/  IADD3 R2, P0, R2, R0, RZ ;  /* 0x0000000002027210 */ /* 0x000fc80007f1e0ff */
[----:B------:R-:W-:-:S05]  /*2e8f0*/  IADD3.X R3, RZ, R35, RZ, P0, !PT ;  /* 0x00000023ff037210 */ /* 0x000fca00007fe4ff */
        /* <DEDUP_REMOVED lines=11> */
.L_x_2105:
[----:B------:R-:W-:Y:S02]  /*2e9b0*/  IMAD.MOV.U32 R13, RZ, RZ, R8 ;  /* 0x000000ffff0d7224 */ /* 0x000fe400078e0008 */
[----:B------:R-:W-:Y:S01]  /*2e9c0*/  IMAD.MOV.U32 R12, RZ, RZ, 0x4 ;  /* 0x00000004ff0c7424 */ /* 0x000fe200078e00ff */
[----:B------:R-:W-:-:S07]  /*2e9d0*/  MOV R2, R14 ;  /* 0x0000000e00027202 */ /* 0x000fce0000000f00 */
[----:B------:R-:W-:Y:S05]  /*2e9e0*/  WARPSYNC.COLLECTIVE R15, `(.L_x_2106) ;  /* 0x000000000f087348 */ /* 0x000fea0003c00000 */
[----:B------:R0:W1:Y:S02]  /*2e9f0*/  SHFL.IDX P6, R14, R13, R12, R11 ;  /* 0x0000000c0d0e7389 */ /* 0x00006400000c000b */
[----:B01----:R-:W-:Y:S01]  /*2ea00*/  ENDCOLLECTIVE ;  /* 0x000000000000791b */ /* 0x003fe20003800000 */
.L_x_2106:
[----:B------:R-:W-:-:S05]  /*2ea10*/  IADD3 R2, P0, R2, R0, RZ ;  /* 0x0000000002027210 */ /* 0x000fca0007f1e0ff */
[----:B------:R-:W-:-:S05]  /*2ea20*/  IMAD.X R3, RZ, RZ, R35, P0 ;  /* 0x000000ffff037224 */ /* 0x000fca00000e0623 */
        /* <DEDUP_REMOVED lines=11> */
.L_x_2107:
[----:B------:R-:W-:Y:S02]  /*2eae0*/  IMAD.MOV.U32 R13, RZ, RZ, R8 ;  /* 0x000000ffff0d7224 */ /* 0x000fe400078e0008 */
[----:B------:R-:W-:Y:S02]  /*2eaf0*/  IMAD.MOV.U32 R12, RZ, RZ, 0x5 ;  /* 0x00000005ff0c7424 */ /* 0x000fe400078e00ff */
[----:B------:R-:W-:-:S07]  /*2eb00*/  IMAD.MOV.U32 R2, RZ, RZ, R14 ;  /* 0x000000ffff027224 */ /* 0x000fce00078e000e */
[----:B------:R-:W-:Y:S05]  /*2eb10*/  WARPSYNC.COLLECTIVE R15, `(.L_x_2108) ;  /* 0x000000000f087348 */ /* 0x000fea0003c00000 */
[----:B------:R0:W1:Y:S02]  /*2eb20*/  SHFL.IDX P6, R14, R13, R12, R11 ;  /* 0x0000000c0d0e7389 */ /* 0x00006400000c000b */
[----:B01----:R-:W-:Y:S01]  /*2eb30*/  ENDCOLLECTIVE ;  /* 0x000000000000791b */ /* 0x003fe20003800000 */
.L_x_2108:
        /* <DEDUP_REMOVED lines=9> */
[----:B------:R-:W-:-:S07]  /*2ebd0*/  MOV R35, R14 ;  /* 0x0000000e00237202 */ /* 0x000fce0000000f00 */
[----:B0-----:R-:W-:Y:S05]  /*2ebe0*/  WARPSYNC.COLLECTIVE R15, `(.L_x_2109) ;  /* 0x000000000f087348 */ /* 0x001fea0003c00000 */
[----:B------:R1:W2:Y:S02]  /*2ebf0*/  SHFL.IDX P6, R14, R13, R12, R11 ;  /* 0x0000000c0d0e7389 */ /* 0x0002a400000c000b */
[----:B012---:R-:W-:Y:S01]  /*2ec00*/  ENDCOLLECTIVE ;  /* 0x000000000000791b */ /* 0x007fe20003800000 */
.L_x_2109:
[----:B------:R-:W-:Y:S01]  /*2ec10*/  IMAD.MOV.U32 R2, RZ, RZ, R14 ;  /* 0x000000ffff027224 */ /* 0x000fe200078e000e */
[----:B------:R-:W-:Y:S06]  /*2ec20*/  BRA `(.L_x_2110) ;  /* 0xffffffa8009c7947 */ /* 0x000fec000383ffff */
.L_x_1958:
[----:B-1----:R1:W2:Y:S02]  /*2ec30*/  SYNCS.PHASECHK.TRANS64.TRYWAIT P0, [R5+URZ+0x2a860], R2 ;  /* 0x02a86002050075a7 */ /* 0x0022a4000800017f */
[----:B--2---:R-:W-:Y:S05]  /*2ec40*/  @!P0 NANOSLEEP.SYNCS 0x989680 ;  /* 0x009896800000895d */ /* 0x004fea0003900000 */
[----:B------:R-:W2:Y:S02]  /*2ec50*/  @!P0 SYNCS.PHASECHK.TRANS64 P0, [R5+URZ+0x2a860], R2 ;  /* 0x02a86002050085a7 */ /* 0x000ea4000800007f */
[----:B--2---:R-:W-:Y:S05]  /*2ec60*/  @!P0 BRA `(.L_x_1958) ;  /* 0xfffffffc00f08947 */ /* 0x004fea000383ffff */
[----:B------:R-:W-:Y:S05]  /*2ec70*/  BRA `(.L_x_2111) ;  /* 0xffffffa800f87947 */ /* 0x000fea000383ffff */
.L_x_1959:
[----:B------:R-:W-:Y:S01]  /*2ec80*/  BSSY B1, `(.L_x_2112) ;  /* 0x0000008000017945 */ /* 0x000fe20003800000 */
[----:B------:R-:W-:Y:S01]  /*2ec90*/  IMAD.MOV.U32 R13, RZ, RZ, R19 ;  /* 0x000000ffff0d7224 */ /* 0x000fe200078e0013 */
[----:B------:R-:W-:Y:S01]  /*2eca0*/  MOV R11, 0x181f ;  /* 0x0000181f000b7802 */ /* 0x000fe20000000f00 */
[----:B------:R-:W-:Y:S02]  /*2ecb0*/  IMAD.MOV.U32 R12, RZ, RZ, RZ ;  /* 0x000000ffff0c7224 */ /* 0x000fe400078e00ff */
[----:B------:R-:W-:-:S07]  /*2ecc0*/  IMAD.MOV.U32 R15, RZ, RZ, -0x1 ;  /* 0xffffffffff0f7424 */ /* 0x000fce00078e00ff */
[----:B-1----:R-:W-:Y:S05]  /*2ecd0*/  WARPSYNC.COLLECTIVE R15, `(.L_x_2113) ;  /* 0x000000000f087348 */ /* 0x002fea0003c00000 */
[----:B------:R0:W2:Y:S02]  /*2ece0*/  SHFL.IDX P6, R14, R13, R12, R11 ;  /* 0x0000000c0d0e7389 */ /* 0x0000a400000c000b */
[----:B012---:R-:W-:Y:S01]  /*2ecf0*/  ENDCOLLECTIVE ;  /* 0x000000000000791b */ /* 0x007fe20003800000 */
.L_x_2113:
[----:B------:R-:W-:Y:S05]  /*2ed00*/  BSYNC B1 ;  /* 0x0000000000017941 */ /* 0x000fea0003800000 */
.L_x_2112:
[----:B------:R-:W-:Y:S01]  /*2ed10*/  IMAD.MOV.U32 R13, RZ, RZ, R18 ;  /* 0x000000ffff0d7224 */ /* 0x000fe200078e0012 */
[----:B------:R-:W-:Y:S01]  /*2ed20*/  MOV R11, 0x181f ;  /* 0x0000181f000b7802 */ /* 0x000fe20000000f00 */
[----:B------:R-:W-:Y:S02]  /*2ed30*/  IMAD.MOV.U32 R12, RZ, RZ, RZ ;  /* 0x000000ffff0c7224 */ /* 0x000fe400078e00ff */
[----:B------:R-:W-:Y:S02]  /*2ed40*/  IMAD.MOV.U32 R15, RZ, RZ, -0x1 ;  /* 0xffffffffff0f7424 */ /* 0x000fe400078e00ff */
[----:B------:R-:W-:Y:S02]  /*2ed50*/  IMAD.MOV.U32 R3, RZ, RZ, R14 ;  /* 0x000000ffff037224 */ /* 0x000fe400078e000e */
[----:B------:R-:W-:-:S07]  /*2ed60*/  IMAD R4, R4, 0x2, R17 ;  /* 0x0000000204047824 */ /* 0x000fce00078e0211 */
[----:B------:R-:W-:Y:S05]  /*2ed70*/  WARPSYNC.COLLECTIVE R15, `(.L_x_2114) ;  /* 0x000000000f087348 */ /* 0x000fea0003c00000 */
[----:B------:R0:W1:Y:S02]  /*2ed80*/  SHFL.IDX P6, R14, R13, R12, R11 ;  /* 0x0000000c0d0e7389 */ /* 0x00006400000c000b */
[----:B01----:R-:W-:Y:S01]  /*2ed90*/  ENDCOLLECTIVE ;  /* 0x000000000000791b */ /* 0x003fe20003800000 */
.L_x_2114:
[----:B------:R-:W-:Y:S01]  /*2eda0*/  MOV R13, R19 ;  /* 0x00000013000d7202 */ /* 0x000fe20000000f00 */
[----:B------:R-:W-:Y:S02]  /*2edb0*/  IMAD.MOV.U32 R12, RZ, RZ, 0x1 ;  /* 0x00000001ff0c7424 */ /* 0x000fe400078e00ff */
[----:B------:R-:W-:-:S07]  /*2edc0*/  IMAD.MOV.U32 R2, RZ, RZ, R14 ;  /* 0x000000ffff027224 */ /* 0x000fce00078e000e */
[----:B------:R-:W-:Y:S05]  /*2edd0*/  WARPSYNC.COLLECTIVE R15, `(.L_x_2115) ;  /* 0x000000000f087348 */ /* 0x000fea0003c00000 */
[----:B------:R0:W1:Y:S02]  /*2ede0*/  SHFL.IDX P6, R14, R13, R12, R11 ;  /* 0x0000000c0d0e7389 */ /* 0x00006400000c000b */
[----:B01----:R-:W-:Y:S01]  /*2edf0*/  ENDCOLLECTIVE ;  /* 0x000000000000791b */ /* 0x003fe20003800000 */
.L_x_2115:
        /* <DEDUP_REMOVED lines=15> */
.L_x_2116:
[----:B------:R-:W-:Y:S02]  /*2eef0*/  IMAD.MOV.U32 R13, RZ, RZ, R19 ;  /* 0x000000ffff0d7224 */ /* 0x000fe400078e0013 */
[----:B------:R-:W-:Y:S02]  /*2ef00*/  IMAD.MOV.U32 R12, RZ, RZ, 0x2 ;  /* 0x00000002ff0c7424 */ /* 0x000fe400078e00ff */
[----:B------:R-:W-:-:S07]  /*2ef10*/  IMAD.MOV.U32 R2, RZ, RZ, R14 ;  /* 0x000000ffff027224 */ /* 0x000fce00078e000e */
[----:B------:R-:W-:Y:S05]  /*2ef20*/  WARPSYNC.COLLECTIVE R15, `(.L_x_2117) ;  /* 0x000000000f087348 */ /* 0x000fea0003c00000 */
[----:B------:R0:W1:Y:S02]  /*2ef30*/  SHFL.IDX P6, R14, R13, R12, R11 ;  /* 0x0000000c0d0e7389 */ /* 0x00006400000c000b */
[----:B01----:R-:W-:Y:S01]  /*2ef40*/  ENDCOLLECTIVE ;  /* 0x000000000000791b */ /* 0x003fe20003800000 */
.L_x_2117:
        /* <DEDUP_REMOVED lines=14> */
.L_x_2118:
[----:B------:R-:W-:Y:S02]  /*2f030*/  IMAD.MOV.U32 R13, RZ, RZ, R19 ;  /* 0x000000ffff0d7224 */ /* 0x000fe400078e0013 */
[----:B------:R-:W-:Y:S01]  /*2f040*/  IMAD.MOV.U32 R12, RZ, RZ, 0x3 ;  /* 0x00000003ff0c7424 */ /* 0x000fe200078e00ff */
[----:B------:R-:W-:-:S07]  /*2f050*/  MOV R2, R14 ;  /* 0x0000000e00027202 */ /* 0x000fce0000000f00 */
[----:B------:R-:W-:Y:S05]  /*2f060*/  WARPSYNC.COLLECTIVE R15, `(.L_x_2119) ;  /* 0x000000000f087348 */ /* 0x000fea0003c00000 */
[----:B------:R0:W1:Y:S02]  /*2f070*/  SHFL.IDX P6, R14, R13, R12, R11 ;  /* 0x0000000c0d0e7389 */ /* 0x00006400000c000b */
[----:B01----:R-:W-:Y:S01]  /*2f080*/  ENDCOLLECTIVE ;  /* 0x000000000000791b */ /* 0x003fe20003800000 */
.L_x_2119:
[----:B------:R-:W-:-:S05]  /*2f090*/  IADD3 R2, P2, R2, R0, RZ ;  /* 0x0000000002027210 */ /* 0x000fca0007f5e0ff */
[----:B------:R-:W-:Y:S01]  /*2f0a0*/  IMAD.X R3, RZ, RZ, R3, P2 ;  /* 0x000000ffff037224 */ /* 0x000fe200010e0603 */
[----:B------:R-:W-:Y:S02]  /*2f0b0*/  ISETP.LT.OR P2, PT, R8, 0x21, !P1 ;  /* 0x000000210800780c */ /* 0x000fe40004f41670 */
[----:B------:R-:W-:-:S11]  /*2f0c0*/  MOV R13, R18 ;  /* 0x00000012000d7202 */ /* 0x000fd60000000f00 */
        /* <DEDUP_REMOVED lines=10> */
.L_x_2120:
[----:B------:R-:W-:Y:S02]  /*2f170*/  IMAD.MOV.U32 R13, RZ, RZ, R19 ;  /* 0x000000ffff0d7224 */ /* 0x000fe400078e0013 */
[----:B------:R-:W-:Y:S02]  /*2f180*/  IMAD.MOV.U32 R12, RZ, RZ, 0x4 ;  /* 0x00000004ff0c7424 */ /* 0x000fe400078e00ff */
[----:B------:R-:W-:-:S07]  /*2f190*/  IMAD.MOV.U32 R2, RZ, RZ, R14 ;  /* 0x000000ffff027224 */ /* 0x000fce00078e000e */
[----:B------:R-:W-:Y:S05]  /*2f1a0*/  WARPSYNC.COLLECTIVE R15, `(.L_x_2121) ;  /* 0x000000000f087348 */ /* 0x000fea0003c00000 */
[----:B------:R0:W1:Y:S02]  /*2f1b0*/  SHFL.IDX P6, R14, R13, R12, R11 ;  /* 0x0000000c0d0e7389 */ /* 0x00006400000c000b */
[----:B01----:R-:W-:Y:S01]  /*2f1c0*/  ENDCOLLECTIVE ;  /* 0x000000000000791b */ /* 0x003fe20003800000 */
.L_x_2121:
        /* <DEDUP_REMOVED lines=14> */
.L_x_2122:
[----:B------:R-:W-:Y:S01]  /*2f2b0*/  IMAD.MOV.U32 R13, RZ, RZ, R19 ;  /* 0x000000ffff0d7224 */ /* 0x000fe200078e0013 */
[----:B------:R-:W-:Y:S01]  /*2f2c0*/  MOV R12, 0x5 ;  /* 0x00000005000c7802 */ /* 0x000fe20000000f00 */
[----:B------:R-:W-:-:S07]  /*2f2d0*/  IMAD.MOV.U32 R2, RZ, RZ, R14 ;  /* 0x000000ffff027224 */ /* 0x000fce00078e000e */
[----:B------:R-:W-:Y:S05]  /*2f2e0*/  WARPSYNC.COLLECTIVE R15, `(.L_x_2123) ;  /* 0x000000000f087348 */ /* 0x000fea0003c00000 */
[----:B------:R0:W1:Y:S02]  /*2f2f0*/  SHFL.IDX P6, R14, R13, R12, R11 ;  /* 0x0000000c0d0e7389 */ /* 0x00006400000c000b */
[----:B01----:R-:W-:Y:S01]  /*2f300*/  ENDCOLLECTIVE ;  /* 0x000000000000791b */ /* 0x003fe20003800000 */
.L_x_2123:
        /* <DEDUP_REMOVED lines=13> */
.L_x_2124:
[----:B------:R-:W-:Y:S01]  /*2f3e0*/  @!PT LDS RZ, [RZ] ;  /* 0x00000000fffff984 */ /* 0x000fe20000000800 */
[----:B------:R-:W-:Y:S01]  /*2f3f0*/  @!PT LDS RZ, [RZ] ;  /* 0x00000000fffff984 */ /* 0x000fe20000000800 */
[----:B------:R-:W-:Y:S01]  /*2f400*/  @!PT LDS RZ, [RZ] ;  /* 0x00000000fffff984 */ /* 0x000fe20000000800 */
[----:B------:R0:W-:Y:S02]  /*2f410*/  LDGSTS.E.BYPASS.LTC128B.128 [R4+0x5400], desc[UR60][R2.64+0x80], !P2 ;  /* 0x0540008002047fae */ /* 0x0001e4000d101d7c */
[----:B0-----:R-:W-:Y:S01]  /*2f420*/  IMAD.MOV.U32 R2, RZ, RZ, R14 ;  /* 0x000000ffff027224 */ /* 0x001fe200078e000e */
[----:B------:R-:W-:Y:S06]  /*2f430*/  BRA `(.L_x_2125) ;  /* 0xffffffa400e47947 */ /* 0x000fec000383ffff */
.L_x_1967:
[----:B0-----:R0:W1:Y:S02]  /*2f440*/  SYNCS.PHASECHK.TRANS64.TRYWAIT P0, [R0+URZ+0x2a860], R3 ;  /* 0x02a86003000075a7 */ /* 0x001064000800017f */
[----:B-1----:R-:W-:Y:S05]  /*2f450*/  @!P0 NANOSLEEP.SYNCS 0x989680 ;  /* 0x009896800000895d */ /* 0x002fea0003900000 */
[----:B------:R-:W1:Y:S02]  /*2f460*/  @!P0 SYNCS.PHASECHK.TRANS64 P0, [R0+URZ+0x2a860], R3 ;  /* 0x02a86003000085a7 */ /* 0x000e64000800007f */
[----:B-1----:R-:W-:Y:S05]  /*2f470*/  @!P0 BRA `(.L_x_1967) ;  /* 0xfffffffc00f08947 */ /* 0x002fea000383ffff */
[----:B------:R-:W-:Y:S05]  /*2f480*/  BRA `(.L_x_2126) ;  /* 0xffffffa800f87947 */ /* 0x000fea000383ffff */
.L_x_1968:
[----:B------:R-:W-:Y:S01]  /*2f490*/  BSSY B0, `(.L_x_2127) ;  /* 0x0000008000007945 */ /* 0x000fe20003800000 */
[----:B------:R-:W-:Y:S01]  /*2f4a0*/  IMAD.MOV.U32 R13, RZ, RZ, R19 ;  /* 0x000000ffff0d7224 */ /* 0x000fe200078e0013 */
[----:B------:R-:W-:Y:S01]  /*2f4b0*/  MOV R12, RZ ;  /* 0x000000ff000c7202 */ /* 0x000fe20000000f00 */
[----:B------:R-:W-:Y:S02]  /*2f4c0*/  IMAD.MOV.U32 R11, RZ, RZ, 0x181f ;  /* 0x0000181fff0b7424 */ /* 0x000fe400078e00ff */
[----:B------:R-:W-:-:S07]  /*2f4d0*/  IMAD.MOV.U32 R15, RZ, RZ, -0x1 ;  /* 0xffffffffff0f7424 */ /* 0x000fce00078e00ff */
[----:B0-----:R-:W-:Y:S05]  /*2f4e0*/  WARPSYNC.COLLECTIVE R15, `(.L_x_2128) ;  /* 0x000000000f087348 */ /* 0x001fea0003c00000 */
[----:B------:R1:W2:Y:S02]  /*2f4f0*/  SHFL.IDX P6, R14, R13, R12, R11 ;  /* 0x0000000c0d0e7389 */ /* 0x0002a400000c000b */
[----:B012---:R-:W-:Y:S01]  /*2f500*/  ENDCOLLECTIVE ;  /* 0x000000000000791b */ /* 0x007fe20003800000 */
.L_x_2128:
[----:B------:R-:W-:Y:S05]  /*2f510*/  BSYNC B0 ;  /* 0x0000000000007941 */ /* 0x000fea0003800000 */
.L_x_2127:
[----:B------:R-:W0:Y:S01]  /*2f520*/  S2R R5, SR_TID.X ;  /* 0x0000000000057919 */ /* 0x000e220000002100 */
[----:B------:R-:W-:Y:S01]  /*2f530*/  IMAD.MOV.U32 R13, RZ, RZ, R18 ;  /* 0x000000ffff0d7224 */ /* 0x000fe200078e0012 */
[----:B------:R-:W-:Y:S01]  /*2f540*/  MOV R12, RZ ;  /* 0x000000ff000c7202 */ /* 0x000fe20000000f00 */
[----:B------:R-:W-:Y:S01]  /*2f550*/  IMAD.MOV.U32 R11, RZ, RZ, 0x181f ;  /* 0x0000181fff0b7424 */ /* 0x000fe200078e00ff */
[C---:B------:R-:W-:Y:S01]  /*2f560*/  LOP3.LUT R2, R29.reuse, 0x1, RZ, 0xc0, !PT ;  /* 0x000000011d027812 */ /* 0x040fe200078ec0ff */
[----:B------:R-:W-:Y:S01]  /*2f570*/  IMAD.MOV.U32 R15, RZ, RZ, -0x1 ;  /* 0xffffffffff0f7424 */ /* 0x000fe200078e00ff */
[----:B------:R-:W-:Y:S01]  /*2f580*/  LOP3.LUT P0, RZ, R29, 0x2, RZ, 0xc0, !PT ;  /* 0x000000021dff7812 */ /* 0x000fe2000780c0ff */
[----:B------:R-:W-:Y:S01]  /*2f590*/  IMAD.MOV.U32 R3, RZ, RZ, R14 ;  /* 0x000000ffff037224 */ /* 0x000fe200078e000e */
[----:B------:R-:W-:Y:S01]  /*2f5a0*/  ISETP.NE.U32.AND P1, PT, R2, 0x1, PT ;  /* 0x000000010200780c */ /* 0x000fe20003f25070 */
[----:B------:R-:W-:-:S12]  /*2f5b0*/  IMAD R4, R4, 0x2, R17 ;  /* 0x0000000204047824 */ /* 0x000fd800078e0211 */
[----:B0-----:R-:W-:Y:S05]  /*2f5c0*/  WARPSYNC.COLLECTIVE R15, `(.L_x_2129) ;  /* 0x000000000f087348 */ /* 0x001fea0003c00000 */
[----:B------:R1:W2:Y:S02]  /*2f5d0*/  SHFL.IDX P6, R14, R13, R12, R11 ;  /* 0x0000000c0d0e7389 */ /* 0x0002a400000c000b */
[----:B012---:R-:W-:Y:S01]  /*2f5e0*/  ENDCOLLECTIVE ;  /* 0x000000000000791b */ /* 0x007fe20003800000 */
.L_x_2129:
[C---:B------:R-:W-:Y:S02]  /*2f5f0*/  ISETP.LT.OR P4, PT, R6.reuse, 0x1, !P0 ;  /* 0x000000010600780c */ /* 0x040fe40004781670 */
[----:B------:R-:W-:Y:S01]  /*2f600*/  ISETP.LT.OR P3, PT, R6, 0x1, P1 ;  /* 0x000000010600780c */ /* 0x000fe20000f61670 */
[----:B------:R-:W-:Y:S02]  /*2f610*/  IMAD.MOV.U32 R13, RZ, RZ, R19 ;  /* 0x000000ffff0d7224 */ /* 0x000fe400078e0013 */
[----:B------:R-:W-:Y:S02]  /*2f620*/  IMAD.MOV.U32 R12, RZ, RZ, 0x1 ;  /* 0x00000001ff0c7424 */ /* 0x000fe400078e00ff */
[----:B------:R-:W-:-:S05]  /*2f630*/  IMAD.SHL.U32 R5, R5, 0x8, RZ ;  /* 0x0000000805057824 */ /* 0x000fca00078e00ff */
[----:B------:R-:W-:-:S05]  /*2f640*/  LOP3.LUT R5, R5, 0x38, RZ, 0xc0, !PT ;  /* 0x0000003805057812 */ /* 0x000fca00078ec0ff */
[----:B------:R-:W-:-:S05]  /*2f650*/  IMAD.SHL.U32 R5, R5, 0x2, RZ ;  /* 0x0000000205057824 */ /* 0x000fca00078e00ff */
[----:B------:R-:W-:-:S13]  /*2f660*/  IADD3 R2, P2, R14, R5, RZ ;  /* 0x000000050e027210 */ /* 0x000fda0007f5e0ff */
[----:B------:R-:W-:Y:S05]  /*2f670*/  WARPSYNC.COLLECTIVE R15, `(.L_x_2130) ;  /* 0x000000000f087348 */ /* 0x000fea0003c00000 */
[----:B------:R0:W1:Y:S02]  /*2f680*/  SHFL.IDX P6, R14, R13, R12, R11 ;  /* 0x0000000c0d0e7389 */ /* 0x00006400000c000b */
[----:B01----:R-:W-:Y:S01]  /*2f690*/  ENDCOLLECTIVE ;  /* 0x000000000000791b */ /* 0x003fe20003800000 */
.L_x_2130:
        /* <DEDUP_REMOVED lines=13> */
.L_x_2131:
[----:B------:R-:W-:Y:S02]  /*2f770*/  IMAD.MOV.U32 R13, RZ, RZ, R19 ;  /* 0x000000ffff0d7224 */ /* 0x000fe400078e0013 */
[----:B------:R-:W-:Y:S01]  /*2f780*/  IMAD.MOV.U32 R12, RZ, RZ, 0x2 ;  /* 0x00000002ff0c7424 */ /* 0x000fe200078e00ff */
[----:B------:R-:W-:-:S13]  /*2f790*/  IADD3 R2, P2, R14, R5, RZ ;  /* 0x000000050e027210 */ /* 0x000fda0007f5e0ff */
[----:B------:R-:W-:Y:S05]  /*2f7a0*/  WARPSYNC.COLLECTIVE R15, `(.L_x_2132) ;  /* 0x000000000f087348 */ /* 0x000fea0003c00000 */
[----:B------:R0:W1:Y:S02]  /*2f7b0*/  SHFL.IDX P6, R14, R13, R12, R11 ;  /* 0x0000000c0d0e7389 */ /* 0x00006400000c000b */
[----:B01----:R-:W-:Y:S01]  /*2f7c0*/  ENDCOLLECTIVE ;  /* 0x000000000000791b */ /* 0x003fe20003800000 */
.L_x_2132:
[----:B------:R-:W-:-:S05]  /*2f7d0*/  IMAD.X R3, RZ, RZ, R8, P2 ;  /* 0x000000ffff037224 */ /* 0x000fca00010e0608 */
        /* <DEDUP_REMOVED lines=12> */
.L_x_2133:
[----:B------:R-:W-:Y:S02]  /*2f8a0*/  IMAD.MOV.U32 R13, RZ, RZ, R19 ;  /* 0x000000ffff0d7224 */ /* 0x000fe400078e0013 */
[----:B------:R-:W-:Y:S02]  /*2f8b0*/  IMAD.MOV.U32 R12, RZ, RZ, 0x3 ;  /* 0x00000003ff0c7424 */ /* 0x000fe400078e00ff */
[----:B------:R-:W-:-:S07]  /*2f8c0*/  IMAD.MOV.U32 R10, RZ, RZ, R14 ;  /* 0x000000ffff0a7224 */ /* 0x000fce00078e000e */
[----:B------:R-:W-:Y:S05]  /*2f8d0*/  WARPSYNC.COLLECTIVE R15, `(.L_x_2134) ;  /* 0x000000000f087348 */ /* 0x000fea0003c00000 */
[----:B------:R0:W1:Y:S02]  /*2f8e0*/  SHFL.IDX P6, R14, R13, R12, R11 ;  /* 0x0000000c0d0e7389 */ /* 0x00006400000c000b */
[----:B01----:R-:W-:Y:S01]  /*2f8f0*/  ENDCOLLECTIVE ;  /* 0x000000000000791b */ /* 0x003fe20003800000 */
.L_x_2134:
        /* <DEDUP_REMOVED lines=14> */
.L_x_2135:
[----:B------:R-:W-:Y:S02]  /*2f9e0*/  IMAD.MOV.U32 R13, RZ, RZ, R19 ;  /* 0x000000ffff0d7224 */ /* 0x000fe400078e0013 */
[----:B------:R-:W-:Y:S01]  /*2f9f0*/  IMAD.MOV.U32 R12, RZ, RZ, 0x4 ;  /* 0x00000004ff0c7424 */ /* 0x000fe200078e00ff */
[----:B------:R-:W-:-:S13]  /*2fa00*/  IADD3 R2, P2, R14, R5, RZ ;  /* 0x000000050e027210 */ /* 0x000fda0007f5e0ff */
[----:B------:R-:W-:Y:S05]  /*2fa10*/  WARPSYNC.COLLECTIVE R15, `(.L_x_2136) ;  /* 0x000000000f087348 */ /* 0x000fea0003c00000 */
[----:B------:R0:W1:Y:S02]  /*2fa20*/  SHFL.IDX P6, R14, R13, R12, R11 ;  /* 0x0000000c0d0e7389 */ /* 0x00006400000c000b */
[----:B01----:R-:W-:Y:S01]  /*2fa30*/  ENDCOLLECTIVE ;  /* 0x000000000000791b */ /* 0x003fe20003800000 */
.L_x_2136:
        /* <DEDUP_REMOVED lines=13> */
.L_x_2137:
[----:B------:R-:W-:Y:S01]  /*2fb10*/  IMAD.MOV.U32 R13, RZ, RZ, R19 ;  /* 0x000000ffff0d7224 */ /* 0x000fe200078e0013 */
[----:B------:R-:W-:Y:S01]  /*2fb20*/  MOV R12, 0x5 ;  /* 0x00000005000c7802 */ /* 0x000fe20000000f00 */
[----:B------:R-:W-:-:S07]  /*2fb30*/  IMAD.MOV.U32 R10, RZ, RZ, R14 ;  /* 0x000000ffff0a7224 */ /* 0x000fce00078e000e */
[----:B------:R-:W-:Y:S05]  /*2fb40*/  WARPSYNC.COLLECTIVE R15, `(.L_x_2138) ;  /* 0x000000000f087348 */ /* 0x000fea0003c00000 */
[----:B------:R0:W1:Y:S02]  /*2fb50*/  SHFL.IDX P6, R14, R13, R12, R11 ;  /* 0x0000000c0d0e7389 */ /* 0x00006400000c000b */
[----:B01----:R-:W-:Y:S01]  /*2fb60*/  ENDCOLLECTIVE ;  /* 0x000000000000791b */ /* 0x003fe20003800000 */
.L_x_2138:
        /* <DEDUP_REMOVED lines=12> */
.L_x_2139:
[----:B------:R-:W-:Y:S05]  /*2fc30*/  BRA `(.L_x_2140) ;  /* 0xffffffa400f47947 */ /* 0x000fea000383ffff */
.L_x_1973:
        /* <DEDUP_REMOVED lines=8> */
.L_x_2142:
[----:B------:R-:W-:Y:S05]  /*2fcc0*/  BSYNC B0 ;  /* 0x0000000000007941 */ /* 0x000fea0003800000 */
.L_x_2141:
[----:B------:R-:W-:Y:S01]  /*2fcd0*/  IMAD.MOV.U32 R13, RZ, RZ, R24 ;  /* 0x000000ffff0d7224 */ /* 0x000fe200078e0018 */
[----:B------:R-:W-:Y:S01]  /*2fce0*/  MOV R11, 0x1f ;  /* 0x0000001f000b7802 */ /* 0x000fe20000000f00 */
[----:B------:R-:W-:Y:S02]  /*2fcf0*/  IMAD.MOV.U32 R12, RZ, RZ, 0x1 ;  /* 0x00000001ff0c7424 */ /* 0x000fe400078e00ff */
[----:B------:R-:W-:Y:S02]  /*2fd00*/  IMAD.MOV.U32 R15, RZ, RZ, -0x1 ;  /* 0xffffffffff0f7424 */ /* 0x000fe400078e00ff */
[----:B------:R-:W-:Y:S02]  /*2fd10*/  IMAD.IADD R9, R27, 0x1, R8 ;  /* 0x000000011b097824 */ /* 0x000fe400078e0208 */
[----:B------:R-:W-:-:S07]  /*2fd20*/  IMAD.MOV.U32 R0, RZ, RZ, R14 ;  /* 0x000000ffff007224 */ /* 0x000fce00078e000e */
[----:B------:R-:W-:Y:S05]  /*2fd30*/  WARPSYNC.COLLECTIVE R15, `(.L_x_2143) ;  /* 0x000000000f087348 */ /* 0x000fea0003c00000 */
[----:B------:R0:W1:Y:S02]  /*2fd40*/  SHFL.IDX P6, R14, R13, R12, R11 ;  /* 0x0000000c0d0e7389 */ /* 0x00006400000c000b */
[----:B01----:R-:W-:Y:S01]  /*2fd50*/  ENDCOLLECTIVE ;  /* 0x000000000000791b */ /* 0x003fe20003800000 */
.L_x_2143:
[----:B------:R-:W-:Y:S02]  /*2fd60*/  ULDC UR4, c[0x0][0xc3c] ;  /* 0x00030f0000047ab9 */ /* 0x000fe40000000800 */
[----:B------:R-:W-:-:S13]  /*2fd70*/  ISETP.GE.OR P1, PT, R9, UR4, !P0 ;  /* 0x0000000409007c0c */ /* 0x000fda000c726670 */
[----:B------:R-:W0:Y:S08]  /*2fd80*/  @!P1 LDC.64 R2, c[0x0][0xc80] ;  /* 0x00032000ff029b82 */ /* 0x000e300000000a00 */
[----:B------:R-:W1:Y:S01]  /*2fd90*/  @!P1 LDC.64 R4, c[0x0][0xc78] ;  /* 0x00031e00ff049b82 */ /* 0x000e620000000a00 */
[----:B------:R-:W-:Y:S02]  /*2fda0*/  IMAD.MOV.U32 R25, RZ, RZ, RZ ;  /* 0x000000ffff197224 */ /* 0x000fe400078e00ff */
[----:B------:R-:W-:-:S02]  /*2fdb0*/  IMAD.MOV.U32 R11, RZ, RZ, RZ ;  /* 0x000000ffff0b7224 */ /* 0x000fc400078e00ff */
[----:B------:R-:W-:Y:S02]  /*2fdc0*/  IMAD.MOV.U32 R7, RZ, RZ, R14 ;  /* 0x000000ffff077224 */ /* 0x000fe400078e000e */
[----:B0-----:R-:W-:-:S05]  /*2fdd0*/  @!P1 IMAD.WIDE R2, R9, 0x4, R2 ;  /* 0x0000000409029825 */ /* 0x001fca00078e0202 */
[----:B------:R1:W2:Y:S02]  /*2fde0*/  @!P1 LDG.E R6, desc[UR60][R2.64] ;  /* 0x0000003c02069981 */ /* 0x0002a4000c1e1900 */
[----:B-1----:R-:W-:-:S05]  /*2fdf0*/  @!P1 IMAD.WIDE R2, R9, 0x4, R4 ;  /* 0x0000000409029825 */ /* 0x002fca00078e0204 */
[----:B------:R-:W3:Y:S01]  /*2fe00*/  @!P1 LDG.E R5, desc[UR60][R2.64] ;  /* 0x0000003c02059981 */ /* 0x000ee2000c1e1900 */
[----:B------:R-:W-:Y:S01]  /*2fe10*/  IMAD.MOV.U32 R4, RZ, RZ, RZ ;  /* 0x000000ffff047224 */ /* 0x000fe200078e00ff */
[C---:B------:R-:W-:Y:S02]  /*2fe20*/  ISETP.GE.U32.AND P2, PT, R8.reuse, 0x2, PT ;  /* 0x000000020800780c */ /* 0x040fe40003f46070 */
[C---:B------:R-:W-:Y:S02]  /*2fe30*/  ISETP.GE.U32.AND P3, PT, R8.reuse, 0x4, PT ;  /* 0x000000040800780c */ /* 0x040fe40003f66070 */
[C---:B------:R-:W-:Y:S02]  /*2fe40*/  ISETP.GE.U32.AND P4, PT, R8.reuse, 0x8, PT ;  /* 0x000000080800780c */ /* 0x040fe40003f86070 */
[----:B------:R-:W-:Y:S02]  /*2fe50*/  ISETP.GE.U32.AND P5, PT, R8, 0x10, PT ;  /* 0x000000100800780c */ /* 0x000fe40003fa6070 */
[----:B--2---:R-:W-:-:S02]  /*2fe60*/  @!P1 MOV R25, R6 ;  /* 0x0000000600199202 */ /* 0x004fc40000000f00 */
[----:B------:R-:W-:Y:S01]  /*2fe70*/  MOV R6, RZ ;  /* 0x000000ff00067202 */ /* 0x000fe20000000f00 */
[----:B---3--:R-:W-:Y:S01]  /*2fe80*/  @!P1 IMAD.MOV.U32 R4, RZ, RZ, R5 ;  /* 0x000000ffff049224 */ /* 0x008fe200078e0005 */
[----:B------:R-:W-:-:S03]  /*2fe90*/  ISETP.NE.AND P1, PT, R8, RZ, PT ;  /* 0x000000ff0800720c */ /* 0x000fc60003f25270 */
[----:B------:R-:W-:-:S10]  /*2fea0*/  IMAD R13, R4, R25, RZ ;  /* 0x00000019040d7224 */ /* 0x000fd400078e02ff */
[----:B------:R-:W-:Y:S05]  /*2feb0*/  WARPSYNC.COLLECTIVE R15, `(.L_x_2144) ;  /* 0x000000000f087348 */ /* 0x000fea0003c00000 */
[----:B------:R0:W1:Y:S02]  /*2fec0*/  SHFL.UP P6, R14, R13, R12, R11 ;  /* 0x0400000c0d0e7389 */ /* 0x00006400000c000b */
[----:B01----:R-:W-:Y:S01]  /*2fed0*/  ENDCOLLECTIVE ;  /* 0x000000000000791b */ /* 0x003fe20003800000 */
.L_x_2144:
[----:B------:R-:W-:Y:S01]  /*2fee0*/  IMAD.MOV.U32 R12, RZ, RZ, 0x2 ;  /* 0x00000002ff0c7424 */ /* 0x000fe200078e00ff */
[----:B------:R-:W-:-:S05]  /*2fef0*/  SEL R14, R14, RZ, P1 ;  /* 0x000000ff0e0e7207 */ /* 0x000fca0000800000 */
[----:B------:R-:W-:-:S05]  /*2ff00*/  IMAD.IADD R5, R13, 0x1, R14 ;  /* 0x000000010d057824 */ /* 0x000fca00078e020e */
[----:B------:R-:W-:-:S07]  /*2ff10*/  MOV R13, R5 ;  /* 0x00000005000d7202 */ /* 0x000fce0000000f00 */
[----:B------:R-:W-:Y:S05]  /*2ff20*/  WARPSYNC.COLLECTIVE R15, `(.L_x_2145) ;  /* 0x000000000f087348 */ /* 0x000fea0003c00000 */
[----:B------:R0:W1:Y:S02]  /*2ff30*/  SHFL.UP P6, R14, R13, R12, R11 ;  /* 0x0400000c0d0e7389 */ /* 0x00006400000c000b */
[----:B01----:R-:W-:Y:S01]  /*2ff40*/  ENDCOLLECTIVE ;  /* 0x000000000000791b */ /* 0x003fe20003800000 */
.L_x_2145:
[----:B------:R-:W-:Y:S01]  /*2ff50*/  IMAD.MOV.U32 R12, RZ, RZ, 0x4 ;  /* 0x00000004ff0c7424 */ /* 0x000fe200078e00ff */
[----:B------:R-:W-:-:S05]  /*2ff60*/  SEL R2, R14, RZ, P2 ;  /* 0x000000ff0e027207 */ /* 0x000fca0001000000 */
[----:B------:R-:W-:-:S04]  /*2ff70*/  IMAD.IADD R2, R5, 0x1, R2 ;  /* 0x0000000105027824 */ /* 0x000fc800078e0202 */
[----:B------:R-:W-:-:S07]  /*2ff80*/  IMAD.MOV.U32 R13, RZ, RZ, R2 ;  /* 0x000000ffff0d7224 */ /* 0x000fce00078e0002 */
[----:B------:R-:W-:Y:S05]  /*2ff90*/  WARPSYNC.COLLECTIVE R15, `(.L_x_2146) ;  /* 0x000000000f087348 */ /* 0x000fea0003c00000 */
[----:B------:R0:W1:Y:S02]  /*2ffa0*/  SHFL.UP P6, R14, R13, R12, R11 ;  /* 0x0400000c0d0e7389 */ /* 0x00006400000c000b */
[----:B01----:R-:W-:Y:S01]  /*2ffb0*/  ENDCOLLECTIVE ;  /* 0x000000000000791b */ /* 0x003fe20003800000 */
.L_x_2146:
[----:B------:R-:W-:Y:S01]  /*2ffc0*/  IMAD.MOV.U32 R12, RZ, RZ, 0x8 ;  /* 0x00000008ff0c7424 */ /* 0x000fe200078e00ff */
[----:B------:R-:W-:-:S04]  /*2ffd0*/  SEL R3, R14, RZ, P3 ;  /* 0x000000ff0e037207 */ /* 0x000fc80001800000 */
[----:B------:R-:W-:-:S05]  /*2ffe0*/  IADD3 R3, R2, R3, RZ ;  /* 0x0000000302037210 */ /* 0x000fca0007ffe0ff */
[----:B------:R-:W-:-:S07]  /*2fff0*/  IMAD.MOV.U32 R13, RZ, RZ, R3 ;  /* 0x000000ffff0d7224 */ /* 0x000fce00078e0003 */
[----:B------:R-:W-:Y:S05]  /*30000*/  WARPSYNC.COLLECTIVE R15, `(.L_x_2147) ;  /* 0x000000000f087348 */ /* 0x000fea0003c00000 */
[----:B------:R0:W1:Y:S02]  /*30010*/  SHFL.UP P6, R14, R13, R12, R11 ;  /* 0x0400000c0d0e7389 */ /* 0x00006400000c000b */
[----:B01----:R-:W-:Y:S01]  /*30020*/  ENDCOLLECTIVE ;  /* 0x000000000000791b */ /* 0x003fe20003800000 */
.L_x_2147:
[----:B------:R-:W-:Y:S02]  /*30030*/  MOV R12, 0x10 ;  /* 0x00000010000c7802 */ /* 0x000fe40000000f00 */
[----:B------:R-:W-:-:S05]  /*30040*/  SEL R14, R14, RZ, P4 ;  /* 0x000000ff0e0e7207 */ /* 0x000fca0002000000 */
[----:B------:R-:W-:-:S04]  /*30050*/  IMAD.IADD R5, R3, 0x1, R14 ;  /* 0x0000000103057824 */ /* 0x000fc800078e020e */
[----:B------:R-:W-:-:S07]  /*30060*/  IMAD.MOV.U32 R13, RZ, RZ, R5 ;  /* 0x000000ffff0d7224 */ /* 0x000fce00078e0005 */
[----:B------:R-:W-:Y:S05]  /*30070*/  WARPSYNC.COLLECTIVE R15, `(.L_x_2148) ;  /* 0x000000000f087348 */ /* 0x000fea0003c00000 */
[----:B------:R0:W1:Y:S02]  /*30080*/  SHFL.UP P6, R14, R13, R12, R11 ;  /* 0x0400000c0d0e7389 */ /* 0x00006400000c000b */
[----:B01----:R-:W-:Y:S01]  /*30090*/  ENDCOLLECTIVE ;  /* 0x000000000000791b */ /* 0x003fe20003800000 */
.L_x_2148:
        /* <DEDUP_REMOVED lines=8> */
.L_x_2149:
[----:B------:R-:W-:Y:S05]  /*30120*/  BRA `(.L_x_2150) ;  /* 0xffffffa800007947 */ /* 0x000fea000383ffff */
.L_x_1976:
[----:B------:R-:W-:Y:S01]  /*30130*/  BSSY B0, `(.L_x_2151) ;  /* 0x0000007000007945 */ /* 0x000fe20003800000 */
[----:B------:R-:W-:Y:S02]  /*30140*/  IMAD.MOV.U32 R12, RZ, RZ, 0x1 ;  /* 0x00000001ff0c7424 */ /* 0x000fe400078e00ff */
[----:B------:R-:W-:Y:S02]  /*30150*/  IMAD.MOV.U32 R11, RZ, RZ, RZ ;  /* 0x000000ffff0b7224 */ /* 0x000fe400078e00ff */
[----:B------:R-:W-:-:S07]  /*30160*/  IMAD.MOV.U32 R15, RZ, RZ, -0x1 ;  /* 0xffffffffff0f7424 */ /* 0x000fce00078e00ff */
[----:B0-----:R-:W-:Y:S05]  /*30170*/  WARPSYNC.COLLECTIVE R15, `(.L_x_2152) ;  /* 0x000000000f087348 */ /* 0x001fea0003c00000 */
[----:B------:R1:W2:Y:S02]  /*30180*/  SHFL.UP P6, R14, R13, R12, R11 ;  /* 0x0400000c0d0e7389 */ /* 0x0002a400000c000b */
[----:B012---:R-:W-:Y:S01]  /*30190*/  ENDCOLLECTIVE ;  /* 0x000000000000791b */ /* 0x007fe20003800000 */
.L_x_2152:
[----:B------:R-:W-:Y:S05]  /*301a0*/  BSYNC B0 ;  /* 0x0000000000007941 */ /* 0x000fea0003800000 */
.L_x_2151:
[----:B------:R-:W-:Y:S01]  /*301b0*/  SEL R14, R14, RZ, P1 ;  /* 0x000000ff0e0e7207 */ /* 0x000fe20000800000 */
[----:B------:R-:W-:Y:S01]  /*301c0*/  IMAD.MOV.U32 R11, RZ, RZ, RZ ;  /* 0x000000ffff0b7224 */ /* 0x000fe200078e00ff */
[----:B------:R-:W-:Y:S01]  /*301d0*/  MOV R12, 0x2 ;  /* 0x00000002000c7802 */ /* 0x000fe20000000f00 */
[----:B------:R-:W-:Y:S02]  /*301e0*/  IMAD.MOV.U32 R15, RZ, RZ, -0x1 ;  /* 0xffffffffff0f7424 */ /* 0x000fe400078e00ff */
[----:B------:R-:W-:-:S07]  /*301f0*/  IMAD.IADD R13, R13, 0x1, R14 ;  /* 0x000000010d0d7824 */ /* 0x000fce00078e020e */
[----:B------:R-:W-:Y:S05]  /*30200*/  WARPSYNC.COLLECTIVE R15, `(.L_x_2153) ;  /* 0x000000000f087348 */ /* 0x000fea0003c00000 */
[----:B------:R0:W1:Y:S02]  /*30210*/  SHFL.UP P6, R14, R13, R12, R11 ;  /* 0x0400000c0d0e7389 */ /* 0x00006400000c000b */
[----:B01----:R-:W-:Y:S01]  /*30220*/  ENDCOLLECTIVE ;  /* 0x000000000000791b */ /* 0x003fe20003800000 */
.L_x_2153:
[----:B------:R-:W-:Y:S02]  /*30230*/  MOV R12, 0x4 ;  /* 0x00000004000c7802 */ /* 0x000fe40000000f00 */
[----:B------:R-:W-:-:S05]  /*30240*/  SEL R2, R14, RZ, P2 ;  /* 0x000000ff0e027207 */ /* 0x000fca0001000000 */
[----:B------:R-:W-:-:S04]  /*30250*/  IMAD.IADD R2, R13, 0x1, R2 ;  /* 0x000000010d027824 */ /* 0x000fc800078e0202 */
[----:B------:R-:W-:-:S07]  /*30260*/  IMAD.MOV.U32 R13, RZ, RZ, R2 ;  /* 0x000000ffff0d7224 */ /* 0x000fce00078e0002 */
[----:B------:R-:W-:Y:S05]  /*30270*/  WARPSYNC.COLLECTIVE R15, `(.L_x_2154) ;  /* 0x000000000f087348 */ /* 0x000fea0003c00000 */
[----:B------:R0:W1:Y:S02]  /*30280*/  SHFL.UP P6, R14, R13, R12, R11 ;  /* 0x0400000c0d0e7389 */ /* 0x00006400000c000b */
[----:B01----:R-:W-:Y:S01]  /*30290*/  ENDCOLLECTIVE ;  /* 0x000000000000791b */ /* 0x003fe20003800000 */
.L_x_2154:
[----:B------:R-:W-:Y:S01]  /*302a0*/  IMAD.MOV.U32 R12, RZ, RZ, 0x8 ;  /* 0x00000008ff0c7424 */ /* 0x000fe200078e00ff */
[----:B------:R-:W-:-:S05]  /*302b0*/  SEL R3, R14, RZ, P3 ;  /* 0x000000ff0e037207 */ /* 0x000fca0001800000 */
[----:B------:R-:W-:-:S04]  /*302c0*/  IMAD.IADD R3, R2, 0x1, R3 ;  /* 0x0000000102037824 */ /* 0x000fc800078e0203 */
[----:B------:R-:W-:-:S07]  /*302d0*/  IMAD.MOV.U32 R13, RZ, RZ, R3 ;  /* 0x000000ffff0d7224 */ /* 0x000fce00078e0003 */
[----:B------:R-:W-:Y:S05]  /*302e0*/  WARPSYNC.COLLECTIVE R15, `(.L_x_2155) ;  /* 0x000000000f087348 */ /* 0x000fea0003c00000 */
[----:B------:R0:W1:Y:S02]  /*302f0*/  SHFL.UP P6, R14, R13, R12, R11 ;  /* 0x0400000c0d0e7389 */ /* 0x00006400000c000b */
[----:B01----:R-:W-:Y:S01]  /*30300*/  ENDCOLLECTIVE ;  /* 0x000000000000791b */ /* 0x003fe20003800000 */
.L_x_2155:
[----:B------:R-:W-:Y:S01]  /*30310*/  IMAD.MOV.U32 R12, RZ, RZ, 0x10 ;  /* 0x00000010ff0c7424 */ /* 0x000fe200078e00ff */
[----:B------:R-:W-:-:S05]  /*30320*/  SEL R14, R14, RZ, P4 ;  /* 0x000000ff0e0e7207 */ /* 0x000fca0002000000 */
[----:B------:R-:W-:-:S05]  /*30330*/  IMAD.IADD R5, R3, 0x1, R14 ;  /* 0x0000000103057824 */ /* 0x000fca00078e020e */
[----:B------:R-:W-:-:S07]  /*30340*/  MOV R13, R5 ;  /* 0x00000005000d7202 */ /* 0x000fce0000000f00 */
[----:B------:R-:W-:Y:S05]  /*30350*/  WARPSYNC.COLLECTIVE R15, `(.L_x_2156) ;  /* 0x000000000f087348 */ /* 0x000fea0003c00000 */
[----:B------:R0:W1:Y:S02]  /*30360*/  SHFL.UP P6, R14, R13, R12, R11 ;  /* 0x0400000c0d0e7389 */ /* 0x00006400000c000b */
[----:B01----:R-:W-:Y:S01]  /*30370*/  ENDCOLLECTIVE ;  /* 0x000000000000791b */ /* 0x003fe20003800000 */
.L_x_2156:
[----:B------:R-:W-:Y:S01]  /*30380*/  IMAD.MOV.U32 R12, RZ, RZ, 0x1f ;  /* 0x0000001fff0c7424 */ /* 0x000fe200078e00ff */
[----:B------:R-:W-:Y:S02]  /*30390*/  MOV R11, 0x1f ;  /* 0x0000001f000b7802 */ /* 0x000fe40000000f00 */
[----:B------:R-:W-:-:S05]  /*303a0*/  SEL R2, R14, RZ, P5 ;  /* 0x000000ff0e027207 */ /* 0x000fca0002800000 */
[----:B------:R-:W-:-:S04]  /*303b0*/  IMAD.IADD R2, R5, 0x1, R2 ;  /* 0x0000000105027824 */ /* 0x000fc800078e0202 */
[----:B------:R-:W-:-:S07]  /*303c0*/  IMAD.MOV.U32 R13, RZ, RZ, R2 ;  /* 0x000000ffff0d7224 */ /* 0x000fce00078e0002 */
[----:B------:R-:W-:Y:S05]  /*303d0*/  WARPSYNC.COLLECTIVE R15, `(.L_x_2157) ;  /* 0x000000000f087348 */ /* 0x000fea0003c00000 */
[----:B------:R0:W1:Y:S02]  /*303e0*/  SHFL.IDX P6, R14, R13, R12, R11 ;  /* 0x0000000c0d0e7389 */ /* 0x00006400000c000b */
[----:B01----:R-:W-:Y:S01]  /*303f0*/  ENDCOLLECTIVE ;  /* 0x000000000000791b */ /* 0x003fe20003800000 */
.L_x_2157:
[----:B------:R-:W-:Y:S05]  /*30400*/  BRA `(.L_x_2158) ;  /* 0xffffffa400ec7947 */ /* 0x000fea000383ffff */
.L_x_1978:
[----:B------:R-:W-:Y:S01]  /*30410*/  BSSY B0, `(.L_x_2159) ;  /* 0x0000006000007945 */ /* 0x000fe20003800000 */
[----:B------:R-:W-:Y:S01]  /*30420*/  PLOP3.LUT P6, PT, P6, PT, PT, 0x8, 0x0 ;  /* 0x000000000000781c */ /* 0x000fe200037ce170 */
[----:B------:R-:W-:-:S12]  /*30430*/  IMAD.MOV.U32 R15, RZ, RZ, -0x1 ;  /* 0xffffffffff0f7424 */ /* 0x000fd800078e00ff */
[----:B01----:R-:W-:Y:S05]  /*30440*/  WARPSYNC.COLLECTIVE R15, `(.L_x_2160) ;  /* 0x000000000f087348 */ /* 0x003fea0003c00000 */
[----:B------:R-:W-:Y:S01]  /*30450*/  VOTE.ANY R14, PT, P6 ;  /* 0x00000000000e7806 */ /* 0x000fe200030e0100 */
[----:B01----:R-:W-:Y:S06]  /*30460*/  ENDCOLLECTIVE ;  /* 0x000000000000791b */ /* 0x003fec0003800000 */
.L_x_2160:
[----:B------:R-:W-:Y:S05]  /*30470*/  BSYNC B0 ;  /* 0x0000000000007941 */ /* 0x000fea0003800000 */
.L_x_2159:
[----:B------:R-:W-:Y:S01]  /*30480*/  IMAD.MOV.U32 R3, RZ, RZ, R14 ;  /* 0x000000ffff037224 */ /* 0x000fe200078e000e */
[----:B------:R-:W-:Y:S01]  /*30490*/  MOV R15, 0xffffffff ;  /* 0xffffffff000f7802 */ /* 0x000fe20000000f00 */
[----:B------:R-:W-:Y:S02]  /*304a0*/  IMAD.MOV.U32 R13, RZ, RZ, R25 ;  /* 0x000000ffff0d7224 */ /* 0x000fe400078e0019 */
[----:B------:R0:W1:Y:S01]  /*304b0*/  POPC R12, R3 ;  /* 0x00000003000c7309 */ /* 0x0000620000000000 */
[----:B------:R-:W-:-:S07]  /*304c0*/  IMAD.MOV.U32 R11, RZ, RZ, 0x1f ;  /* 0x0000001fff0b7424 */ /* 0x000fce00078e00ff */
[----:B01----:R-:W-:Y:S05]  /*304d0*/  WARPSYNC.COLLECTIVE R15, `(.L_x_2161) ;  /* 0x000000000f087348 */ /* 0x003fea0003c00000 */
[----:B-1----:R1:W2:Y:S02]  /*304e0*/  SHFL.IDX P6, R14, R13, R12, R11 ;  /* 0x0000000c0d0e7389 */ /* 0x0022a400000c000b */
[----:B012---:R-:W-:Y:S01]  /*304f0*/  ENDCOLLECTIVE ;  /* 0x000000000000791b */ /* 0x007fe20003800000 */
.L_x_2161:
[----:B------:R-:W-:Y:S02]  /*30500*/  IMAD.IADD R27, R12, 0x1, R27 ;  /* 0x000000010c1b7824 */ /* 0x000fe400078e021b */
[----:B------:R-:W-:Y:S02]  /*30510*/  IMAD.MOV.U32 R13, RZ, RZ, R4 ;  /* 0x000000ffff0d7224 */ /* 0x000fe400078e0004 */
[----:B------:R-:W-:-:S07]  /*30520*/  IMAD.MOV.U32 R25, RZ, RZ, R14 ;  /* 0x000000ffff197224 */ /* 0x000fce00078e000e */
[----:B------:R-:W-:Y:S05]  /*30530*/  WARPSYNC.COLLECTIVE R15, `(.L_x_2162) ;  /* 0x000000000f087348 */ /* 0x000fea0003c00000 */
[----:B------:R0:W1:Y:S02]  /*30540*/  SHFL.IDX P6, R14, R13, R12, R11 ;  /* 0x0000000c0d0e7389 */ /* 0x00006400000c000b */
[----:B01----:R-:W-:Y:S01]  /*30550*/  ENDCOLLECTIVE ;  /* 0x000000000000791b */ /* 0x003fe20003800000 */
.L_x_2162:
[----:B------:R-:W-:Y:S01]  /*30560*/  IMAD.MOV.U32 R4, RZ, RZ, R14 ;  /* 0x000000ffff047224 */ /* 0x000fe200078e000e */
[----:B------:R-:W-:Y:S06]  /*30570*/  BRA `(.L_x_2163) ;  /* 0xffffffa400d07947 */ /* 0x000fec000383ffff */
.L_x_1980:
[----:B------:R-:W-:Y:S01]  /*30580*/  BSSY B0, `(.L_x_2164) ;  /* 0x0000007000007945 */ /* 0x000fe20003800000 */
[----:B------:R-:W-:Y:S01]  /*30590*/  MOV R13, R2 ;  /* 0x00000002000d7202 */ /* 0x000fe20000000f00 */
[----:B------:R-:W-:Y:S02]  /*305a0*/  IMAD.MOV.U32 R11, RZ, RZ, 0x1f ;  /* 0x0000001fff0b7424 */ /* 0x000fe400078e00ff */
[----:B------:R-:W-:-:S07]  /*305b0*/  IMAD.MOV.U32 R15, RZ, RZ, -0x1 ;  /* 0xffffffffff0f7424 */ /* 0x000fce00078e00ff */
[----:B01-34-:R-:W-:Y:S05]  /*305c0*/  WARPSYNC.COLLECTIVE R15, `(.L_x_2165) ;  /* 0x000000000f087348 */ /* 0x01bfea0003c00000 */
[----:B------:R2:W0:Y:S02]  /*305d0*/  SHFL.IDX P6, R14, R13, R12, R11 ;  /* 0x0000000c0d0e7389 */ /* 0x00042400000c000b */
[----:B01234-:R-:W-:Y:S01]  /*305e0*/  ENDCOLLECTIVE ;  /* 0x000000000000791b */ /* 0x01ffe20003800000 */
.L_x_2165:
[----:B------:R-:W-:Y:S05]  /*305f0*/  BSYNC B0 ;  /* 0x0000000000007941 */ /* 0x000fea0003800000 */
.L_x_2164:
[----:B------:R-:W-:Y:S01]  /*30600*/  IMAD.MOV.U32 R6, RZ, RZ, R14 ;  /* 0x000000ffff067224 */ /* 0x000fe200078e000e */
[----:B------:R-:W-:Y:S06]  /*30610*/  BRA `(.L_x_1979) ;  /* 0xffffffa400c07947 */ /* 0x000fec000383ffff */
.L_x_1986:
[----:B0-----:R0:W2:Y:S02]  /*30620*/  SYNCS.PHASECHK.TRANS64.TRYWAIT P0, [R7+URZ+0x2a820], R0 ;  /* 0x02a82000070075a7 */ /* 0x0010a4000800017f */
[----:B--2---:R-:W-:Y:S05]  /*30630*/  @!P0 NANOSLEEP.SYNCS 0x989680 ;  /* 0x009896800000895d */ /* 0x004fea0003900000 */
[----:B------:R-:W2:Y:S02]  /*30640*/  @!P0 SYNCS.PHASECHK.TRANS64 P0, [R7+URZ+0x2a820], R0 ;  /* 0x02a82000070085a7 */ /* 0x000ea4000800007f */
[----:B--2---:R-:W-:Y:S05]  /*30650*/  @!P0 BRA `(.L_x_1986) ;  /* 0xfffffffc00f08947 */ /* 0x004fea000383ffff */
[----:B------:R-:W-:Y:S05]  /*30660*/  BRA `(.L_x_2166) ;  /* 0xffffffb000187947 */ /* 0x000fea000383ffff */
.L_x_1987:
[----:B------:R-:W2:Y:S01]  /*30670*/  S2R R2, SR_TID.X ;  /* 0x0000000000027919 */ /* 0x000ea20000002100 */
[----:B------:R-:W-:Y:S01]  /*30680*/  BSSY B0, `(.L_x_2167) ;  /* 0x000000a000007945 */ /* 0x000fe20003800000 */
[----:B------:R-:W-:Y:S01]  /*30690*/  MOV R12, RZ ;  /* 0x000000ff000c7202 */ /* 0x000fe20000000f00 */
[----:B------:R-:W-:Y:S02]  /*306a0*/  IMAD.MOV.U32 R11, RZ, RZ, 0x1f ;  /* 0x0000001fff0b7424 */ /* 0x000fe400078e00ff */
[----:B------:R-:W-:Y:S01]  /*306b0*/  IMAD.MOV.U32 R15, RZ, RZ, -0x1 ;  /* 0xffffffffff0f7424 */ /* 0x000fe200078e00ff */
[----:B--2---:R-:W-:-:S04]  /*306c0*/  SHF.R.U32.HI R2, RZ, 0x5, R2 ;  /* 0x00000005ff027819 */ /* 0x004fc80000011602 */
[----:B------:R-:W-:-:S05]  /*306d0*/  LOP3.LUT R2, R2, 0x3, RZ, 0xc0, !PT ;  /* 0x0000000302027812 */ /* 0x000fca00078ec0ff */
[----:B------:R-:W-:-:S07]  /*306e0*/  IMAD.MOV.U32 R13, RZ, RZ, R2 ;  /* 0x000000ffff0d7224 */ /* 0x000fce00078e0002 */
[----:B01-3--:R-:W-:Y:S05]  /*306f0*/  WARPSYNC.COLLECTIVE R15, `(.L_x_2168) ;  /* 0x000000000f087348 */ /* 0x00bfea0003c00000 */
[----:B------:R2:W4:Y:S02]  /*30700*/  SHFL.IDX P6, R14, R13, R12, R11 ;  /* 0x0000000c0d0e7389 */ /* 0x00052400000c000b */
[----:B01234-:R-:W-:Y:S01]  /*30710*/  ENDCOLLECTIVE ;  /* 0x000000000000791b */ /* 0x01ffe20003800000 */
.L_x_2168:
[----:B------:R-:W-:Y:S05]  /*30720*/  BSYNC B0 ;  /* 0x0000000000007941 */ /* 0x000fea0003800000 */
.L_x_2167:
[----:B------:R-:W-:Y:S05]  /*30730*/  BRA `(.L_x_2169) ;  /* 0xffffffb000007947 */ /* 0x000fea000383ffff */
.L_x_1988:
[----:B------:R-:W-:Y:S01]  /*30740*/  BSSY B0, `(.L_x_2170) ;  /* 0x0000006000007945 */ /* 0x000fe20003800000 */
[----:B------:R-:W-:-:S07]  /*30750*/  IMAD.MOV.U32 R15, RZ, RZ, -0x1 ;  /* 0xffffffffff0f7424 */ /* 0x000fce00078e00ff */
[----:B01-3--:R-:W-:Y:S05]  /*30760*/  WARPSYNC.COLLECTIVE R15, `(.L_x_2171) ;  /* 0x000000000f0c7348 */ /* 0x00bfea0003c00000 */
[----:B------:R-:W-:Y:S02]  /*30770*/  ELECT P6, UR62, PT ;  /* 0x00000000003e782f */ /* 0x000fe400038c0000 */
[----:B------:R-:W-:Y:S01]  /*30780*/  MOV R14, UR62 ;  /* 0x0000003e000e7c02 */ /* 0x000fe20008000f00 */
[----:B01-3--:R-:W-:Y:S10]  /*30790*/  ENDCOLLECTIVE ;  /* 0x000000000000791b */ /* 0x00bff40003800000 */
.L_x_2171:
[----:B------:R-:W-:Y:S05]  /*307a0*/  BSYNC B0 ;  /* 0x0000000000007941 */ /* 0x000fea0003800000 */
.L_x_2170:
[----:B------:R-:W-:Y:S05]  /*307b0*/  BRA `(.L_x_2172) ;  /* 0xffffffac00f47947 */ /* 0x000fea000383ffff */
.L_x_1990:
[----:B0-----:R0:W2:Y:S02]  /*307c0*/  SYNCS.PHASECHK.TRANS64.TRYWAIT P1, [R5+URZ+0x2a840], R0 ;  /* 0x02a84000050075a7 */ /* 0x0010a4000802017f */
[----:B--2---:R-:W-:Y:S05]  /*307d0*/  @!P1 NANOSLEEP.SYNCS 0x989680 ;  /* 0x009896800000995d */ /* 0x004fea0003900000 */
[----:B------:R-:W2:Y:S02]  /*307e0*/  @!P1 SYNCS.PHASECHK.TRANS64 P1, [R5+URZ+0x2a840], R0 ;  /* 0x02a84000050095a7 */ /* 0x000ea4000802007f */
[----:B--2---:R-:W-:Y:S05]  /*307f0*/  @!P1 BRA `(.L_x_1990) ;  /* 0xfffffffc00f09947 */ /* 0x004fea000383ffff */
[----:B------:R-:W-:Y:S05]  /*30800*/  BRA `(.L_x_2173) ;  /* 0xffffffb0001c7947 */ /* 0x000fea000383ffff */
.L_x_1992:
[----:B--2---:R2:W4:Y:S02]  /*30810*/  SYNCS.PHASECHK.TRANS64.TRYWAIT P1, [R3+URZ+0x2a840], R2 ;  /* 0x02a84002030075a7 */ /* 0x004524000802017f */
[----:B----4-:R-:W-:Y:S05]  /*30820*/  @!P1 NANOSLEEP.SYNCS 0x989680 ;  /* 0x009896800000995d */ /* 0x010fea0003900000 */
[----:B------:R-:W4:Y:S02]  /*30830*/  @!P1 SYNCS.PHASECHK.TRANS64 P1, [R3+URZ+0x2a840], R2 ;  /* 0x02a84002030095a7 */ /* 0x000f24000802007f */
[----:B----4-:R-:W-:Y:S05]  /*30840*/  @!P1 BRA `(.L_x_1992) ;  /* 0xfffffffc00f09947 */ /* 0x010fea000383ffff */
[----:B------:R-:W-:Y:S05]  /*30850*/  BRA `(.L_x_2174) ;  /* 0xffffffb000287947 */ /* 0x000fea000383ffff */
.L_x_1994:
[----:B----4-:R4:W0:Y:S02]  /*30860*/  SYNCS.PHASECHK.TRANS64.TRYWAIT P1, [R5+URZ+0x2a860], R0 ;  /* 0x02a86000050075a7 */ /* 0x010824000802017f */
[----:B0-----:R-:W-:Y:S05]  /*30870*/  @!P1 NANOSLEEP.SYNCS 0x989680 ;  /* 0x009896800000995d */ /* 0x001fea0003900000 */
[----:B------:R-:W0:Y:S02]  /*30880*/  @!P1 SYNCS.PHASECHK.TRANS64 P1, [R5+URZ+0x2a860], R0 ;  /* 0x02a86000050095a7 */ /* 0x000e24000802007f */
[----:B0-----:R-:W-:Y:S05]  /*30890*/  @!P1 BRA `(.L_x_1994) ;  /* 0xfffffffc00f09947 */ /* 0x001fea000383ffff */
[----:B------:R-:W-:Y:S05]  /*308a0*/  BRA `(.L_x_2175) ;  /* 0xffffffb000247947 */ /* 0x000fea000383ffff */
.L_x_2176:
        /* <DEDUP_REMOVED lines=13> */
.L_x_3209:


//--------------------- .text._ZN7cutlass13device_kernelIN5flash11enable_sm90INS1_16FlashAttnFwdSm90INS1_25CollectiveMainloopFwdSm90ILi2EN4cute5tupleIJNS5_1CILi1EEES8_S8_EEENS6_IJNS7_ILi128EEENS7_ILi96EEENS7_ILi192EEEEEELi128ENS_6half_tEfNS_4arch4Sm90ELb1ELb0ELb1ELb0ELb1ELb0ELb0ELb1ELb1ELb1ELb1ELb0EEENS1_21CollectiveEpilogueFwdINS6_IJSA_SA_SB_EEES9_SE_SG_Li256ELb0ELb1ELb1ELb0EEENS1_19SingleTileSchedulerILb0ELb1ELb1ELi128EEEEEEEEEvNT_6ParamsE --------------------------
	.section	.text._ZN7cutlass13device_kernelIN5flash11enable_sm90INS1_16FlashAttnFwdSm90INS1_25CollectiveMainloopFwdSm90ILi2EN4cute5tupleIJNS5_1CILi1EEES8_S8_EEENS6_IJNS7_ILi128EEENS7_ILi96EEENS7_ILi192EEEEEELi128ENS_6half_tEfNS_4arch4Sm90ELb1ELb0ELb1ELb0ELb1ELb0ELb0ELb1ELb1ELb1ELb1ELb0EEENS1_21CollectiveEpilogueFwdINS6_IJSA_SA_SB_EEES9_SE_SG_Li256ELb0ELb1ELb1ELb0EEENS1_19SingleTileSchedulerILb0ELb1ELb1ELi128EEEEEEEEEvNT_6ParamsE,"ax",@progbits
	.align	128
.text._ZN7cutlass13device_kernelIN5flash11enable_sm90INS1_16FlashAttnFwdSm90INS1_25CollectiveMainloopFwdSm90ILi2EN4cute5tupleIJNS5_1CILi1EEES8_S8_EEENS6_IJNS7_ILi128EEENS7_ILi96EEENS7_ILi192EEEEEELi128ENS_6half_tEfNS_4arch4Sm90ELb1ELb0ELb1ELb0ELb1ELb0ELb0ELb1ELb1ELb1ELb1ELb0EEENS1_21CollectiveEpilogueFwdINS6_IJSA_SA_SB_EEES9_SE_SG_Li256ELb0ELb1ELb1ELb0EEENS1_19SingleTileSchedulerILb0ELb1ELb1ELi128EEEEEEEEEvNT_6ParamsE:
        .type           _ZN7cutlass13device_kernelIN5flash11enable_sm90INS1_16FlashAttnFwdSm90INS1_25CollectiveMainloopFwdSm90ILi2EN4cute5tupleIJNS5_1CILi1EEES8_S8_EEENS6_IJNS7_ILi128EEENS7_ILi96EEENS7_ILi192EEEEEELi128ENS_6half_tEfNS_4arch4Sm90ELb1ELb0ELb1ELb0ELb1ELb0ELb0ELb1ELb1ELb1ELb1ELb0EEENS1_21CollectiveEpilogueFwdINS6_IJSA_SA_SB_EEES9_SE_SG_Li256ELb0ELb1ELb1ELb0EEENS1_19SingleTileSchedulerILb0ELb1ELb1ELi128EEEEEEEEEvNT_6ParamsE,@function
        .size           _ZN7cutlass13device_kernelIN5flash11enable_sm90INS1_16FlashAttnFwdSm90INS1_25CollectiveMainloopFwdSm90ILi2EN4cute5tupleIJNS5_1CILi1EEES8_S8_EEENS6_IJNS7_ILi128EEENS7_ILi96EEENS7_ILi192EEEEEELi128ENS_6half_tEfNS_4arch4Sm90ELb1ELb0ELb1ELb0ELb1ELb0ELb0ELb1ELb1ELb1ELb1ELb0EEENS1_21CollectiveEpilogueFwdINS6_IJSA_SA_SB_EEES9_SE_SG_Li256ELb0ELb1ELb1ELb0EEENS1_19SingleTileSchedulerILb0ELb1ELb1ELi128EEEEEEEEEvNT_6ParamsE,(.L_x_3210 - _ZN7cutlass13device_kernelIN5flash11enable_sm90INS1_16FlashAttnFwdSm90INS1_25CollectiveMainloopFwdSm90ILi2EN4cute5tupleIJNS5_1CILi1EEES8_S8_EEENS6_IJNS7_ILi128EEENS7_ILi96EEENS7_ILi192EEEEEELi128ENS_6half_tEfNS_4arch4Sm90ELb1ELb0ELb1ELb0ELb1ELb0ELb0ELb1ELb1ELb1ELb1ELb0EEENS1_21CollectiveEpilogueFwdINS6_IJSA_SA_SB_EEES9_SE_SG_Li256ELb0ELb1ELb1ELb0EEENS1_19SingleTileSchedulerILb0ELb1ELb1ELi128EEEEEEEEEvNT_6ParamsE)
        .other          _ZN7cutlass13device_kernelIN5flash11enable_sm90INS1_16FlashAttnFwdSm90INS1_25CollectiveMainloopFwdSm90ILi2EN4cute5tupleIJNS5_1CILi1EEES8_S8_EEENS6_IJNS7_ILi128EEENS7_ILi96EEENS7_ILi192EEEEEELi128ENS_6half_tEfNS_4arch4Sm90ELb1ELb0ELb1ELb0ELb1ELb0ELb0ELb1ELb1ELb1ELb1ELb0EEENS1_21CollectiveEpilogueFwdINS6_IJSA_SA_SB_EEES9_SE_SG_Li256ELb0ELb1ELb1ELb0EEENS1_19SingleTileSchedulerILb0ELb1ELb1ELi128EEEEEEEEEvNT_6ParamsE,@"STO_CUDA_ENTRY STV_DEFAULT"
_ZN7cutlass13device_kernelIN5flash11enable_sm90INS1_16FlashAttnFwdSm90INS1_25CollectiveMainloopFwdSm90ILi2EN4cute5tupleIJNS5_1CILi1EEES8_S8_EEENS6_IJNS7_ILi128EEENS7_ILi96EEENS7_ILi192EEEEEELi128ENS_6half_tEfNS_4arch4Sm90ELb1ELb0ELb1ELb0ELb1ELb0ELb0ELb1ELb1ELb1ELb1ELb0EEENS1_21CollectiveEpilogueFwdINS6_IJSA_SA_SB_EEES9_SE_SG_Li256ELb0ELb1ELb1ELb0EEENS1_19SingleTileSchedulerILb0ELb1ELb1ELi128EEEEEEEEEvNT_6ParamsE:
        /* <DEDUP_REMOVED lines=44> */
.L_x_2177:
        /* <DEDUP_REMOVED lines=22> */
.L_x_2178:
        /* <DEDUP_REMOVED lines=18> */
.L_x_2179:
        /* <DEDUP_REMOVED lines=22> */
.L_x_2180:
        /* <DEDUP_REMOVED lines=23> */
.L_x_2181:
        /* <DEDUP_REMOVED lines=8> */
[----:B------:R-:W-:-:S10]  /*0890*/  IMAD.U32 R2, RZ, RZ, UR4 ;  /* 0x00000004ff027e24 */ /* 0x000fd4000f8e00ff */
[----:B------:R-:W-:Y:S05]  /*08a0*/  @!P0 BRA `(.L_x_2183) ;  /* 0x000000a000748947 */ /* 0x000fea0003800000 */
.L_x_2184:
        /* <DEDUP_REMOVED lines=14> */
[----:B--2---:R-:W-:Y:S02]  /*0990*/  ISETP.LE.AND P0, PT, RZ, UR5, PT ;  /* 0x00000005ff007c0c */ /* 0x004fe4000bf03270 */
[----:B------:R-:W-:-:S05]  /*09a0*/  IADD3 R0, -R16, RZ, RZ ;  /* 0x000000ff10007210 */ /* 0x000fca0007ffe1ff */
[----:B------:R-:W-:-:S06]  /*09b0*/  IMAD R17, R3, R0, UR4 ;  /* 0x0000000403117e24 */ /* 0x000fcc000f8e0200 */
[----:B------:R-:W-:Y:S05]  /*09c0*/  @!P0 BRA `(.L_x_2185) ;  /* 0x000000d800d88947 */ /* 0x000fea0003800000 */
[----:B------:R-:W0:Y:S01]  /*09d0*/  S2UR UR42, SR_CTAID.X ;  /* 0x00000000002a79c3 */ /* 0x000e220000002500 */
[----:B------:R-:W-:Y:S01]  /*09e0*/  ULDC UR4, c[0x0][0x448] ;  /* 0x0001120000047ab9 */ /* 0x000fe20000000800 */
[----:B------:R-:W-:Y:S01]  /*09f0*/  SHF.R.U32.HI R6, RZ, 0x10, R17 ;  /* 0x00000010ff067819 */ /* 0x000fe20000011611 */
[----:B------:R-:W-:Y:S01]  /*0a00*/  UISETP.NE.AND UP0, UPT, UR4, 0x1, UPT ;  /* 0x000000010400788c */ /* 0x000fe2000bf05270 */
[----:B------:R-:W-:Y:S01]  /*0a10*/  LOP3.LUT R17, R17, 0xffff, RZ, 0xc0, !PT ;  /* 0x0000ffff11117812 */ /* 0x000fe200078ec0ff */
[----:B------:R-:W-:Y:S02]  /*0a20*/  IMAD.MOV.U32 R22, RZ, RZ, RZ ;  /* 0x000000ffff167224 */ /* 0x000fe400078e00ff */
[----:B------:R-:W-:Y:S01]  /*0a30*/  UP2UR UR38, UPR, URZ, 0x1 ;  /* 0x000000013f267883 */ /* 0x000fe20008000000 */
[----:B------:R-:W1:Y:S06]  /*0a40*/  LDC.64 R4, c[0x0][0x418] ;  /* 0x00010600ff047b82 */ /* 0x000e6c0000000a00 */
[----:B------:R-:W-:Y:S01]  /*0a50*/  @UP0 ULDC UR5, c[0x0][0x44c] ;  /* 0x0001130000050ab9 */ /* 0x000fe20000000800 */
[----:B------:R-:W-:Y:S01]  /*0a60*/  @UP0 ULDC UR7, c[0x0][0x450] ;  /* 0x0001140000070ab9 */ /* 0x000fe20000000800 */
[----:B------:R-:W2:Y:S08]  /*0a70*/  LDC R3, c[0x0][0x288] ;  /* 0x0000a200ff037b82 */ /* 0x000eb00000000800 */
[----:B------:R-:W3:Y:S01]  /*0a80*/  LDC R18, c[0x0][0x424] ;  /* 0x00010900ff127b82 */ /* 0x000ee20000000800 */
[----:B0-----:R-:W-:-:S04]  /*0a90*/  USHF.L.U32 UR42, UR42, 0x7, URZ ;  /* 0x000000072a2a7899 */ /* 0x001fc8000800063f */
[----:B------:R-:W-:Y:S02]  /*0aa0*/  @UP0 UIADD3 UR4, UR42, 0x7f, URZ ;  /* 0x0000007f2a040890 */ /* 0x000fe4000fffe03f */
[----:B------:R-:W-:Y:S01]  /*0ab0*/  UIADD3 UR6, UR42, 0x7f, URZ ;  /* 0x0000007f2a067890 */ /* 0x000fe2000fffe03f */
[----:B------:R-:W0:Y:S01]  /*0ac0*/  LDC R7, c[0x0][0x2f0] ;  /* 0x0000bc00ff077b82 */ /* 0x000e220000000800 */
[----:B-1----:R-:W-:Y:S01]  /*0ad0*/  ISETP.NE.U32.AND P0, PT, R4, RZ, PT ;  /* 0x000000ff0400720c */ /* 0x002fe20003f05070 */
[----:B------:R-:W-:-:S03]  /*0ae0*/  UIMAD.WIDE.U32 UR4, UR4, UR5, URZ ;  /* 0x00000005040472a5 */ /* 0x000fc6000f8e003f */
[----:B------:R-:W-:Y:S01]  /*0af0*/  ISETP.NE.AND.EX P0, PT, R5, RZ, PT, P0 ;  /* 0x000000ff0500720c */ /* 0x000fe20003f05300 */
[----:B------:R-:W-:Y:S01]  /*0b00*/  @UP0 USHF.R.U32.HI UR6, URZ, UR7, UR5 ;  /* 0x000000073f060299 */ /* 0x000fe20008011605 */
[----:B--2---:R-:W-:Y:S02]  /*0b10*/  IADD3 R3, -R3, 0x60, RZ ;  /* 0x0000006003037810 */ /* 0x004fe40007ffe1ff */
[----:B---3--:R-:W-:Y:S02]  /*0b20*/  SEL R18, R18, 0x1, P0 ;  /* 0x0000000112127807 */ /* 0x008fe40000000000 */
[----:B------:R-:W-:-:S03]  /*0b30*/  ISETP.NE.AND P0, PT, R6, RZ, PT ;  /* 0x000000ff0600720c */ /* 0x000fc60003f05270 */
[CC--:B0-----:R-:W-:Y:S02]  /*0b40*/  IMAD R3, R18.reuse, R7.reuse, R3 ;  /* 0x0000000712037224 */ /* 0x0c1fe400078e0203 */
[----:B------:R-:W-:Y:S02]  /*0b50*/  IMAD R0, R18, R7, 0x5f ;  /* 0x0000005f12007424 */ /* 0x000fe400078e0207 */
[----:B------:R-:W-:Y:S02]  /*0b60*/  VIADD R3, R3, UR6 ;  /* 0x0000000603037c36 */ /* 0x000fe40008000000 */
[----:B------:R-:W-:-:S04]  /*0b70*/  IMAD.HI R0, R0, 0x2aaaaaab, RZ ;  /* 0x2aaaaaab00007827 */ /* 0x000fc800078e02ff */
[----:B------:R-:W0:Y:S01]  /*0b80*/  @!P0 LDC R6, c[0x0][0x9f0] ;  /* 0x00027c00ff068b82 */ /* 0x000e220000000800 */
[----:B------:R-:W-:Y:S01]  /*0b90*/  IMAD.HI R4, R3, 0x2aaaaaab, RZ ;  /* 0x2aaaaaab03047827 */ /* 0x000fe200078e02ff */
[----:B------:R-:W-:-:S04]  /*0ba0*/  SHF.R.U32.HI R3, RZ, 0x1f, R0 ;  /* 0x0000001fff037819 */ /* 0x000fc80000011600 */
[----:B------:R-:W-:Y:S02]  /*0bb0*/  SHF.R.U32.HI R5, RZ, 0x1f, R4 ;  /* 0x0000001fff057819 */ /* 0x000fe40000011604 */
[----:B------:R-:W-:Y:S02]  /*0bc0*/  LEA.HI.SX32 R3, R0, R3, 0x1c ;  /* 0x0000000300037211 */ /* 0x000fe400078fe2ff */
[----:B------:R-:W-:-:S04]  /*0bd0*/  LEA.HI.SX32 R4, R4, R5, 0x1c ;  /* 0x0000000504047211 */ /* 0x000fc800078fe2ff */
[----:B------:R-:W-:-:S04]  /*0be0*/  VIMNMX R13, R3, R4, PT ;  /* 0x00000004030d7248 */ /* 0x000fc80003fe0100 */
[----:B------:R-:W-:-:S13]  /*0bf0*/  ISETP.GE.AND P1, PT, R13, 0x1, PT ;  /* 0x000000010d00780c */ /* 0x000fda0003f26270 */
[----:B------:R-:W-:Y:S05]  /*0c00*/  @!P1 BRA `(.L_x_2186) ;  /* 0x00000000006c9947 */ /* 0x000fea0003800000 */
[-C--:B0-----:R-:W-:Y:S02]  /*0c10*/  IABS R9, R6.reuse ;  /* 0x0000000600097213 */ /* 0x081fe40000000000 */
[----:B------:R-:W-:Y:S02]  /*0c20*/  IADD3 R3, R6, -0x1, R13 ;  /* 0xffffffff06037810 */ /* 0x000fe40007ffe00d */
[----:B------:R-:W0:Y:S01]  /*0c30*/  I2F.RP R0, R9 ;  /* 0x0000000900007306 */ /* 0x000e220000209400 */
[----:B------:R-:W-:-:S05]  /*0c40*/  IABS R10, R6 ;  /* 0x00000006000a7213 */ /* 0x000fca0000000000 */
[----:B------:R-:W-:Y:S02]  /*0c50*/  IMAD.MOV R10, RZ, RZ, -R10 ;  /* 0x000000ffff0a7224 */ /* 0x000fe400078e0a0a */
[----:B0-----:R-:W0:Y:S02]  /*0c60*/  MUFU.RCP R0, R0 ;  /* 0x0000000000007308 */ /* 0x001e240000001000 */
[----:B0-----:R-:W-:Y:S02]  /*0c70*/  IADD3 R4, R0, 0xffffffe, RZ ;  /* 0x0ffffffe00047810 */ /* 0x001fe40007ffe0ff */
[----:B------:R-:W-:-:S04]  /*0c80*/  IABS R0, R3 ;  /* 0x0000000300007213 */ /* 0x000fc80000000000 */
[----:B------:R0:W1:Y:S01]  /*0c90*/  F2I.FTZ.U32.TRUNC.NTZ R5, R4 ;  /* 0x0000000400057305 */ /* 0x000062000021f000 */
[----:B------:R-:W-:-:S04]  /*0ca0*/  LOP3.LUT R3, R3, R6, RZ, 0x3c, !PT ;  /* 0x0000000603037212 */ /* 0x000fc800078e3cff */
[----:B------:R-:W-:Y:S02]  /*0cb0*/  ISETP.GE.AND P2, PT, R3, RZ, PT ;  /* 0x000000ff0300720c */ /* 0x000fe40003f46270 */
[----:B0-----:R-:W-:Y:S01]  /*0cc0*/  MOV R4, RZ ;  /* 0x000000ff00047202 */ /* 0x001fe20000000f00 */
[----:B-1----:R-:W-:-:S04]  /*0cd0*/  IMAD.MOV R8, RZ, RZ, -R5 ;  /* 0x000000ffff087224 */ /* 0x002fc800078e0a05 */
[----:B------:R-:W-:-:S04]  /*0ce0*/  IMAD R11, R8, R9, RZ ;  /* 0x00000009080b7224 */ /* 0x000fc800078e02ff */
[----:B------:R-:W-:-:S04]  /*0cf0*/  IMAD.HI.U32 R5, R5, R11, R4 ;  /* 0x0000000b05057227 */ /* 0x000fc800078e0004 */
[----:B------:R-:W-:Y:S02]  /*0d00*/  IMAD.MOV.U32 R4, RZ, RZ, R10 ;  /* 0x000000ffff047224 */ /* 0x000fe400078e000a */
[----:B------:R-:W-:-:S04]  /*0d10*/  IMAD.HI.U32 R5, R5, R0, RZ ;  /* 0x0000000005057227 */ /* 0x000fc800078e00ff */
[----:B------:R-:W-:-:S05]  /*0d20*/  IMAD R0, R5, R4, R0 ;  /* 0x0000000405007224 */ /* 0x000fca00078e0200 */
[----:B------:R-:W-:-:S13]  /*0d30*/  ISETP.GT.U32.AND P1, PT, R9, R0, PT ;  /* 0x000000000900720c */ /* 0x000fda0003f24070 */
[----:B------:R-:W-:Y:S01]  /*0d40*/  @!P1 IMAD.IADD R0, R0, 0x1, -R9 ;  /* 0x0000000100009824 */ /* 0x000fe200078e0a09 */
[----:B------:R-:W-:Y:S02]  /*0d50*/  @!P1 IADD3 R5, R5, 0x1, RZ ;  /* 0x0000000105059810 */ /* 0x000fe40007ffe0ff */
[----:B------:R-:W-:Y:S02]  /*0d60*/  ISETP.NE.AND P1, PT, R6, RZ, PT ;  /* 0x000000ff0600720c */ /* 0x000fe40003f25270 */
[----:B------:R-:W-:-:S13]  /*0d70*/  ISETP.GE.U32.AND P0, PT, R0, R9, PT ;  /* 0x000000090000720c */ /* 0x000fda0003f06070 */
[----:B------:R-:W-:-:S04]  /*0d80*/  @P0 VIADD R5, R5, 0x1 ;  /* 0x0000000105050836 */ /* 0x000fc80000000000 */
[----:B------:R-:W-:Y:S01]  /*0d90*/  @!P2 IMAD.MOV R5, RZ, RZ, -R5 ;  /* 0x000000ffff05a224 */ /* 0x000fe200078e0a05 */
[----:B------:R-:W-:-:S04]  /*0da0*/  @!P1 LOP3.LUT R5, RZ, R6, RZ, 0x33, !PT ;  /* 0x00000006ff059212 */ /* 0x000fc800078e33ff */
[----:B------:R-:W-:-:S07]  /*0db0*/  MOV R22, R5 ;  /* 0x0000000500167202 */ /* 0x000fce0000000f00 */
.L_x_2186:
[-C--:B------:R-:W-:Y:S01]  /*0dc0*/  IMAD R17, R17, R22.reuse, RZ ;  /* 0x0000001611117224 */ /* 0x080fe200078e02ff */
[----:B------:R-:W-:Y:S01]  /*0dd0*/  PLOP3.LUT P0, PT, PT, PT, PT, 0x80, 0x0 ;  /* 0x000000000000781c */ /* 0x000fe20003f0f070 */
[----:B------:R-:W-:Y:S01]  /*0de0*/  VIADD R23, R19, 0xffffff80 ;  /* 0xffffff8013177836 */ /* 0x000fe20000000000 */
[----:B------:R-:W-:Y:S01]  /*0df0*/  MOV R3, RZ ;  /* 0x000000ff00037202 */ /* 0x000fe20000000f00 */
        /* <DEDUP_REMOVED lines=35> */
[----:B------:R-:W-:Y:S01]  /*1030*/  IMAD R19, R18, R7, RZ ;  /* 0x0000000712137224 */ /* 0x000fe200078e02ff */
[----:B------:R-:W-:Y:S06]  /*1040*/  @!P1 BRA `(.L_x_2187) ;  /* 0x0000008000709947 */ /* 0x000fec0003800000 */
[----:B------:R-:W-:Y:S01]  /*1050*/  SHF.R.S32.HI R72, RZ, 0x1f, R23 ;  /* 0x0000001fff487819 */ /* 0x000fe20000011417 */
[----:B------:R-:W1:Y:S01]  /*1060*/  S2UR UR6, SR_CgaCtaId ;  /* 0x00000000000679c3 */ /* 0x000e620000008800 */
[----:B------:R-:W-:Y:S02]  /*1070*/  UMOV UR39, 0x400 ;  /* 0x0000040000277882 */ /* 0x000fe40000000000 */
[----:B------:R-:W-:-:S04]  /*1080*/  LEA.HI R73, R72, R23, RZ, 0x7 ;  /* 0x0000001748497211 */ /* 0x000fc800078f38ff */
[----:B------:R-:W-:-:S05]  /*1090*/  SHF.R.S32.HI R74, RZ, 0x7, R73 ;  /* 0x00000007ff4a7819 */ /* 0x000fca0000011449 */
[----:B------:R-:W2:Y:S01]  /*10a0*/  SHFL.IDX PT, R0, R74, RZ, 0x1f ;  /* 0x00001fff4a007589 */ /* 0x000ea200000e0000 */
[----:B-1----:R-:W-:-:S04]  /*10b0*/  ULEA UR39, UR6, UR39, 0x18 ;  /* 0x0000002706277291 */ /* 0x002fc8000f8ec03f */
[----:B------:R-:W-:-:S04]  /*10c0*/  UIADD3 UR6, UR39, 0xc400, URZ ;  /* 0x0000c40027067890 */ /* 0x000fc8000fffe03f */
[----:B------:R-:W-:Y:S01]  /*10d0*/  ULOP3.LUT UP0, URZ, UR6, 0x1bf, URZ, 0xc0, !UPT ;  /* 0x000001bf063f7892 */ /* 0x000fe2000f80c03f */
[----:B--2---:R-:W-:-:S05]  /*10e0*/  R2UR UR4, R0 ;  /* 0x00000000000472ca */ /* 0x004fca00000e0000 */
        /* <DEDUP_REMOVED lines=12> */
[----:B------:R1:W2:Y:S01]  /*11b0*/  LDC.64 R14, c[0x4][R0] ;  /* 0x01000000000e7b82 */ /* 0x0002a20000000a00 */
[----:B------:R-:W-:Y:S01]  /*11c0*/  IMAD.U32 R5, RZ, RZ, UR5 ;  /* 0x00000005ff057e24 */ /* 0x000fe2000f8e00ff */
[----:B------:R-:W-:Y:S01]  /*11d0*/  ULDC.64 UR4, c[0x4][0x98] ;  /* 0x0100260000047ab9 */ /* 0x000fe20000000a00 */
[----:B------:R-:W-:Y:S01]  /*11e0*/  IMAD.U32 R10, RZ, RZ, UR6 ;  /* 0x00000006ff0a7e24 */ /* 0x000fe2000f8e00ff */
[----:B0-----:R-:W-:Y:S01]  /*11f0*/  MOV R6, UR4 ;  /* 0x0000000400067c02 */ /* 0x001fe20008000f00 */
[----:B------:R-:W-:Y:S01]  /*1200*/  IMAD.U32 R7, RZ, RZ, UR5 ;  /* 0x00000005ff077e24 */ /* 0x000fe2000f8e00ff */
[----:B------:R-:W-:Y:S01]  /*1210*/  MOV R11, UR7 ;  /* 0x00000007000b7c02 */ /* 0x000fe20008000f00 */
[----:B------:R-:W-:Y:S01]  /*1220*/  IMAD.MOV.U32 R8, RZ, RZ, 0x70 ;  /* 0x00000070ff087424 */ /* 0x000fe200078e00ff */
[----:B------:R-:W-:Y:S01]  /*1230*/  MOV R13, RZ ;  /* 0x000000ff000d7202 */ /* 0x000fe20000000f00 */
[----:B-1----:R-:W-:-:S07]  /*1240*/  IMAD.MOV.U32 R12, RZ, RZ, 0x1 ;  /* 0x00000001ff0c7424 */ /* 0x002fce00078e00ff */
[----:B------:R-:W-:-:S07]  /*1250*/  LEPC R20, `(.L_x_2188) ;  /* 0x000000001014794e */ /* 0x000fce0000000000 */
[----:B--2---:R-:W-:Y:S05]  /*1260*/  CALL.ABS.NOINC R14 ;  /* 0x000000000e007343 */ /* 0x004fea0003c00000 */
.L_x_2188:
[----:B------:R-:W-:-:S04]  /*1270*/  SHF.L.U32 R0, RZ, 0x1f, RZ ;  /* 0x0000001fff007819 */ /* 0x000fc800000006ff */
[----:B------:R-:W1:Y:S02]  /*1280*/  SYNCS.PHASECHK.TRANS64.TRYWAIT P0, [UR39+0x2a800], R0 ;  /* 0x02a80000ff0075a7 */ /* 0x000e640008000167 */
[----:B-1----:R-:W-:Y:S05]  /*1290*/  @!P0 BRA `(.L_x_2189) ;  /* 0x000000d000ac8947 */ /* 0x002fea0003800000 */
.L_x_2274:
[----:B------:R-:W-:-:S13]  /*12a0*/  R2UR UR4, R2 ;  /* 0x00000000020472ca */ /* 0x000fda00000e0000 */
[----:B------:R-:W-:-:S06]  /*12b0*/  ULOP3.LUT UR4, UR4, 0x1, URZ, 0xfc, !UPT ;  /* 0x0000000104047892 */ /* 0x000fcc000f8efc3f */
[----:B-1----:R-:W-:-:S05]  /*12c0*/  IMAD.U32 R3, RZ, RZ, UR4 ;  /* 0x00000004ff037e24 */ /* 0x002fca000f8e00ff */
[----:B------:R-:W-:-:S13]  /*12d0*/  ISETP.NE.AND P0, PT, R3, 0x3, PT ;  /* 0x000000030300780c */ /* 0x000fda0003f05270 */
[----:B------:R-:W-:Y:S05]  /*12e0*/  @!P0 BRA `(.L_x_2190) ;  /* 0x0000000000048947 */ /* 0x000fea0003800000 */
[----:B------:R-:W-:Y:S01]  /*12f0*/  BPT.TRAP 0x1 ;  /* 0x000000040000795c */ /* 0x000fe20000300000 */
.L_x_2190:
[----:B------:R1:W2:Y:S01]  /*1300*/  SYNCS.PHASECHK.TRANS64.TRYWAIT P1, [UR39+0x2a830], R0 ;  /* 0x02a83000ff0075a7 */ /* 0x0002a20008020167 */
[----:B------:R-:W-:Y:S05]  /*1310*/  @!P0 BRA `(.L_x_2191) ;  /* 0x0000000000048947 */ /* 0x000fea0003800000 */
[----:B------:R-:W-:Y:S01]  /*1320*/  BPT.TRAP 0x1 ;  /* 0x000000040000795c */ /* 0x000fe20000300000 */
.L_x_2191:
[----:B------:R-:W-:-:S05]  /*1330*/  IMAD.U32 R8, RZ, RZ, UR40 ;  /* 0x00000028ff087e24 */ /* 0x000fca000f8e00ff */
[----:B------:R-:W-:Y:S01]  /*1340*/  LOP3.LUT R8, R8, 0x10000, RZ, 0xfc, !PT ;  /* 0x0001000008087812 */ /* 0x000fe200078efcff */
[----:B--2---:R-:W-:Y:S06]  /*1350*/  @P1 BRA `(.L_x_2192) ;  /* 0x0000000000081947 */ /* 0x004fec0003800000 */
[----:B------:R-:W2:Y:S02]  /*1360*/  SYNCS.PHASECHK.TRANS64.TRYWAIT P1, [UR39+0x2a830], R0 ;  /* 0x02a83000ff0075a7 */ /* 0x000ea40008020167 */
[----:B--2---:R-:W-:Y:S05]  /*1370*/  @!P1 BRA `(.L_x_2193) ;  /* 0x000000d0008c9947 */ /* 0x004fea0003800000 */
.L_x_2192:
[----:B------:R-:W-:Y:S05]  /*1380*/  WARPSYNC.ALL ;  /* 0x0000000000007948 */ /* 0x000fea0003800000 */
[----:B------:R-:W-:Y:S01]  /*1390*/  MOV R9, 0x40000040 ;  /* 0x4000004000097802 */ /* 0x000fe20000000f00 */
[----:B------:R-:W-:Y:S01]  /*13a0*/  UIADD3 UR4, UR39, 0x18400, URZ ;  /* 0x0001840027047890 */ /* 0x000fe2000fffe03f */
[----:B------:R-:W-:Y:S01]  /*13b0*/  R2UR UR8, R8 ;  /* 0x00000000080872ca */ /* 0x000fe200000e0000 */
[----:B------:R-:W-:Y:S01]  /*13c0*/  WARPGROUP.ARRIVE ;  /* 0x00000000000079c5 */ /* 0x000fe20000000000 */
[----:B------:R-:W-:Y:S01]  /*13d0*/  R2UR UR9, R9 ;  /* 0x00000000090972ca */ /* 0x000fe200000e0000 */
[----:B------:R-:W-:-:S04]  /*13e0*/  USHF.R.U32.HI UR4, URZ, 0x4, UR4 ;  /* 0x000000043f047899 */ /* 0x000fc80008011604 */
[----:B------:R-:W3:Y:S01]  /*13f0*/  S2UR UR61, SR_CgaCtaId ;  /* 0x00000000003d79c3 */ /* 0x000ee20000008800 */
[----:B------:R-:W-:Y:S01]  /*1400*/  UMOV UR11, 0x40000040 ;  /* 0x40000040000b7882 */ /* 0x000fe20000000000 */
[----:B------:R-:W-:Y:S01]  /*1410*/  UMOV UR7, 0x40000040 ;  /* 0x4000004000077882 */ /* 0x000fe20000000000 */
[----:B------:R-:W-:Y:S01]  /*1420*/  ULOP3.LUT UR4, UR4, 0x3fff, URZ, 0xc0, !UPT ;  /* 0x00003fff04047892 */ /* 0x000fe2000f8ec03f */
[----:B------:R-:W-:Y:S01]  /*1430*/  UMOV UR13, 0x40000040 ;  /* 0x40000040000d7882 */ /* 0x000fe20000000000 */
[----:B------:R-:W-:Y:S02]  /*1440*/  UMOV UR15, 0x40000040 ;  /* 0x40000040000f7882 */ /* 0x000fe40000000000 */
[----:B------:R-:W-:Y:S01]  /*1450*/  ULOP3.LUT UR60, UR4, 0x10000, URZ, 0xfc, !UPT ;  /* 0x00010000043c7892 */ /* 0x000fe2000f8efc3f */
[----:B------:R-:W-:Y:S01]  /*1460*/  UMOV UR17, 0x40000040 ;  /* 0x4000004000117882 */ /* 0x000fe20000000000 */
[----:B------:R-:W-:Y:S02]  /*1470*/  UMOV UR19, 0x40000040 ;  /* 0x4000004000137882 */ /* 0x000fe40000000000 */
[----:B------:R-:W-:-:S02]  /*1480*/  UIADD3 UR6, UR60, 0x2, URZ ;  /* 0x000000023c067890 */ /* 0x000fc4000fffe03f */
[----:B------:R-:W-:Y:S02]  /*1490*/  UIADD3 UR14, UR60, 0x4, URZ ;  /* 0x000000043c0e7890 */ /* 0x000fe4000fffe03f */
[----:B------:R-:W-:Y:S01]  /*14a0*/  UMOV UR10, UR60 ;  /* 0x0000003c000a7c82 */ /* 0x000fe20008000000 */
[----:B------:R-:W-:Y:S01]  /*14b0*/  UIADD3 UR18, UR60, 0x6, URZ ;  /* 0x000000063c127890 */ /* 0x000fe2000fffe03f */
[----:B------:R-:W-:Y:S01]  /*14c0*/  HGMMA.64x96x16.F32 R24, gdesc[UR8], RZ, !UPT, gsb0 ;  /* 0x01600000081879f0 */ /* 0x000fe2000c0008ff */
[----:B------:R-:W-:Y:S01]  /*14d0*/  R2UR UR10, R8 ;  /* 0x00000000080a72ca */ /* 0x000fe200000e0000 */
[----:B------:R-:W-:Y:S01]  /*14e0*/  UMOV UR9, 0x40000040 ;  /* 0x4000004000097882 */ /* 0x000fe20000000000 */
[----:B------:R-:W-:Y:S01]  /*14f0*/  UIADD3 UR22, UR60, 0x300, URZ ;  /* 0x000003003c167890 */ /* 0x000fe2000fffe03f */
[----:B------:R-:W-:Y:S01]  /*1500*/  UMOV UR5, UR9 ;  /* 0x0000000900057c82 */ /* 0x000fe20008000000 */
[----:B------:R-:W-:Y:S01]  /*1510*/  UMOV UR21, 0x40000040 ;  /* 0x4000004000157882 */ /* 0x000fe20000000000 */
[----:B------:R-:W-:Y:S01]  /*1520*/  UMOV UR23, 0x40000040 ;  /* 0x4000004000177882 */ /* 0x000fe20000000000 */
[----:B------:R-:W-:Y:S01]  /*1530*/  UIADD3 UR26, UR60, 0x302, URZ ;  /* 0x000003023c1a7890 */ /* 0x000fe2000fffe03f */
[----:B------:R-:W-:Y:S01]  /*1540*/  UMOV UR25, 0x40000040 ;  /* 0x4000004000197882 */ /* 0x000fe20000000000 */
[----:B------:R-:W-:Y:S01]  /*1550*/  UMOV UR27, 0x40000040 ;  /* 0x40000040001b7882 */ /* 0x000fe20000000000 */
[----:B------:R-:W-:-:S04]  /*1560*/  UIADD3 UR30, UR60, 0x304, URZ ;  /* 0x000003043c1e7890 */ /* 0x000fc8000fffe03f */
[----:B------:R-:W-:Y:S02]  /*1570*/  UIADD3 UR8, UR10, 0x2, URZ ;  /* 0x000000020a087890 */ /* 0x000fe4000fffe03f */
[----:B------:R-:W-:Y:S02]  /*1580*/  UIADD3 UR12, UR10, 0x4, URZ ;  /* 0x000000040a0c7890 */ /* 0x000fe4000fffe03f */
[----:B------:R-:W-:Y:S02]  /*1590*/  UIADD3 UR16, UR10, 0x6, URZ ;  /* 0x000000060a107890 */ /* 0x000fe4000fffe03f */
[----:B------:R-:W-:Y:S01]  /*15a0*/  UIADD3 UR20, UR10, 0x400, URZ ;  /* 0x000004000a147890 */ /* 0x000fe2000fffe03f */
[----:B------:R-:W-:Y:S01]  /*15b0*/  UMOV UR4, UR8 ;  /* 0x0000000800047c82 */ /* 0x000fe20008000000 */
        /* <DEDUP_REMOVED lines=8> */
[----:B------:R-:W-:Y:S01]  /*1640*/  UIADD3 UR40, UR10, 0x800, URZ ;  /* 0x000008000a287890 */ /* 0x000fe2000fffe03f */
[----:B------:R-:W-:Y:S01]  /*1650*/  UMOV UR41, 0x40000040 ;  /* 0x4000004000297882 */ /* 0x000fe20000000000 */
[----:B------:R-:W-:Y:S01]  /*1660*/  UIADD3 UR44, UR10, 0x802, URZ ;  /* 0x000008020a2c7890 */ /* 0x000fe2000fffe03f */
[----:B------:R-:W-:Y:S01]  /*1670*/  UMOV UR45, 0x40000040 ;  /* 0x40000040002d7882 */ /* 0x000fe20000000000 */
[----:B------:R-:W-:Y:S01]  /*1680*/  UIADD3 UR48, UR10, 0x804, URZ ;  /* 0x000008040a307890 */ /* 0x000fe2000fffe03f */
[----:B------:R-:W-:Y:S01]  /*1690*/  UMOV UR49, 0x40000040 ;  /* 0x4000004000317882 */ /* 0x000fe20000000000 */
[----:B------:R-:W-:Y:S01]  /*16a0*/  UIADD3 UR52, UR10, 0x806, URZ ;  /* 0x000008060a347890 */ /* 0x000fe2000fffe03f */
[----:B------:R-:W-:Y:S01]  /*16b0*/  UMOV UR53, 0x40000040 ;  /* 0x4000004000357882 */ /* 0x000fe20000000000 */
        /* <DEDUP_REMOVED lines=50> */
[----:B---3--:R-:W-:Y:S05]  /*19e0*/  @!P0 BRA `(.L_x_2194) ;  /* 0x0000000000048947 */ /* 0x008fea0003800000 */
[----:B------:R-:W-:Y:S01]  /*19f0*/  BPT.TRAP 0x1 ;  /* 0x000000040000795c */ /* 0x000fe20000300000 */
.L_x_2194:
[----:B-12---:R-:W-:Y:S01]  /*1a00*/  LOP3.LUT R0, R73, 0xffffff80, RZ, 0xc0, !PT ;  /* 0xffffff8049007812 */ /* 0x006fe200078ec0ff */
[----:B------:R-:W-:Y:S01]  /*1a10*/  UISETP.NE.AND UP0, UPT, UR38, URZ, UPT ;  /* 0x0000003f2600728c */ /* 0x000fe2000bf05270 */
[----:B------:R-:W-:Y:S01]  /*1a20*/  LEA.HI R72, R72, R23, RZ, 0x2 ;  /* 0x0000001748487211 */ /* 0x000fe200078f10ff */
[----:B------:R-:W-:Y:S01]  /*1a30*/  ULDC UR4, c[0x0][0x9d8] ;  /* 0x0002760000047ab9 */ /* 0x000fe20000000800 */
[----:B------:R-:W-:Y:S01]  /*1a40*/  LEA.HI R14, R74, R74, RZ, 0x1 ;  /* 0x0000004a4a0e7211 */ /* 0x000fe200078f08ff */
[----:B------:R-:W-:Y:S01]  /*1a50*/  IMAD.IADD R10, R23, 0x1, -R0 ;  /* 0x00000001170a7824 */ /* 0x000fe200078e0a00 */
[----:B------:R-:W-:Y:S01]  /*1a60*/  LOP3.LUT R72, R72, 0xfffffffc, RZ, 0xc0, !PT ;  /* 0xfffffffc48487812 */ /* 0x000fe200078ec0ff */
[----:B------:R-:W-:Y:S01]  /*1a70*/  FMUL.FTZ R5, R25, UR4 ;  /* 0x0000000419057c20 */ /* 0x000fe20008410000 */
[----:B------:R-:W-:Y:S01]  /*1a80*/  PLOP3.LUT P1, PT, PT, PT, UP0, 0x80, 0x0 ;  /* 0x000000000000781c */ /* 0x000fe20003f2f008 */
[----:B------:R-:W-:Y:S01]  /*1a90*/  FMUL.FTZ R26, R26, UR4 ;  /* 0x000000041a1a7c20 */ /* 0x000fe20008410000 */
[----:B------:R-:W-:Y:S01]  /*1aa0*/  SHF.R.S32.HI R7, RZ, 0x1f, R10 ;  /* 0x0000001fff077819 */ /* 0x000fe2000001140a */
[----:B------:R-:W-:Y:S01]  /*1ab0*/  IMAD.IADD R72, R23, 0x1, -R72 ;  /* 0x0000000117487824 */ /* 0x000fe200078e0a48 */
[----:B------:R-:W-:Y:S01]  /*1ac0*/  LOP3.LUT R23, R14, 0x3fffffe, RZ, 0xc0, !PT ;  /* 0x03fffffe0e177812 */ /* 0x000fe200078ec0ff */
[----:B------:R-:W-:Y:S01]  /*1ad0*/  @UP0 ULDC UR5, c[0x0][0x44c] ;  /* 0x0001130000050ab9 */ /* 0x000fe20000000800 */
[-C--:B------:R-:W-:Y:S01]  /*1ae0*/  LEA.HI R4, R7, R10.reuse, RZ, 0x2 ;  /* 0x0000000a07047211 */ /* 0x080fe200078f10ff */
[----:B------:R-:W-:Y:S01]  /*1af0*/  FMUL.FTZ R27, R27, UR4 ;  /* 0x000000041b1b7c20 */ /* 0x000fe20008410000 */
[----:B------:R-:W-:Y:S01]  /*1b00*/  LEA.HI R7, R7, R10, RZ, 0x5 ;  /* 0x0000000a07077211 */ /* 0x000fe200078f28ff */
[----:B------:R-:W-:Y:S01]  /*1b10*/  FMUL.FTZ R30, R30, UR4 ;  /* 0x000000041e1e7c20 */ /* 0x000fe20008410000 */
[--C-:B------:R-:W-:Y:S01]  /*1b20*/  SHF.R.S32.HI R0, RZ, 0x2, R4.reuse ;  /* 0x00000002ff007819 */ /* 0x100fe20000011404 */
[----:B------:R-:W1:Y:S01]  /*1b30*/  MUFU.TANH R26, R26 ;  /* 0x0000001a001a7308 */ /* 0x000e620000002400 */
[----:B------:R-:W-:Y:S01]  /*1b40*/  SHF.R.S32.HI R11, RZ, 0x1f, R4 ;  /* 0x0000001fff0b7819 */ /* 0x000fe20000011404 */
[----:B------:R-:W-:Y:S01]  /*1b50*/  FMUL.FTZ R31, R31, UR4 ;  /* 0x000000041f1f7c20 */ /* 0x000fe20008410000 */
[----:B------:R-:W-:Y:S01]  /*1b60*/  SHF.R.S32.HI R7, RZ, 0x5, R7 ;  /* 0x00000005ff077819 */ /* 0x000fe20000011407 */
[----:B------:R-:W-:Y:S01]  /*1b70*/  FMUL.FTZ R3, R24, UR4 ;  /* 0x0000000418037c20 */ /* 0x000fe20008410000 */
[----:B------:R-:W-:Y:S01]  /*1b80*/  LEA.HI R11, R11, R0, RZ, 0x3 ;  /* 0x000000000b0b7211 */ /* 0x000fe200078f18ff */
[----:B------:R-:W-:Y:S01]  /*1b90*/  FMUL.FTZ R34, R34, UR4 ;  /* 0x0000000422227c20 */ /* 0x000fe20008410000 */
[----:B------:R-:W-:Y:S01]  /*1ba0*/  LEA R14, R7, UR42, 0x4 ;  /* 0x0000002a070e7c11 */ /* 0x000fe2000f8e20ff */
[----:B------:R-:W2:Y:S01]  /*1bb0*/  MUFU.TANH R27, R27 ;  /* 0x0000001b001b7308 */ /* 0x000ea20000002400 */
[----:B------:R-:W-:Y:S01]  /*1bc0*/  LOP3.LUT R11, R11, 0xfffffff8, RZ, 0xc0, !PT ;  /* 0xfffffff80b0b7812 */ /* 0x000fe200078ec0ff */
[----:B------:R-:W-:Y:S01]  /*1bd0*/  FMUL.FTZ R35, R35, UR4 ;  /* 0x0000000423237c20 */ /* 0x000fe20008410000 */
[----:B------:R-:W-:Y:S01]  /*1be0*/  LEA.HI R7, R72, R72, RZ, 0x1 ;  /* 0x0000004848077211 */ /* 0x000fe200078f08ff */
[----:B------:R-:W-:Y:S01]  /*1bf0*/  FMUL.FTZ R38, R38, UR4 ;  /* 0x0000000426267c20 */ /* 0x000fe20008410000 */
[----:B------:R-:W-:Y:S01]  /*1c00*/  IADD3 R23, R74, -R23, RZ ;  /* 0x800000174a177210 */ /* 0x000fe20007ffe0ff */
[----:B------:R-:W-:Y:S01]  /*1c10*/  FMUL.FTZ R21, R36, UR4 ;  /* 0x0000000424157c20 */ /* 0x000fe20008410000 */
[----:B------:R-:W-:Y:S01]  /*1c20*/  IADD3 R14, R14, R0, -R11 ;  /* 0x000000000e0e7210 */ /* 0x000fe20007ffe80b */
[----:B------:R-:W3:Y:S01]  /*1c30*/  MUFU.TANH R30, R30 ;  /* 0x0000001e001e7308 */ /* 0x000ee20000002400 */
[----:B------:R-:W-:Y:S01]  /*1c40*/  LOP3.LUT R7, R7, 0x1ffffffe, RZ, 0xc0, !PT ;  /* 0x1ffffffe07077812 */ /* 0x000fe200078ec0ff */
[----:B------:R-:W-:Y:S01]  /*1c50*/  FMUL.FTZ R46, R46, UR4 ;  /* 0x000000042e2e7c20 */ /* 0x000fe20008410000 */
[----:B------:R-:W-:Y:S01]  /*1c60*/  PLOP3.LUT P2, PT, PT, PT, UP0, 0x80, 0x0 ;  /* 0x000000000000781c */ /* 0x000fe20003f4f008 */
[----:B------:R-:W-:Y:S01]  /*1c70*/  IMAD R14, R23, 0x40, R14 ;  /* 0x00000040170e7824 */ /* 0x000fe200078e020e */
[----:B------:R-:W-:Y:S01]  /*1c80*/  LOP3.LUT R11, R4, 0x7ffffffc, RZ, 0xc0, !PT ;  /* 0x7ffffffc040b7812 */ /* 0x000fe200078ec0ff */
[----:B------:R-:W-:-:S02]  /*1c90*/  IMAD.IADD R7, R72, 0x1, -R7 ;  /* 0x0000000148077824 */ /* 0x000fc400078e0a07 */
[----:B------:R-:W-:Y:S01]  /*1ca0*/  FMUL.FTZ R39, R39, UR4 ;  /* 0x0000000427277c20 */ /* 0x000fe20008410000 */
[----:B------:R-:W-:Y:S01]  /*1cb0*/  IMAD.MOV.U32 R23, RZ, RZ, -0x60 ;  /* 0xffffffa0ff177424 */ /* 0x000fe200078e00ff */
[----:B------:R-:W-:Y:S01]  /*1cc0*/  IADD3 R10, R10, -R11, RZ ;  /* 0x8000000b0a0a7210 */ /* 0x000fe20007ffe0ff */
[C---:B------:R-:W-:Y:S01]  /*1cd0*/  IMAD R4, R22.reuse, -0x60, R19 ;  /* 0xffffffa016047824 */ /* 0x040fe200078e0213 */
[----:B------:R-:W-:Y:S01]  /*1ce0*/  LEA R7, R7, R14, 0x3 ;  /* 0x0000000e07077211 */ /* 0x000fe200078e18ff */
[----:B------:R-:W-:Y:S01]  /*1cf0*/  IMAD R23, R22, R23, 0x61 ;  /* 0x0000006116177424 */ /* 0x000fe200078e0217 */
[----:B------:R-:W4:Y:S01]  /*1d00*/  MUFU.TANH R31, R31 ;  /* 0x0000001f001f7308 */ /* 0x000f220000002400 */
[----:B------:R-:W-:Y:S02]  /*1d10*/  VIADD R11, R4, 0x60 ;  /* 0x00000060040b7836 */ /* 0x000fe40000000000 */
[----:B------:R-:W-:Y:S01]  /*1d20*/  FMUL.FTZ R50, R50, UR4 ;  /* 0x0000000432327c20 */ /* 0x000fe20008410000 */
[----:B------:R-:W-:Y:S01]  /*1d30*/  @P1 IMAD.HI.U32 R0, R7, UR5, RZ ;  /* 0x0000000507001c27 */ /* 0x000fe2000f8e00ff */
[----:B------:R-:W-:-:S03]  /*1d40*/  @UP0 ULDC UR5, c[0x0][0x450] ;  /* 0x0001140000050ab9 */ /* 0x000fc60000000800 */
[----:B------:R-:W-:Y:S01]  /*1d50*/  FMUL.FTZ R42, R42, UR4 ;  /* 0x000000042a2a7c20 */ /* 0x000fe20008410000 */
[----:B------:R-:W-:Y:S01]  /*1d60*/  FMUL.FTZ R54, R54, UR4 ;  /* 0x0000000436367c20 */ /* 0x000fe20008410000 */
[----:B------:R-:W-:Y:S01]  /*1d70*/  IMAD.MOV.U32 R14, RZ, RZ, R7 ;  /* 0x000000ffff0e7224 */ /* 0x000fe200078e0007 */
[----:B------:R-:W-:Y:S01]  /*1d80*/  @P2 SHF.R.U32.HI R14, RZ, UR5, R0 ;  /* 0x00000005ff0e2c19 */ /* 0x000fe20008011600 */
[C---:B------:R-:W-:Y:S01]  /*1d90*/  IMAD R23, R10.reuse, -0x2, R23 ;  /* 0xfffffffe0a177824 */ /* 0x040fe200078e0217 */
[----:B------:R-:W5:Y:S01]  /*1da0*/  LDC R0, c[0x0][0x288] ;  /* 0x0000a200ff007b82 */ /* 0x000f620000000800 */
[----:B------:R-:W-:Y:S01]  /*1db0*/  IMAD R11, R10, -0x2, R11 ;  /* 0xfffffffe0a0b7824 */ /* 0x000fe200078e020b */
[----:B------:R-:W-:Y:S01]  /*1dc0*/  MUFU.TANH R34, R34 ;  /* 0x0000002200227308 */ /* 0x000fe20000002400 */
[----:B------:R-:W1:Y:S01]  /*1dd0*/  SHFL.IDX PT, R25, R14, 0x1, 0x1c1f ;  /* 0x003c1f000e197f89 */ /* 0x000e6200000e0000 */
        /* <DEDUP_REMOVED lines=13> */
[----:B------:R-:W4:Y:S01]  /*1eb0*/  SHFL.IDX PT, R14, R14, RZ, 0x1c1f ;  /* 0x001c1fff0e0e7589 */ /* 0x000f2200000e0000 */
[----:B------:R-:W-:Y:S01]  /*1ec0*/  MUFU.TANH R38, R38 ;  /* 0x0000002600267308 */ /* 0x000fe20000002400 */
[----:B0-----:R-:W-:Y:S01]  /*1ed0*/  FMUL.FTZ R6, R28, UR4 ;  /* 0x000000041c067c20 */ /* 0x001fe20008410000 */
[----:B------:R-:W-:Y:S01]  /*1ee0*/  FMUL.FTZ R12, R29, UR4 ;  /* 0x000000041d0c7c20 */ /* 0x000fe20008410000 */
[----:B------:R-:W-:Y:S01]  /*1ef0*/  FMUL.FTZ R15, R32, UR4 ;  /* 0x00000004200f7c20 */ /* 0x000fe20008410000 */
[----:B------:R-:W-:Y:S01]  /*1f00*/  FMUL.FTZ R13, R33, UR4 ;  /* 0x00000004210d7c20 */ /* 0x000fe20008410000 */
[----:B------:R-:W-:Y:S01]  /*1f10*/  FMUL.FTZ R20, R37, UR4 ;  /* 0x0000000425147c20 */ /* 0x000fe20008410000 */
[----:B-----5:R-:W-:Y:S01]  /*1f20*/  IADD3 R24, R23, -R0, R19 ;  /* 0x8000000017187210 */ /* 0x020fe20007ffe013 */
[----:B------:R-:W-:Y:S01]  /*1f30*/  FMUL.FTZ R40, R40, UR4 ;  /* 0x0000000428287c20 */ /* 0x000fe20008410000 */
[----:B------:R3:W-:Y:S01]  /*1f40*/  MUFU.TANH R82, R46 ;  /* 0x0000002e00527308 */ /* 0x0007e20000002400 */
[----:B------:R-:W-:Y:S01]  /*1f50*/  FMUL.FTZ R41, R41, UR4 ;  /* 0x0000000429297c20 */ /* 0x000fe20008410000 */
[-CC-:B-1----:R-:W-:Y:S01]  /*1f60*/  VIADDMNMX R25, R25, R24.reuse, R11.reuse, PT ;  /* 0x0000001819197246 */ /* 0x182fe2000380010b */
[----:B------:R-:W-:Y:S01]  /*1f70*/  FMUL.FTZ R44, R44, UR4 ;  /* 0x000000042c2c7c20 */ /* 0x000fe20008410000 */
[----:B------:R-:W-:Y:S01]  /*1f80*/  FMUL.FTZ R45, R45, UR4 ;  /* 0x000000042d2d7c20 */ /* 0x000fe20008410000 */
[----:B------:R-:W-:Y:S01]  /*1f90*/  FMUL.FTZ R48, R48, UR4 ;  /* 0x0000000430307c20 */ /* 0x000fe20008410000 */
[----:B------:R-:W-:Y:S01]  /*1fa0*/  ISETP.GT.AND P1, PT, R25, RZ, PT ;  /* 0x000000ff1900720c */ /* 0x000fe20003f24270 */
[----:B------:R-:W-:Y:S01]  /*1fb0*/  FMUL.FTZ R49, R49, UR4 ;  /* 0x0000000431317c20 */ /* 0x000fe20008410000 */
[C---:B------:R-:W-:Y:S01]  /*1fc0*/  ISETP.GT.AND P2, PT, R25.reuse, 0x1, PT ;  /* 0x000000011900780c */ /* 0x040fe20003f44270 */
[----:B------:R-:W0:Y:S01]  /*1fd0*/  MUFU.TANH R39, R39 ;  /* 0x0000002700277308 */ /* 0x000e220000002400 */
[----:B------:R-:W-:Y:S01]  /*1fe0*/  ISETP.GT.AND P3, PT, R25, 0x8, PT ;  /* 0x000000081900780c */ /* 0x000fe20003f64270 */
[----:B------:R-:W-:Y:S01]  /*1ff0*/  FMUL.FTZ R52, R52, UR4 ;  /* 0x0000000434347c20 */ /* 0x000fe20008410000 */
[----:B------:R-:W-:Y:S01]  /*2000*/  FSEL R36, R26, -INF , P1 ;  /* 0xff8000001a247808 */ /* 0x000fe20000800000 */
[----:B------:R-:W-:Y:S01]  /*2010*/  FMUL.FTZ R53, R53, UR4 ;  /* 0x0000000435357c20 */ /* 0x000fe20008410000 */
[----:B--2---:R-:W-:Y:S01]  /*2020*/  FSEL R23, R27, -INF , P2 ;  /* 0xff8000001b177808 */ /* 0x004fe20001000000 */
[----:B------:R-:W-:Y:S01]  /*2030*/  FMUL.FTZ R56, R56, UR4 ;  /* 0x0000000438387c20 */ /* 0x000fe20008410000 */
[----:B------:R-:W-:Y:S01]  /*2040*/  ISETP.GT.AND P1, PT, R25, 0x9, PT ;  /* 0x000000091900780c */ /* 0x000fe20003f24270 */
[----:B------:R4:W-:Y:S01]  /*2050*/  MUFU.TANH R86, R50 ;  /* 0x0000003200567308 */ /* 0x0009e20000002400 */
[----:B---3--:R-:W-:Y:S01]  /*2060*/  FSEL R46, R30, -INF , P3 ;  /* 0xff8000001e2e7808 */ /* 0x008fe20001800000 */
[----:B------:R-:W-:Y:S01]  /*2070*/  FMUL.FTZ R57, R57, UR4 ;  /* 0x0000000439397c20 */ /* 0x000fe20008410000 */
[----:B------:R-:W-:Y:S01]  /*2080*/  FMNMX.FTZ R27, R36, R23, !PT ;  /* 0x00000017241b7209 */ /* 0x000fe20007810000 */
[----:B------:R-:W-:Y:S01]  /*2090*/  FMUL.FTZ R60, R60, UR4 ;  /* 0x000000043c3c7c20 */ /* 0x000fe20008410000 */
[----:B------:R-:W-:Y:S01]  /*20a0*/  ISETP.GT.AND P2, PT, R25, 0x10, PT ;  /* 0x000000101900780c */ /* 0x000fe20003f44270 */
[----:B------:R-:W-:Y:S01]  /*20b0*/  FMUL.FTZ R61, R61, UR4 ;  /* 0x000000043d3d7c20 */ /* 0x000fe20008410000 */
[----:B------:R-:W-:Y:S01]  /*20c0*/  FMNMX.FTZ R27, R46, R27, !PT ;  /* 0x0000001b2e1b7209 */ /* 0x000fe20007810000 */
[----:B------:R-:W1:Y:S01]  /*20d0*/  MUFU.TANH R42, R42 ;  /* 0x0000002a002a7308 */ /* 0x000e620000002400 */
[----:B----4-:R-:W-:Y:S01]  /*20e0*/  FSEL R50, R31, -INF , P1 ;  /* 0xff8000001f327808 */ /* 0x010fe20000800000 */
[----:B------:R-:W-:Y:S01]  /*20f0*/  FMUL.FTZ R64, R64, UR4 ;  /* 0x0000000440407c20 */ /* 0x000fe20008410000 */
[----:B------:R-:W-:Y:S01]  /*2100*/  ISETP.GT.AND P1, PT, R25, 0x11, PT ;  /* 0x000000111900780c */ /* 0x000fe20003f24270 */
[----:B------:R-:W-:Y:S01]  /*2110*/  FMUL.FTZ R65, R65, UR4 ;  /* 0x0000000441417c20 */ /* 0x000fe20008410000 */
[----:B------:R-:W-:Y:S01]  /*2120*/  FMNMX.FTZ R27, R50, R27, !PT ;  /* 0x0000001b321b7209 */ /* 0x000fe20007810000 */
[----:B------:R-:W-:Y:S01]  /*2130*/  FMUL.FTZ R68, R68, UR4 ;  /* 0x0000000444447c20 */ /* 0x000fe20008410000 */
[----:B------:R-:W-:Y:S01]  /*2140*/  FSEL R72, R35, -INF , P1 ;  /* 0xff80000023487808 */ /* 0x000fe20000800000 */
[----:B------:R2:W-:Y:S01]  /*2150*/  MUFU.TANH R90, R54 ;  /* 0x00000036005a7308 */ /* 0x0005e20000002400 */
[----:B------:R-:W-:Y:S01]  /*2160*/  ISETP.GT.AND P1, PT, R25, 0x19, PT ;  /* 0x000000191900780c */ /* 0x000fe20003f24270 */
[----:B------:R-:W-:Y:S01]  /*2170*/  FMUL.FTZ R69, R69, UR4 ;  /* 0x0000000445457c20 */ /* 0x000fe20008410000 */
[----:B------:R-:W-:Y:S01]  /*2180*/  VIADDMNMX R24, R14, R24, R11, PT ;  /* 0x000000180e187246 */ /* 0x000fe2000380010b */
[----:B------:R-:W-:Y:S01]  /*2190*/  ULDC UR4, c[0x0][0x988] ;  /* 0x0002620000047ab9 */ /* 0x000fe20000000800 */
[----:B0-----:R-:W-:Y:S01]  /*21a0*/  FSEL R76, R39, -INF , P1 ;  /* 0xff800000274c7808 */ /* 0x001fe20000800000 */
[----:B------:R-:W-:Y:S01]  /*21b0*/  IMAD.U32 R11, RZ, RZ, UR4 ;  /* 0x00000004ff0b7e24 */ /* 0x000fe2000f8e00ff */
[C---:B------:R-:W-:Y:S01]  /*21c0*/  ISETP.GT.AND P1, PT, R25.reuse, 0x21, PT ;  /* 0x000000211900780c */ /* 0x040fe20003f24270 */
[----:B------:R-:W0:Y:S01]  /*21d0*/  MUFU.TANH R43, R43 ;  /* 0x0000002b002b7308 */ /* 0x000e220000002400 */
[----:B--2---:R-:W-:Y:S01]  /*21e0*/  FSEL R54, R34, -INF , P2 ;  /* 0xff80000022367808 */ /* 0x004fe20001000000 */
[----:B------:R-:W-:Y:S01]  /*21f0*/  @UP0 ULDC UR4, c[0x0][0x44c] ;  /* 0x0001130000040ab9 */ /* 0x000fe20000000800 */
[C---:B------:R-:W-:Y:S01]  /*2200*/  ISETP.GT.AND P2, PT, R25.reuse, 0x18, PT ;  /* 0x000000181900780c */ /* 0x040fe20003f44270 */
[----:B------:R-:W-:Y:S01]  /*2210*/  UIMAD.WIDE.U32 UR4, UR42, UR4, URZ ;  /* 0x000000042a0472a5 */ /* 0x000fe2000f8e003f */
[----:B------:R-:W-:Y:S01]  /*2220*/  FMNMX.FTZ R27, R54, R27, !PT ;  /* 0x0000001b361b7209 */ /* 0x000fe20007810000 */
[----:B------:R-:W-:Y:S01]  /*2230*/  @UP0 ULDC UR6, c[0x0][0x450] ;  /* 0x0001140000060ab9 */ /* 0x000fe20000000800 */
[----:B------:R-:W-:Y:S01]  /*2240*/  FSEL R74, R38, -INF , P2 ;  /* 0xff800000264a7808 */ /* 0x000fe20001000000 */
[----:B------:R-:W2:Y:S01]  /*2250*/  MUFU.TANH R47, R47 ;  /* 0x0000002f002f7308 */ /* 0x000ea20000002400 */
[----:B------:R-:W-:Y:S01]  /*2260*/  FMNMX.FTZ R27, R72, R27, !PT ;  /* 0x0000001b481b7209 */ /* 0x000fe20007810000 */
[----:B------:R-:W-:Y:S01]  /*2270*/  @UP0 USHF.R.U32.HI UR42, URZ, UR6, UR5 ;  /* 0x000000063f2a0299 */ /* 0x000fe20008011605 */
[----:B------:R-:W-:Y:S01]  /*2280*/  ISETP.GT.AND P2, PT, R25, 0x20, PT ;  /* 0x000000201900780c */ /* 0x000fe20003f44270 */
[----:B------:R-:W-:Y:S01]  /*2290*/  UIADD3 UR4, UR39, 0x2a840, URZ ;  /* 0x0002a84027047890 */ /* 0x000fe2000fffe03f */
[----:B------:R-:W-:-:S02]  /*22a0*/  FMNMX.FTZ R27, R74, R27, !PT ;  /* 0x0000001b4a1b7209 */ /* 0x000fc40007810000 */
[----:B-1----:R-:W-:Y:S01]  /*22b0*/  FSEL R78, R42, -INF , P2 ;  /* 0xff8000002a4e7808 */ /* 0x002fe20001000000 */
[----:B------:R-:W1:Y:S01]  /*22c0*/  MUFU.TANH R51, R51 ;  /* 0x0000003300337308 */ /* 0x000e620000002400 */
[----:B------:R-:W-:Y:S01]  /*22d0*/  FMNMX.FTZ R27, R76, R27, !PT ;  /* 0x0000001b4c1b7209 */ /* 0x000fe20007810000 */
[----:B------:R-:W-:Y:S01]  /*22e0*/  UPRMT UR4, UR61, 0x654, UR4 ;  /* 0x000006543d047896 */ /* 0x000fe20008000004 */
[----:B------:R-:W-:Y:S02]  /*22f0*/  ISETP.GT.AND P2, PT, R25, 0x28, PT ;  /* 0x000000281900780c */ /* 0x000fe40003f44270 */
[----:B0-----:R-:W-:Y:S02]  /*2300*/  FSEL R80, R43, -INF , P1 ;  /* 0xff8000002b507808 */ /* 0x001fe40000800000 */
[----:B------:R-:W-:Y:S01]  /*2310*/  FMNMX.FTZ R27, R78, R27, !PT ;  /* 0x0000001b4e1b7209 */ /* 0x000fe20007810000 */
[----:B------:R-:W0:Y:S01]  /*2320*/  MUFU.TANH R55, R55 ;  /* 0x0000003700377308 */ /* 0x000e220000002400 */
[----:B------:R-:W-:-:S02]  /*2330*/  ISETP.GT.AND P1, PT, R25, 0x29, PT ;  /* 0x000000291900780c */ /* 0x000fc40003f24270 */
[----:B------:R-:W-:Y:S01]  /*2340*/  FSEL R82, R82, -INF , P2 ;  /* 0xff80000052527808 */ /* 0x000fe20001000000 */
[----:B------:R-:W-:Y:S01]  /*2350*/  SYNCS.ARRIVE.TRANS64.RED.A1T0 RZ, [UR4], RZ ;  /* 0x000000ffffff79a7 */ /* 0x000fe20008100404 */
[----:B------:R-:W-:Y:S01]  /*2360*/  FMNMX.FTZ R27, R80, R27, !PT ;  /* 0x0000001b501b7209 */ /* 0x000fe20007810000 */
[----:B------:R-:W-:Y:S01]  /*2370*/  UMOV UR4, URZ ;  /* 0x0000003f00047c82 */ /* 0x000fe20008000000 */
[----:B------:R-:W-:Y:S01]  /*2380*/  ISETP.GT.AND P2, PT, R25, 0x30, PT ;  /* 0x000000301900780c */ /* 0x000fe20003f44270 */
[----:B------:R-:W-:Y:S01]  /*2390*/  MUFU.TANH R58, R58 ;  /* 0x0000003a003a7308 */ /* 0x000fe20000002400 */
[----:B--2---:R-:W-:Y:S02]  /*23a0*/  FSEL R84, R47, -INF , P1 ;  /* 0xff8000002f547808 */ /* 0x004fe40000800000 */
[----:B------:R-:W-:Y:S02]  /*23b0*/  FMNMX.FTZ R27, R82, R27, !PT ;  /* 0x0000001b521b7209 */ /* 0x000fe40007810000 */
[----:B------:R-:W-:-:S02]  /*23c0*/  ISETP.GT.AND P1, PT, R25, 0x31, PT ;  /* 0x000000311900780c */ /* 0x000fc40003f24270 */
[----:B------:R-:W-:Y:S01]  /*23d0*/  FSEL R86, R86, -INF , P2 ;  /* 0xff80000056567808 */ /* 0x000fe20001000000 */
[----:B------:R-:W2:Y:S01]  /*23e0*/  MUFU.TANH R59, R59 ;  /* 0x0000003b003b7308 */ /* 0x000ea20000002400 */
[----:B------:R-:W-:Y:S02]  /*23f0*/  FMNMX.FTZ R27, R84, R27, !PT ;  /* 0x0000001b541b7209 */ /* 0x000fe40007810000 */
[----:B------:R-:W-:Y:S02]  /*2400*/  ISETP.GT.AND P2, PT, R25, 0x38, PT ;  /* 0x000000381900780c */ /* 0x000fe40003f44270 */
[----:B-1----:R-:W-:Y:S02]  /*2410*/  FSEL R88, R51, -INF , P1 ;  /* 0xff80000033587808 */ /* 0x002fe40000800000 */
[----:B------:R-:W-:Y:S01]  /*2420*/  FMNMX.FTZ R27, R86, R27, !PT ;  /* 0x0000001b561b7209 */ /* 0x000fe20007810000 */
[----:B------:R-:W1:Y:S01]  /*2430*/  MUFU.TANH R62, R62 ;  /* 0x0000003e003e7308 */ /* 0x000e620000002400 */
[----:B------:R-:W-:-:S02]  /*2440*/  ISETP.GT.AND P1, PT, R25, 0x39, PT ;  /* 0x000000391900780c */ /* 0x000fc40003f24270 */
[----:B------:R-:W-:Y:S02]  /*2450*/  FSEL R90, R90, -INF , P2 ;  /* 0xff8000005a5a7808 */ /* 0x000fe40001000000 */
[----:B------:R-:W-:Y:S02]  /*2460*/  FMNMX.FTZ R27, R88, R27, !PT ;  /* 0x0000001b581b7209 */ /* 0x000fe40007810000 */
[----:B------:R-:W-:Y:S01]  /*2470*/  ISETP.GT.AND P2, PT, R25, 0x40, PT ;  /* 0x000000401900780c */ /* 0x000fe20003f44270 */
[----:B------:R-:W3:Y:S01]  /*2480*/  MUFU.TANH R63, R63 ;  /* 0x0000003f003f7308 */ /* 0x000ee20000002400 */
[----:B0-----:R-:W-:Y:S02]  /*2490*/  FSEL R92, R55, -INF , P1 ;  /* 0xff800000375c7808 */ /* 0x001fe40000800000 */
[----:B------:R-:W-:Y:S02]  /*24a0*/  FMNMX.FTZ R27, R90, R27, !PT ;  /* 0x0000001b5a1b7209 */ /* 0x000fe40007810000 */
[----:B------:R-:W-:-:S02]  /*24b0*/  ISETP.GT.AND P1, PT, R25, 0x41, PT ;  /* 0x000000411900780c */ /* 0x000fc40003f24270 */
[----:B------:R-:W-:Y:S01]  /*24c0*/  FMNMX.FTZ R27, R92, R27, !PT ;  /* 0x0000001b5c1b7209 */ /* 0x000fe20007810000 */
[----:B------:R0:W4:Y:S01]  /*24d0*/  MUFU.TANH R4, R66 ;  /* 0x0000004200047308 */ /* 0x0001220000002400 */
[----:B--2---:R-:W-:Y:S02]  /*24e0*/  FSEL R94, R59, -INF , P1 ;  /* 0xff8000003b5e7808 */ /* 0x004fe40000800000 */
[----:B------:R-:W-:Y:S02]  /*24f0*/  ISETP.GT.AND P1, PT, R25, 0x49, PT ;  /* 0x000000491900780c */ /* 0x000fe40003f24270 */
[----:B------:R-:W-:Y:S02]  /*2500*/  ISETP.GT.AND P3, PT, R24, 0x8, PT ;  /* 0x000000081800780c */ /* 0x000fe40003f64270 */
[----:B------:R-:W-:Y:S01]  /*2510*/  IADD3 R0, -R0, UR42, R19 ;  /* 0x0000002a00007c10 */ /* 0x000fe2000fffe113 */
[----:B------:R-:W2:Y:S01]  /*2520*/  MUFU.TANH R67, R67 ;  /* 0x0000004300437308 */ /* 0x000ea20000002400 */
[----:B0-----:R-:W-:-:S02]  /*2530*/  FSEL R66, R58, -INF , P2 ;  /* 0xff8000003a427808 */ /* 0x001fc40001000000 */
[C---:B------:R-:W-:Y:S02]  /*2540*/  ISETP.GT.AND P2, PT, R25.reuse, 0x48, PT ;  /* 0x000000481900780c */ /* 0x040fe40003f44270 */
[----:B------:R-:W-:Y:S02]  /*2550*/  FMNMX.FTZ R27, R66, R27, !PT ;  /* 0x0000001b421b7209 */ /* 0x000fe40007810000 */
[----:B-1----:R-:W-:Y:S01]  /*2560*/  FSEL R96, R62, -INF , P2 ;  /* 0xff8000003e607808 */ /* 0x002fe20001000000 */
[----:B------:R4:W0:Y:S01]  /*2570*/  MUFU.TANH R102, R70 ;  /* 0x0000004600667308 */ /* 0x0008220000002400 */
[----:B------:R-:W-:Y:S02]  /*2580*/  FMNMX.FTZ R27, R94, R27, !PT ;  /* 0x0000001b5e1b7209 */ /* 0x000fe40007810000 */
[----:B------:R-:W-:Y:S02]  /*2590*/  ISETP.GT.AND P2, PT, R25, 0x50, PT ;  /* 0x000000501900780c */ /* 0x000fe40003f44270 */
[----:B---3--:R-:W-:-:S02]  /*25a0*/  FSEL R98, R63, -INF , P1 ;  /* 0xff8000003f627808 */ /* 0x008fc40000800000 */
[----:B------:R-:W-:Y:S01]  /*25b0*/  FMNMX.FTZ R27, R96, R27, !PT ;  /* 0x0000001b601b7209 */ /* 0x000fe20007810000 */
[----:B------:R-:W1:Y:S01]  /*25c0*/  MUFU.TANH R71, R71 ;  /* 0x0000004700477308 */ /* 0x000e620000002400 */
[C---:B------:R-:W-:Y:S02]  /*25d0*/  ISETP.GT.AND P1, PT, R25.reuse, 0x51, PT ;  /* 0x000000511900780c */ /* 0x040fe40003f24270 */
[----:B----4-:R-:W-:Y:S02]  /*25e0*/  FSEL R70, R4, -INF , P2 ;  /* 0xff80000004467808 */ /* 0x010fe40001000000 */
[----:B------:R-:W-:Y:S02]  /*25f0*/  FMNMX.FTZ R27, R98, R27, !PT ;  /* 0x0000001b621b7209 */ /* 0x000fe40007810000 */
[----:B------:R-:W-:Y:S01]  /*2600*/  ISETP.GT.AND P2, PT, R25, 0x58, PT ;  /* 0x000000581900780c */ /* 0x000fe20003f44270 */
[----:B------:R-:W-:Y:S01]  /*2610*/  MUFU.TANH R3, R3 ;  /* 0x0000000300037308 */ /* 0x000fe20000002400 */
[----:B--2---:R-:W-:-:S02]  /*2620*/  FSEL R100, R67, -INF , P1 ;  /* 0xff80000043647808 */ /* 0x004fc40000800000 */
[----:B------:R-:W-:Y:S02]  /*2630*/  FMNMX.FTZ R27, R70, R27, !PT ;  /* 0x0000001b461b7209 */ /* 0x000fe40007810000 */
[----:B------:R-:W-:Y:S02]  /*2640*/  ISETP.GT.AND P1, PT, R25, 0x59, PT ;  /* 0x000000591900780c */ /* 0x000fe40003f24270 */
[----:B0-----:R-:W-:Y:S01]  /*2650*/  FSEL R102, R102, -INF , P2 ;  /* 0xff80000066667808 */ /* 0x001fe20001000000 */
[----:B------:R-:W0:Y:S01]  /*2660*/  MUFU.TANH R5, R5 ;  /* 0x0000000500057308 */ /* 0x000e220000002400 */
[----:B------:R-:W-:Y:S02]  /*2670*/  FMNMX.FTZ R27, R100, R27, !PT ;  /* 0x0000001b641b7209 */ /* 0x000fe40007810000 */
[----:B-1----:R-:W-:Y:S02]  /*2680*/  FSEL R4, R71, -INF , P1 ;  /* 0xff80000047047808 */ /* 0x002fe40000800000 */
[----:B------:R-:W-:-:S02]  /*2690*/  FMNMX.FTZ R27, R102, R27, !PT ;  /* 0x0000001b661b7209 */ /* 0x000fc40007810000 */
[----:B------:R-:W-:Y:S01]  /*26a0*/  ISETP.GT.AND P1, PT, R24, RZ, PT ;  /* 0x000000ff1800720c */ /* 0x000fe20003f24270 */
[----:B------:R-:W1:Y:S01]  /*26b0*/  MUFU.TANH R6, R6 ;  /* 0x0000000600067308 */ /* 0x000e620000002400 */
[----:B------:R-:W-:Y:S02]  /*26c0*/  FMNMX.FTZ R27, R4, R27, !PT ;  /* 0x0000001b041b7209 */ /* 0x000fe40007810000 */
[----:B------:R-:W-:-:S03]  /*26d0*/  ISETP.GT.AND P2, PT, R24, 0x1, PT ;  /* 0x000000011800780c */ /* 0x000fc60003f44270 */
[----:B------:R-:W2:Y:S02]  /*26e0*/  SHFL.BFLY PT, R26, R27, 0x2, 0x1f ;  /* 0x0c401f001b1a7f89 */ /* 0x000ea400000e0000 */
[----:B------:R-:W-:Y:S01]  /*26f0*/  MUFU.TANH R12, R12 ;  /* 0x0000000c000c7308 */ /* 0x000fe20000002400 */
[----:B0-----:R-:W-:Y:S02]  /*2700*/  FSEL R5, R5, -INF , P2 ;  /* 0xff80000005057808 */ /* 0x001fe40001000000 */
[----:B------:R-:W-:-:S05]  /*2710*/  ISETP.GT.AND P2, PT, R24, 0x10, PT ;  /* 0x000000101800780c */ /* 0x000fca0003f44270 */
[----:B------:R-:W0:Y:S01]  /*2720*/  MUFU.TANH R15, R15 ;  /* 0x0000000f000f7308 */ /* 0x000e220000002400 */
[----:B-1----:R-:W-:Y:S02]  /*2730*/  FSEL R6, R6, -INF , P3 ;  /* 0xff80000006067808 */ /* 0x002fe40001800000 */
[----:B------:R-:W-:-:S05]  /*2740*/  ISETP.GT.AND P3, PT, R24, 0x18, PT ;  /* 0x000000181800780c */ /* 0x000fca0003f64270 */
[----:B------:R-:W-:Y:S01]  /*2750*/  MUFU.TANH R13, R13 ;  /* 0x0000000d000d7308 */ /* 0x000fe20000002400 */
[----:B--2---:R-:W-:-:S07]  /*2760*/  FMNMX.FTZ R26, R27, R26, !PT ;  /* 0x0000001a1b1a7209 */ /* 0x004fce0007810000 */
[----:B------:R-:W1:Y:S01]  /*2770*/  MUFU.TANH R21, R21 ;  /* 0x0000001500157308 */ /* 0x000e620000002400 */
[----:B0-----:R-:W-:Y:S01]  /*2780*/  FSEL R30, R15, -INF , P2 ;  /* 0xff8000000f1e7808 */ /* 0x001fe20001000000 */
[----:B------:R-:W0:Y:S06]  /*2790*/  SHFL.BFLY PT, R25, R26, 0x1, 0x1f ;  /* 0x0c201f001a197f89 */ /* 0x000e2c00000e0000 */
[----:B------:R-:W2:Y:S08]  /*27a0*/  MUFU.TANH R20, R20 ;  /* 0x0000001400147308 */ /* 0x000eb00000002400 */
[----:B------:R-:W3:Y:S01]  /*27b0*/  MUFU.TANH R40, R40 ;  /* 0x0000002800287308 */ /* 0x000ee20000002400 */
[----:B-1----:R-:W-:-:S07]  /*27c0*/  FSEL R34, R21, -INF , P3 ;  /* 0xff80000015227808 */ /* 0x002fce0001800000 */
[----:B------:R-:W1:Y:S01]  /*27d0*/  MUFU.TANH R41, R41 ;  /* 0x0000002900297308 */ /* 0x000e620000002400 */
[----:B0-----:R-:W-:Y:S02]  /*27e0*/  FMNMX.FTZ R14, R26, R25, !PT ;  /* 0x000000191a0e7209 */ /* 0x001fe40007810000 */
[----:B------:R-:W-:Y:S02]  /*27f0*/  FSEL R26, R3, -INF , P1 ;  /* 0xff800000031a7808 */ /* 0x000fe40000800000 */
[----:B------:R-:W-:-:S03]  /*2800*/  ISETP.GT.AND P1, PT, R24, 0x9, PT ;  /* 0x000000091800780c */ /* 0x000fc60003f24270 */
[----:B------:R-:W0:Y:S01]  /*2810*/  MUFU.TANH R44, R44 ;  /* 0x0000002c002c7308 */ /* 0x000e220000002400 */
[----:B------:R-:W-:Y:S02]  /*2820*/  FMNMX.FTZ R3, R26, R5, !PT ;  /* 0x000000051a037209 */ /* 0x000fe40007810000 */
[----:B------:R-:W-:Y:S01]  /*2830*/  FSEL R28, R12, -INF , P1 ;  /* 0xff8000000c1c7808 */ /* 0x000fe20000800000 */
[----:B------:R-:W-:Y:S01]  /*2840*/  FMUL.FTZ R12, R14, R11 ;  /* 0x0000000b0e0c7220 */ /* 0x000fe20000410000 */
[----:B------:R-:W-:Y:S02]  /*2850*/  FMNMX.FTZ R3, R6, R3, !PT ;  /* 0x0000000306037209 */ /* 0x000fe40007810000 */
[----:B------:R-:W-:Y:S01]  /*2860*/  ISETP.GT.AND P1, PT, R24, 0x11, PT ;  /* 0x000000111800780c */ /* 0x000fe20003f24270 */
[----:B------:R-:W4:Y:S01]  /*2870*/  MUFU.TANH R42, R45 ;  /* 0x0000002d002a7308 */ /* 0x000f220000002400 */
[----:B------:R-:W-:Y:S02]  /*2880*/  FMNMX.FTZ R3, R28, R3, !PT ;  /* 0x000000031c037209 */ /* 0x000fe40007810000 */
[----:B------:R-:W-:-:S02]  /*2890*/  FSEL R32, R13, -INF , P1 ;  /* 0xff8000000d207808 */ /* 0x000fc40000800000 */
[----:B------:R-:W-:Y:S02]  /*28a0*/  FMNMX.FTZ R3, R30, R3, !PT ;  /* 0x000000031e037209 */ /* 0x000fe40007810000 */
[----:B------:R-:W-:Y:S01]  /*28b0*/  FSETP.NEU.FTZ.AND P2, PT, R14, -INF , PT ;  /* 0xff8000000e00780b */ /* 0x000fe20003f5d000 */
[----:B------:R-:W5:Y:S01]  /*28c0*/  MUFU.TANH R48, R48 ;  /* 0x0000003000307308 */ /* 0x000f620000002400 */
[----:B------:R-:W-:Y:S02]  /*28d0*/  ISETP.GT.AND P1, PT, R24, 0x19, PT ;  /* 0x000000191800780c */ /* 0x000fe40003f24270 */
[----:B------:R-:W-:Y:S02]  /*28e0*/  FMNMX.FTZ R3, R32, R3, !PT ;  /* 0x0000000320037209 */ /* 0x000fe40007810000 */
[----:B------:R-:W-:Y:S02]  /*28f0*/  FSEL R29, R12, RZ, P2 ;  /* 0x000000ff0c1d7208 */ /* 0x000fe40001000000 */
[----:B------:R-:W-:Y:S01]  /*2900*/  ISETP.GT.AND P2, PT, R24, 0x20, PT ;  /* 0x000000201800780c */ /* 0x000fe20003f44270 */
[----:B------:R-:W-:Y:S01]  /*2910*/  MUFU.TANH R49, R49 ;  /* 0x0000003100317308 */ /* 0x000fe20000002400 */
[----:B--2---:R-:W-:Y:S01]  /*2920*/  FSEL R20, R20, -INF , P1 ;  /* 0xff80000014147808 */ /* 0x004fe20000800000 */
[--C-:B------:R-:W-:Y:S01]  /*2930*/  FFMA.FTZ R12, R36, R11, -R29.reuse ;  /* 0x0000000b240c7223 */ /* 0x100fe2000001081d */
[----:B------:R-:W-:Y:S01]  /*2940*/  FMNMX.FTZ R3, R34, R3, !PT ;  /* 0x0000000322037209 */ /* 0x000fe20007810000 */
[-CC-:B------:R-:W-:Y:S01]  /*2950*/  FFMA.FTZ R13, R50, R11.reuse, -R29.reuse ;  /* 0x0000000b320d7223 */ /* 0x180fe2000001081d */
[----:B------:R-:W-:Y:S01]  /*2960*/  ISETP.GT.AND P1, PT, R24, 0x21, PT ;  /* 0x000000211800780c */ /* 0x000fe20003f24270 */
[--C-:B------:R-:W-:Y:S01]  /*2970*/  FFMA.FTZ R23, R23, R11, -R29.reuse ;  /* 0x0000000b17177223 */ /* 0x100fe2000001081d */
[----:B---3--:R-:W-:Y:S01]  /*2980*/  FSEL R36, R40, -INF , P2 ;  /* 0xff80000028247808 */ /* 0x008fe20001000000 */
[----:B------:R-:W2:Y:S01]  /*2990*/  MUFU.TANH R52, R52 ;  /* 0x0000003400347308 */ /* 0x000ea20000002400 */
[----:B------:R-:W-:Y:S01]  /*29a0*/  FMNMX.FTZ R3, R20, R3, !PT ;  /* 0x0000000314037209 */ /* 0x000fe20007810000 */
[-CC-:B------:R-:W-:Y:S01]  /*29b0*/  FFMA.FTZ R72, R72, R11.reuse, -R29.reuse ;  /* 0x0000000b48487223 */ /* 0x180fe2000001081d */
[----:B------:R-:W-:Y:S01]  /*29c0*/  ISETP.GT.AND P2, PT, R24, 0x28, PT ;  /* 0x000000281800780c */ /* 0x000fe20003f44270 */
[-CC-:B------:R-:W-:Y:S01]  /*29d0*/  FFMA.FTZ R74, R74, R11.reuse, -R29.reuse ;  /* 0x0000000b4a4a7223 */ /* 0x180fe2000001081d */
[----:B-1----:R-:W-:Y:S01]  /*29e0*/  FSEL R38, R41, -INF , P1 ;  /* 0xff80000029267808 */ /* 0x002fe20000800000 */
[--C-:B------:R-:W-:Y:S01]  /*29f0*/  FFMA.FTZ R76, R76, R11, -R29.reuse ;  /* 0x0000000b4c4c7223 */ /* 0x100fe2000001081d */
[----:B------:R-:W-:Y:S01]  /*2a00*/  FMNMX.FTZ R3, R36, R3, !PT ;  /* 0x0000000324037209 */ /* 0x000fe20007810000 */
[----:B------:R-:W1:Y:S01]  /*2a10*/  MUFU.TANH R53, R53 ;  /* 0x0000003500357308 */ /* 0x000e620000002400 */
[----:B------:R-:W-:Y:S01]  /*2a20*/  ISETP.GT.AND P1, PT, R24, 0x29, PT ;  /* 0x000000291800780c */ /* 0x000fe20003f24270 */
[-CC-:B------:R-:W-:Y:S01]  /*2a30*/  FFMA.FTZ R78, R78, R11.reuse, -R29.reuse ;  /* 0x0000000b4e4e7223 */ /* 0x180fe2000001081d */
[----:B0-----:R-:W-:Y:S01]  /*2a40*/  FSEL R40, R44, -INF , P2 ;  /* 0xff8000002c287808 */ /* 0x001fe20001000000 */
[--C-:B------:R-:W-:Y:S01]  /*2a50*/  FFMA.FTZ R80, R80, R11, -R29.reuse ;  /* 0x0000000b50507223 */ /* 0x100fe2000001081d */
[----:B------:R-:W-:Y:S01]  /*2a60*/  FMNMX.FTZ R3, R38, R3, !PT ;  /* 0x0000000326037209 */ /* 0x000fe20007810000 */
[-CC-:B------:R-:W-:Y:S01]  /*2a70*/  FFMA.FTZ R82, R82, R11.reuse, -R29.reuse ;  /* 0x0000000b52527223 */ /* 0x180fe2000001081d */
[----:B------:R-:W-:Y:S01]  /*2a80*/  ISETP.GT.AND P2, PT, R24, 0x30, PT ;  /* 0x000000301800780c */ /* 0x000fe20003f44270 */
[----:B------:R-:W0:Y:S01]  /*2a90*/  MUFU.TANH R56, R56 ;  /* 0x0000003800387308 */ /* 0x000e220000002400 */
[----:B----4-:R-:W-:Y:S01]  /*2aa0*/  FSEL R42, R42, -INF , P1 ;  /* 0xff8000002a2a7808 */ /* 0x010fe20000800000 */
[--C-:B------:R-:W-:Y:S01]  /*2ab0*/  FFMA.FTZ R84, R84, R11, -R29.reuse ;  /* 0x0000000b54547223 */ /* 0x100fe2000001081d */
[----:B------:R-:W-:Y:S01]  /*2ac0*/  FMNMX.FTZ R3, R40, R3, !PT ;  /* 0x0000000328037209 */ /* 0x000fe20007810000 */
[-CC-:B------:R-:W-:Y:S01]  /*2ad0*/  FFMA.FTZ R86, R86, R11.reuse, -R29.reuse ;  /* 0x0000000b56567223 */ /* 0x180fe2000001081d */
[----:B------:R-:W-:Y:S01]  /*2ae0*/  ISETP.GT.AND P1, PT, R24, 0x31, PT ;  /* 0x000000311800780c */ /* 0x000fe20003f24270 */
[--C-:B------:R-:W-:Y:S01]  /*2af0*/  FFMA.FTZ R88, R88, R11, -R29.reuse ;  /* 0x0000000b58587223 */ /* 0x100fe2000001081d */
[----:B-----5:R-:W-:Y:S01]  /*2b00*/  FSEL R44, R48, -INF , P2 ;  /* 0xff800000302c7808 */ /* 0x020fe20001000000 */
[----:B------:R3:W-:Y:S01]  /*2b10*/  MUFU.EX2 R157, R12 ;  /* 0x0000000c009d7308 */ /* 0x0007e20000000800 */
[----:B------:R-:W-:Y:S01]  /*2b20*/  FMNMX.FTZ R3, R42, R3, !PT ;  /* 0x000000032a037209 */ /* 0x000fe20007810000 */
[-CC-:B------:R-:W-:Y:S01]  /*2b30*/  FFMA.FTZ R90, R90, R11.reuse, -R29.reuse ;  /* 0x0000000b5a5a7223 */ /* 0x180fe2000001081d */
[----:B------:R-:W-:Y:S01]  /*2b40*/  ISETP.GT.AND P2, PT, R24, 0x38, PT ;  /* 0x000000381800780c */ /* 0x000fe20003f44270 */
[--C-:B------:R-:W-:Y:S01]  /*2b50*/  FFMA.FTZ R92, R92, R11, -R29.reuse ;  /* 0x0000000b5c5c7223 */ /* 0x100fe2000001081d */
[----:B------:R-:W-:Y:S01]  /*2b60*/  FMNMX.FTZ R3, R44, R3, !PT ;  /* 0x000000032c037209 */ /* 0x000fe20007810000 */
[-CC-:B------:R-:W-:Y:S01]  /*2b70*/  FFMA.FTZ R66, R66, R11.reuse, -R29.reuse ;  /* 0x0000000b42427223 */ /* 0x180fe2000001081d */
[----:B--2---:R-:W-:Y:S01]  /*2b80*/  FSEL R48, R52, -INF , P2 ;  /* 0xff80000034307808 */ /* 0x004fe20001000000 */
[----:B------:R-:W-:Y:S01]  /*2b90*/  MUFU.TANH R57, R57 ;  /* 0x0000003900397308 */ /* 0x000fe20000002400 */
[-CC-:B---3--:R-:W-:Y:S01]  /*2ba0*/  FFMA.FTZ R12, R46, R11.reuse, -R29.reuse ;  /* 0x0000000b2e0c7223 */ /* 0x188fe2000001081d */
[----:B------:R-:W-:Y:S01]  /*2bb0*/  FSEL R46, R49, -INF , P1 ;  /* 0xff800000312e7808 */ /* 0x000fe20000800000 */
[-CC-:B------:R-:W-:Y:S01]  /*2bc0*/  FFMA.FTZ R94, R94, R11.reuse, -R29.reuse ;  /* 0x0000000b5e5e7223 */ /* 0x180fe2000001081d */
[----:B------:R-:W-:Y:S01]  /*2bd0*/  ISETP.GT.AND P1, PT, R24, 0x39, PT ;  /* 0x000000391800780c */ /* 0x000fe20003f24270 */
[--C-:B------:R-:W-:Y:S01]  /*2be0*/  FFMA.FTZ R96, R96, R11, -R29.reuse ;  /* 0x0000000b60607223 */ /* 0x100fe2000001081d */
[----:B------:R-:W-:Y:S01]  /*2bf0*/  FMNMX.FTZ R3, R46, R3, !PT ;  /* 0x000000032e037209 */ /* 0x000fe20007810000 */
[-CC-:B------:R-:W-:Y:S01]  /*2c00*/  FFMA.FTZ R98, R98, R11.reuse, -R29.reuse ;  /* 0x0000000b62627223 */ /* 0x180fe2000001081d */
[----:B------:R-:W2:Y:S01]  /*2c10*/  MUFU.TANH R60, R60 ;  /* 0x0000003c003c7308 */ /* 0x000ea20000002400 */
[----:B------:R-:W-:Y:S01]  /*2c20*/  ISETP.GT.AND P2, PT, R24, 0x40, PT ;  /* 0x000000401800780c */ /* 0x000fe20003f44270 */
[-CC-:B------:R-:W-:Y:S01]  /*2c30*/  FFMA.FTZ R70, R70, R11.reuse, -R29.reuse ;  /* 0x0000000b46467223 */ /* 0x180fe2000001081d */
[----:B-1----:R-:W-:Y:S01]  /*2c40*/  FSEL R50, R53, -INF , P1 ;  /* 0xff80000035327808 */ /* 0x002fe20000800000 */
[--C-:B------:R-:W-:Y:S01]  /*2c50*/  FFMA.FTZ R100, R100, R11, -R29.reuse ;  /* 0x0000000b64647223 */ /* 0x100fe2000001081d */
[----:B------:R-:W-:Y:S01]  /*2c60*/  FMNMX.FTZ R3, R48, R3, !PT ;  /* 0x0000000330037209 */ /* 0x000fe20007810000 */
[-CC-:B------:R-:W-:Y:S01]  /*2c70*/  FFMA.FTZ R102, R102, R11.reuse, -R29.reuse ;  /* 0x0000000b66667223 */ /* 0x180fe2000001081d */
[----:B------:R-:W-:Y:S01]  /*2c80*/  ISETP.GT.AND P1, PT, R24, 0x41, PT ;  /* 0x000000411800780c */ /* 0x000fe20003f24270 */
[----:B------:R-:W1:Y:S01]  /*2c90*/  MUFU.TANH R58, R61 ;  /* 0x0000003d003a7308 */ /* 0x000e620000002400 */
[----:B0-----:R-:W-:Y:S01]  /*2ca0*/  FSEL R52, R56, -INF , P2 ;  /* 0xff80000038347808 */ /* 0x001fe20001000000 */
[----:B------:R-:W-:Y:S01]  /*2cb0*/  FFMA.FTZ R4, R4, R11, -R29 ;  /* 0x0000000b04047223 */ /* 0x000fe2000001081d */
[----:B------:R-:W-:-:S02]  /*2cc0*/  FMNMX.FTZ R3, R50, R3, !PT ;  /* 0x0000000332037209 */ /* 0x000fc40007810000 */
[----:B------:R-:W-:Y:S02]  /*2cd0*/  ISETP.GT.AND P2, PT, R24, 0x48, PT ;  /* 0x000000481800780c */ /* 0x000fe40003f44270 */
[----:B------:R-:W-:Y:S01]  /*2ce0*/  FMNMX.FTZ R3, R52, R3, !PT ;  /* 0x0000000334037209 */ /* 0x000fe20007810000 */
[----:B------:R-:W0:Y:S01]  /*2cf0*/  MUFU.TANH R64, R64 ;  /* 0x0000004000407308 */ /* 0x000e220000002400 */
[----:B--2---:R-:W-:Y:S02]  /*2d00*/  FSEL R56, R60, -INF , P2 ;  /* 0xff8000003c387808 */ /* 0x004fe40001000000 */
[----:B------:R-:W-:-:S05]  /*2d10*/  ISETP.GT.AND P2, PT, R24, 0x50, PT ;  /* 0x000000501800780c */ /* 0x000fca0003f44270 */
[----:B------:R2:W-:Y:S08]  /*2d20*/  MUFU.EX2 R159, R12 ;  /* 0x0000000c009f7308 */ /* 0x0005f00000000800 */
[----:B------:R-:W3:Y:S01]  /*2d30*/  MUFU.TANH R62, R65 ;  /* 0x00000041003e7308 */ /* 0x000ee20000002400 */
[----:B--2---:R-:W-:Y:S01]  /*2d40*/  FFMA.FTZ R12, R54, R11, -R29 ;  /* 0x0000000b360c7223 */ /* 0x004fe2000001081d */
[----:B------:R-:W-:-:S02]  /*2d50*/  FSEL R54, R57, -INF , P1 ;  /* 0xff80000039367808 */ /* 0x000fc40000800000 */
[----:B------:R-:W-:Y:S02]  /*2d60*/  ISETP.GT.AND P1, PT, R24, 0x49, PT ;  /* 0x000000491800780c */ /* 0x000fe40003f24270 */
[----:B------:R-:W-:Y:S02]  /*2d70*/  FMNMX.FTZ R3, R54, R3, !PT ;  /* 0x0000000336037209 */ /* 0x000fe40007810000 */
[----:B------:R-:W2:Y:S01]  /*2d80*/  MUFU.TANH R25, R68 ;  /* 0x0000004400197308 */ /* 0x000ea20000002400 */
[----:B-1----:R-:W-:Y:S02]  /*2d90*/  FSEL R58, R58, -INF , P1 ;  /* 0xff8000003a3a7808 */ /* 0x002fe40000800000 */
[----:B------:R-:W-:Y:S02]  /*2da0*/  FMNMX.FTZ R3, R56, R3, !PT ;  /* 0x0000000338037209 */ /* 0x000fe40007810000 */
[----:B------:R-:W-:Y:S02]  /*2db0*/  ISETP.GT.AND P1, PT, R24, 0x51, PT ;  /* 0x000000511800780c */ /* 0x000fe40003f24270 */
[----:B0-----:R-:W-:Y:S01]  /*2dc0*/  FSEL R60, R64, -INF , P2 ;  /* 0xff800000403c7808 */ /* 0x001fe20001000000 */
[----:B------:R-:W0:Y:S01]  /*2dd0*/  MUFU.TANH R69, R69 ;  /* 0x0000004500457308 */ /* 0x000e220000002400 */
[----:B------:R-:W-:-:S02]  /*2de0*/  FMNMX.FTZ R3, R58, R3, !PT ;  /* 0x000000033a037209 */ /* 0x000fc40007810000 */
[----:B------:R-:W-:Y:S02]  /*2df0*/  ISETP.GT.AND P2, PT, R24, 0x58, PT ;  /* 0x000000581800780c */ /* 0x000fe40003f44270 */
[----:B---3--:R-:W-:Y:S02]  /*2e00*/  FSEL R62, R62, -INF , P1 ;  /* 0xff8000003e3e7808 */ /* 0x008fe40000800000 */
[----:B------:R-:W-:Y:S01]  /*2e10*/  FMNMX.FTZ R3, R60, R3, !PT ;  /* 0x000000033c037209 */ /* 0x000fe20007810000 */
[----:B------:R1:W-:Y:S01]  /*2e20*/  MUFU.EX2 R153, R12 ;  /* 0x0000000c00997308 */ /* 0x0003e20000000800 */
[----:B------:R-:W-:Y:S02]  /*2e30*/  ISETP.GT.AND P1, PT, R24, 0x59, PT ;  /* 0x000000591800780c */ /* 0x000fe40003f24270 */
[----:B--2---:R-:W-:Y:S02]  /*2e40*/  FSEL R24, R25, -INF , P2 ;  /* 0xff80000019187808 */ /* 0x004fe40001000000 */
[----:B------:R-:W-:-:S03]  /*2e50*/  FMNMX.FTZ R3, R62, R3, !PT ;  /* 0x000000033e037209 */ /* 0x000fc60007810000 */
[----:B------:R2:W-:Y:S01]  /*2e60*/  MUFU.EX2 R104, R13 ;  /* 0x0000000d00687308 */ /* 0x0005e20000000800 */
[----:B0-----:R-:W-:Y:S02]  /*2e70*/  FSEL R64, R69, -INF , P1 ;  /* 0xff80000045407808 */ /* 0x001fe40000800000 */
[----:B------:R-:W-:-:S04]  /*2e80*/  FMNMX.FTZ R3, R24, R3, !PT ;  /* 0x0000000318037209 */ /* 0x000fc80007810000 */
[----:B------:R-:W-:Y:S01]  /*2e90*/  FMNMX.FTZ R3, R64, R3, !PT ;  /* 0x0000000340037209 */ /* 0x000fe20007810000 */
[----:B------:R-:W-:Y:S04]  /*2ea0*/  MUFU.EX2 R68, R23 ;  /* 0x0000001700447308 */ /* 0x000fe80000000800 */
[----:B-1----:R-:W2:Y:S04]  /*2eb0*/  SHFL.BFLY PT, R12, R3, 0x2, 0x1f ;  /* 0x0c401f00030c7f89 */ /* 0x002ea800000e0000 */
[----:B------:R-:W-:Y:S08]  /*2ec0*/  MUFU.EX2 R72, R72 ;  /* 0x0000004800487308 */ /* 0x000ff00000000800 */
[----:B------:R-:W-:Y:S08]  /*2ed0*/  MUFU.EX2 R74, R74 ;  /* 0x0000004a004a7308 */ /* 0x000ff00000000800 */
[----:B------:R0:W-:Y:S01]  /*2ee0*/  MUFU.EX2 R155, R76 ;  /* 0x0000004c009b7308 */ /* 0x0001e20000000800 */
[----:B--2---:R-:W-:-:S07]  /*2ef0*/  FMNMX.FTZ R13, R3, R12, !PT ;  /* 0x0000000c030d7209 */ /* 0x004fce0007810000 */
[----:B------:R-:W-:Y:S01]  /*2f00*/  MUFU.EX2 R78, R78 ;  /* 0x0000004e004e7308 */ /* 0x000fe20000000800 */
[----:B------:R-:W1:Y:S01]  /*2f10*/  SHFL.BFLY PT, R12, R13, 0x1, 0x1f ;  /* 0x0c201f000d0c7f89 */ /* 0x000e6200000e0000 */
[----:B0-----:R-:W-:-:S06]  /*2f20*/  CS2R R76, SRZ ;  /* 0x00000000004c7805 */ /* 0x001fcc000001ff00 */
[----:B------:R0:W-:Y:S08]  /*2f30*/  MUFU.EX2 R149, R80 ;  /* 0x0000005000957308 */ /* 0x0001f00000000800 */
[----:B------:R-:W-:Y:S01]  /*2f40*/  MUFU.EX2 R82, R82 ;  /* 0x0000005200527308 */ /* 0x000fe20000000800 */
[----:B0-----:R-:W-:-:S07]  /*2f50*/  CS2R R80, SRZ ;  /* 0x0000000000507805 */ /* 0x001fce000001ff00 */
[----:B------:R0:W-:Y:S01]  /*2f60*/  MUFU.EX2 R151, R84 ;  /* 0x0000005400977308 */ /* 0x0001e20000000800 */
[----:B-1----:R-:W-:-:S04]  /*2f70*/  FMNMX.FTZ R12, R13, R12, !PT ;  /* 0x0000000c0d0c7209 */ /* 0x002fc80007810000 */
[C---:B------:R-:W-:Y:S01]  /*2f80*/  FSETP.NEU.FTZ.AND P1, PT, R12.reuse, -INF , PT ;  /* 0xff8000000c00780b */ /* 0x040fe20003f3d000 */
[----:B------:R-:W-:Y:S02]  /*2f90*/  FMUL.FTZ R3, R12, R11 ;  /* 0x0000000b0c037220 */ /* 0x000fe40000410000 */
[----:B------:R-:W-:Y:S01]  /*2fa0*/  MUFU.EX2 R86, R86 ;  /* 0x0000005600567308 */ /* 0x000fe20000000800 */
[----:B0-----:R-:W-:Y:S02]  /*2fb0*/  CS2R R84, SRZ ;  /* 0x0000000000547805 */ /* 0x001fe4000001ff00 */
[----:B------:R-:W-:-:S05]  /*2fc0*/  FSEL R3, R3, RZ, P1 ;  /* 0x000000ff03037208 */ /* 0x000fca0000800000 */
        /* <DEDUP_REMOVED lines=26> */
[----:B------:R-:W-:-:S04]  /*3170*/  FFMA.FTZ R64, R64, R11, -R3 ;  /* 0x0000000b40407223 */ /* 0x000fc80000010803 */
[----:B------:R1:W2:Y:S01]  /*3180*/  MUFU.EX2 R13, R28 ;  /* 0x0000001c000d7308 */ /* 0x0002a20000000800 */
[----:B0-----:R-:W-:Y:S01]  /*3190*/  FADD.FTZ R31, R26, R5 ;  /* 0x000000051a1f7221 */ /* 0x001fe20000010000 */
[----:B------:R-:W-:-:S06]  /*31a0*/  F2FP.F16.F32.PACK_AB R156, R5, R26 ;  /* 0x0000001a059c723e */ /* 0x000fcc00000000ff */
[----:B------:R-:W-:Y:S01]  /*31b0*/  MUFU.EX2 R30, R30 ;  /* 0x0000001e001e7308 */ /* 0x000fe20000000800 */
[----:B-1----:R-:W-:-:S04]  /*31c0*/  IMAD.HI R28, R0, 0x2aaaaaab, RZ ;  /* 0x2aaaaaab001c7827 */ /* 0x002fc800078e02ff */
[----:B------:R-:W-:Y:S01]  /*31d0*/  FADD.FTZ R0, R157, R68 ;  /* 0x000000449d007221 */ /* 0x000fe20000010000 */
[----:B------:R-:W-:Y:S02]  /*31e0*/  F2FP.F16.F32.PACK_AB R157, R68, R157 ;  /* 0x0000009d449d723e */ /* 0x000fe400000000ff */
[----:B------:R-:W-:Y:S02]  /*31f0*/  CS2R R68, SRZ ;  /* 0x0000000000447805 */ /* 0x000fe4000001ff00 */
[----:B------:R-:W-:Y:S01]  /*3200*/  SHF.R.U32.HI R35, RZ, 0x1f, R28 ;  /* 0x0000001fff237819 */ /* 0x000fe2000001161c */
[----:B------:R-:W0:Y:S01]  /*3210*/  MUFU.EX2 R15, R32 ;  /* 0x00000020000f7308 */ /* 0x000e220000000800 */
[----:B--2---:R-:W-:Y:S02]  /*3220*/  F2FP.F16.F32.PACK_AB R158, R13, R6 ;  /* 0x000000060d9e723e */ /* 0x004fe400000000ff */
[----:B------:R-:W-:-:S05]  /*3230*/  LEA.HI.SX32 R28, R28, R35, 0x1c ;  /* 0x000000231c1c7211 */ /* 0x000fca00078fe2ff */
[----:B------:R1:W-:Y:S08]  /*3240*/  MUFU.EX2 R21, R20 ;  /* 0x0000001400157308 */ /* 0x0003f00000000800 */
[----:B------:R-:W2:Y:S01]  /*3250*/  MUFU.EX2 R34, R34 ;  /* 0x0000002200227308 */ /* 0x000ea20000000800 */
[----:B-1----:R-:W-:Y:S01]  /*3260*/  FADD.FTZ R20, R6, R31 ;  /* 0x0000001f06147221 */ /* 0x002fe20000010000 */
[----:B------:R-:W-:Y:S01]  /*3270*/  FADD.FTZ R31, R159, R0 ;  /* 0x000000009f1f7221 */ /* 0x000fe20000010000 */
[----:B0-----:R-:W-:-:S02]  /*3280*/  F2FP.F16.F32.PACK_AB R152, R15, R30 ;  /* 0x0000001e0f98723e */ /* 0x001fc400000000ff */
[----:B------:R-:W-:Y:S01]  /*3290*/  FADD.FTZ R33, R13, R20 ;  /* 0x000000140d217221 */ /* 0x000fe20000010000 */
[C---:B------:R-:W-:Y:S01]  /*32a0*/  FADD.FTZ R0, R104.reuse, R31 ;  /* 0x0000001f68007221 */ /* 0x040fe20000010000 */
[----:B------:R-:W-:Y:S01]  /*32b0*/  F2FP.F16.F32.PACK_AB R159, R104, R159 ;  /* 0x0000009f689f723e */ /* 0x000fe200000000ff */
[----:B------:R-:W0:Y:S01]  /*32c0*/  MUFU.EX2 R36, R36 ;  /* 0x0000002400247308 */ /* 0x000e220000000800 */
[----:B------:R-:W-:Y:S01]  /*32d0*/  FADD.FTZ R20, R30, R33 ;  /* 0x000000211e147221 */ /* 0x000fe20000010000 */
[----:B------:R-:W-:Y:S01]  /*32e0*/  FADD.FTZ R31, R153, R0 ;  /* 0x00000000991f7221 */ /* 0x000fe20000010000 */
[C---:B------:R-:W-:Y:S02]  /*32f0*/  F2FP.F16.F32.PACK_AB R153, R72.reuse, R153 ;  /* 0x000000994899723e */ /* 0x040fe400000000ff */
[----:B------:R-:W-:Y:S01]  /*3300*/  FADD.FTZ R33, R15, R20 ;  /* 0x000000140f217221 */ /* 0x000fe20000010000 */
[----:B------:R-:W-:Y:S01]  /*3310*/  FADD.FTZ R31, R72, R31 ;  /* 0x0000001f481f7221 */ /* 0x000fe20000010000 */
[----:B------:R-:W-:Y:S01]  /*3320*/  CS2R R72, SRZ ;  /* 0x0000000000487805 */ /* 0x000fe2000001ff00 */
[----:B------:R1:W3:Y:S01]  /*3330*/  MUFU.EX2 R23, R38 ;  /* 0x0000002600177308 */ /* 0x0002e20000000800 */
[----:B--2---:R-:W-:Y:S01]  /*3340*/  FADD.FTZ R0, R34, R33 ;  /* 0x0000002122007221 */ /* 0x004fe20000010000 */
[----:B------:R-:W-:Y:S01]  /*3350*/  FADD.FTZ R20, R74, R31 ;  /* 0x0000001f4a147221 */ /* 0x000fe20000010000 */
[----:B------:R-:W-:-:S02]  /*3360*/  F2FP.F16.F32.PACK_AB R154, R21, R34 ;  /* 0x00000022159a723e */ /* 0x000fc400000000ff */
[----:B------:R-:W-:Y:S01]  /*3370*/  FADD.FTZ R31, R21, R0 ;  /* 0x00000000151f7221 */ /* 0x000fe20000010000 */
[C---:B------:R-:W-:Y:S01]  /*3380*/  FADD.FTZ R33, R155.reuse, R20 ;  /* 0x000000149b217221 */ /* 0x040fe20000010000 */
[----:B------:R-:W-:Y:S01]  /*3390*/  F2FP.F16.F32.PACK_AB R155, R155, R74 ;  /* 0x0000004a9b9b723e */ /* 0x000fe200000000ff */
[----:B------:R-:W2:Y:S01]  /*33a0*/  MUFU.EX2 R40, R40 ;  /* 0x0000002800287308 */ /* 0x000ea20000000800 */
[----:B0-----:R-:W-:Y:S01]  /*33b0*/  FADD.FTZ R0, R36, R31 ;  /* 0x0000001f24007221 */ /* 0x001fe20000010000 */
[----:B------:R-:W-:Y:S01]  /*33c0*/  FADD.FTZ R20, R78, R33 ;  /* 0x000000214e147221 */ /* 0x000fe20000010000 */
[----:B------:R-:W-:Y:S02]  /*33d0*/  CS2R R74, SRZ ;  /* 0x00000000004a7805 */ /* 0x000fe4000001ff00 */
[----:B-1----:R-:W-:Y:S01]  /*33e0*/  CS2R R38, SRZ ;  /* 0x0000000000267805 */ /* 0x002fe2000001ff00 */
[C---:B------:R-:W-:Y:S01]  /*33f0*/  FADD.FTZ R33, R149.reuse, R20 ;  /* 0x0000001495217221 */ /* 0x040fe20000010000 */
[----:B------:R-:W-:Y:S01]  /*3400*/  F2FP.F16.F32.PACK_AB R149, R149, R78 ;  /* 0x0000004e9595723e */ /* 0x000fe200000000ff */
[----:B------:R0:W1:Y:S01]  /*3410*/  MUFU.EX2 R25, R42 ;  /* 0x0000002a00197308 */ /* 0x0000620000000800 */
[C---:B---3--:R-:W-:Y:S01]  /*3420*/  FADD.FTZ R31, R23.reuse, R0 ;  /* 0x00000000171f7221 */ /* 0x048fe20000010000 */
[----:B------:R-:W-:Y:S01]  /*3430*/  FADD.FTZ R20, R82, R33 ;  /* 0x0000002152147221 */ /* 0x000fe20000010000 */
[----:B------:R-:W-:-:S02]  /*3440*/  F2FP.F16.F32.PACK_AB R148, R23, R36 ;  /* 0x000000241794723e */ /* 0x000fc400000000ff */
[----:B------:R-:W-:Y:S02]  /*3450*/  CS2R R78, SRZ ;  /* 0x00000000004e7805 */ /* 0x000fe4000001ff00 */
[----:B------:R-:W-:Y:S01]  /*3460*/  CS2R R36, SRZ ;  /* 0x0000000000247805 */ /* 0x000fe2000001ff00 */
[C---:B------:R-:W-:Y:S01]  /*3470*/  FADD.FTZ R33, R151.reuse, R20 ;  /* 0x0000001497217221 */ /* 0x040fe20000010000 */
[----:B------:R-:W-:Y:S01]  /*3480*/  F2FP.F16.F32.PACK_AB R151, R151, R82 ;  /* 0x000000529797723e */ /* 0x000fe200000000ff */
[----:B------:R-:W3:Y:S01]  /*3490*/  MUFU.EX2 R145, R88 ;  /* 0x0000005800917308 */ /* 0x000ee20000000800 */
[----:B--2---:R-:W-:Y:S01]  /*34a0*/  FADD.FTZ R0, R40, R31 ;  /* 0x0000001f28007221 */ /* 0x004fe20000010000 */
[----:B------:R-:W-:Y:S01]  /*34b0*/  FADD.FTZ R20, R86, R33 ;  /* 0x0000002156147221 */ /* 0x000fe20000010000 */
[----:B------:R-:W-:Y:S02]  /*34c0*/  CS2R R82, SRZ ;  /* 0x0000000000527805 */ /* 0x000fe4000001ff00 */
[----:B0-----:R-:W-:-:S03]  /*34d0*/  CS2R R42, SRZ ;  /* 0x00000000002a7805 */ /* 0x001fc6000001ff00 */
[----:B------:R-:W0:Y:S01]  /*34e0*/  MUFU.EX2 R44, R44 ;  /* 0x0000002c002c7308 */ /* 0x000e220000000800 */
[C---:B-1----:R-:W-:Y:S01]  /*34f0*/  FADD.FTZ R31, R25.reuse, R0 ;  /* 0x00000000191f7221 */ /* 0x042fe20000010000 */
[----:B------:R-:W-:Y:S02]  /*3500*/  F2FP.F16.F32.PACK_AB R150, R25, R40 ;  /* 0x000000281996723e */ /* 0x000fe400000000ff */
[----:B------:R-:W-:-:S04]  /*3510*/  CS2R R40, SRZ ;  /* 0x0000000000287805 */ /* 0x000fc8000001ff00 */
[----:B------:R-:W1:Y:S01]  /*3520*/  MUFU.EX2 R90, R90 ;  /* 0x0000005a005a7308 */ /* 0x000e620000000800 */
[C---:B---3--:R-:W-:Y:S01]  /*3530*/  FADD.FTZ R35, R145.reuse, R20 ;  /* 0x0000001491237221 */ /* 0x048fe20000010000 */
[----:B------:R-:W-:Y:S02]  /*3540*/  IADD3 R20, R22, -0x2, RZ ;  /* 0xfffffffe16147810 */ /* 0x000fe40007ffe0ff */
[----:B------:R-:W-:Y:S02]  /*3550*/  F2FP.F16.F32.PACK_AB R145, R145, R86 ;  /* 0x000000569191723e */ /* 0x000fe400000000ff */
[----:B------:R-:W-:Y:S02]  /*3560*/  CS2R R86, SRZ ;  /* 0x0000000000567805 */ /* 0x000fe4000001ff00 */
[----:B------:R2:W3:Y:S01]  /*3570*/  MUFU.EX2 R27, R46 ;  /* 0x0000002e001b7308 */ /* 0x0004e20000000800 */
[----:B0-----:R-:W-:-:S07]  /*3580*/  FADD.FTZ R0, R44, R31 ;  /* 0x0000001f2c007221 */ /* 0x001fce0000010000 */
[----:B------:R-:W0:Y:S01]  /*3590*/  MUFU.EX2 R147, R92 ;  /* 0x0000005c00937308 */ /* 0x000e220000000800 */
[----:B-1----:R-:W-:Y:S01]  /*35a0*/  FADD.FTZ R6, R90, R35 ;  /* 0x000000235a067221 */ /* 0x002fe20000010000 */
[----:B--2---:R-:W-:Y:S02]  /*35b0*/  CS2R R46, SRZ ;  /* 0x00000000002e7805 */ /* 0x004fe4000001ff00 */
[----:B------:R-:W-:-:S04]  /*35c0*/  CS2R R34, SRZ ;  /* 0x0000000000227805 */ /* 0x000fc8000001ff00 */
[----:B------:R-:W1:Y:S01]  /*35d0*/  MUFU.EX2 R48, R48 ;  /* 0x0000003000307308 */ /* 0x000e620000000800 */
[C---:B---3--:R-:W-:Y:S01]  /*35e0*/  FADD.FTZ R33, R27.reuse, R0 ;  /* 0x000000001b217221 */ /* 0x048fe20000010000 */
[----:B------:R-:W-:Y:S02]  /*35f0*/  F2FP.F16.F32.PACK_AB R144, R27, R44 ;  /* 0x0000002c1b90723e */ /* 0x000fe400000000ff */
[----:B------:R-:W-:Y:S02]  /*3600*/  CS2R R44, SRZ ;  /* 0x00000000002c7805 */ /* 0x000fe4000001ff00 */
[----:B------:R-:W-:Y:S02]  /*3610*/  CS2R R26, SRZ ;  /* 0x00000000001a7805 */ /* 0x000fe4000001ff00 */
[----:B------:R-:W2:Y:S01]  /*3620*/  MUFU.EX2 R66, R66 ;  /* 0x0000004200427308 */ /* 0x000ea20000000800 */
[C---:B0-----:R-:W-:Y:S01]  /*3630*/  FADD.FTZ R13, R147.reuse, R6 ;  /* 0x00000006930d7221 */ /* 0x041fe20000010000 */
[----:B------:R-:W-:-:S06]  /*3640*/  F2FP.F16.F32.PACK_AB R147, R147, R90 ;  /* 0x0000005a9393723e */ /* 0x000fcc00000000ff */
[----:B------:R0:W3:Y:S01]  /*3650*/  MUFU.EX2 R19, R50 ;  /* 0x0000003200137308 */ /* 0x0000e20000000800 */
[----:B-1----:R-:W-:Y:S01]  /*3660*/  FADD.FTZ R0, R48, R33 ;  /* 0x0000002130007221 */ /* 0x002fe20000010000 */
[----:B------:R-:W-:-:S06]  /*3670*/  CS2R R32, SRZ ;  /* 0x0000000000207805 */ /* 0x000fcc000001ff00 */
[----:B------:R-:W1:Y:S01]  /*3680*/  MUFU.EX2 R141, R94 ;  /* 0x0000005e008d7308 */ /* 0x000e620000000800 */
[----:B--2---:R-:W-:Y:S01]  /*3690*/  FADD.FTZ R6, R66, R13 ;  /* 0x0000000d42067221 */ /* 0x004fe20000010000 */
[----:B0-----:R-:W-:-:S06]  /*36a0*/  CS2R R50, SRZ ;  /* 0x0000000000327805 */ /* 0x001fcc000001ff00 */
[----:B------:R-:W0:Y:S01]  /*36b0*/  MUFU.EX2 R52, R52 ;  /* 0x0000003400347308 */ /* 0x000e220000000800 */
[C---:B---3--:R-:W-:Y:S01]  /*36c0*/  FADD.FTZ R5, R19.reuse, R0 ;  /* 0x0000000013057221 */ /* 0x048fe20000010000 */
[----:B------:R-:W-:Y:S02]  /*36d0*/  F2FP.F16.F32.PACK_AB R146, R19, R48 ;  /* 0x000000301392723e */ /* 0x000fe400000000ff */
[----:B------:R-:W-:-:S04]  /*36e0*/  CS2R R48, SRZ ;  /* 0x0000000000307805 */ /* 0x000fc8000001ff00 */
[----:B------:R-:W2:Y:S01]  /*36f0*/  MUFU.EX2 R96, R96 ;  /* 0x0000006000607308 */ /* 0x000ea20000000800 */
[C---:B-1----:R-:W-:Y:S01]  /*3700*/  FADD.FTZ R15, R141.reuse, R6 ;  /* 0x000000068d0f7221 */ /* 0x042fe20000010000 */
[----:B------:R-:W-:Y:S02]  /*3710*/  F2FP.F16.F32.PACK_AB R141, R141, R66 ;  /* 0x000000428d8d723e */ /* 0x000fe400000000ff */
[----:B------:R-:W-:-:S04]  /*3720*/  CS2R R66, SRZ ;  /* 0x0000000000427805 */ /* 0x000fc8000001ff00 */
[----:B------:R1:W3:Y:S01]  /*3730*/  MUFU.EX2 R29, R54 ;  /* 0x00000036001d7308 */ /* 0x0002e20000000800 */
[----:B0-----:R-:W-:-:S07]  /*3740*/  FADD.FTZ R0, R52, R5 ;  /* 0x0000000534007221 */ /* 0x001fce0000010000 */
[----:B------:R-:W0:Y:S01]  /*3750*/  MUFU.EX2 R143, R98 ;  /* 0x00000062008f7308 */ /* 0x000e220000000800 */
[----:B--2---:R-:W-:Y:S01]  /*3760*/  FADD.FTZ R6, R96, R15 ;  /* 0x0000000f60067221 */ /* 0x004fe20000010000 */
[----:B-1----:R-:W-:-:S06]  /*3770*/  CS2R R54, SRZ ;  /* 0x0000000000367805 */ /* 0x002fcc000001ff00 */
[----:B------:R-:W1:Y:S01]  /*3780*/  MUFU.EX2 R56, R56 ;  /* 0x0000003800387308 */ /* 0x000e620000000800 */
[C---:B---3--:R-:W-:Y:S01]  /*3790*/  FADD.FTZ R13, R29.reuse, R0 ;  /* 0x000000001d0d7221 */ /* 0x048fe20000010000 */
[----:B------:R-:W-:Y:S02]  /*37a0*/  F2FP.F16.F32.PACK_AB R140, R29, R52 ;  /* 0x000000341d8c723e */ /* 0x000fe400000000ff */
[----:B------:R-:W-:-:S04]  /*37b0*/  CS2R R52, SRZ ;  /* 0x0000000000347805 */ /* 0x000fc8000001ff00 */
[----:B------:R-:W2:Y:S01]  /*37c0*/  MUFU.EX2 R70, R70 ;  /* 0x0000004600467308 */ /* 0x000ea20000000800 */
[C---:B0-----:R-:W-:Y:S01]  /*37d0*/  FADD.FTZ R15, R143.reuse, R6 ;  /* 0x000000068f0f7221 */ /* 0x041fe20000010000 */
[----:B------:R-:W-:-:S06]  /*37e0*/  F2FP.F16.F32.PACK_AB R143, R143, R96 ;  /* 0x000000608f8f723e */ /* 0x000fcc00000000ff */
[----:B------:R0:W3:Y:S01]  /*37f0*/  MUFU.EX2 R3, R58 ;  /* 0x0000003a00037308 */ /* 0x0000e20000000800 */
[----:B-1----:R-:W-:-:S07]  /*3800*/  FADD.FTZ R0, R56, R13 ;  /* 0x0000000d38007221 */ /* 0x002fce0000010000 */
[----:B------:R-:W1:Y:S01]  /*3810*/  MUFU.EX2 R60, R60 ;  /* 0x0000003c003c7308 */ /* 0x000e620000000800 */
[----:B--2---:R-:W-:Y:S01]  /*3820*/  FADD.FTZ R6, R70, R15 ;  /* 0x0000000f46067221 */ /* 0x004fe20000010000 */
[----:B------:R-:W-:Y:S02]  /*3830*/  VIMNMX R15, R17, R28, !PT ;  /* 0x0000001c110f7248 */ /* 0x000fe40007fe0100 */
[----:B0-----:R-:W-:Y:S02]  /*3840*/  CS2R R58, SRZ ;  /* 0x00000000003a7805 */ /* 0x001fe4000001ff00 */
[----:B------:R-:W-:Y:S02]  /*3850*/  CS2R R28, SRZ ;  /* 0x00000000001c7805 */ /* 0x000fe4000001ff00 */
[----:B------:R-:W-:Y:S01]  /*3860*/  ISETP.GE.AND P1, PT, R20, R15, PT ;  /* 0x0000000f1400720c */ /* 0x000fe20003f26270 */
[----:B------:R-:W0:Y:S01]  /*3870*/  MUFU.EX2 R137, R100 ;  /* 0x0000006400897308 */ /* 0x000e220000000800 */
[C---:B---3--:R-:W-:Y:S01]  /*3880*/  FADD.FTZ R13, R3.reuse, R0 ;  /* 0x00000000030d7221 */ /* 0x048fe20000010000 */
[----:B------:R-:W-:-:S02]  /*3890*/  F2FP.F16.F32.PACK_AB R142, R3, R56 ;  /* 0x00000038038e723e */ /* 0x000fc400000000ff */
[----:B------:R-:W-:-:S04]  /*38a0*/  CS2R R56, SRZ ;  /* 0x0000000000387805 */ /* 0x000fc8000001ff00 */
[----:B------:R2:W3:Y:S01]  /*38b0*/  MUFU.EX2 R31, R62 ;  /* 0x0000003e001f7308 */ /* 0x0004e20000000800 */
[----:B-1----:R-:W-:-:S07]  /*38c0*/  FADD.FTZ R0, R60, R13 ;  /* 0x0000000d3c007221 */ /* 0x002fce0000010000 */
[----:B------:R-:W1:Y:S01]  /*38d0*/  MUFU.EX2 R102, R102 ;  /* 0x0000006600667308 */ /* 0x000e620000000800 */
[C---:B0-----:R-:W-:Y:S01]  /*38e0*/  FADD.FTZ R3, R137.reuse, R6 ;  /* 0x0000000689037221 */ /* 0x041fe20000010000 */
[----:B------:R-:W-:Y:S01]  /*38f0*/  F2FP.F16.F32.PACK_AB R137, R137, R70 ;  /* 0x000000468989723e */ /* 0x000fe200000000ff */
[----:B------:R-:W-:Y:S01]  /*3900*/  IMAD.MOV.U32 R6, RZ, RZ, 0x3f800000 ;  /* 0x3f800000ff067424 */ /* 0x000fe200078e00ff */
[----:B------:R-:W-:Y:S02]  /*3910*/  CS2R R70, SRZ ;  /* 0x0000000000467805 */ /* 0x000fe4000001ff00 */
[----:B--2---:R-:W-:Y:S02]  /*3920*/  CS2R R62, SRZ ;  /* 0x00000000003e7805 */ /* 0x004fe4000001ff00 */
[----:B------:R-:W0:Y:S01]  /*3930*/  MUFU.EX2 R24, R24 ;  /* 0x0000001800187308 */ /* 0x000e220000000800 */
[C---:B---3--:R-:W-:Y:S01]  /*3940*/  FADD.FTZ R13, R31.reuse, R0 ;  /* 0x000000001f0d7221 */ /* 0x048fe20000010000 */
[----:B------:R-:W-:-:S02]  /*3950*/  F2FP.F16.F32.PACK_AB R136, R31, R60 ;  /* 0x0000003c1f88723e */ /* 0x000fc400000000ff */
[----:B------:R-:W-:Y:S02]  /*3960*/  CS2R R60, SRZ ;  /* 0x00000000003c7805 */ /* 0x000fe4000001ff00 */
[----:B------:R-:W-:Y:S02]  /*3970*/  CS2R R30, SRZ ;  /* 0x00000000001e7805 */ /* 0x000fe4000001ff00 */
[----:B------:R2:W3:Y:S01]  /*3980*/  MUFU.EX2 R5, R64 ;  /* 0x0000004000057308 */ /* 0x0004e20000000800 */
[----:B-1----:R-:W-:-:S07]  /*3990*/  FADD.FTZ R0, R102, R3 ;  /* 0x0000000366007221 */ /* 0x002fce0000010000 */
[----:B------:R0:W1:Y:S01]  /*39a0*/  MUFU.EX2 R139, R4 ;  /* 0x00000004008b7308 */ /* 0x0000620000000800 */
[----:B--2---:R-:W-:Y:S01]  /*39b0*/  CS2R R64, SRZ ;  /* 0x0000000000407805 */ /* 0x004fe2000001ff00 */
[----:B0-----:R-:W-:Y:S01]  /*39c0*/  FADD.FTZ R4, R24, R13 ;  /* 0x0000000d18047221 */ /* 0x001fe20000010000 */
[C---:B---3--:R-:W-:Y:S02]  /*39d0*/  F2FP.F16.F32.PACK_AB R138, R5.reuse, R24 ;  /* 0x00000018058a723e */ /* 0x048fe400000000ff */
[----:B------:R-:W-:Y:S01]  /*39e0*/  CS2R R24, SRZ ;  /* 0x0000000000187805 */ /* 0x000fe2000001ff00 */
[----:B------:R-:W-:Y:S01]  /*39f0*/  FADD.FTZ R4, R5, R4 ;  /* 0x0000000405047221 */ /* 0x000fe20000010000 */
[----:B------:R-:W-:Y:S02]  /*3a00*/  IMAD.MOV.U32 R5, RZ, RZ, 0x3f800000 ;  /* 0x3f800000ff057424 */ /* 0x000fe400078e00ff */
[C---:B-1----:R-:W-:Y:S01]  /*3a10*/  FADD.FTZ R3, R139.reuse, R0 ;  /* 0x000000008b037221 */ /* 0x042fe20000010000 */
[----:B------:R-:W-:-:S02]  /*3a20*/  F2FP.F16.F32.PACK_AB R139, R139, R102 ;  /* 0x000000668b8b723e */ /* 0x000fc400000000ff */
[----:B------:R-:W-:Y:S01]  /*3a30*/  MOV R0, RZ ;  /* 0x000000ff00007202 */ /* 0x000fe20000000f00 */
[----:B------:R-:W-:Y:S06]  /*3a40*/  @!P1 BRA `(.L_x_2195) ;  /* 0x0000002800509947 */ /* 0x000fec0003800000 */
[----:B------:R-:W-:Y:S01]  /*3a50*/  IMAD.MOV.U32 R13, RZ, RZ, R14 ;  /* 0x000000ffff0d7224 */ /* 0x000fe200078e000e */
[----:B------:R-:W-:Y:S01]  /*3a60*/  MOV R21, RZ ;  /* 0x000000ff00157202 */ /* 0x000fe20000000f00 */
[----:B------:R-:W-:Y:S01]  /*3a70*/  IMAD.MOV.U32 R19, RZ, RZ, R12 ;  /* 0x000000ffff137224 */ /* 0x000fe200078e000c */
[----:B------:R-:W-:Y:S01]  /*3a80*/  UMOV UR5, URZ ;  /* 0x0000003f00057c82 */ /* 0x000fe20008000000 */
[----:B------:R-:W-:Y:S01]  /*3a90*/  IMAD.MOV.U32 R6, RZ, RZ, 0x3f800000 ;  /* 0x3f800000ff067424 */ /* 0x000fe200078e00ff */
[----:B------:R-:W-:Y:S01]  /*3aa0*/  ULDC UR6, c[0x0][0x9d8] ;  /* 0x0002760000067ab9 */ /* 0x000fe20000000800 */
[----:B------:R-:W-:-:S07]  /*3ab0*/  IMAD.MOV.U32 R87, RZ, RZ, RZ ;  /* 0x000000ffff577224 */ /* 0x000fce00078e00ff */
.L_x_2206:
[----:B------:R-:W-:-:S04]  /*3ac0*/  UISETP.NE.AND UP0, UPT, UR5, 0x1, UPT ;  /* 0x000000010500788c */ /* 0x000fc8000bf05270 */
[----:B------:R-:W-:-:S06]  /*3ad0*/  USEL UR4, URZ, 0x1, UP0 ;  /* 0x000000013f047887 */ /* 0x000fcc0008000000 */
[----:B------:R-:W-:Y:S01]  /*3ae0*/  LOP3.LUT R0, R21, UR4, RZ, 0x3c, !PT ;  /* 0x0000000415007c12 */ /* 0x000fe2000f8e3cff */
[----:B------:R-:W-:Y:S06]  /*3af0*/  @!P0 BRA `(.L_x_2196) ;  /* 0x0000000000048947 */ /* 0x000fec0003800000 */
[----:B------:R-:W-:Y:S01]  /*3b00*/  BPT.TRAP 0x1 ;  /* 0x000000040000795c */ /* 0x000fe20000300000 */
.L_x_2196:
        /* <DEDUP_REMOVED lines=8> */
.L_x_2197:
[----:B-1----:R-:W-:Y:S05]  /*3b90*/  @P1 BRA `(.L_x_2198) ;  /* 0x0000000000081947 */ /* 0x002fea0003800000 */
[----:B------:R-:W1:Y:S02]  /*3ba0*/  SYNCS.PHASECHK.TRANS64.TRYWAIT P1, [UR7+0x2a830], R11 ;  /* 0x02a8300bff0075a7 */ /* 0x000e640008020147 */
[----:B-1----:R-:W-:Y:S05]  /*3bb0*/  @!P1 BRA `(.L_x_2199) ;  /* 0x000000a800949947 */ /* 0x002fea0003800000 */
.L_x_2198:
        /* <DEDUP_REMOVED lines=129> */
.L_x_2200:
[----:B------:R-:W-:Y:S01]  /*43d0*/  ULEA UR10, UR5, UR39, 0x3 ;  /* 0x00000027050a7291 */ /* 0x000fe2000f8e183f */
[----:B------:R-:W-:-:S08]  /*43e0*/  SHF.L.U32 R5, R21, 0x1f, RZ ;  /* 0x0000001f15057819 */ /* 0x000fd000000006ff */
[----:B------:R2:W3:Y:S01]  /*43f0*/  SYNCS.PHASECHK.TRANS64.TRYWAIT P1, [UR10+0x2a850], R5 ;  /* 0x02a85005ff0075a7 */ /* 0x0004e2000802014a */
[----:B------:R-:W-:Y:S05]  /*4400*/  @!P0 BRA `(.L_x_2201) ;  /* 0x0000000000048947 */ /* 0x000fea0003800000 */
[----:B------:R-:W-:Y:S01]  /*4410*/  BPT.TRAP 0x1 ;  /* 0x000000040000795c */ /* 0x000fe20000300000 */
.L_x_2201:
[----:B---3--:R-:W-:Y:S05]  /*4420*/  @P1 BRA `(.L_x_2202) ;  /* 0x0000000000081947 */ /* 0x008fea0003800000 */
[----:B------:R-:W3:Y:S02]  /*4430*/  SYNCS.PHASECHK.TRANS64.TRYWAIT P1, [UR10+0x2a850], R5 ;  /* 0x02a85005ff0075a7 */ /* 0x000ee4000802014a */
[----:B---3--:R-:W-:Y:S05]  /*4440*/  @!P1 BRA `(.L_x_2203) ;  /* 0x000000a000889947 */ /* 0x008fea0003800000 */
.L_x_2202:
        /* <DEDUP_REMOVED lines=36> */
.L_x_2204:
[----:B------:R-:W-:Y:S01]  /*4690*/  UISETP.NE.AND UP0, UPT, UR38, URZ, UPT ;  /* 0x0000003f2600728c */ /* 0x000fe2000bf05270 */
[----:B------:R-:W-:Y:S01]  /*46a0*/  FMUL.FTZ R88, R88, UR6 ;  /* 0x0000000658587c20 */ /* 0x000fe20008410000 */
[----:B-1----:R-:W-:Y:S01]  /*46b0*/  MOV R12, R7 ;  /* 0x00000007000c7202 */ /* 0x002fe20000000f00 */
[----:B------:R-:W-:Y:S01]  /*46c0*/  FMUL.FTZ R101, R101, UR6 ;  /* 0x0000000665657c20 */ /* 0x000fe20008410000 */
[----:B------:R-:W-:Y:S01]  /*46d0*/  FMUL.FTZ R89, R89, UR6 ;  /* 0x0000000659597c20 */ /* 0x000fe20008410000 */
[----:B------:R1:W4:Y:S01]  /*46e0*/  MUFU.TANH R148, R88 ;  /* 0x0000005800947308 */ /* 0x0003220000002400 */
[----:B------:R-:W-:Y:S01]  /*46f0*/  PLOP3.LUT P1, PT, PT, PT, UP0, 0x80, 0x0 ;  /* 0x000000000000781c */ /* 0x000fe20003f2f008 */
[----:B--23--:R-:W-:Y:S01]  /*4700*/  FMUL.FTZ R5, R90, UR6 ;  /* 0x000000065a057c20 */ /* 0x00cfe20008410000 */
[----:B------:R-:W-:Y:S01]  /*4710*/  PLOP3.LUT P2, PT, PT, PT, UP0, 0x80, 0x0 ;  /* 0x000000000000781c */ /* 0x000fe20003f4f008 */
[----:B------:R-:W-:Y:S01]  /*4720*/  FMUL.FTZ R92, R92, UR6 ;  /* 0x000000065c5c7c20 */ /* 0x000fe20008410000 */
[----:B------:R-:W-:Y:S01]  /*4730*/  ULDC UR14, c[0x0][0x2f0] ;  /* 0x0000bc00000e7ab9 */ /* 0x000fe20000000800 */
[----:B------:R-:W-:Y:S01]  /*4740*/  @UP0 ULDC UR5, c[0x0][0x44c] ;  /* 0x0001130000050ab9 */ /* 0x000fe20000000800 */
[----:B------:R-:W-:Y:S01]  /*4750*/  ULDC UR11, c[0x0][0x288] ;  /* 0x0000a200000b7ab9 */ /* 0x000fe20000000800 */
[----:B------:R-:W-:Y:S01]  /*4760*/  MUFU.TANH R90, R101 ;  /* 0x00000065005a7308 */ /* 0x000fe20000002400 */
[----:B------:R-:W-:Y:S01]  /*4770*/  FMUL.FTZ R93, R93, UR6 ;  /* 0x000000065d5d7c20 */ /* 0x000fe20008410000 */
[----:B------:R-:W-:Y:S01]  /*4780*/  FMUL.FTZ R96, R96, UR6 ;  /* 0x0000000660607c20 */ /* 0x000fe20008410000 */
[----:B------:R-:W-:Y:S01]  /*4790*/  FMUL.FTZ R97, R97, UR6 ;  /* 0x0000000661617c20 */ /* 0x000fe20008410000 */
[----:B------:R-:W-:Y:S01]  /*47a0*/  FMUL.FTZ R100, R100, UR6 ;  /* 0x0000000664647c20 */ /* 0x000fe20008410000 */
[----:B------:R-:W-:Y:S01]  /*47b0*/  FMUL.FTZ R105, R105, UR6 ;  /* 0x0000000669697c20 */ /* 0x000fe20008410000 */
[----:B0-----:R-:W-:Y:S01]  /*47c0*/  @P1 IMAD.HI.U32 R11, R7, UR5, RZ ;  /* 0x00000005070b1c27 */ /* 0x001fe2000f8e00ff */
[----:B------:R-:W-:Y:S01]  /*47d0*/  @UP0 ULDC UR5, c[0x0][0x450] ;  /* 0x0001140000050ab9 */ /* 0x000fe20000000800 */
[----:B------:R0:W2:Y:S02]  /*47e0*/  MUFU.TANH R146, R89 ;  /* 0x0000005900927308 */ /* 0x0000a40000002400 */
[----:B------:R-:W-:Y:S01]  /*47f0*/  FMUL.FTZ R104, R104, UR6 ;  /* 0x0000000668687c20 */ /* 0x000fe20008410000 */
[----:B------:R-:W-:Y:S01]  /*4800*/  FMUL.FTZ R23, R98, UR6 ;  /* 0x0000000662177c20 */ /* 0x000fe20008410000 */
[----:B------:R-:W-:Y:S01]  /*4810*/  @P2 SHF.R.U32.HI R12, RZ, UR5, R11 ;  /* 0x00000005ff0c2c19 */ /* 0x000fe2000801160b */
[----:B------:R-:W-:-:S02]  /*4820*/  IMAD.MOV.U32 R11, RZ, RZ, -0x60 ;  /* 0xffffffa0ff0b7424 */ /* 0x000fc400078e00ff */
[----:B------:R-:W-:Y:S01]  /*4830*/  FMUL.FTZ R108, R108, UR6 ;  /* 0x000000066c6c7c20 */ /* 0x000fe20008410000 */
[----:B------:R-:W-:Y:S01]  /*4840*/  FMUL.FTZ R109, R109, UR6 ;  /* 0x000000066d6d7c20 */ /* 0x000fe20008410000 */
[----:B------:R-:W-:Y:S01]  /*4850*/  FMUL.FTZ R112, R112, UR6 ;  /* 0x0000000670707c20 */ /* 0x000fe20008410000 */
[----:B-1----:R-:W1:Y:S01]  /*4860*/  SHFL.IDX PT, R88, R12, RZ, 0x1c1f ;  /* 0x001c1fff0c587589 */ /* 0x002e6200000e0000 */
[----:B------:R-:W-:Y:S01]  /*4870*/  IMAD R11, R20, R11, 0x1 ;  /* 0x00000001140b7424 */ /* 0x000fe200078e020b */
[----:B------:R-:W3:Y:S01]  /*4880*/  MUFU.TANH R92, R92 ;  /* 0x0000005c005c7308 */ /* 0x000ee20000002400 */
[----:B0-----:R-:W-:Y:S01]  /*4890*/  FMUL.FTZ R89, R103, UR6 ;  /* 0x0000000667597c20 */ /* 0x001fe20008410000 */
[----:B------:R-:W-:Y:S01]  /*48a0*/  FMUL.FTZ R22, R99, UR6 ;  /* 0x0000000663167c20 */ /* 0x000fe20008410000 */
[----:B------:R-:W-:Y:S02]  /*48b0*/  IMAD R11, R10, -0x2, R11 ;  /* 0xfffffffe0a0b7824 */ /* 0x000fe400078e020b */
[----:B------:R-:W-:Y:S01]  /*48c0*/  FMUL.FTZ R99, R110, UR6 ;  /* 0x000000066e637c20 */ /* 0x000fe20008410000 */
[----:B------:R-:W-:Y:S01]  /*48d0*/  FMUL.FTZ R113, R113, UR6 ;  /* 0x0000000671717c20 */ /* 0x000fe20008410000 */
[----:B------:R-:W-:Y:S01]  /*48e0*/  FMUL.FTZ R116, R116, UR6 ;  /* 0x0000000674747c20 */ /* 0x000fe20008410000 */
[----:B------:R-:W-:Y:S01]  /*48f0*/  IMAD R101, R18, UR14, R11 ;  /* 0x0000000e12657c24 */ /* 0x000fe2000f8e020b */
[----:B------:R0:W5:Y:S01]  /*4900*/  MUFU.TANH R142, R93 ;  /* 0x0000005d008e7308 */ /* 0x0001620000002400 */
        /* <DEDUP_REMOVED lines=8> */
[----:B------:R-:W-:Y:S01]  /*4990*/  FMUL.FTZ R95, R106, UR6 ;  /* 0x000000066a5f7c20 */ /* 0x000fe20008410000 */
[----:B------:R-:W-:Y:S01]  /*49a0*/  FMUL.FTZ R125, R125, UR6 ;  /* 0x000000067d7d7c20 */ /* 0x000fe20008410000 */
[----:B------:R-:W-:Y:S01]  /*49b0*/  FMUL.FTZ R128, R128, UR6 ;  /* 0x0000000680807c20 */ /* 0x000fe20008410000 */
[----:B------:R-:W-:Y:S01]  /*49c0*/  FMUL.FTZ R129, R129, UR6 ;  /* 0x0000000681817c20 */ /* 0x000fe20008410000 */
[----:B------:R-:W-:Y:S01]  /*49d0*/  FMUL.FTZ R132, R132, UR6 ;  /* 0x0000000684847c20 */ /* 0x000fe20008410000 */
[----:B-1----:R-:W-:Y:S01]  /*49e0*/  IADD3 R103, R88, -UR11, R101 ;  /* 0x8000000b58677c10 */ /* 0x002fe2000fffe065 */
[----:B------:R-:W-:Y:S01]  /*49f0*/  FMUL.FTZ R133, R133, UR6 ;  /* 0x0000000685857c20 */ /* 0x000fe20008410000 */
[----:B------:R1:W5:Y:S01]  /*4a00*/  MUFU.TANH R138, R97 ;  /* 0x00000061008a7308 */ /* 0x0003620000002400 */
[----:B------:R-:W5:Y:S01]  /*4a10*/  SHFL.IDX PT, R12, R12, 0x1, 0x1c1f ;  /* 0x003c1f000c0c7f89 */ /* 0x000f6200000e0000 */
[C---:B------:R-:W-:Y:S01]  /*4a20*/  ISETP.GT.AND P1, PT, R103.reuse, RZ, PT ;  /* 0x000000ff6700720c */ /* 0x040fe20003f24270 */
[----:B------:R-:W-:Y:S01]  /*4a30*/  FMUL.FTZ R122, R122, UR6 ;  /* 0x000000067a7a7c20 */ /* 0x000fe20008410000 */
[C---:B------:R-:W-:Y:S01]  /*4a40*/  ISETP.GT.AND P2, PT, R103.reuse, 0x1, PT ;  /* 0x000000016700780c */ /* 0x040fe20003f44270 */
[----:B------:R-:W-:Y:S01]  /*4a50*/  FMUL.FTZ R126, R126, UR6 ;  /* 0x000000067e7e7c20 */ /* 0x000fe20008410000 */
[----:B----4-:R-:W-:Y:S01]  /*4a60*/  FSEL R148, R148, -INF , P1 ;  /* 0xff80000094947808 */ /* 0x010fe20000800000 */
[----:B------:R-:W-:Y:S01]  /*4a70*/  FMUL.FTZ R130, R130, UR6 ;  /* 0x0000000682827c20 */ /* 0x000fe20008410000 */
[----:B------:R-:W-:Y:S01]  /*4a80*/  ISETP.GT.AND P1, PT, R103, 0x8, PT ;  /* 0x000000086700780c */ /* 0x000fe20003f24270 */
[----:B------:R-:W4:Y:S01]  /*4a90*/  MUFU.TANH R100, R100 ;  /* 0x0000006400647308 */ /* 0x000f220000002400 */
[----:B--2---:R-:W-:Y:S01]  /*4aa0*/  FSEL R146, R146, -INF , P2 ;  /* 0xff80000092927808 */ /* 0x004fe20001000000 */
[----:B0-----:R-:W-:Y:S01]  /*4ab0*/  FMUL.FTZ R93, R107, UR6 ;  /* 0x000000066b5d7c20 */ /* 0x001fe20008410000 */
[----:B------:R-:W-:Y:S01]  /*4ac0*/  FMNMX.FTZ R11, R148, R19, !PT ;  /* 0x00000013940b7209 */ /* 0x000fe20007810000 */
[----:B------:R-:W-:Y:S01]  /*4ad0*/  FMUL.FTZ R134, R134, UR6 ;  /* 0x0000000686867c20 */ /* 0x000fe20008410000 */
[----:B------:R-:W-:Y:S01]  /*4ae0*/  ISETP.GT.AND P2, PT, R103, 0x9, PT ;  /* 0x000000096700780c */ /* 0x000fe20003f44270 */
[----:B-1----:R-:W-:Y:S01]  /*4af0*/  FMUL.FTZ R97, R111, UR6 ;  /* 0x000000066f617c20 */ /* 0x002fe20008410000 */
[----:B---3--:R-:W-:Y:S01]  /*4b00*/  FSEL R144, R92, -INF , P1 ;  /* 0xff8000005c907808 */ /* 0x008fe20000800000 */
[----:B------:R0:W-:Y:S01]  /*4b10*/  MUFU.TANH R98, R105 ;  /* 0x0000006900627308 */ /* 0x0001e20000002400 */
[----:B------:R-:W-:Y:S01]  /*4b20*/  FMNMX.FTZ R11, R146, R11, !PT ;  /* 0x0000000b920b7209 */ /* 0x000fe20007810000 */
[----:B------:R-:W-:Y:S01]  /*4b30*/  FMUL.FTZ R115, R115, UR6 ;  /* 0x0000000673737c20 */ /* 0x000fe20008410000 */
[----:B------:R-:W-:Y:S01]  /*4b40*/  ISETP.GT.AND P1, PT, R103, 0x10, PT ;  /* 0x000000106700780c */ /* 0x000fe20003f24270 */
[----:B------:R-:W-:Y:S01]  /*4b50*/  FMUL.FTZ R118, R118, UR6 ;  /* 0x0000000676767c20 */ /* 0x000fe20008410000 */
[----:B-----5:R-:W-:Y:S01]  /*4b60*/  FSEL R142, R142, -INF , P2 ;  /* 0xff8000008e8e7808 */ /* 0x020fe20001000000 */
[----:B------:R-:W-:Y:S01]  /*4b70*/  FMUL.FTZ R119, R119, UR6 ;  /* 0x0000000677777c20 */ /* 0x000fe20008410000 */
[----:B------:R-:W-:Y:S01]  /*4b80*/  ISETP.GT.AND P2, PT, R103, 0x11, PT ;  /* 0x000000116700780c */ /* 0x000fe20003f44270 */
[----:B------:R-:W1:Y:S01]  /*4b90*/  MUFU.TANH R104, R104 ;  /* 0x0000006800687308 */ /* 0x000e620000002400 */
[----:B0-----:R-:W-:Y:S01]  /*4ba0*/  FMNMX.FTZ R105, R144, R11, !PT ;  /* 0x0000000b90697209 */ /* 0x001fe20007810000 */
[----:B------:R-:W-:Y:S01]  /*4bb0*/  FMUL.FTZ R11, R120, UR6 ;  /* 0x00000006780b7c20 */ /* 0x000fe20008410000 */
[----:B------:R-:W-:Y:S01]  /*4bc0*/  FSEL R140, R96, -INF , P1 ;  /* 0xff800000608c7808 */ /* 0x000fe20000800000 */
[----:B------:R-:W-:Y:S01]  /*4bd0*/  FMUL.FTZ R123, R123, UR6 ;  /* 0x000000067b7b7c20 */ /* 0x000fe20008410000 */
[----:B------:R-:W-:Y:S01]  /*4be0*/  FMNMX.FTZ R105, R142, R105, !PT ;  /* 0x000000698e697209 */ /* 0x000fe20007810000 */
[----:B------:R-:W-:Y:S01]  /*4bf0*/  FMUL.FTZ R127, R127, UR6 ;  /* 0x000000067f7f7c20 */ /* 0x000fe20008410000 */
[----:B------:R-:W-:Y:S01]  /*4c00*/  ISETP.GT.AND P1, PT, R103, 0x18, PT ;  /* 0x000000186700780c */ /* 0x000fe20003f24270 */
[----:B------:R-:W0:Y:S01]  /*4c10*/  MUFU.TANH R108, R108 ;  /* 0x0000006c006c7308 */ /* 0x000e220000002400 */
[----:B------:R-:W-:Y:S01]  /*4c20*/  FSEL R138, R138, -INF , P2 ;  /* 0xff8000008a8a7808 */ /* 0x000fe20001000000 */
[----:B------:R-:W-:Y:S01]  /*4c30*/  FMUL.FTZ R131, R131, UR6 ;  /* 0x0000000683837c20 */ /* 0x000fe20008410000 */
[----:B------:R-:W-:Y:S01]  /*4c40*/  FMNMX.FTZ R105, R140, R105, !PT ;  /* 0x000000698c697209 */ /* 0x000fe20007810000 */
[----:B------:R-:W-:Y:S01]  /*4c50*/  FMUL.FTZ R135, R135, UR6 ;  /* 0x0000000687877c20 */ /* 0x000fe20008410000 */
[C---:B------:R-:W-:Y:S01]  /*4c60*/  ISETP.GT.AND P2, PT, R103.reuse, 0x19, PT ;  /* 0x000000196700780c */ /* 0x040fe20003f44270 */
[----:B------:R-:W-:Y:S01]  /*4c70*/  UIADD3 UR7, UR7, 0x2a840, URZ ;  /* 0x0002a84007077890 */ /* 0x000fe2000fffe03f */
[----:B----4-:R-:W-:Y:S01]  /*4c80*/  FSEL R136, R100, -INF , P1 ;  /* 0xff80000064887808 */ /* 0x010fe20000800000 */
[----:B------:R-:W2:Y:S01]  /*4c90*/  MUFU.TANH R109, R109 ;  /* 0x0000006d006d7308 */ /* 0x000ea20000002400 */
[----:B------:R-:W-:Y:S01]  /*4ca0*/  FMNMX.FTZ R105, R138, R105, !PT ;  /* 0x000000698a697209 */ /* 0x000fe20007810000 */
[----:B------:R-:W-:Y:S01]  /*4cb0*/  UPRMT UR7, UR61, 0x654, UR7 ;  /* 0x000006543d077896 */ /* 0x000fe20008000007 */
[----:B------:R-:W-:-:S02]  /*4cc0*/  ISETP.GT.AND P1, PT, R103, 0x20, PT ;  /* 0x000000206700780c */ /* 0x000fc40003f24270 */
[----:B------:R-:W-:Y:S02]  /*4cd0*/  FSEL R120, R90, -INF , P2 ;  /* 0xff8000005a787808 */ /* 0x000fe40001000000 */
[----:B------:R-:W-:Y:S01]  /*4ce0*/  FMNMX.FTZ R105, R136, R105, !PT ;  /* 0x0000006988697209 */ /* 0x000fe20007810000 */
[----:B------:R-:W3:Y:S01]  /*4cf0*/  MUFU.TANH R112, R112 ;  /* 0x0000007000707308 */ /* 0x000ee20000002400 */
[C---:B------:R-:W-:Y:S02]  /*4d00*/  ISETP.GT.AND P2, PT, R103.reuse, 0x21, PT ;  /* 0x000000216700780c */ /* 0x040fe40003f44270 */
[----:B-1----:R-:W-:Y:S01]  /*4d10*/  FSEL R110, R104, -INF , P1 ;  /* 0xff800000686e7808 */ /* 0x002fe20000800000 */
[----:B------:R-:W-:Y:S01]  /*4d20*/  SYNCS.ARRIVE.TRANS64.RED.A1T0 RZ, [UR7], RZ ;  /* 0x000000ffffff79a7 */ /* 0x000fe20008100407 */
[----:B------:R-:W-:Y:S02]  /*4d30*/  FMNMX.FTZ R105, R120, R105, !PT ;  /* 0x0000006978697209 */ /* 0x000fe40007810000 */
[----:B------:R-:W-:Y:S01]  /*4d40*/  ISETP.GT.AND P1, PT, R103, 0x28, PT ;  /* 0x000000286700780c */ /* 0x000fe20003f24270 */
[----:B------:R-:W1:Y:S01]  /*4d50*/  MUFU.TANH R94, R113 ;  /* 0x00000071005e7308 */ /* 0x000e620000002400 */
[----:B------:R-:W-:-:S02]  /*4d60*/  FSEL R98, R98, -INF , P2 ;  /* 0xff80000062627808 */ /* 0x000fc40001000000 */
[----:B------:R-:W-:Y:S02]  /*4d70*/  FMNMX.FTZ R105, R110, R105, !PT ;  /* 0x000000696e697209 */ /* 0x000fe40007810000 */
[C---:B------:R-:W-:Y:S02]  /*4d80*/  ISETP.GT.AND P2, PT, R103.reuse, 0x29, PT ;  /* 0x000000296700780c */ /* 0x040fe40003f44270 */
[----:B0-----:R-:W-:Y:S01]  /*4d90*/  FSEL R90, R108, -INF , P1 ;  /* 0xff8000006c5a7808 */ /* 0x001fe20000800000 */
[----:B------:R-:W0:Y:S01]  /*4da0*/  MUFU.TANH R116, R116 ;  /* 0x0000007400747308 */ /* 0x000e220000002400 */
[----:B------:R-:W-:Y:S02]  /*4db0*/  FMNMX.FTZ R105, R98, R105, !PT ;  /* 0x0000006962697209 */ /* 0x000fe40007810000 */
[----:B------:R-:W-:Y:S02]  /*4dc0*/  ISETP.GT.AND P1, PT, R103, 0x30, PT ;  /* 0x000000306700780c */ /* 0x000fe40003f24270 */
[----:B--2---:R-:W-:-:S02]  /*4dd0*/  FSEL R88, R109, -INF , P2 ;  /* 0xff8000006d587808 */ /* 0x004fc40001000000 */
[----:B------:R-:W-:Y:S01]  /*4de0*/  FMNMX.FTZ R105, R90, R105, !PT ;  /* 0x000000695a697209 */ /* 0x000fe20007810000 */
[----:B------:R-:W2:Y:S01]  /*4df0*/  MUFU.TANH R102, R117 ;  /* 0x0000007500667308 */ /* 0x000ea20000002400 */
[C---:B------:R-:W-:Y:S02]  /*4e00*/  ISETP.GT.AND P2, PT, R103.reuse, 0x31, PT ;  /* 0x000000316700780c */ /* 0x040fe40003f44270 */
[----:B---3--:R-:W-:Y:S02]  /*4e10*/  FSEL R92, R112, -INF , P1 ;  /* 0xff800000705c7808 */ /* 0x008fe40000800000 */
[----:B------:R-:W-:Y:S02]  /*4e20*/  FMNMX.FTZ R105, R88, R105, !PT ;  /* 0x0000006958697209 */ /* 0x000fe40007810000 */
[----:B------:R-:W-:Y:S01]  /*4e30*/  ISETP.GT.AND P1, PT, R103, 0x38, PT ;  /* 0x000000386700780c */ /* 0x000fe20003f24270 */
[----:B------:R-:W3:Y:S01]  /*4e40*/  MUFU.TANH R11, R11 ;  /* 0x0000000b000b7308 */ /* 0x000ee20000002400 */
[----:B-1----:R-:W-:-:S02]  /*4e50*/  FSEL R94, R94, -INF , P2 ;  /* 0xff8000005e5e7808 */ /* 0x002fc40001000000 */
        /* <DEDUP_REMOVED lines=8> */
[----:B------:R-:W1:Y:S01]  /*4ee0*/  MUFU.TANH R106, R124 ;  /* 0x0000007c006a7308 */ /* 0x000e620000002400 */
[----:B------:R-:W-:Y:S02]  /*4ef0*/  ISETP.GT.AND P2, PT, R103, 0x41, PT ;  /* 0x000000416700780c */ /* 0x000fe40003f44270 */
[----:B---3--:R-:W-:Y:S01]  /*4f00*/  FSEL R104, R11, -INF , P1 ;  /* 0xff8000000b687808 */ /* 0x008fe20000800000 */
[----:B------:R-:W-:Y:S01]  /*4f10*/  FMUL.FTZ R11, R114, UR6 ;  /* 0x00000006720b7c20 */ /* 0x000fe20008410000 */
[----:B------:R-:W-:Y:S02]  /*4f20*/  FMNMX.FTZ R105, R102, R105, !PT ;  /* 0x0000006966697209 */ /* 0x000fe40007810000 */
[----:B------:R-:W-:Y:S01]  /*4f30*/  ISETP.GT.AND P1, PT, R103, 0x48, PT ;  /* 0x000000486700780c */ /* 0x000fe20003f24270 */
[----:B------:R-:W2:Y:S01]  /*4f40*/  MUFU.TANH R108, R125 ;  /* 0x0000007d006c7308 */ /* 0x000ea20000002400 */
[----:B0-----:R-:W-:-:S02]  /*4f50*/  FSEL R100, R100, -INF , P2 ;  /* 0xff80000064647808 */ /* 0x001fc40001000000 */
[----:B------:R-:W-:Y:S02]  /*4f60*/  FMNMX.FTZ R105, R104, R105, !PT ;  /* 0x0000006968697209 */ /* 0x000fe40007810000 */
[C---:B------:R-:W-:Y:S02]  /*4f70*/  ISETP.GT.AND P2, PT, R103.reuse, 0x49, PT ;  /* 0x000000496700780c */ /* 0x040fe40003f44270 */
[----:B------:R-:W-:Y:S01]  /*4f80*/  FMNMX.FTZ R105, R100, R105, !PT ;  /* 0x0000006964697209 */ /* 0x000fe20007810000 */
[----:B------:R-:W0:Y:S01]  /*4f90*/  MUFU.TANH R112, R128 ;  /* 0x0000008000707308 */ /* 0x000e220000002400 */
[----:B-1----:R-:W-:Y:S02]  /*4fa0*/  FSEL R106, R106, -INF , P1 ;  /* 0xff8000006a6a7808 */ /* 0x002fe40000800000 */
[----:B------:R-:W-:Y:S02]  /*4fb0*/  ISETP.GT.AND P1, PT, R103, 0x50, PT ;  /* 0x000000506700780c */ /* 0x000fe40003f24270 */
[----:B------:R-:W-:-:S02]  /*4fc0*/  FMNMX.FTZ R105, R106, R105, !PT ;  /* 0x000000696a697209 */ /* 0x000fc40007810000 */
[----:B------:R-:W-:Y:S01]  /*4fd0*/  IADD3 R101, R12, -UR11, R101 ;  /* 0x8000000b0c657c10 */ /* 0x000fe2000fffe065 */
[----:B------:R-:W1:Y:S01]  /*4fe0*/  MUFU.TANH R129, R129 ;  /* 0x0000008100817308 */ /* 0x000e620000002400 */
[----:B--2---:R-:W-:Y:S02]  /*4ff0*/  FSEL R108, R108, -INF , P2 ;  /* 0xff8000006c6c7808 */ /* 0x004fe40001000000 */
[----:B------:R-:W-:Y:S02]  /*5000*/  ISETP.GT.AND P2, PT, R103, 0x51, PT ;  /* 0x000000516700780c */ /* 0x000fe40003f44270 */
[----:B------:R-:W-:Y:S02]  /*5010*/  FMNMX.FTZ R105, R108, R105, !PT ;  /* 0x000000696c697209 */ /* 0x000fe40007810000 */
[----:B------:R-:W-:Y:S01]  /*5020*/  ISETP.GT.AND P3, PT, R101, 0x8, PT ;  /* 0x000000086500780c */ /* 0x000fe20003f64270 */
[----:B------:R-:W2:Y:S01]  /*5030*/  MUFU.TANH R116, R132 ;  /* 0x0000008400747308 */ /* 0x000ea20000002400 */
[----:B0-----:R-:W-:-:S02]  /*5040*/  FSEL R112, R112, -INF , P1 ;  /* 0xff80000070707808 */ /* 0x001fc40000800000 */
[----:B------:R-:W-:Y:S02]  /*5050*/  ISETP.GT.AND P1, PT, R103, 0x58, PT ;  /* 0x000000586700780c */ /* 0x000fe40003f24270 */
[----:B------:R-:W-:Y:S02]  /*5060*/  FMNMX.FTZ R105, R112, R105, !PT ;  /* 0x0000006970697209 */ /* 0x000fe40007810000 */
[----:B------:R-:W-:Y:S01]  /*5070*/  ISETP.GT.AND P4, PT, R101, 0x9, PT ;  /* 0x000000096500780c */ /* 0x000fe20003f84270 */
[----:B------:R-:W0:Y:S01]  /*5080*/  MUFU.TANH R124, R133 ;  /* 0x00000085007c7308 */ /* 0x000e220000002400 */
[----:B-1----:R-:W-:Y:S02]  /*5090*/  FSEL R114, R129, -INF , P2 ;  /* 0xff80000081727808 */ /* 0x002fe40001000000 */
[----:B------:R-:W-:Y:S02]  /*50a0*/  ISETP.GT.AND P2, PT, R103, 0x59, PT ;  /* 0x000000596700780c */ /* 0x000fe40003f44270 */
[----:B------:R-:W-:-:S03]  /*50b0*/  FMNMX.FTZ R105, R114, R105, !PT ;  /* 0x0000006972697209 */ /* 0x000fc60007810000 */
[----:B------:R-:W-:Y:S01]  /*50c0*/  MUFU.TANH R5, R5 ;  /* 0x0000000500057308 */ /* 0x000fe20000002400 */
[----:B--2---:R-:W-:Y:S02]  /*50d0*/  FSEL R116, R116, -INF , P1 ;  /* 0xff80000074747808 */ /* 0x004fe40000800000 */
[----:B------:R-:W-:Y:S02]  /*50e0*/  ISETP.GT.AND P1, PT, R101, RZ, PT ;  /* 0x000000ff6500720c */ /* 0x000fe40003f24270 */
[----:B------:R-:W-:-:S03]  /*50f0*/  FMNMX.FTZ R105, R116, R105, !PT ;  /* 0x0000006974697209 */ /* 0x000fc60007810000 */
[----:B------:R-:W1:Y:S01]  /*5100*/  MUFU.TANH R6, R6 ;  /* 0x0000000600067308 */ /* 0x000e620000002400 */
[----:B0-----:R-:W-:Y:S02]  /*5110*/  FSEL R124, R124, -INF , P2 ;  /* 0xff8000007c7c7808 */ /* 0x001fe40001000000 */
[----:B------:R-:W-:Y:S02]  /*5120*/  ISETP.GT.AND P2, PT, R101, 0x1, PT ;  /* 0x000000016500780c */ /* 0x000fe40003f44270 */
[----:B------:R-:W-:-:S03]  /*5130*/  FMNMX.FTZ R105, R124, R105, !PT ;  /* 0x000000697c697209 */ /* 0x000fc60007810000 */
[----:B------:R-:W0:Y:S02]  /*5140*/  MUFU.TANH R21, R21 ;  /* 0x0000001500157308 */ /* 0x000e240000002400 */
[----:B------:R-:W2:Y:S06]  /*5150*/  SHFL.BFLY PT, R128, R105, 0x2, 0x1f ;  /* 0x0c401f0069807f89 */ /* 0x000eac00000e0000 */
[----:B------:R-:W-:Y:S08]  /*5160*/  MUFU.TANH R14, R14 ;  /* 0x0000000e000e7308 */ /* 0x000ff00000002400 */
[----:B------:R-:W-:Y:S08]  /*5170*/  MUFU.TANH R23, R23 ;  /* 0x0000001700177308 */ /* 0x000ff00000002400 */
[----:B------:R-:W3:Y:S01]  /*5180*/  MUFU.TANH R22, R22 ;  /* 0x0000001600167308 */ /* 0x000ee20000002400 */
[----:B--2---:R-:W-:-:S05]  /*5190*/  FMNMX.FTZ R128, R105, R128, !PT ;  /* 0x0000008069807209 */ /* 0x004fca0007810000 */
[----:B------:R-:W2:Y:S02]  /*51a0*/  SHFL.BFLY PT, R103, R128, 0x1, 0x1f ;  /* 0x0c201f0080677f89 */ /* 0x000ea400000e0000 */
[----:B------:R1:W-:Y:S08]  /*51b0*/  MUFU.TANH R172, R122 ;  /* 0x0000007a00ac7308 */ /* 0x0003f00000002400 */
[----:B------:R-:W-:Y:S01]  /*51c0*/  MUFU.TANH R91, R91 ;  /* 0x0000005b005b7308 */ /* 0x000fe20000002400 */
[----:B-1----:R-:W-:-:S02]  /*51d0*/  FSEL R122, R6, -INF , P2 ;  /* 0xff800000067a7808 */ /* 0x002fc40001000000 */
[----:B0-----:R-:W-:Y:S02]  /*51e0*/  FSEL R6, R21, -INF , P3 ;  /* 0xff80000015067808 */ /* 0x001fe40001800000 */
[C---:B------:R-:W-:Y:S02]  /*51f0*/  ISETP.GT.AND P2, PT, R101.reuse, 0x10, PT ;  /* 0x000000106500780c */ /* 0x040fe40003f44270 */
[C---:B------:R-:W-:Y:S01]  /*5200*/  ISETP.GT.AND P3, PT, R101.reuse, 0x11, PT ;  /* 0x000000116500780c */ /* 0x040fe20003f64270 */
[----:B------:R-:W0:Y:S03]  /*5210*/  MUFU.TANH R89, R89 ;  /* 0x0000005900597308 */ /* 0x000e260000002400 */
[----:B---3--:R-:W-:Y:S02]  /*5220*/  FSEL R132, R22, -INF , P3 ;  /* 0xff80000016847808 */ /* 0x008fe40001800000 */
[----:B------:R-:W-:-:S02]  /*5230*/  ISETP.GT.AND P3, PT, R101, 0x19, PT ;  /* 0x000000196500780c */ /* 0x000fc40003f64270 */
[----:B--2---:R-:W-:Y:S01]  /*5240*/  FMNMX.FTZ R12, R128, R103, !PT ;  /* 0x00000067800c7209 */ /* 0x004fe20007810000 */
[----:B------:R1:W-:Y:S01]  /*5250*/  MUFU.TANH R160, R126 ;  /* 0x0000007e00a07308 */ /* 0x0003e20000002400 */
[----:B------:R-:W-:Y:S02]  /*5260*/  FSEL R128, R5, -INF , P1 ;  /* 0xff80000005807808 */ /* 0x000fe40000800000 */
[----:B------:R-:W-:Y:S02]  /*5270*/  FSETP.NEU.FTZ.AND P1, PT, R12, -INF , PT ;  /* 0xff8000000c00780b */ /* 0x000fe40003f3d000 */
[----:B------:R-:W-:-:S03]  /*5280*/  FMNMX.FTZ R5, R128, R13, !PT ;  /* 0x0000000d80057209 */ /* 0x000fc60007810000 */
[----:B------:R-:W-:Y:S01]  /*5290*/  MUFU.TANH R95, R95 ;  /* 0x0000005f005f7308 */ /* 0x000fe20000002400 */
[----:B------:R-:W-:Y:S02]  /*52a0*/  FMNMX.FTZ R5, R122, R5, !PT ;  /* 0x000000057a057209 */ /* 0x000fe40007810000 */
[----:B-1----:R-:W-:Y:S02]  /*52b0*/  FSEL R126, R14, -INF , P4 ;  /* 0xff8000000e7e7808 */ /* 0x002fe40002000000 */
[----:B------:R-:W-:Y:S02]  /*52c0*/  FMNMX.FTZ R5, R6, R5, !PT ;  /* 0x0000000506057209 */ /* 0x000fe40007810000 */
[----:B0-----:R-:W-:Y:S01]  /*52d0*/  FSEL R162, R89, -INF , P3 ;  /* 0xff80000059a27808 */ /* 0x001fe20001800000 */
[----:B------:R0:W-:Y:S01]  /*52e0*/  MUFU.TANH R105, R130 ;  /* 0x0000008200697308 */ /* 0x0001e20000002400 */
[----:B------:R-:W-:Y:S02]  /*52f0*/  FMNMX.FTZ R5, R126, R5, !PT ;  /* 0x000000057e057209 */ /* 0x000fe40007810000 */
[----:B------:R-:W-:-:S05]  /*5300*/  ISETP.GT.AND P3, PT, R101, 0x21, PT ;  /* 0x000000216500780c */ /* 0x000fca0003f64270 */
[----:B------:R-:W1:Y:S01]  /*5310*/  MUFU.TANH R93, R93 ;  /* 0x0000005d005d7308 */ /* 0x000e620000002400 */
[----:B0-----:R-:W-:Y:S02]  /*5320*/  FSEL R130, R23, -INF , P2 ;  /* 0xff80000017827808 */ /* 0x001fe40001000000 */
[----:B------:R-:W-:Y:S02]  /*5330*/  ISETP.GT.AND P2, PT, R101, 0x18, PT ;  /* 0x000000186500780c */ /* 0x000fe40003f44270 */
[----:B------:R-:W-:-:S03]  /*5340*/  FMNMX.FTZ R5, R130, R5, !PT ;  /* 0x0000000582057209 */ /* 0x000fc60007810000 */
[----:B------:R-:W0:Y:S01]  /*5350*/  MUFU.TANH R99, R99 ;  /* 0x0000006300637308 */ /* 0x000e220000002400 */
[----:B------:R-:W-:-:S07]  /*5360*/  FMNMX.FTZ R5, R132, R5, !PT ;  /* 0x0000000584057209 */ /* 0x000fce0007810000 */
[----:B------:R2:W-:Y:S01]  /*5370*/  MUFU.TANH R109, R134 ;  /* 0x00000086006d7308 */ /* 0x0005e20000002400 */
[----:B-1----:R-:W-:Y:S02]  /*5380*/  FSEL R174, R93, -INF , P3 ;  /* 0xff8000005dae7808 */ /* 0x002fe40001800000 */
[----:B------:R-:W-:-:S05]  /*5390*/  ISETP.GT.AND P3, PT, R101, 0x29, PT ;  /* 0x000000296500780c */ /* 0x000fca0003f64270 */
[----:B------:R-:W1:Y:S01]  /*53a0*/  MUFU.TANH R97, R97 ;  /* 0x0000006100617308 */ /* 0x000e620000002400 */
[----:B--2---:R-:W-:Y:S02]  /*53b0*/  FSEL R134, R91, -INF , P2 ;  /* 0xff8000005b867808 */ /* 0x004fe40001000000 */
[----:B------:R-:W-:Y:S02]  /*53c0*/  ISETP.GT.AND P2, PT, R101, 0x20, PT ;  /* 0x000000206500780c */ /* 0x000fe40003f44270 */
[----:B------:R-:W-:Y:S02]  /*53d0*/  FMNMX.FTZ R5, R134, R5, !PT ;  /* 0x0000000586057209 */ /* 0x000fe40007810000 */
[----:B------:R-:W-:Y:S01]  /*53e0*/  FSEL R168, R95, -INF , P2 ;  /* 0xff8000005fa87808 */ /* 0x000fe20001000000 */
[----:B------:R2:W3:Y:S01]  /*53f0*/  MUFU.TANH R170, R11 ;  /* 0x0000000b00aa7308 */ /* 0x0004e20000002400 */
[----:B------:R-:W-:Y:S02]  /*5400*/  FMNMX.FTZ R5, R162, R5, !PT ;  /* 0x00000005a2057209 */ /* 0x000fe40007810000 */
[----:B------:R-:W-:-:S02]  /*5410*/  ISETP.GT.AND P2, PT, R101, 0x28, PT ;  /* 0x000000286500780c */ /* 0x000fc40003f44270 */
[----:B------:R-:W-:Y:S02]  /*5420*/  FMNMX.FTZ R5, R168, R5, !PT ;  /* 0x00000005a8057209 */ /* 0x000fe40007810000 */
[----:B0-----:R-:W-:Y:S01]  /*5430*/  FSEL R176, R99, -INF , P2 ;  /* 0xff80000063b07808 */ /* 0x001fe20001000000 */
[----:B------:R-:W0:Y:S01]  /*5440*/  MUFU.TANH R115, R115 ;  /* 0x0000007300737308 */ /* 0x000e220000002400 */
[----:B------:R-:W-:Y:S01]  /*5450*/  FMNMX.FTZ R5, R174, R5, !PT ;  /* 0x00000005ae057209 */ /* 0x000fe20007810000 */
[----:B--2---:R-:W2:Y:S01]  /*5460*/  LDC R11, c[0x0][0x988] ;  /* 0x00026200ff0b7b82 */ /* 0x004ea20000000800 */
[----:B------:R-:W-:Y:S02]  /*5470*/  ISETP.GT.AND P2, PT, R101, 0x30, PT ;  /* 0x000000306500780c */ /* 0x000fe40003f44270 */
[----:B-1----:R-:W-:Y:S02]  /*5480*/  FSEL R164, R97, -INF , P3 ;  /* 0xff80000061a47808 */ /* 0x002fe40001800000 */
[----:B------:R-:W-:Y:S01]  /*5490*/  FMNMX.FTZ R5, R176, R5, !PT ;  /* 0x00000005b0057209 */ /* 0x000fe20007810000 */
[----:B------:R-:W1:Y:S01]  /*54a0*/  MUFU.TANH R118, R118 ;  /* 0x0000007600767308 */ /* 0x000e620000002400 */
[----:B------:R-:W-:-:S02]  /*54b0*/  ISETP.GT.AND P3, PT, R101, 0x31, PT ;  /* 0x000000316500780c */ /* 0x000fc40003f64270 */
[----:B---3--:R-:W-:Y:S02]  /*54c0*/  FSEL R170, R170, -INF , P2 ;  /* 0xff800000aaaa7808 */ /* 0x008fe40001000000 */
[----:B------:R-:W-:Y:S02]  /*54d0*/  FMNMX.FTZ R5, R164, R5, !PT ;  /* 0x00000005a4057209 */ /* 0x000fe40007810000 */
[----:B------:R-:W-:Y:S01]  /*54e0*/  ISETP.GT.AND P2, PT, R101, 0x38, PT ;  /* 0x000000386500780c */ /* 0x000fe20003f44270 */
[----:B------:R-:W3:Y:S01]  /*54f0*/  MUFU.TANH R119, R119 ;  /* 0x0000007700777308 */ /* 0x000ee20000002400 */
[----:B0-----:R-:W-:Y:S02]  /*5500*/  FSEL R178, R115, -INF , P3 ;  /* 0xff80000073b27808 */ /* 0x001fe40001800000 */
[----:B------:R-:W-:Y:S02]  /*5510*/  FMNMX.FTZ R5, R170, R5, !PT ;  /* 0x00000005aa057209 */ /* 0x000fe40007810000 */
[----:B------:R-:W-:-:S02]  /*5520*/  ISETP.GT.AND P3, PT, R101, 0x39, PT ;  /* 0x000000396500780c */ /* 0x000fc40003f64270 */
[----:B------:R-:W-:Y:S01]  /*5530*/  FMNMX.FTZ R5, R178, R5, !PT ;  /* 0x00000005b2057209 */ /* 0x000fe20007810000 */
[----:B------:R-:W0:Y:S01]  /*5540*/  MUFU.TANH R123, R123 ;  /* 0x0000007b007b7308 */ /* 0x000e220000002400 */
[----:B-1----:R-:W-:Y:S01]  /*5550*/  FSEL R182, R118, -INF , P2 ;  /* 0xff80000076b67808 */ /* 0x002fe20001000000 */
[----:B--2---:R-:W-:Y:S01]  /*5560*/  FMUL.FTZ R103, R12, R11 ;  /* 0x0000000b0c677220 */ /* 0x004fe20000410000 */
[----:B------:R-:W-:Y:S02]  /*5570*/  ISETP.GT.AND P2, PT, R101, 0x40, PT ;  /* 0x000000406500780c */ /* 0x000fe40003f44270 */
[----:B------:R-:W-:Y:S02]  /*5580*/  FMNMX.FTZ R5, R182, R5, !PT ;  /* 0x00000005b6057209 */ /* 0x000fe40007810000 */
[----:B------:R-:W-:Y:S01]  /*5590*/  FSEL R172, R172, -INF , P2 ;  /* 0xff800000acac7808 */ /* 0x000fe20001000000 */
[----:B------:R-:W1:Y:S01]  /*55a0*/  MUFU.TANH R127, R127 ;  /* 0x0000007f007f7308 */ /* 0x000e620000002400 */
[----:B---3--:R-:W-:-:S02]  /*55b0*/  FSEL R180, R119, -INF , P3 ;  /* 0xff80000077b47808 */ /* 0x008fc40001800000 */
[C---:B------:R-:W-:Y:S02]  /*55c0*/  ISETP.GT.AND P3, PT, R101.reuse, 0x41, PT ;  /* 0x000000416500780c */ /* 0x040fe40003f64270 */
[----:B------:R-:W-:Y:S02]  /*55d0*/  FMNMX.FTZ R5, R180, R5, !PT ;  /* 0x00000005b4057209 */ /* 0x000fe40007810000 */
[----:B------:R-:W-:Y:S01]  /*55e0*/  ISETP.GT.AND P2, PT, R101, 0x48, PT ;  /* 0x000000486500780c */ /* 0x000fe20003f44270 */
[----:B------:R-:W2:Y:S01]  /*55f0*/  MUFU.TANH R131, R131 ;  /* 0x0000008300837308 */ /* 0x000ea20000002400 */
[----:B0-----:R-:W-:Y:S02]  /*5600*/  FSEL R166, R123, -INF , P3 ;  /* 0xff8000007ba67808 */ /* 0x001fe40001800000 */
[----:B------:R-:W-:Y:S02]  /*5610*/  FMNMX.FTZ R5, R172, R5, !PT ;  /* 0x00000005ac057209 */ /* 0x000fe40007810000 */
[----:B------:R-:W-:-:S02]  /*5620*/  FSEL R107, R103, RZ, P1 ;  /* 0x000000ff676b7208 */ /* 0x000fc40000800000 */
[C---:B------:R-:W-:Y:S01]  /*5630*/  ISETP.GT.AND P3, PT, R101.reuse, 0x49, PT ;  /* 0x000000496500780c */ /* 0x040fe20003f64270 */
[----:B------:R-:W0:Y:S01]  /*5640*/  MUFU.TANH R135, R135 ;  /* 0x0000008700877308 */ /* 0x000e220000002400 */
[----:B------:R-:W-:Y:S01]  /*5650*/  FSEL R160, R160, -INF , P2 ;  /* 0xff800000a0a07808 */ /* 0x000fe20001000000 */
[--C-:B------:R-:W-:Y:S01]  /*5660*/  FFMA.FTZ R91, R120, R11, -R107.reuse ;  /* 0x0000000b785b7223 */ /* 0x100fe2000001086b */
[----:B------:R-:W-:Y:S01]  /*5670*/  FMNMX.FTZ R5, R166, R5, !PT ;  /* 0x00000005a6057209 */ /* 0x000fe20007810000 */
[-CC-:B------:R-:W-:Y:S01]  /*5680*/  FFMA.FTZ R156, R148, R11.reuse, -R107.reuse ;  /* 0x0000000b949c7223 */ /* 0x180fe2000001086b */
[----:B------:R-:W-:Y:S01]  /*5690*/  ISETP.GT.AND P2, PT, R101, 0x50, PT ;  /* 0x000000506500780c */ /* 0x000fe20003f44270 */
[-CC-:B------:R-:W-:Y:S01]  /*56a0*/  FFMA.FTZ R148, R110, R11.reuse, -R107.reuse ;  /* 0x0000000b6e947223 */ /* 0x180fe2000001086b */
[----:B-1----:R-:W-:Y:S01]  /*56b0*/  FSEL R120, R127, -INF , P3 ;  /* 0xff8000007f787808 */ /* 0x002fe20001800000 */
[--C-:B------:R-:W-:Y:S01]  /*56c0*/  FFMA.FTZ R93, R98, R11, -R107.reuse ;  /* 0x0000000b625d7223 */ /* 0x100fe2000001086b */
[----:B------:R-:W-:Y:S01]  /*56d0*/  FMNMX.FTZ R5, R160, R5, !PT ;  /* 0x00000005a0057209 */ /* 0x000fe20007810000 */
[-CC-:B------:R-:W-:Y:S01]  /*56e0*/  FFMA.FTZ R95, R88, R11.reuse, -R107.reuse ;  /* 0x0000000b585f7223 */ /* 0x180fe2000001086b */
[----:B------:R-:W-:Y:S01]  /*56f0*/  ISETP.GT.AND P3, PT, R101, 0x51, PT ;  /* 0x000000516500780c */ /* 0x000fe20003f64270 */
[-CC-:B------:R-:W-:Y:S01]  /*5700*/  FFMA.FTZ R150, R90, R11.reuse, -R107.reuse ;  /* 0x0000000b5a967223 */ /* 0x180fe2000001086b */
[----:B------:R-:W-:Y:S01]  /*5710*/  FSEL R22, R105, -INF , P2 ;  /* 0xff80000069167808 */ /* 0x000fe20001000000 */
[--C-:B------:R-:W-:Y:S01]  /*5720*/  FFMA.FTZ R21, R146, R11, -R107.reuse ;  /* 0x0000000b92157223 */ /* 0x100fe2000001086b */
[----:B------:R-:W-:Y:S01]  /*5730*/  FMNMX.FTZ R5, R120, R5, !PT ;  /* 0x0000000578057209 */ /* 0x000fe20007810000 */
[----:B------:R-:W-:Y:S01]  /*5740*/  MUFU.EX2 R156, R156 ;  /* 0x0000009c009c7308 */ /* 0x000fe20000000800 */
[----:B------:R-:W-:Y:S01]  /*5750*/  ISETP.GT.AND P2, PT, R101, 0x58, PT ;  /* 0x000000586500780c */ /* 0x000fe20003f44270 */
[-CC-:B------:R-:W-:Y:S01]  /*5760*/  FFMA.FTZ R158, R144, R11.reuse, -R107.reuse ;  /* 0x0000000b909e7223 */ /* 0x180fe2000001086b */
[----:B--2---:R-:W-:Y:S01]  /*5770*/  FSEL R110, R131, -INF , P3 ;  /* 0xff800000836e7808 */ /* 0x004fe20001800000 */
[--C-:B------:R-:W-:Y:S01]  /*5780*/  FFMA.FTZ R23, R142, R11, -R107.reuse ;  /* 0x0000000b8e177223 */ /* 0x100fe2000001086b */
[----:B------:R-:W-:Y:S01]  /*5790*/  FMNMX.FTZ R5, R22, R5, !PT ;  /* 0x0000000516057209 */ /* 0x000fe20007810000 */
[-CC-:B------:R-:W-:Y:S01]  /*57a0*/  FFMA.FTZ R152, R140, R11.reuse, -R107.reuse ;  /* 0x0000000b8c987223 */ /* 0x180fe2000001086b */
[----:B------:R-:W-:Y:S01]  /*57b0*/  ISETP.GT.AND P3, PT, R101, 0x59, PT ;  /* 0x000000596500780c */ /* 0x000fe20003f64270 */
[----:B------:R-:W-:Y:S01]  /*57c0*/  MUFU.EX2 R21, R21 ;  /* 0x0000001500157308 */ /* 0x000fe20000000800 */
[----:B------:R-:W-:Y:S01]  /*57d0*/  FSEL R118, R109, -INF , P2 ;  /* 0xff8000006d767808 */ /* 0x000fe20001000000 */
[--C-:B------:R-:W-:Y:S01]  /*57e0*/  FFMA.FTZ R89, R138, R11, -R107.reuse ;  /* 0x0000000b8a597223 */ /* 0x100fe2000001086b */
[----:B------:R-:W-:Y:S01]  /*57f0*/  FMNMX.FTZ R5, R110, R5, !PT ;  /* 0x000000056e057209 */ /* 0x000fe20007810000 */
[-CC-:B------:R-:W-:Y:S01]  /*5800*/  FFMA.FTZ R154, R136, R11.reuse, -R107.reuse ;  /* 0x0000000b889a7223 */ /* 0x180fe2000001086b */
[----:B0-----:R-:W-:Y:S01]  /*5810*/  FSEL R98, R135, -INF , P3 ;  /* 0xff80000087627808 */ /* 0x001fe20001800000 */
[--C-:B------:R-:W-:Y:S01]  /*5820*/  FFMA.FTZ R144, R92, R11, -R107.reuse ;  /* 0x0000000b5c907223 */ /* 0x100fe2000001086b */
[----:B------:R-:W-:Y:S01]  /*5830*/  FMNMX.FTZ R5, R118, R5, !PT ;  /* 0x0000000576057209 */ /* 0x000fe20007810000 */
[----:B------:R-:W-:Y:S01]  /*5840*/  MUFU.EX2 R158, R158 ;  /* 0x0000009e009e7308 */ /* 0x000fe20000000800 */
[-CC-:B------:R-:W-:Y:S01]  /*5850*/  FFMA.FTZ R97, R94, R11.reuse, -R107.reuse ;  /* 0x0000000b5e617223 */ /* 0x180fe2000001086b */
[--C-:B------:R-:W-:Y:S01]  /*5860*/  FFMA.FTZ R146, R96, R11, -R107.reuse ;  /* 0x0000000b60927223 */ /* 0x100fe2000001086b */
[----:B------:R-:W-:Y:S01]  /*5870*/  FMNMX.FTZ R5, R98, R5, !PT ;  /* 0x0000000562057209 */ /* 0x000fe20007810000 */
[-CC-:B------:R-:W-:Y:S01]  /*5880*/  FFMA.FTZ R99, R102, R11.reuse, -R107.reuse ;  /* 0x0000000b66637223 */ /* 0x180fe2000001086b */
[-CC-:B------:R-:W-:Y:S01]  /*5890*/  FFMA.FTZ R140, R104, R11.reuse, -R107.reuse ;  /* 0x0000000b688c7223 */ /* 0x180fe2000001086b */
[-CC-:B------:R-:W-:Y:S01]  /*58a0*/  FFMA.FTZ R101, R100, R11.reuse, -R107.reuse ;  /* 0x0000000b64657223 */ /* 0x180fe2000001086b */
[-CC-:B------:R-:W-:Y:S01]  /*58b0*/  FFMA.FTZ R142, R106, R11.reuse, -R107.reuse ;  /* 0x0000000b6a8e7223 */ /* 0x180fe2000001086b */
[----:B------:R-:W0:Y:S01]  /*58c0*/  SHFL.BFLY PT, R14, R5, 0x2, 0x1f ;  /* 0x0c401f00050e7f89 */ /* 0x000e2200000e0000 */
[----:B------:R-:W-:Y:S01]  /*58d0*/  MUFU.EX2 R23, R23 ;  /* 0x0000001700177308 */ /* 0x000fe20000000800 */
[-CC-:B------:R-:W-:Y:S01]  /*58e0*/  FFMA.FTZ R103, R108, R11.reuse, -R107.reuse ;  /* 0x0000000b6c677223 */ /* 0x180fe2000001086b */
[-CC-:B------:R-:W-:Y:S01]  /*58f0*/  FFMA.FTZ R136, R112, R11.reuse, -R107.reuse ;  /* 0x0000000b70887223 */ /* 0x180fe2000001086b */
[-CC-:B------:R-:W-:Y:S01]  /*5900*/  FFMA.FTZ R105, R114, R11.reuse, -R107.reuse ;  /* 0x0000000b72697223 */ /* 0x180fe2000001086b */
[-CC-:B------:R-:W-:Y:S01]  /*5910*/  FFMA.FTZ R138, R116, R11.reuse, -R107.reuse ;  /* 0x0000000b748a7223 */ /* 0x180fe2000001086b */
[----:B------:R-:W-:-:S03]  /*5920*/  FFMA.FTZ R107, R124, R11, -R107 ;  /* 0x0000000b7c6b7223 */ /* 0x000fc6000001086b */
[----:B------:R-:W-:Y:S08]  /*5930*/  MUFU.EX2 R152, R152 ;  /* 0x0000009800987308 */ /* 0x000ff00000000800 */
[----:B------:R-:W-:Y:S01]  /*5940*/  MUFU.EX2 R89, R89 ;  /* 0x0000005900597308 */ /* 0x000fe20000000800 */
[----:B0-----:R-:W-:-:S07]  /*5950*/  FMNMX.FTZ R88, R5, R14, !PT ;  /* 0x0000000e05587209 */ /* 0x001fce0007810000 */
[----:B------:R-:W-:Y:S01]  /*5960*/  MUFU.EX2 R154, R154 ;  /* 0x0000009a009a7308 */ /* 0x000fe20000000800 */
[----:B------:R-:W0:Y:S07]  /*5970*/  SHFL.BFLY PT, R5, R88, 0x1, 0x1f ;  /* 0x0c201f0058057f89 */ /* 0x000e2e00000e0000 */
[----:B------:R-:W-:Y:S08]  /*5980*/  MUFU.EX2 R91, R91 ;  /* 0x0000005b005b7308 */ /* 0x000ff00000000800 */
[----:B------:R-:W-:Y:S08]  /*5990*/  MUFU.EX2 R148, R148 ;  /* 0x0000009400947308 */ /* 0x000ff00000000800 */
[----:B------:R-:W-:Y:S01]  /*59a0*/  MUFU.EX2 R93, R93 ;  /* 0x0000005d005d7308 */ /* 0x000fe20000000800 */
[----:B0-----:R-:W-:-:S04]  /*59b0*/  FMNMX.FTZ R14, R88, R5, !PT ;  /* 0x00000005580e7209 */ /* 0x001fc80007810000 */
[C---:B------:R-:W-:Y:S01]  /*59c0*/  FSETP.NEU.FTZ.AND P2, PT, R14.reuse, -INF , PT ;  /* 0xff8000000e00780b */ /* 0x040fe20003f5d000 */
[C---:B------:R-:W-:Y:S02]  /*59d0*/  FMUL.FTZ R5, R14.reuse, R11 ;  /* 0x0000000b0e057220 */ /* 0x040fe40000410000 */
[----:B------:R-:W-:Y:S01]  /*59e0*/  MUFU.EX2 R150, R150 ;  /* 0x0000009600967308 */ /* 0x000fe20000000800 */
[----:B------:R-:W-:Y:S02]  /*59f0*/  FSEL R90, R14, RZ, P2 ;  /* 0x000000ff0e5a7208 */ /* 0x000fe40001000000 */
[----:B------:R-:W-:-:S03]  /*5a00*/  FSEL R109, R5, RZ, P2 ;  /* 0x000000ff056d7208 */ /* 0x000fc60001000000 */
[----:B------:R-:W-:Y:S02]  /*5a10*/  FADD.FTZ R90, -R90, R13 ;  /* 0x0000000d5a5a7221 */ /* 0x000fe40000010100 */
[----:B------:R-:W-:Y:S01]  /*5a20*/  MUFU.EX2 R95, R95 ;  /* 0x0000005f005f7308 */ /* 0x000fe20000000800 */
[-CC-:B------:R-:W-:Y:S01]  /*5a30*/  FFMA.FTZ R159, R6, R11.reuse, -R109.reuse ;  /* 0x0000000b069f7223 */ /* 0x180fe2000001086d */
[----:B------:R-:W-:Y:S01]  /*5a40*/  FSEL R6, R12, RZ, P1 ;  /* 0x000000ff0c067208 */ /* 0x000fe20000800000 */
[-CC-:B------:R-:W-:Y:S01]  /*5a50*/  FFMA.FTZ R157, R128, R11.reuse, -R109.reuse ;  /* 0x0000000b809d7223 */ /* 0x180fe2000001086d */
[-C--:B------:R-:W-:Y:S01]  /*5a60*/  FMUL.FTZ R90, R90, R11.reuse ;  /* 0x0000000b5a5a7220 */ /* 0x080fe20000410000 */
[-CC-:B------:R-:W-:Y:S01]  /*5a70*/  FFMA.FTZ R88, R122, R11.reuse, -R109.reuse ;  /* 0x0000000b7a587223 */ /* 0x180fe2000001086d */
[-C--:B------:R-:W-:Y:S01]  /*5a80*/  FFMA.FTZ R126, R126, R11.reuse, -R109 ;  /* 0x0000000b7e7e7223 */ /* 0x080fe2000001086d */
        /* <DEDUP_REMOVED lines=27> */
[----:B0-----:R-:W-:-:S04]  /*5c40*/  FFMA.FTZ R4, R5, R4, R156 ;  /* 0x0000000405047223 */ /* 0x001fc8000001009c */
[----:B------:R-:W-:-:S03]  /*5c50*/  FADD.FTZ R13, R21, R4 ;  /* 0x00000004150d7221 */ /* 0x000fc60000010000 */
[----:B------:R-:W0:Y:S01]  /*5c60*/  MUFU.EX2 R126, R126 ;  /* 0x0000007e007e7308 */ /* 0x000e220000000800 */
[----:B-1----:R-:W-:Y:S01]  /*5c70*/  FFMA.FTZ R3, R6, R3, R157 ;  /* 0x0000000306037223 */ /* 0x002fe2000001009d */
[----:B------:R-:W-:-:S06]  /*5c80*/  FADD.FTZ R90, R158, R13 ;  /* 0x0000000d9e5a7221 */ /* 0x000fcc0000010000 */
[----:B------:R-:W1:Y:S01]  /*5c90*/  MUFU.EX2 R153, R130 ;  /* 0x0000008200997308 */ /* 0x000e620000000800 */
[----:B--2---:R-:W-:Y:S01]  /*5ca0*/  FADD.FTZ R4, R88, R3 ;  /* 0x0000000358047221 */ /* 0x004fe20000010000 */
[----:B------:R-:W-:-:S03]  /*5cb0*/  FADD.FTZ R3, R23, R90 ;  /* 0x0000005a17037221 */ /* 0x000fc60000010000 */
[----:B------:R-:W-:Y:S01]  /*5cc0*/  FADD.FTZ R4, R159, R4 ;  /* 0x000000049f047221 */ /* 0x000fe20000010000 */
        /* <DEDUP_REMOVED lines=15> */
[----:B------:R-:W-:-:S06]  /*5dc0*/  FADD.FTZ R3, R95, R90 ;  /* 0x0000005a5f037221 */ /* 0x000fcc0000010000 */
        /* <DEDUP_REMOVED lines=32> */
[----:B------:R-:W-:Y:S08]  /*5fd0*/  MUFU.EX2 R103, R103 ;  /* 0x0000006700677308 */ /* 0x000ff00000000800 */
[----:B------:R-:W1:Y:S01]  /*5fe0*/  MUFU.EX2 R120, R120 ;  /* 0x0000007800787308 */ /* 0x000e620000000800 */
[----:B0-----:R-:W-:-:S07]  /*5ff0*/  FADD.FTZ R4, R143, R4 ;  /* 0x000000048f047221 */ /* 0x001fce0000010000 */
[----:B------:R-:W-:Y:S08]  /*6000*/  MUFU.EX2 R136, R136 ;  /* 0x0000008800887308 */ /* 0x000ff00000000800 */
[----:B------:R0:W2:Y:S01]  /*6010*/  MUFU.EX2 R137, R22 ;  /* 0x0000001600897308 */ /* 0x0000a20000000800 */
[----:B-1----:R-:W-:-:S07]  /*6020*/  FADD.FTZ R4, R120, R4 ;  /* 0x0000000478047221 */ /* 0x002fce0000010000 */
[----:B------:R-:W1:Y:S01]  /*6030*/  MUFU.EX2 R105, R105 ;  /* 0x0000006900697308 */ /* 0x000e620000000800 */
[----:B0-----:R-:W-:-:S04]  /*6040*/  FADD.FTZ R22, R140, R3 ;  /* 0x000000038c167221 */ /* 0x001fc80000010000 */
[----:B------:R-:W-:-:S03]  /*6050*/  FADD.FTZ R3, R101, R22 ;  /* 0x0000001665037221 */ /* 0x000fc60000010000 */
[----:B------:R-:W0:Y:S01]  /*6060*/  MUFU.EX2 R110, R110 ;  /* 0x0000006e006e7308 */ /* 0x000e220000000800 */
[----:B------:R-:W-:Y:S01]  /*6070*/  FADD.FTZ R22, R142, R3 ;  /* 0x000000038e167221 */ /* 0x000fe20000010000 */
[----:B--2---:R-:W-:-:S03]  /*6080*/  FADD.FTZ R4, R137, R4 ;  /* 0x0000000489047221 */ /* 0x004fc60000010000 */
[----:B------:R-:W-:-:S03]  /*6090*/  FADD.FTZ R3, R103, R22 ;  /* 0x0000001667037221 */ /* 0x000fc60000010000 */
[----:B------:R-:W2:Y:S01]  /*60a0*/  MUFU.EX2 R138, R138 ;  /* 0x0000008a008a7308 */ /* 0x000ea20000000800 */
[----:B------:R-:W-:-:S04]  /*60b0*/  FADD.FTZ R22, R136, R3 ;  /* 0x0000000388167221 */ /* 0x000fc80000010000 */
[----:B-1----:R-:W-:-:S03]  /*60c0*/  FADD.FTZ R3, R105, R22 ;  /* 0x0000001669037221 */ /* 0x002fc60000010000 */
[----:B------:R-:W1:Y:S01]  /*60d0*/  MUFU.EX2 R139, R118 ;  /* 0x00000076008b7308 */ /* 0x000e620000000800 */
[----:B0-----:R-:W-:-:S07]  /*60e0*/  FADD.FTZ R4, R110, R4 ;  /* 0x000000046e047221 */ /* 0x001fce0000010000 */
[----:B------:R-:W0:Y:S01]  /*60f0*/  MUFU.EX2 R107, R107 ;  /* 0x0000006b006b7308 */ /* 0x000e220000000800 */
[----:B--2---:R-:W-:-:S07]  /*6100*/  FADD.FTZ R22, R138, R3 ;  /* 0x000000038a167221 */ /* 0x004fce0000010000 */
[----:B------:R-:W2:Y:S01]  /*6110*/  MUFU.EX2 R98, R98 ;  /* 0x0000006200627308 */ /* 0x000ea20000000800 */
[----:B-1----:R-:W-:Y:S01]  /*6120*/  FADD.FTZ R3, R139, R4 ;  /* 0x000000048b037221 */ /* 0x002fe20000010000 */
[----:B0-----:R-:W-:-:S03]  /*6130*/  FADD.FTZ R4, R107, R22 ;  /* 0x000000166b047221 */ /* 0x001fc60000010000 */
[----:B--2---:R-:W-:Y:S01]  /*6140*/  FADD.FTZ R3, R98, R3 ;  /* 0x0000000362037221 */ /* 0x004fe20000010000 */
[----:B------:R-:W-:Y:S06]  /*6150*/  @!P0 BRA `(.L_x_2205) ;  /* 0x0000000000048947 */ /* 0x000fec0003800000 */
[----:B------:R-:W-:Y:S01]  /*6160*/  BPT.TRAP 0x1 ;  /* 0x000000040000795c */ /* 0x000fe20000300000 */
.L_x_2205:
[----:B------:R-:W-:Y:S01]  /*6170*/  UIADD3 UR10, UR10, 0x2a860, URZ ;  /* 0x0002a8600a0a7890 */ /* 0x000fe2000fffe03f */
[----:B------:R-:W-:Y:S01]  /*6180*/  ISETP.GT.AND P1, PT, R20, R15, PT ;  /* 0x0000000f1400720c */ /* 0x000fe20003f24270 */
[----:B------:R-:W-:Y:S01]  /*6190*/  UMOV UR5, UR4 ;  /* 0x0000000400057c82 */ /* 0x000fe20008000000 */
[----:B------:R-:W-:Y:S01]  /*61a0*/  F2FP.F16.F32.PACK_AB R156, R21, R156 ;  /* 0x0000009c159c723e */ /* 0x000fe200000000ff */
[----:B------:R-:W-:Y:S01]  /*61b0*/  UPRMT UR10, UR61, 0x654, UR10 ;  /* 0x000006543d0a7896 */ /* 0x000fe2000800000a */
[----:B------:R-:W-:Y:S01]  /*61c0*/  F2FP.F16.F32.PACK_AB R157, R88, R157 ;  /* 0x0000009d589d723e */ /* 0x000fe200000000ff */
[----:B------:R-:W-:Y:S01]  /*61d0*/  VIADD R20, R20, 0xffffffff ;  /* 0xffffffff14147836 */ /* 0x000fe20000000000 */
[----:B------:R-:W-:Y:S01]  /*61e0*/  F2FP.F16.F32.PACK_AB R158, R23, R158 ;  /* 0x0000009e179e723e */ /* 0x000fe200000000ff */
[----:B------:R-:W-:Y:S01]  /*61f0*/  IMAD.MOV.U32 R19, RZ, RZ, R12 ;  /* 0x000000ffff137224 */ /* 0x000fe200078e000c */
[----:B------:R-:W-:Y:S01]  /*6200*/  F2FP.F16.F32.PACK_AB R159, R126, R159 ;  /* 0x0000009f7e9f723e */ /* 0x000fe200000000ff */
[----:B------:R-:W-:Y:S01]  /*6210*/  IMAD.MOV.U32 R21, RZ, RZ, R0 ;  /* 0x000000ffff157224 */ /* 0x000fe200078e0000 */
        /* <DEDUP_REMOVED lines=21> */
[----:B------:R-:W-:Y:S01]  /*6370*/  MOV R13, R14 ;  /* 0x0000000e000d7202 */ /* 0x000fe20000000f00 */
[----:B------:R-:W-:Y:S06]  /*6380*/  @P1 BRA `(.L_x_2206) ;  /* 0xffffffd400cc1947 */ /* 0x000fec000383ffff */
.L_x_2195:
[----:B------:R-:W-:-:S13]  /*6390*/  ISETP.GE.AND P1, PT, R20, R17, PT ;  /* 0x000000111400720c */ /* 0x000fda0003f26270 */
[----:B------:R-:W-:Y:S05]  /*63a0*/  @!P1 BRA `(.L_x_2207) ;  /* 0x0000002000649947 */ /* 0x000fea0003800000 */
[----:B------:R-:W-:Y:S01]  /*63b0*/  MOV R13, R14 ;  /* 0x0000000e000d7202 */ /* 0x000fe20000000f00 */
[----:B------:R-:W-:Y:S01]  /*63c0*/  IMAD.MOV.U32 R7, RZ, RZ, R12 ;  /* 0x000000ffff077224 */ /* 0x000fe200078e000c */
[----:B------:R-:W-:Y:S01]  /*63d0*/  UMOV UR7, UR4 ;  /* 0x0000000400077c82 */ /* 0x000fe20008000000 */
[----:B------:R-:W-:Y:S01]  /*63e0*/  IMAD.MOV.U32 R10, RZ, RZ, R0 ;  /* 0x000000ffff0a7224 */ /* 0x000fe200078e0000 */
[----:B------:R-:W-:-:S06]  /*63f0*/  ULDC UR6, c[0x0][0x9d8] ;  /* 0x0002760000067ab9 */ /* 0x000fcc0000000800 */
.L_x_2218:
[----:B------:R-:W-:-:S04]  /*6400*/  UIADD3 UR4, UR7, 0x1, URZ ;  /* 0x0000000107047890 */ /* 0x000fc8000fffe03f */
[----:B------:R-:W-:-:S04]  /*6410*/  UISETP.NE.AND UP0, UPT, UR4, 0x2, UPT ;  /* 0x000000020400788c */ /* 0x000fc8000bf05270 */
[----:B------:R-:W-:Y:S02]  /*6420*/  USEL UR5, URZ, 0x1, UP0 ;  /* 0x000000013f057887 */ /* 0x000fe40008000000 */
[----:B------:R-:W-:-:S04]  /*6430*/  USEL UR4, UR4, URZ, UP0 ;  /* 0x0000003f04047287 */ /* 0x000fc80008000000 */
[----:B------:R-:W-:Y:S01]  /*6440*/  LOP3.LUT R0, R10, UR5, RZ, 0x3c, !PT ;  /* 0x000000050a007c12 */ /* 0x000fe2000f8e3cff */
[----:B------:R-:W-:Y:S07]  /*6450*/  @!P0 BRA `(.L_x_2208) ;  /* 0x0000000000048947 */ /* 0x000fee0003800000 */
[----:B------:R-:W-:Y:S01]  /*6460*/  BPT.TRAP 0x1 ;  /* 0x000000040000795c */ /* 0x000fe20000300000 */
.L_x_2208:
[----:B------:R-:W-:Y:S01]  /*6470*/  ULEA UR38, UR4, UR39, 0x3 ;  /* 0x0000002704267291 */ /* 0x000fe2000f8e183f */
[----:B------:R-:W-:-:S08]  /*6480*/  SHF.L.U32 R11, R0, 0x1f, RZ ;  /* 0x0000001f000b7819 */ /* 0x000fd000000006ff */
[----:B------:R0:W1:Y:S01]  /*6490*/  SYNCS.PHASECHK.TRANS64.TRYWAIT P1, [UR38+0x2a830], R11 ;  /* 0x02a8300bff0075a7 */ /* 0x0000620008020166 */
[----:B------:R-:W-:Y:S05]  /*64a0*/  @!P0 BRA `(.L_x_2209) ;  /* 0x0000000000048947 */ /* 0x000fea0003800000 */
[----:B------:R-:W-:Y:S01]  /*64b0*/  BPT.TRAP 0x1 ;  /* 0x000000040000795c */ /* 0x000fe20000300000 */
.L_x_2209:
[----:B-1----:R-:W-:Y:S05]  /*64c0*/  @P1 BRA `(.L_x_2210) ;  /* 0x0000000000081947 */ /* 0x002fea0003800000 */
[----:B------:R-:W1:Y:S02]  /*64d0*/  SYNCS.PHASECHK.TRANS64.TRYWAIT P1, [UR38+0x2a830], R11 ;  /* 0x02a8300bff0075a7 */ /* 0x000e640008020166 */
[----:B-1----:R-:W-:Y:S05]  /*64e0*/  @!P1 BRA `(.L_x_2211) ;  /* 0x0000008000789947 */ /* 0x002fea0003800000 */
.L_x_2210:
        /* <DEDUP_REMOVED lines=129> */
.L_x_2212:
[----:B------:R-:W-:Y:S01]  /*6d00*/  ULEA UR5, UR7, UR39, 0x3 ;  /* 0x0000002707057291 */ /* 0x000fe2000f8e183f */
[----:B------:R-:W-:-:S08]  /*6d10*/  SHF.L.U32 R5, R10, 0x1f, RZ ;  /* 0x0000001f0a057819 */ /* 0x000fd000000006ff */
[----:B------:R2:W3:Y:S01]  /*6d20*/  SYNCS.PHASECHK.TRANS64.TRYWAIT P1, [UR5+0x2a850], R5 ;  /* 0x02a85005ff0075a7 */ /* 0x0004e20008020145 */
[----:B------:R-:W-:Y:S05]  /*6d30*/  @!P0 BRA `(.L_x_2213) ;  /* 0x0000000000048947 */ /* 0x000fea0003800000 */
[----:B------:R-:W-:Y:S01]  /*6d40*/  BPT.TRAP 0x1 ;  /* 0x000000040000795c */ /* 0x000fe20000300000 */
.L_x_2213:
[----:B---3--:R-:W-:Y:S05]  /*6d50*/  @P1 BRA `(.L_x_2214) ;  /* 0x0000000000081947 */ /* 0x008fea0003800000 */
[----:B------:R-:W3:Y:S02]  /*6d60*/  SYNCS.PHASECHK.TRANS64.TRYWAIT P1, [UR5+0x2a850], R5 ;  /* 0x02a85005ff0075a7 */ /* 0x000ee40008020145 */
[----:B---3--:R-:W-:Y:S05]  /*6d70*/  @!P1 BRA `(.L_x_2215) ;  /* 0x00000078006c9947 */ /* 0x008fea0003800000 */
.L_x_2214:
        /* <DEDUP_REMOVED lines=36> */
.L_x_2216:
        /* <DEDUP_REMOVED lines=23> */
[----:B--23--:R-:W-:Y:S01]  /*7130*/  FMNMX.FTZ R5, R136, R7, !PT ;  /* 0x0000000788057209 */ /* 0x00cfe20007810000 */
        /* <DEDUP_REMOVED lines=34> */
[----:B------:R-:W-:-:S04]  /*7360*/  UIADD3 UR38, UR38, 0x2a840, URZ ;  /* 0x0002a84026267890 */ /* 0x000fc8000fffe03f */
[----:B------:R-:W2:Y:S01]  /*7370*/  MUFU.TANH R144, R144 ;  /* 0x0000009000907308 */ /* 0x000ea20000002400 */
[----:B0-----:R-:W-:Y:S01]  /*7380*/  FMNMX.FTZ R5, R142, R5, !PT ;  /* 0x000000058e057209 */ /* 0x001fe20007810000 */
[----:B------:R-:W-:-:S06]  /*7390*/  UPRMT UR38, UR61, 0x654, UR38 ;  /* 0x000006543d267896 */ /* 0x000fcc0008000026 */
[----:B------:R-:W0:Y:S01]  /*73a0*/  MUFU.TANH R88, R88 ;  /* 0x0000005800587308 */ /* 0x000e220000002400 */
[----:B-1----:R-:W-:Y:S02]  /*73b0*/  FMNMX.FTZ R11, R22, R11, !PT ;  /* 0x0000000b160b7209 */ /* 0x002fe40007810000 */
[----:B------:R-:W-:Y:S05]  /*73c0*/  SYNCS.ARRIVE.TRANS64.RED.A1T0 RZ, [UR38], RZ ;  /* 0x000000ffffff79a7 */ /* 0x000fea0008100426 */
        /* <DEDUP_REMOVED lines=49> */
[----:B--2---:R-:W-:Y:S01]  /*76e0*/  FMNMX.FTZ R15, R164, R5, !PT ;  /* 0x00000005a40f7209 */ /* 0x004fe20007810000 */
[----:B------:R-:W-:Y:S01]  /*76f0*/  FMUL.FTZ R5, R134, UR6 ;  /* 0x0000000686057c20 */ /* 0x000fe20008410000 */
[----:B------:R-:W-:-:S05]  /*7700*/  FMUL.FTZ R134, R135, UR6 ;  /* 0x0000000687867c20 */ /* 0x000fca0008410000 */
        /* <DEDUP_REMOVED lines=27> */
[----:B-1----:R-:W-:-:S05]  /*78c0*/  FMNMX.FTZ R15, R176, R15, !PT ;  /* 0x0000000fb00f7209 */ /* 0x002fca0007810000 */
[----:B------:R-:W1:Y:S01]  /*78d0*/  SHFL.BFLY PT, R6, R15, 0x2, 0x1f ;  /* 0x0c401f000f067f89 */ /* 0x000e6200000e0000 */
[----:B--2---:R-:W-:-:S04]  /*78e0*/  FMNMX.FTZ R11, R132, R11, !PT ;  /* 0x0000000b840b7209 */ /* 0x004fc80007810000 */
[----:B0-----:R-:W-:Y:S02]  /*78f0*/  FMNMX.FTZ R5, R134, R11, !PT ;  /* 0x0000000b86057209 */ /* 0x001fe40007810000 */
[----:B------:R-:W0:Y:S03]  /*7900*/  LDC R11, c[0x0][0x988] ;  /* 0x00026200ff0b7b82 */ /* 0x000e260000000800 */
[----:B------:R-:W2:Y:S01]  /*7910*/  SHFL.BFLY PT, R12, R5, 0x2, 0x1f ;  /* 0x0c401f00050c7f89 */ /* 0x000ea200000e0000 */
[----:B-1----:R-:W-:-:S05]  /*7920*/  FMNMX.FTZ R6, R15, R6, !PT ;  /* 0x000000060f067209 */ /* 0x002fca0007810000 */
[----:B------:R-:W1:Y:S01]  /*7930*/  SHFL.BFLY PT, R19, R6, 0x1, 0x1f ;  /* 0x0c201f0006137f89 */ /* 0x000e6200000e0000 */
[----:B--2---:R-:W-:-:S05]  /*7940*/  FMNMX.FTZ R21, R5, R12, !PT ;  /* 0x0000000c05157209 */ /* 0x004fca0007810000 */
[----:B------:R-:W2:Y:S01]  /*7950*/  SHFL.BFLY PT, R14, R21, 0x1, 0x1f ;  /* 0x0c201f00150e7f89 */ /* 0x000ea200000e0000 */
[----:B-1----:R-:W-:-:S05]  /*7960*/  FMNMX.FTZ R12, R6, R19, !PT ;  /* 0x00000013060c7209 */ /* 0x002fca0007810000 */
        /* <DEDUP_REMOVED lines=9> */
[----:B--2---:R-:W-:Y:S01]  /*7a00*/  FMNMX.FTZ R14, R21, R14, !PT ;  /* 0x0000000e150e7209 */ /* 0x004fe20007810000 */
        /* <DEDUP_REMOVED lines=145> */
.L_x_2217:
[----:B------:R-:W-:Y:S01]  /*8320*/  UIADD3 UR5, UR5, 0x2a860, URZ ;  /* 0x0002a86005057890 */ /* 0x000fe2000fffe03f */
[----:B------:R-:W-:Y:S01]  /*8330*/  ISETP.GT.AND P1, PT, R20, R17, PT ;  /* 0x000000111400720c */ /* 0x000fe20003f24270 */
[----:B------:R-:W-:Y:S01]  /*8340*/  UMOV UR7, UR4 ;  /* 0x0000000400077c82 */ /* 0x000fe20008000000 */
[----:B------:R-:W-:Y:S01]  /*8350*/  F2FP.F16.F32.PACK_AB R156, R7, R136 ;  /* 0x00000088079c723e */ /* 0x000fe200000000ff */
        /* <DEDUP_REMOVED lines=27> */
[----:B------:R-:W-:Y:S02]  /*8510*/  IADD3 R20, R20, -0x1, RZ ;  /* 0xffffffff14147810 */ /* 0x000fe40007ffe0ff */
[----:B------:R-:W-:Y:S01]  /*8520*/  MOV R10, R0 ;  /* 0x00000000000a7202 */ /* 0x000fe20000000f00 */
[----:B------:R-:W-:Y:S06]  /*8530*/  @P1 BRA `(.L_x_2218) ;  /* 0xffffffdc00b01947 */ /* 0x000fec000383ffff */
.L_x_2207:
        /* <DEDUP_REMOVED lines=67> */
.L_x_2219:
[----:B------:R-:W-:Y:S01]  /*8970*/  ULEA UR5, UR4, UR39, 0x3 ;  /* 0x0000002704057291 */ /* 0x000fe2000f8e183f */
[----:B------:R-:W-:-:S08]  /*8980*/  SHF.L.U32 R0, R0, 0x1f, RZ ;  /* 0x0000001f00007819 */ /* 0x000fd000000006ff */
[----:B------:R0:W1:Y:S01]  /*8990*/  SYNCS.PHASECHK.TRANS64.TRYWAIT P1, [UR5+0x2a850], R0 ;  /* 0x02a85000ff0075a7 */ /* 0x0000620008020145 */
[----:B------:R-:W-:Y:S05]  /*89a0*/  @!P0 BRA `(.L_x_2220) ;  /* 0x0000000000048947 */ /* 0x000fea0003800000 */
[----:B------:R-:W-:Y:S01]  /*89b0*/  BPT.TRAP 0x1 ;  /* 0x000000040000795c */ /* 0x000fe20000300000 */
.L_x_2220:
[----:B-1----:R-:W-:Y:S05]  /*89c0*/  @P1 BRA `(.L_x_2221) ;  /* 0x0000000000081947 */ /* 0x002fea0003800000 */
[----:B------:R-:W1:Y:S02]  /*89d0*/  SYNCS.PHASECHK.TRANS64.TRYWAIT P1, [UR5+0x2a850], R0 ;  /* 0x02a85000ff0075a7 */ /* 0x000e640008020145 */
[----:B-1----:R-:W-:Y:S05]  /*89e0*/  @!P1 BRA `(.L_x_2222) ;  /* 0x0000005c00689947 */ /* 0x002fea0003800000 */
.L_x_2221:
[----:B------:R-:W-:Y:S01]  /*89f0*/  UIADD3 UR39, UR39, 0x400, URZ ;  /* 0x0000040027277890 */ /* 0x000fe2000fffe03f */
[----:B------:R-:W-:Y:S01]  /*8a00*/  WARPGROUP.ARRIVE ;  /* 0x00000000000079c5 */ /* 0x000fe20000000000 */
[----:B------:R-:W-:Y:S01]  /*8a10*/  UMOV UR7, 0x40000040 ;  /* 0x4000004000077882 */ /* 0x000fe20000000000 */
[----:B-1----:R-:W1:Y:S01]  /*8a20*/  SHFL.BFLY PT, R5, R4, 0x2, 0x1f ;  /* 0x0c401f0004057f89 */ /* 0x002e6200000e0000 */
[----:B------:R-:W-:Y:S01]  /*8a30*/  USHF.R.U32.HI UR39, URZ, 0x4, UR39 ;  /* 0x000000043f277899 */ /* 0x000fe20008011627 */
[----:B------:R-:W-:Y:S02]  /*8a40*/  IMAD.MOV.U32 R8, RZ, RZ, RZ ;  /* 0x000000ffff087224 */ /* 0x000fe400078e00ff */
        /* <DEDUP_REMOVED lines=11> */
[----:B------:R-:W-:Y:S01]  /*8b00*/  MOV R3, 0xff800000 ;  /* 0xff80000000037802 */ /* 0x000fe20000000f00 */
        /* <DEDUP_REMOVED lines=44> */
.L_x_2223:
        /* <DEDUP_REMOVED lines=68> */
.L_x_2187:
[----:B------:R-:W-:Y:S05]  /*9210*/  @P0 BRA `(.L_x_2224) ;  /* 0x0000001400340947 */ /* 0x000fea0003800000 */
[----:B------:R-:W1:Y:S01]  /*9220*/  S2R R4, SR_TID.X ;  /* 0x0000000000047919 */ /* 0x000e620000002100 */
[----:B------:R-:W2:Y:S01]  /*9230*/  LDC R18, c[0x0][0xbe8] ;  /* 0x0002fa00ff127b82 */ /* 0x000ea20000000800 */
[----:B------:R-:W-:Y:S01]  /*9240*/  ULDC.64 UR4, c[0x0][0xbd0] ;  /* 0x0002f40000047ab9 */ /* 0x000fe20000000a00 */
[----:B------:R-:W-:Y:S01]  /*9250*/  ULDC.64 UR6, c[0x0][0xb38] ;  /* 0x0002ce0000067ab9 */ /* 0x000fe20000000a00 */
[----:B------:R-:W3:Y:S01]  /*9260*/  S2R R19, SR_CTAID.X ;  /* 0x0000000000137919 */ /* 0x000ee20000002500 */
[----:B------:R-:W-:Y:S04]  /*9270*/  BSSY B0, `(.L_x_2225) ;  /* 0x00000e3000007945 */ /* 0x000fe80003800000 */
[----:B------:R-:W4:Y:S08]  /*9280*/  S2UR UR9, SR_CTAID.Z ;  /* 0x00000000000979c3 */ /* 0x000f300000002700 */
[----:B------:R-:W5:Y:S08]  /*9290*/  LDC.64 R20, c[0x0][0xbd8] ;  /* 0x0002f600ff147b82 */ /* 0x000f700000000a00 */
[----:B------:R-:W-:Y:S01]  /*92a0*/  BAR.SYNC.DEFER_BLOCKING 0x1, 0x100 ;  /* 0x0044000000007b1d */ /* 0x000fe20000010000 */
[----:B--2---:R-:W-:-:S07]  /*92b0*/  ISETP.NE.AND P0, PT, R18, 0x1, PT ;  /* 0x000000011200780c */ /* 0x004fce0003f05270 */
[----:B------:R-:W2:Y:S01]  /*92c0*/  S2UR UR8, SR_CTAID.Y ;  /* 0x00000000000879c3 */ /* 0x000ea20000002600 */
[----:B-1----:R-:W-:-:S07]  /*92d0*/  VIADD R4, R4, 0xffffff80 ;  /* 0xffffff8004047836 */ /* 0x002fce0000000000 */
[----:B------:R-:W2:Y:S01]  /*92e0*/  LDC R17, c[0x0][0xc50] ;  /* 0x00031400ff117b82 */ /* 0x000ea20000000800 */
[----:B------:R-:W-:-:S04]  /*92f0*/  SHF.R.S32.HI R5, RZ, 0x1f, R4 ;  /* 0x0000001fff057819 */ /* 0x000fc80000011404 */
[----:B0-----:R-:W-:-:S03]  /*9300*/  LEA.HI R6, R5, R4, RZ, 0x7 ;  /* 0x0000000405067211 */ /* 0x001fc600078f38ff */
[----:B------:R-:W0:Y:S01]  /*9310*/  @P0 LDC R12, c[0x0][0xbec] ;  /* 0x0002fb00ff0c0b82 */ /* 0x000e220000000800 */
[----:B------:R-:W-:Y:S02]  /*9320*/  LEA.HI R5, R5, R4, RZ, 0x2 ;  /* 0x0000000405057211 */ /* 0x000fe400078f10ff */
[----:B------:R-:W-:Y:S02]  /*9330*/  LOP3.LUT R7, R6, 0xffffff80, RZ, 0xc0, !PT ;  /* 0xffffff8006077812 */ /* 0x000fe400078ec0ff */
[----:B------:R-:W-:Y:S02]  /*9340*/  LOP3.LUT R11, R5, 0xfffffffc, RZ, 0xc0, !PT ;  /* 0xfffffffc050b7812 */ /* 0x000fe400078ec0ff */
[C---:B------:R-:W-:Y:S01]  /*9350*/  IADD3 R88, R4.reuse, -R7, RZ ;  /* 0x8000000704587210 */ /* 0x040fe20007ffe0ff */
[----:B------:R-:W1:Y:S02]  /*9360*/  LDC.64 R22, c[0x0][0xb40] ;  /* 0x0002d000ff167b82 */ /* 0x000e640000000a00 */
[----:B------:R-:W-:Y:S01]  /*9370*/  IMAD.IADD R11, R4, 0x1, -R11 ;  /* 0x00000001040b7824 */ /* 0x000fe200078e0a0b */
[----:B------:R-:W-:-:S04]  /*9380*/  SHF.R.S32.HI R9, RZ, 0x1f, R88 ;  /* 0x0000001fff097819 */ /* 0x000fc80000011458 */
[CC--:B------:R-:W-:Y:S01]  /*9390*/  LEA.HI R89, R9.reuse, R88.reuse, RZ, 0x2 ;  /* 0x0000005809597211 */ /* 0x0c0fe200078f10ff */
[----:B------:R-:W1:Y:S01]  /*93a0*/  @P0 LDC R90, c[0x0][0xbec] ;  /* 0x0002fb00ff5a0b82 */ /* 0x000e620000000800 */
[----:B------:R-:W-:Y:S02]  /*93b0*/  LEA.HI R9, R9, R88, RZ, 0x5 ;  /* 0x0000005809097211 */ /* 0x000fe400078f28ff */
[--C-:B------:R-:W-:Y:S02]  /*93c0*/  SHF.R.S32.HI R8, RZ, 0x2, R89.reuse ;  /* 0x00000002ff087819 */ /* 0x100fe40000011459 */
[----:B------:R-:W-:Y:S02]  /*93d0*/  SHF.R.S32.HI R7, RZ, 0x1f, R89 ;  /* 0x0000001fff077819 */ /* 0x000fe40000011459 */
[----:B------:R-:W-:Y:S01]  /*93e0*/  LOP3.LUT R89, R89, 0x7ffffffc, RZ, 0xc0, !PT ;  /* 0x7ffffffc59597812 */ /* 0x000fe200078ec0ff */
[----:B------:R-:W1:Y:S01]  /*93f0*/  @P0 LDC R15, c[0x0][0xbf0] ;  /* 0x0002fc00ff0f0b82 */ /* 0x000e620000000800 */
[----:B------:R-:W-:-:S04]  /*9400*/  LEA.HI R7, R7, R8, RZ, 0x3 ;  /* 0x0000000807077211 */ /* 0x000fc800078f18ff */
[----:B------:R-:W-:Y:S02]  /*9410*/  LOP3.LUT R5, R7, 0xfffffff8, RZ, 0xc0, !PT ;  /* 0xfffffff807057812 */ /* 0x000fe400078ec0ff */
[----:B------:R-:W-:Y:S01]  /*9420*/  SHF.R.S32.HI R7, RZ, 0x7, R6 ;  /* 0x00000007ff077819 */ /* 0x000fe20000011406 */
[----:B------:R-:W1:Y:S02]  /*9430*/  @P0 LDC R91, c[0x0][0xbf0] ;  /* 0x0002fc00ff5b0b82 */ /* 0x000e640000000800 */
[----:B------:R-:W-:Y:S01]  /*9440*/  IMAD.IADD R5, R8, 0x1, -R5 ;  /* 0x0000000108057824 */ /* 0x000fe200078e0a05 */
[----:B------:R-:W-:Y:S02]  /*9450*/  LEA.HI R8, R11, R11, RZ, 0x1 ;  /* 0x0000000b0b087211 */ /* 0x000fe400078f08ff */
[----:B------:R-:W-:Y:S02]  /*9460*/  LEA.HI R4, R6, R7, RZ, 0x1 ;  /* 0x0000000706047211 */ /* 0x000fe400078f08ff */
[----:B------:R-:W-:-:S02]  /*9470*/  LOP3.LUT R8, R8, 0x1ffffffe, RZ, 0xc0, !PT ;  /* 0x1ffffffe08087812 */ /* 0x000fc400078ec0ff */
[----:B------:R-:W-:Y:S02]  /*9480*/  SHF.R.S32.HI R6, RZ, 0x5, R9 ;  /* 0x00000005ff067819 */ /* 0x000fe40000011409 */
[----:B------:R-:W-:Y:S01]  /*9490*/  LOP3.LUT R4, R4, 0x3fffffe, RZ, 0xc0, !PT ;  /* 0x03fffffe04047812 */ /* 0x000fe200078ec0ff */
[----:B------:R-:W-:Y:S01]  /*94a0*/  IMAD.IADD R13, R11, 0x1, -R8 ;  /* 0x000000010b0d7824 */ /* 0x000fe200078e0a08 */
[----:B------:R-:W-:Y:S01]  /*94b0*/  SHF.R.S32.HI R11, RZ, 0x1f, R16 ;  /* 0x0000001fff0b7819 */ /* 0x000fe20000011410 */
[----:B------:R-:W-:Y:S01]  /*94c0*/  IMAD R5, R6, 0x10, R5 ;  /* 0x0000001006057824 */ /* 0x000fe200078e0205 */
[----:B------:R-:W-:-:S03]  /*94d0*/  IADD3 R4, R7, -R4, RZ ;  /* 0x8000000407047210 */ /* 0x000fc60007ffe0ff */
[----:B------:R-:W-:Y:S01]  /*94e0*/  IMAD R7, R11, UR4, RZ ;  /* 0x000000040b077c24 */ /* 0x000fe2000f8e02ff */
[----:B------:R-:W-:Y:S01]  /*94f0*/  LEA R8, R4, R5, 0x6 ;  /* 0x0000000504087211 */ /* 0x000fe200078e30ff */
[----:B------:R-:W-:Y:S01]  /*9500*/  IMAD.WIDE.U32 R4, R16, UR4, RZ ;  /* 0x0000000410047c25 */ /* 0x000fe2000f8e00ff */
[----:B----4-:R-:W-:-:S03]  /*9510*/  USHF.R.S32.HI UR4, URZ, 0x1f, UR9 ;  /* 0x0000001f3f047899 */ /* 0x010fc60008011409 */
[C---:B------:R-:W-:Y:S02]  /*9520*/  IMAD R9, R16.reuse, UR5, R7 ;  /* 0x0000000510097c24 */ /* 0x040fe4000f8e0207 */
[----:B------:R-:W-:Y:S02]  /*9530*/  IMAD R11, R11, UR6, RZ ;  /* 0x000000060b0b7c24 */ /* 0x000fe4000f8e02ff */
[----:B------:R-:W-:Y:S02]  /*9540*/  IMAD.IADD R5, R5, 0x1, R9 ;  /* 0x0000000105057824 */ /* 0x000fe400078e0209 */
[----:B------:R-:W-:Y:S02]  /*9550*/  IMAD R9, R13, 0x8, R8 ;  /* 0x000000080d097824 */ /* 0x000fe400078e0208 */
[----:B------:R-:W-:-:S03]  /*9560*/  IMAD.WIDE.U32 R6, R16, UR6, RZ ;  /* 0x0000000610067c25 */ /* 0x000fc6000f8e00ff */
[----:B---3--:R-:W-:Y:S01]  /*9570*/  LEA R9, R19, R9, 0x7 ;  /* 0x0000000913097211 */ /* 0x008fe200078e38ff */
[----:B------:R-:W-:Y:S01]  /*9580*/  IMAD R11, R16, UR7, R11 ;  /* 0x00000007100b7c24 */ /* 0x000fe2000f8e020b */
[----:B------:R-:W-:Y:S01]  /*9590*/  ULDC.64 UR6, c[0x0][0xb48] ;  /* 0x0002d20000067ab9 */ /* 0x000fe20000000a00 */
[C---:B-----5:R-:W-:Y:S02]  /*95a0*/  IMAD R10, R20.reuse, UR4, RZ ;  /* 0x00000004140a7c24 */ /* 0x060fe4000f8e02ff */
[----:B------:R-:W-:Y:S02]  /*95b0*/  IMAD.MOV R16, RZ, RZ, -R16 ;  /* 0x000000ffff107224 */ /* 0x000fe400078e0a10 */
[----:B------:R-:W-:Y:S02]  /*95c0*/  IMAD R13, R21, UR9, R10 ;  /* 0x00000009150d7c24 */ /* 0x000fe4000f8e020a */
[----:B--2---:R-:W-:Y:S02]  /*95d0*/  IMAD R21, R17, R16, UR8 ;  /* 0x0000000811157e24 */ /* 0x004fe4000f8e0210 */
[----:B------:R-:W-:-:S03]  /*95e0*/  IMAD.WIDE.U32 R4, R20, UR9, R4 ;  /* 0x0000000914047c25 */ /* 0x000fc6000f8e0004 */
[----:B------:R-:W-:Y:S01]  /*95f0*/  SHF.R.S32.HI R14, RZ, 0x1f, R21 ;  /* 0x0000001fff0e7819 */ /* 0x000fe20000011415 */
[----:B0-----:R-:W-:-:S04]  /*9600*/  @P0 IMAD.HI.U32 R10, R9, R12, RZ ;  /* 0x0000000c090a0227 */ /* 0x001fc800078e00ff */
[----:B------:R-:W-:Y:S01]  /*9610*/  IMAD.IADD R7, R7, 0x1, R11 ;  /* 0x0000000107077824 */ /* 0x000fe200078e020b */
[----:B------:R-:W-:Y:S01]  /*9620*/  MOV R11, R9 ;  /* 0x00000009000b7202 */ /* 0x000fe20000000f00 */
[----:B-1----:R-:W-:Y:S01]  /*9630*/  IMAD R12, R22, UR4, RZ ;  /* 0x00000004160c7c24 */ /* 0x002fe2000f8e02ff */
[----:B------:R-:W-:Y:S01]  /*9640*/  @P0 SHF.R.U32.HI R11, RZ, R15, R10 ;  /* 0x0000000fff0b0219 */ /* 0x000fe2000001160a */
[----:B------:R-:W-:Y:S01]  /*9650*/  IMAD.IADD R5, R5, 0x1, R13 ;  /* 0x0000000105057824 */ /* 0x000fe200078e020d */
[----:B------:R-:W-:Y:S01]  /*9660*/  ULDC.64 UR4, c[0x0][0xbe0] ;  /* 0x0002f80000047ab9 */ /* 0x000fe20000000a00 */
[----:B------:R-:W-:-:S04]  /*9670*/  @P0 IMAD.HI.U32 R90, R9, R90, RZ ;  /* 0x0000005a095a0227 */ /* 0x000fc800078e00ff */
[----:B------:R-:W-:Y:S02]  /*9680*/  IMAD R15, R23, UR9, R12 ;  /* 0x00000009170f7c24 */ /* 0x000fe4000f8e020c */
[----:B------:R-:W-:Y:S01]  /*9690*/  IMAD.WIDE.U32 R6, R22, UR9, R6 ;  /* 0x0000000916067c25 */ /* 0x000fe2000f8e0006 */
[----:B------:R-:W-:-:S03]  /*96a0*/  ULDC.64 UR8, c[0x0][0xb28] ;  /* 0x0002ca0000087ab9 */ /* 0x000fc60000000a00 */
[----:B------:R-:W-:Y:S01]  /*96b0*/  IMAD.MOV.U32 R13, RZ, RZ, R9 ;  /* 0x000000ffff0d7224 */ /* 0x000fe200078e0009 */
[----:B------:R-:W-:Y:S01]  /*96c0*/  @P0 SHF.R.U32.HI R13, RZ, R91, R90 ;  /* 0x0000005bff0d0219 */ /* 0x000fe2000001165a */
[----:B------:R-:W-:Y:S01]  /*96d0*/  IMAD R10, R14, UR4, RZ ;  /* 0x000000040e0a7c24 */ /* 0x000fe2000f8e02ff */
[----:B------:R-:W-:Y:S01]  /*96e0*/  IADD3 R7, R7, R15, RZ ;  /* 0x0000000f07077210 */ /* 0x000fe20007ffe0ff */
[----:B------:R-:W-:Y:S01]  /*96f0*/  IMAD.WIDE.U32 R4, R21, UR4, R4 ;  /* 0x0000000415047c25 */ /* 0x000fe2000f8e0004 */
[----:B------:R-:W-:-:S03]  /*9700*/  SHF.R.S32.HI R15, RZ, 0x1f, R11 ;  /* 0x0000001fff0f7819 */ /* 0x000fc6000001140b */
[----:B------:R-:W-:Y:S01]  /*9710*/  IMAD R14, R14, UR6, RZ ;  /* 0x000000060e0e7c24 */ /* 0x000fe2000f8e02ff */
[----:B------:R-:W-:Y:S01]  /*9720*/  IADD3 R4, P0, R11, R4, RZ ;  /* 0x000000040b047210 */ /* 0x000fe20007f1e0ff */
[C---:B------:R-:W-:Y:S01]  /*9730*/  IMAD R12, R21.reuse, UR5, R10 ;  /* 0x00000005150c7c24 */ /* 0x040fe2000f8e020a */
[----:B------:R-:W-:Y:S01]  /*9740*/  SHF.R.S32.HI R10, RZ, 0x1f, R13 ;  /* 0x0000001fff0a7819 */ /* 0x000fe2000001140d */
[----:B------:R-:W-:Y:S01]  /*9750*/  IMAD.MOV R11, RZ, RZ, -R11 ;  /* 0x000000ffff0b7224 */ /* 0x000fe200078e0a0b */
[----:B------:R-:W-:Y:S01]  /*9760*/  ULDC.64 UR4, c[0x0][0xb30] ;  /* 0x0002cc0000047ab9 */ /* 0x000fe20000000a00 */
[----:B------:R-:W-:Y:S01]  /*9770*/  IMAD R17, R21, UR7, R14 ;  /* 0x0000000715117c24 */ /* 0x000fe2000f8e020e */
[----:B------:R-:W-:Y:S01]  /*9780*/  IADD3.X R5, R15, R5, R12, P0, !PT ;  /* 0x000000050f057210 */ /* 0x000fe200007fe40c */
[----:B------:R-:W-:Y:S01]  /*9790*/  IMAD.WIDE.U32 R6, R21, UR6, R6 ;  /* 0x0000000615067c25 */ /* 0x000fe2000f8e0006 */
[----:B------:R-:W-:Y:S01]  /*97a0*/  ULDC.64 UR6, c[0x0][0xbc8] ;  /* 0x0002f20000067ab9 */ /* 0x000fe20000000a00 */
[----:B------:R-:W-:-:S02]  /*97b0*/  IADD3 R21, R88, -R89, RZ ;  /* 0x8000005958157210 */ /* 0x000fc40007ffe0ff */
[----:B------:R-:W-:Y:S01]  /*97c0*/  IMAD.MOV R14, RZ, RZ, -R13 ;  /* 0x000000ffff0e7224 */ /* 0x000fe200078e0a0d */
[----:B------:R-:W-:Y:S01]  /*97d0*/  IADD3 R7, R7, R17, RZ ;  /* 0x0000001107077210 */ /* 0x000fe20007ffe0ff */
[----:B------:R-:W-:Y:S02]  /*97e0*/  IMAD R10, R10, UR4, RZ ;  /* 0x000000040a0a7c24 */ /* 0x000fe4000f8e02ff */
[C-C-:B------:R-:W-:Y:S02]  /*97f0*/  IMAD R11, R18.reuse, R11, R9.reuse ;  /* 0x0000000b120b7224 */ /* 0x140fe400078e0209 */
[----:B------:R-:W-:Y:S02]  /*9800*/  IMAD R9, R18, R14, R9 ;  /* 0x0000000e12097224 */ /* 0x000fe400078e0209 */
[C---:B------:R-:W-:Y:S01]  /*9810*/  IMAD R15, R13.reuse, UR5, R10 ;  /* 0x000000050d0f7c24 */ /* 0x040fe2000f8e020a */
[----:B------:R-:W-:Y:S01]  /*9820*/  SHF.R.S32.HI R10, RZ, 0x1f, R11 ;  /* 0x0000001fff0a7819 */ /* 0x000fe2000001140b */
[----:B------:R-:W-:Y:S01]  /*9830*/  IMAD.WIDE.U32 R6, R13, UR4, R6 ;  /* 0x000000040d067c25 */ /* 0x000fe2000f8e0006 */
[----:B------:R-:W-:Y:S01]  /*9840*/  SHF.R.S32.HI R12, RZ, 0x1f, R9 ;  /* 0x0000001fff0c7819 */ /* 0x000fe20000011409 */
[----:B------:R-:W0:Y:S01]  /*9850*/  S2UR UR5, SR_CgaCtaId ;  /* 0x00000000000579c3 */ /* 0x000e220000008800 */
[----:B------:R-:W-:Y:S01]  /*9860*/  UMOV UR4, 0x400 ;  /* 0x0000040000047882 */ /* 0x000fe20000000000 */
[----:B------:R-:W-:-:S02]  /*9870*/  IMAD R10, R10, UR6, RZ ;  /* 0x000000060a0a7c24 */ /* 0x000fc4000f8e02ff */
        /* <DEDUP_REMOVED lines=11> */
[----:B------:R-:W-:Y:S01]  /*9930*/  IADD3 R5, R7, R11, RZ ;  /* 0x0000000b07057210 */ /* 0x000fe20007ffe0ff */
[----:B------:R-:W-:Y:S01]  /*9940*/  IMAD R8, R19, 0x80, R8 ;  /* 0x0000008013087824 */ /* 0x000fe200078e0208 */
[----:B------:R-:W-:Y:S01]  /*9950*/  LEA R20, P1, R6, UR8, 0x2 ;  /* 0x0000000806147c11 */ /* 0x000fe2000f8210ff */
[----:B0-----:R-:W-:Y:S01]  /*9960*/  ULEA UR4, UR5, UR4, 0x18 ;  /* 0x0000000405047291 */ /* 0x001fe2000f8ec03f */
        /* <DEDUP_REMOVED lines=8> */
[-C--:B------:R-:W-:Y:S01]  /*99f0*/  ISETP.GE.OR P1, PT, R8, R19.reuse, P0 ;  /* 0x000000130800720c */ /* 0x080fe20000726670 */
[----:B------:R-:W-:Y:S01]  /*9a00*/  IMAD.SHL.U32 R21, R21, 0x2, RZ ;  /* 0x0000000215157824 */ /* 0x000fe200078e00ff */
[-C--:B------:R-:W-:Y:S01]  /*9a10*/  ISETP.GE.OR P0, PT, R18, R19.reuse, P0 ;  /* 0x000000131200720c */ /* 0x080fe20000706670 */
[----:B------:R-:W-:Y:S01]  /*9a20*/  SHFL.IDX PT, R6, R10, 0x1, 0x1c1f ;  /* 0x003c1f000a067f89 */ /* 0x000fe200000e0000 */
[----:B------:R-:W-:Y:S01]  /*9a30*/  UPRMT UR4, URZ, 0x654, UR4 ;  /* 0x000006543f047896 */ /* 0x000fe20008000004 */
[----:B------:R-:W-:-:S02]  /*9a40*/  ISETP.GE.AND P2, PT, R8, R19, PT ;  /* 0x000000130800720c */ /* 0x000fc40003f46270 */
[----:B------:R-:W1:Y:S04]  /*9a50*/  SHFL.IDX PT, R7, R9, 0x1, 0x1c1f ;  /* 0x003c1f0009077f89 */ /* 0x000e6800000e0000 */
[----:B------:R2:W3:Y:S02]  /*9a60*/  SHFL.IDX PT, R16, R20, RZ, 0x1c1f ;  /* 0x001c1fff14107589 */ /* 0x0004e400000e0000 */
[----:B------:R-:W-:Y:S02]  /*9a70*/  SYNCS.ARRIVE.TRANS64.RED.A1T0 RZ, [UR4], RZ ;  /* 0x000000ffffff79a7 */ /* 0x000fe40008100404 */
[----:B------:R2:W4:Y:S04]  /*9a80*/  SHFL.IDX PT, R17, R22, RZ, 0x1c1f ;  /* 0x001c1fff16117589 */ /* 0x00052800000e0000 */
[----:B0-----:R2:W-:Y:S04]  /*9a90*/  @!P1 ST.E desc[UR36][R4.64], R3 ;  /* 0x0000000304009985 */ /* 0x0015e8000c101924 */
[----:B-1----:R2:W-:Y:S01]  /*9aa0*/  @!P0 ST.E desc[UR36][R6.64], R0 ;  /* 0x0000000006008985 */ /* 0x0025e2000c101924 */
[----:B------:R-:W-:Y:S05]  /*9ab0*/  @P2 BRA `(.L_x_2226) ;  /* 0x0000000400782947 */ /* 0x000fea0003800000 */
[C---:B--2---:R-:W-:Y:S01]  /*9ac0*/  VIADD R0, R21.reuse, 0x8 ;  /* 0x0000000815007836 */ /* 0x044fe20000000000 */
[----:B------:R-:W-:Y:S01]  /*9ad0*/  ULDC UR4, c[0x0][0xac8] ;  /* 0x0002b20000047ab9 */ /* 0x000fe20000000800 */
[C---:B------:R-:W-:Y:S01]  /*9ae0*/  IADD3 R3, R21.reuse, 0x10, RZ ;  /* 0x0000001015037810 */ /* 0x040fe20007ffe0ff */
[C---:B------:R-:W-:Y:S01]  /*9af0*/  VIADD R8, R21.reuse, 0x18 ;  /* 0x0000001815087836 */ /* 0x040fe20000000000 */
[C---:B------:R-:W-:Y:S01]  /*9b00*/  ISETP.GE.AND P2, PT, R21.reuse, UR4, PT ;  /* 0x0000000415007c0c */ /* 0x040fe2000bf46270 */
[C---:B------:R-:W-:Y:S01]  /*9b10*/  VIADD R10, R21.reuse, 0x30 ;  /* 0x00000030150a7836 */ /* 0x040fe20000000000 */
[----:B------:R-:W-:Y:S01]  /*9b20*/  ISETP.GE.AND P3, PT, R0, UR4, PT ;  /* 0x0000000400007c0c */ /* 0x000fe2000bf66270 */
[----:B------:R-:W-:Y:S01]  /*9b30*/  VIADD R11, R21, 0x38 ;  /* 0x00000038150b7836 */ /* 0x000fe20000000000 */
[----:B------:R-:W-:Y:S01]  /*9b40*/  ISETP.GE.AND P0, PT, R3, UR4, PT ;  /* 0x0000000403007c0c */ /* 0x000fe2000bf06270 */
[C---:B------:R-:W-:Y:S01]  /*9b50*/  VIADD R15, R21.reuse, 0x60 ;  /* 0x00000060150f7836 */ /* 0x040fe20000000000 */
[----:B------:R-:W-:-:S02]  /*9b60*/  IADD3 R9, R21, 0x28, RZ ;  /* 0x0000002815097810 */ /* 0x000fc40007ffe0ff */
[----:B------:R-:W-:Y:S02]  /*9b70*/  ISETP.GE.AND P1, PT, R8, UR4, PT ;  /* 0x0000000408007c0c */ /* 0x000fe4000bf26270 */
[C---:B------:R-:W-:Y:S02]  /*9b80*/  IADD3 R12, R21.reuse, 0x40, RZ ;  /* 0x00000040150c7810 */ /* 0x040fe40007ffe0ff */
[----:B------:R-:W-:Y:S01]  /*9b90*/  ISETP.GE.AND P4, PT, R10, UR4, PT ;  /* 0x000000040a007c0c */ /* 0x000fe2000bf86270 */
[----:B---34-:R-:W-:Y:S01]  /*9ba0*/  @!P2 IMAD.WIDE R4, R21, 0x4, R16 ;  /* 0x000000041504a825 */ /* 0x018fe200078e0210 */
[----:B------:R-:W-:Y:S02]  /*9bb0*/  ISETP.GE.AND P5, PT, R11, UR4, PT ;  /* 0x000000040b007c0c */ /* 0x000fe4000bfa6270 */
[----:B------:R-:W-:Y:S02]  /*9bc0*/  @!P3 LEA.HI R0, R0, R0, RZ, 0x1 ;  /* 0x000000000000b211 */ /* 0x000fe400078f08ff */
[----:B------:R0:W-:Y:S01]  /*9bd0*/  @!P2 ST.E.64 desc[UR36][R4.64], R24 ;  /* 0x000000180400a985 */ /* 0x0001e2000c101b24 */
[----:B------:R-:W-:-:S02]  /*9be0*/  @!P0 LEA.HI R3, R3, R3, RZ, 0x1 ;  /* 0x0000000303038211 */ /* 0x000fc400078f08ff */
[----:B------:R-:W-:Y:S01]  /*9bf0*/  @!P3 LOP3.LUT R7, R0, 0xfffffffe, RZ, 0xc0, !PT ;  /* 0xfffffffe0007b812 */ /* 0x000fe200078ec0ff */
[----:B------:R-:W-:Y:S01]  /*9c00*/  VIADD R0, R21, 0x20 ;  /* 0x0000002015007836 */ /* 0x000fe20000000000 */
[----:B------:R-:W-:Y:S02]  /*9c10*/  ISETP.GE.AND P6, PT, R12, UR4, PT ;  /* 0x000000040c007c0c */ /* 0x000fe4000bfc6270 */
[----:B------:R-:W-:Y:S01]  /*9c20*/  @!P0 LOP3.LUT R3, R3, 0xfffffffe, RZ, 0xc0, !PT ;  /* 0xfffffffe03038812 */ /* 0x000fe200078ec0ff */
[--C-:B------:R-:W-:Y:S01]  /*9c30*/  @!P3 IMAD.WIDE R6, R7, 0x4, R16.reuse ;  /* 0x000000040706b825 */ /* 0x100fe200078e0210 */
[----:B------:R-:W-:Y:S02]  /*9c40*/  ISETP.GE.AND P2, PT, R0, UR4, PT ;  /* 0x0000000400007c0c */ /* 0x000fe4000bf46270 */
[----:B------:R-:W-:Y:S02]  /*9c50*/  @!P1 LEA.HI R8, R8, R8, RZ, 0x1 ;  /* 0x0000000808089211 */ /* 0x000fe400078f08ff */
[----:B------:R1:W-:Y:S01]  /*9c60*/  @!P3 ST.E.64 desc[UR36][R6.64], R28 ;  /* 0x0000001c0600b985 */ /* 0x0003e2000c101b24 */
[----:B------:R-:W-:Y:S01]  /*9c70*/  ISETP.GE.AND P3, PT, R9, UR4, PT ;  /* 0x0000000409007c0c */ /* 0x000fe2000bf66270 */
[----:B0-----:R-:W-:Y:S01]  /*9c80*/  @!P0 IMAD.WIDE R4, R3, 0x4, R16 ;  /* 0x0000000403048825 */ /* 0x001fe200078e0210 */
[----:B------:R-:W-:-:S02]  /*9c90*/  @!P4 LEA.HI R10, R10, R10, RZ, 0x1 ;  /* 0x0000000a0a0ac211 */ /* 0x000fc400078f08ff */
[----:B------:R-:W-:Y:S02]  /*9ca0*/  @!P6 LEA.HI R12, R12, R12, RZ, 0x1 ;  /* 0x0000000c0c0ce211 */ /* 0x000fe400078f08ff */
[----:B------:R0:W-:Y:S01]  /*9cb0*/  @!P0 ST.E.64 desc[UR36][R4.64], R32 ;  /* 0x0000002004008985 */ /* 0x0001e2000c101b24 */
[----:B------:R-:W-:Y:S02]  /*9cc0*/  IADD3 R14, R21, 0x58, RZ ;  /* 0x00000058150e7810 */ /* 0x000fe40007ffe0ff */
[----:B------:R-:W-:-:S04]  /*9cd0*/  @!P2 LEA.HI R0, R0, R0, RZ, 0x1 ;  /* 0x000000000000a211 */ /* 0x000fc800078f08ff */
[----:B------:R-:W-:Y:S02]  /*9ce0*/  @!P3 LEA.HI R3, R9, R9, RZ, 0x1 ;  /* 0x000000090903b211 */ /* 0x000fe400078f08ff */
[----:B-1----:R-:W-:Y:S02]  /*9cf0*/  @!P1 LOP3.LUT R7, R8, 0xfffffffe, RZ, 0xc0, !PT ;  /* 0xfffffffe08079812 */ /* 0x002fe400078ec0ff */
[----:B------:R-:W-:Y:S02]  /*9d00*/  @!P2 LOP3.LUT R9, R0, 0xfffffffe, RZ, 0xc0, !PT ;  /* 0xfffffffe0009a812 */ /* 0x000fe400078ec0ff */
[----:B------:R-:W-:Y:S01]  /*9d10*/  @!P3 LOP3.LUT R3, R3, 0xfffffffe, RZ, 0xc0, !PT ;  /* 0xfffffffe0303b812 */ /* 0x000fe200078ec0ff */
[--C-:B------:R-:W-:Y:S01]  /*9d20*/  @!P1 IMAD.WIDE R6, R7, 0x4, R16.reuse ;  /* 0x0000000407069825 */ /* 0x100fe200078e0210 */
[----:B------:R-:W-:Y:S02]  /*9d30*/  @!P5 LEA.HI R0, R11, R11, RZ, 0x1 ;  /* 0x0000000b0b00d211 */ /* 0x000fe400078f08ff */
[----:B------:R-:W-:Y:S01]  /*9d40*/  @!P4 LOP3.LUT R11, R10, 0xfffffffe, RZ, 0xc0, !PT ;  /* 0xfffffffe0a0bc812 */ /* 0x000fe200078ec0ff */
[--C-:B0-----:R-:W-:Y:S01]  /*9d50*/  @!P3 IMAD.WIDE R4, R3, 0x4, R16.reuse ;  /* 0x000000040304b825 */ /* 0x101fe200078e0210 */
[----:B------:R-:W-:Y:S01]  /*9d60*/  @!P5 LOP3.LUT R13, R0, 0xfffffffe, RZ, 0xc0, !PT ;  /* 0xfffffffe000dd812 */ /* 0x000fe200078ec0ff */
[----:B------:R0:W-:Y:S01]  /*9d70*/  @!P1 ST.E.64 desc[UR36][R6.64], R36 ;  /* 0x0000002406009985 */ /* 0x0001e2000c101b24 */
[----:B------:R-:W-:Y:S01]  /*9d80*/  @!P6 LOP3.LUT R3, R12, 0xfffffffe, RZ, 0xc0, !PT ;  /* 0xfffffffe0c03e812 */ /* 0x000fe200078ec0ff */
[----:B------:R-:W-:-:S04]  /*9d90*/  @!P2 IMAD.WIDE R8, R9, 0x4, R16 ;  /* 0x000000040908a825 */ /* 0x000fc800078e0210 */
[----:B------:R-:W-:Y:S01]  /*9da0*/  VIADD R0, R21, 0x48 ;  /* 0x0000004815007836 */ /* 0x000fe20000000000 */
[----:B------:R1:W-:Y:S01]  /*9db0*/  @!P2 ST.E.64 desc[UR36][R8.64], R40 ;  /* 0x000000280800a985 */ /* 0x0003e2000c101b24 */
[----:B------:R-:W-:-:S03]  /*9dc0*/  ISETP.GE.AND P2, PT, R14, UR4, PT ;  /* 0x000000040e007c0c */ /* 0x000fc6000bf46270 */
[----:B------:R2:W-:Y:S01]  /*9dd0*/  @!P3 ST.E.64 desc[UR36][R4.64], R44 ;  /* 0x0000002c0400b985 */ /* 0x0005e2000c101b24 */
[----:B------:R-:W-:Y:S01]  /*9de0*/  ISETP.GE.AND P0, PT, R0, UR4, PT ;  /* 0x0000000400007c0c */ /* 0x000fe2000bf06270 */
[----:B0-----:R-:W-:Y:S01]  /*9df0*/  @!P4 IMAD.WIDE R6, R11, 0x4, R16 ;  /* 0x000000040b06c825 */ /* 0x001fe200078e0210 */
[----:B------:R-:W-:-:S03]  /*9e00*/  ISETP.GE.AND P3, PT, R15, UR4, PT ;  /* 0x000000040f007c0c */ /* 0x000fc6000bf66270 */
[--C-:B------:R-:W-:Y:S01]  /*9e10*/  @!P5 IMAD.WIDE R10, R13, 0x4, R16.reuse ;  /* 0x000000040d0ad825 */ /* 0x100fe200078e0210 */
[----:B------:R0:W-:Y:S01]  /*9e20*/  @!P4 ST.E.64 desc[UR36][R6.64], R48 ;  /* 0x000000300600c985 */ /* 0x0001e2000c101b24 */
[----:B-1----:R-:W-:Y:S02]  /*9e30*/  IADD3 R9, R21, 0x70, RZ ;  /* 0x0000007015097810 */ /* 0x002fe40007ffe0ff */
[----:B------:R-:W-:Y:S01]  /*9e40*/  @!P6 IMAD.WIDE R12, R3, 0x4, R16 ;  /* 0x00000004030ce825 */ /* 0x000fe200078e0210 */
[----:B------:R1:W-:Y:S01]  /*9e50*/  @!P5 ST.E.64 desc[UR36][R10.64], R52 ;  /* 0x000000340a00d985 */ /* 0x0003e2000c101b24 */
[----:B------:R-:W-:Y:S02]  /*9e60*/  @!P2 LEA.HI R14, R14, R14, RZ, 0x1 ;  /* 0x0000000e0e0ea211 */ /* 0x000fe400078f08ff */
[C---:B------:R-:W-:Y:S01]  /*9e70*/  VIADD R3, R21.reuse, 0x50 ;  /* 0x0000005015037836 */ /* 0x040fe20000000000 */
[----:B------:R3:W-:Y:S01]  /*9e80*/  @!P6 ST.E.64 desc[UR36][R12.64], R56 ;  /* 0x000000380c00e985 */ /* 0x0007e2000c101b24 */
[----:B--2---:R-:W-:Y:S01]  /*9e90*/  VIADD R5, R21, 0x78 ;  /* 0x0000007815057836 */ /* 0x004fe20000000000 */
[----:B------:R-:W-:Y:S01]  /*9ea0*/  ISETP.GE.AND P5, PT, R9, UR4, PT ;  /* 0x0000000409007c0c */ /* 0x000fe2000bfa6270 */
[----:B------:R-:W-:Y:S01]  /*9eb0*/  VIADD R8, R21, 0x68 ;  /* 0x0000006815087836 */ /* 0x000fe20000000000 */
[----:B------:R-:W-:-:S02]  /*9ec0*/  ISETP.GE.AND P1, PT, R3, UR4, PT ;  /* 0x0000000403007c0c */ /* 0x000fc4000bf26270 */
[----:B------:R-:W-:Y:S02]  /*9ed0*/  ISETP.GE.AND P6, PT, R5, UR4, PT ;  /* 0x0000000405007c0c */ /* 0x000fe4000bfc6270 */
[----:B------:R-:W-:Y:S02]  /*9ee0*/  ISETP.GE.AND P4, PT, R8, UR4, PT ;  /* 0x0000000408007c0c */ /* 0x000fe4000bf86270 */
[----:B------:R-:W-:Y:S02]  /*9ef0*/  @!P0 LEA.HI R0, R0, R0, RZ, 0x1 ;  /* 0x0000000000008211 */ /* 0x000fe400078f08ff */
[----:B------:R-:W-:-:S03]  /*9f00*/  @!P3 LEA.HI R15, R15, R15, RZ, 0x1 ;  /* 0x0000000f0f0fb211 */ /* 0x000fc600078f08ff */
[----:B------:R-:W-:Y:S02]  /*9f10*/  @!P5 LEA.HI R4, R9, R9, RZ, 0x1 ;  /* 0x000000090904d211 */ /* 0x000fe400078f08ff */
[----:B------:R-:W-:Y:S02]  /*9f20*/  @!P1 LEA.HI R3, R3, R3, RZ, 0x1 ;  /* 0x0000000303039211 */ /* 0x000fe400078f08ff */
[----:B0-----:R-:W-:Y:S02]  /*9f30*/  @!P6 LEA.HI R6, R5, R5, RZ, 0x1 ;  /* 0x000000050506e211 */ /* 0x001fe400078f08ff */
[----:B------:R-:W-:Y:S02]  /*9f40*/  @!P4 LEA.HI R8, R8, R8, RZ, 0x1 ;  /* 0x000000080808c211 */ /* 0x000fe400078f08ff */
[----:B------:R-:W-:Y:S02]  /*9f50*/  @!P0 LOP3.LUT R5, R0, 0xfffffffe, RZ, 0xc0, !PT ;  /* 0xfffffffe00058812 */ /* 0x000fe400078ec0ff */
[----:B------:R-:W-:-:S02]  /*9f60*/  @!P1 LOP3.LUT R3, R3, 0xfffffffe, RZ, 0xc0, !PT ;  /* 0xfffffffe03039812 */ /* 0x000fc400078ec0ff */
[----:B------:R-:W-:Y:S02]  /*9f70*/  @!P2 LOP3.LUT R9, R14, 0xfffffffe, RZ, 0xc0, !PT ;  /* 0xfffffffe0e09a812 */ /* 0x000fe400078ec0ff */
[----:B-1----:R-:W-:Y:S02]  /*9f80*/  @!P3 LOP3.LUT R11, R15, 0xfffffffe, RZ, 0xc0, !PT ;  /* 0xfffffffe0f0bb812 */ /* 0x002fe400078ec0ff */
[----:B---3--:R-:W-:Y:S01]  /*9f90*/  @!P4 LOP3.LUT R13, R8, 0xfffffffe, RZ, 0xc0, !PT ;  /* 0xfffffffe080dc812 */ /* 0x008fe200078ec0ff */
        /* <DEDUP_REMOVED lines=16> */
.L_x_2226:
[----:B------:R-:W-:Y:S05]  /*a0a0*/  BSYNC B0 ;  /* 0x0000000000007941 */ /* 0x000fea0003800000 */
.L_x_2225:
[----:B------:R-:W-:Y:S01]  /*a0b0*/  ISETP.GE.AND P0, PT, R18, R19, PT ;  /* 0x000000131200720c */ /* 0x000fe20003f06270 */
[----:B0-----:R0:W1:Y:S04]  /*a0c0*/  SHFL.IDX PT, R15, R22, 0x1, 0x1c1f ;  /* 0x003c1f00160f7f89 */ /* 0x00106800000e0000 */
[----:B------:R0:W0:Y:S08]  /*a0d0*/  SHFL.IDX PT, R14, R20, 0x1, 0x1c1f ;  /* 0x003c1f00140e7f89 */ /* 0x00003000000e0000 */
[----:B------:R-:W-:Y:S05]  /*a0e0*/  @P0 BRA `(.L_x_2185) ;  /* 0x0000004400100947 */ /* 0x000fea0003800000 */
[----:B------:R-:W-:Y:S01]  /*a0f0*/  ULDC UR4, c[0x0][0xac8] ;  /* 0x0002b20000047ab9 */ /* 0x000fe20000000800 */
[C---:B--2---:R-:W-:Y:S01]  /*a100*/  VIADD R0, R21.reuse, 0x8 ;  /* 0x0000000815007836 */ /* 0x044fe20000000000 */
[C---:B------:R-:W-:Y:S01]  /*a110*/  ISETP.GE.AND P0, PT, R21.reuse, UR4, PT ;  /* 0x0000000415007c0c */ /* 0x040fe2000bf06270 */
[C---:B------:R-:W-:Y:S01]  /*a120*/  VIADD R8, R21.reuse, 0x18 ;  /* 0x0000001815087836 */ /* 0x040fe20000000000 */
[C---:B------:R-:W-:Y:S01]  /*a130*/  IADD3 R3, R21.reuse, 0x10, RZ ;  /* 0x0000001015037810 */ /* 0x040fe20007ffe0ff */
[C---:B------:R-:W-:Y:S01]  /*a140*/  VIADD R9, R21.reuse, 0x20 ;  /* 0x0000002015097836 */ /* 0x040fe20000000000 */
[----:B------:R-:W-:Y:S01]  /*a150*/  ISETP.GE.AND P5, PT, R0, UR4, PT ;  /* 0x0000000400007c0c */ /* 0x000fe2000bfa6270 */
[----:B------:R-:W-:Y:S01]  /*a160*/  VIADD R11, R21, 0x30 ;  /* 0x00000030150b7836 */ /* 0x000fe20000000000 */
[----:B------:R-:W-:Y:S01]  /*a170*/  ISETP.GE.AND P6, PT, R3, UR4, PT ;  /* 0x0000000403007c0c */ /* 0x000fe2000bfc6270 */
[C---:B------:R-:W-:Y:S01]  /*a180*/  VIADD R12, R21.reuse, 0x38 ;  /* 0x00000038150c7836 */ /* 0x040fe20000000000 */
[C---:B------:R-:W-:Y:S01]  /*a190*/  IADD3 R10, R21.reuse, 0x28, RZ ;  /* 0x00000028150a7810 */ /* 0x040fe20007ffe0ff */
[----:B------:R-:W-:Y:S01]  /*a1a0*/  VIADD R18, R21, 0x48 ;  /* 0x0000004815127836 */ /* 0x000fe20000000000 */
[----:B------:R-:W-:Y:S01]  /*a1b0*/  ISETP.GE.AND P4, PT, R9, UR4, PT ;  /* 0x0000000409007c0c */ /* 0x000fe2000bf86270 */
[C---:B------:R-:W-:Y:S01]  /*a1c0*/  VIADD R19, R21.reuse, 0x68 ;  /* 0x0000006815137836 */ /* 0x040fe20000000000 */
[----:B------:R-:W-:Y:S01]  /*a1d0*/  ISETP.GE.AND P3, PT, R10, UR4, PT ;  /* 0x000000040a007c0c */ /* 0x000fe2000bf66270 */
[----:B01----:R-:W-:Y:S01]  /*a1e0*/  @!P0 IMAD.WIDE R4, R21, 0x4, R14 ;  /* 0x0000000415048825 */ /* 0x003fe200078e020e */
        /* <DEDUP_REMOVED lines=14> */
[----:B------:R-:W-:Y:S01]  /*a2d0*/  @!P1 LEA.HI R12, R12, R12, RZ, 0x1 ;  /* 0x0000000c0c0c9211 */ /* 0x000fe200078f08ff */
[----:B------:R0:W-:Y:S01]  /*a2e0*/  @!P5 ST.E.64 desc[UR36][R4.64], R30 ;  /* 0x0000001e0400d985 */ /* 0x0001e2000c101b24 */
[----:B------:R-:W-:-:S02]  /*a2f0*/  @!P0 LOP3.LUT R3, R8, 0xfffffffe, RZ, 0xc0, !PT ;  /* 0xfffffffe08038812 */ /* 0x000fc400078ec0ff */
[----:B------:R-:W-:Y:S01]  /*a300*/  @!P4 LOP3.LUT R9, R9, 0xfffffffe, RZ, 0xc0, !PT ;  /* 0xfffffffe0909c812 */ /* 0x000fe200078ec0ff */
[----:B------:R1:W-:Y:S01]  /*a310*/  @!P6 ST.E.64 desc[UR36][R6.64], R34 ;  /* 0x000000220600e985 */ /* 0x0003e2000c101b24 */
[----:B------:R-:W-:Y:S02]  /*a320*/  @!P3 LOP3.LUT R11, R10, 0xfffffffe, RZ, 0xc0, !PT ;  /* 0xfffffffe0a0bb812 */ /* 0x000fe400078ec0ff */
[----:B------:R-:W-:Y:S01]  /*a330*/  @!P2 LOP3.LUT R13, R0, 0xfffffffe, RZ, 0xc0, !PT ;  /* 0xfffffffe000da812 */ /* 0x000fe200078ec0ff */
[C---:B------:R-:W-:Y:S01]  /*a340*/  VIADD R0, R21.reuse, 0x50 ;  /* 0x0000005015007836 */ /* 0x040fe20000000000 */
[----:B---3--:R-:W-:Y:S02]  /*a350*/  IADD3 R16, R21, 0x40, RZ ;  /* 0x0000004015107810 */ /* 0x008fe40007ffe0ff */
[----:B----4-:R-:W-:Y:S02]  /*a360*/  @!P1 LOP3.LUT R17, R12, 0xfffffffe, RZ, 0xc0, !PT ;  /* 0xfffffffe0c119812 */ /* 0x010fe400078ec0ff */
[----:B------:R-:W-:Y:S01]  /*a370*/  ISETP.GE.AND P5, PT, R16, UR4, PT ;  /* 0x0000000410007c0c */ /* 0x000fe2000bfa6270 */
[----:B0-----:R-:W-:Y:S01]  /*a380*/  @!P0 IMAD.WIDE R4, R3, 0x4, R14 ;  /* 0x0000000403048825 */ /* 0x001fe200078e020e */
[----:B------:R-:W-:-:S02]  /*a390*/  ISETP.GE.AND P6, PT, R18, UR4, PT ;  /* 0x0000000412007c0c */ /* 0x000fc4000bfc6270 */
[----:B------:R-:W-:Y:S01]  /*a3a0*/  IADD3 R3, R21, 0x58, RZ ;  /* 0x0000005815037810 */ /* 0x000fe20007ffe0ff */
[--C-:B-1----:R-:W-:Y:S01]  /*a3b0*/  @!P4 IMAD.WIDE R6, R9, 0x4, R14.reuse ;  /* 0x000000040906c825 */ /* 0x102fe200078e020e */
[----:B------:R0:W-:Y:S01]  /*a3c0*/  @!P0 ST.E.64 desc[UR36][R4.64], R38 ;  /* 0x0000002604008985 */ /* 0x0001e2000c101b24 */
[----:B------:R-:W-:Y:S02]  /*a3d0*/  IADD3 R20, R21, 0x70, RZ ;  /* 0x0000007015147810 */ /* 0x000fe40007ffe0ff */
[--C-:B------:R-:W-:Y:S01]  /*a3e0*/  @!P3 IMAD.WIDE R8, R11, 0x4, R14.reuse ;  /* 0x000000040b08b825 */ /* 0x100fe200078e020e */
[----:B------:R1:W-:Y:S01]  /*a3f0*/  @!P4 ST.E.64 desc[UR36][R6.64], R42 ;  /* 0x0000002a0600c985 */ /* 0x0003e2000c101b24 */
[----:B------:R-:W-:Y:S02]  /*a400*/  ISETP.GE.AND P0, PT, R0, UR4, PT ;  /* 0x0000000400007c0c */ /* 0x000fe4000bf06270 */
[----:B------:R-:W-:Y:S01]  /*a410*/  @!P2 IMAD.WIDE R10, R13, 0x4, R14 ;  /* 0x000000040d0aa825 */ /* 0x000fe200078e020e */
[----:B------:R2:W-:Y:S01]  /*a420*/  @!P3 ST.E.64 desc[UR36][R8.64], R46 ;  /* 0x0000002e0800b985 */ /* 0x0005e2000c101b24 */
[----:B------:R-:W-:-:S02]  /*a430*/  ISETP.GE.AND P3, PT, R19, UR4, PT ;  /* 0x0000000413007c0c */ /* 0x000fc4000bf66270 */
[----:B------:R-:W-:Y:S01]  /*a440*/  @!P1 IMAD.WIDE R12, R17, 0x4, R14 ;  /* 0x00000004110c9825 */ /* 0x000fe200078e020e */
[----:B------:R3:W-:Y:S01]  /*a450*/  @!P2 ST.E.64 desc[UR36][R10.64], R50 ;  /* 0x000000320a00a985 */ /* 0x0007e2000c101b24 */
[----:B------:R-:W-:Y:S02]  /*a460*/  ISETP.GE.AND P4, PT, R20, UR4, PT ;  /* 0x0000000414007c0c */ /* 0x000fe4000bf86270 */
[----:B------:R-:W-:Y:S01]  /*a470*/  VIADD R17, R21, 0x60 ;  /* 0x0000006015117836 */ /* 0x000fe20000000000 */
[----:B------:R4:W-:Y:S01]  /*a480*/  @!P1 ST.E.64 desc[UR36][R12.64], R54 ;  /* 0x000000360c009985 */ /* 0x0009e2000c101b24 */
[----:B------:R-:W-:Y:S01]  /*a490*/  ISETP.GE.AND P1, PT, R3, UR4, PT ;  /* 0x0000000403007c0c */ /* 0x000fe2000bf26270 */
[----:B------:R-:W-:Y:S01]  /*a4a0*/  VIADD R21, R21, 0x78 ;  /* 0x0000007815157836 */ /* 0x000fe20000000000 */
[----:B------:R-:W-:Y:S02]  /*a4b0*/  @!P5 LEA.HI R16, R16, R16, RZ, 0x1 ;  /* 0x000000101010d211 */ /* 0x000fe400078f08ff */
[----:B------:R-:W-:-:S02]  /*a4c0*/  ISETP.GE.AND P2, PT, R17, UR4, PT ;  /* 0x0000000411007c0c */ /* 0x000fc4000bf46270 */
[----:B------:R-:W-:Y:S02]  /*a4d0*/  @!P6 LEA.HI R18, R18, R18, RZ, 0x1 ;  /* 0x000000121212e211 */ /* 0x000fe400078f08ff */
[----:B0-----:R-:W-:Y:S02]  /*a4e0*/  @!P5 LOP3.LUT R5, R16, 0xfffffffe, RZ, 0xc0, !PT ;  /* 0xfffffffe1005d812 */ /* 0x001fe400078ec0ff */
[----:B-1----:R-:W-:Y:S02]  /*a4f0*/  @!P6 LOP3.LUT R7, R18, 0xfffffffe, RZ, 0xc0, !PT ;  /* 0xfffffffe1207e812 */ /* 0x002fe400078ec0ff */
[----:B------:R-:W-:Y:S01]  /*a500*/  @!P0 LEA.HI R0, R0, R0, RZ, 0x1 ;  /* 0x0000000000008211 */ /* 0x000fe200078f08ff */
[--C-:B------:R-:W-:Y:S01]  /*a510*/  @!P5 IMAD.WIDE R4, R5, 0x4, R14.reuse ;  /* 0x000000040504d825 */ /* 0x100fe200078e020e */
[----:B--2---:R-:W-:Y:S02]  /*a520*/  @!P1 LEA.HI R8, R3, R3, RZ, 0x1 ;  /* 0x0000000303089211 */ /* 0x004fe400078f08ff */
[----:B------:R-:W-:Y:S01]  /*a530*/  @!P3 LEA.HI R19, R19, R19, RZ, 0x1 ;  /* 0x000000131313b211 */ /* 0x000fe200078f08ff */
[----:B------:R-:W-:Y:S01]  /*a540*/  @!P6 IMAD.WIDE R6, R7, 0x4, R14 ;  /* 0x000000040706e825 */ /* 0x000fe200078e020e */
[----:B------:R-:W-:Y:S01]  /*a550*/  @!P2 LEA.HI R17, R17, R17, RZ, 0x1 ;  /* 0x000000111111a211 */ /* 0x000fe200078f08ff */
[----:B------:R0:W-:Y:S01]  /*a560*/  @!P5 ST.E.64 desc[UR36][R4.64], R58 ;  /* 0x0000003a0400d985 */ /* 0x0001e2000c101b24 */
[----:B------:R-:W-:-:S02]  /*a570*/  @!P4 LEA.HI R20, R20, R20, RZ, 0x1 ;  /* 0x000000141414c211 */ /* 0x000fc400078f08ff */
[----:B------:R-:W-:Y:S01]  /*a580*/  @!P0 LOP3.LUT R3, R0, 0xfffffffe, RZ, 0xc0, !PT ;  /* 0xfffffffe00038812 */ /* 0x000fe200078ec0ff */
[----:B------:R1:W-:Y:S01]  /*a590*/  @!P6 ST.E.64 desc[UR36][R6.64], R62 ;  /* 0x0000003e0600e985 */ /* 0x0003e2000c101b24 */
[----:B------:R-:W-:Y:S02]  /*a5a0*/  @!P1 LOP3.LUT R9, R8, 0xfffffffe, RZ, 0xc0, !PT ;  /* 0xfffffffe08099812 */ /* 0x000fe400078ec0ff */
[----:B------:R-:W-:Y:S02]  /*a5b0*/  @!P2 LOP3.LUT R17, R17, 0xfffffffe, RZ, 0xc0, !PT ;  /* 0xfffffffe1111a812 */ /* 0x000fe400078ec0ff */
[----:B---3--:R-:W-:Y:S02]  /*a5c0*/  @!P3 LOP3.LUT R11, R19, 0xfffffffe, RZ, 0xc0, !PT ;  /* 0xfffffffe130bb812 */ /* 0x008fe400078ec0ff */
        /* <DEDUP_REMOVED lines=18> */
.L_x_2224:
[----:B------:R-:W1:Y:S02]  /*a6f0*/  S2R R0, SR_TID.X ;  /* 0x0000000000007919 */ /* 0x000e640000002100 */
[----:B-1----:R-:W-:-:S05]  /*a700*/  VIADD R3, R0, 0xffffff80 ;  /* 0xffffff8000037836 */ /* 0x002fca0000000000 */
[----:B------:R-:W-:-:S13]  /*a710*/  ISETP.GT.AND P0, PT, R3, 0x7f, PT ;  /* 0x0000007f0300780c */ /* 0x000fda0003f04270 */
[----:B------:R-:W-:Y:S05]  /*a720*/  @P0 BRA `(.L_x_2185) ;  /* 0x0000003c00800947 */ /* 0x000fea0003800000 */
[----:B------:R-:W1:Y:S01]  /*a730*/  S2R R3, SR_CTAID.X ;  /* 0x0000000000037919 */ /* 0x000e620000002500 */
[----:B------:R-:W2:Y:S01]  /*a740*/  LDC R8, c[0x0][0xbe8] ;  /* 0x0002fa00ff087b82 */ /* 0x000ea20000000800 */
[----:B------:R-:W-:Y:S01]  /*a750*/  ULDC UR4, c[0x0][0xa88] ;  /* 0x0002a20000047ab9 */ /* 0x000fe20000000800 */
[----:B-1----:R-:W-:Y:S01]  /*a760*/  LEA R0, R3, R0, 0x7 ;  /* 0x0000000003007211 */ /* 0x002fe200078e38ff */
[----:B--2---:R-:W-:-:S04]  /*a770*/  IMAD R3, R8, UR4, RZ ;  /* 0x0000000408037c24 */ /* 0x004fc8000f8e02ff */
[----:B------:R-:W-:-:S05]  /*a780*/  VIADD R0, R0, 0xffffff80 ;  /* 0xffffff8000007836 */ /* 0x000fca0000000000 */
[----:B------:R-:W-:-:S13]  /*a790*/  ISETP.GE.AND P0, PT, R0, R3, PT ;  /* 0x000000030000720c */ /* 0x000fda0003f06270 */
[----:B------:R-:W-:Y:S05]  /*a7a0*/  @P0 BRA `(.L_x_2185) ;  /* 0x0000003c00600947 */ /* 0x000fea0003800000 */
[----:B------:R-:W-:Y:S01]  /*a7b0*/  ISETP.NE.AND P0, PT, R8, 0x1, PT ;  /* 0x000000010800780c */ /* 0x000fe20003f05270 */
[----:B------:R-:W1:Y:S01]  /*a7c0*/  S2UR UR4, SR_CTAID.Z ;  /* 0x00000000000479c3 */ /* 0x000e620000002700 */
[----:B------:R-:W-:Y:S01]  /*a7d0*/  SHF.R.S32.HI R3, RZ, 0x1f, R16 ;  /* 0x0000001fff037819 */ /* 0x000fe20000011410 */
[----:B------:R-:W-:Y:S02]  /*a7e0*/  ULDC.64 UR6, c[0x0][0xbd0] ;  /* 0x0002f40000067ab9 */ /* 0x000fe40000000a00 */
[----:B------:R-:W-:-:S04]  /*a7f0*/  IMAD.WIDE.U32 R4, R16, UR6, RZ ;  /* 0x0000000610047c25 */ /* 0x000fc8000f8e00ff */
[----:B------:R-:W2:Y:S01]  /*a800*/  LDC.64 R12, c[0x0][0xbd8] ;  /* 0x0002f600ff0c7b82 */ /* 0x000ea20000000a00 */
[----:B------:R-:W-:-:S04]  /*a810*/  IMAD R3, R3, UR6, RZ ;  /* 0x0000000603037c24 */ /* 0x000fc8000f8e02ff */
[----:B------:R-:W-:Y:S02]  /*a820*/  IMAD R3, R16, UR7, R3 ;  /* 0x0000000710037c24 */ /* 0x000fe4000f8e0203 */
[----:B------:R-:W-:Y:S01]  /*a830*/  IMAD.MOV R16, RZ, RZ, -R16 ;  /* 0x000000ffff107224 */ /* 0x000fe200078e0a10 */
[----:B------:R-:W0:Y:S02]  /*a840*/  @P0 LDC R9, c[0x0][0xbec] ;  /* 0x0002fb00ff090b82 */ /* 0x000e240000000800 */
[----:B------:R-:W-:Y:S01]  /*a850*/  IADD3 R5, R5, R3, RZ ;  /* 0x0000000305057210 */ /* 0x000fe20007ffe0ff */
[----:B------:R-:W-:-:S05]  /*a860*/  IMAD.MOV.U32 R3, RZ, RZ, R0 ;  /* 0x000000ffff037224 */ /* 0x000fca00078e0000 */
[----:B------:R-:W3:Y:S01]  /*a870*/  S2UR UR8, SR_CTAID.Y ;  /* 0x00000000000879c3 */ /* 0x000ee20000002600 */
[----:B-1----:R-:W-:-:S07]  /*a880*/  USHF.R.S32.HI UR5, URZ, 0x1f, UR4 ;  /* 0x0000001f3f057899 */ /* 0x002fce0008011404 */
[----:B------:R-:W3:Y:S01]  /*a890*/  LDC R7, c[0x0][0xc50] ;  /* 0x00031400ff077b82 */ /* 0x000ee20000000800 */
[C---:B--2---:R-:W-:Y:S02]  /*a8a0*/  IMAD R10, R12.reuse, UR5, RZ ;  /* 0x000000050c0a7c24 */ /* 0x044fe4000f8e02ff */
[----:B------:R-:W-:-:S04]  /*a8b0*/  IMAD.WIDE.U32 R4, R12, UR4, R4 ;  /* 0x000000040c047c25 */ /* 0x000fc8000f8e0004 */
[----:B------:R-:W-:Y:S01]  /*a8c0*/  IMAD R13, R13, UR4, R10 ;  /* 0x000000040d0d7c24 */ /* 0x000fe2000f8e020a */
[----:B------:R-:W1:Y:S01]  /*a8d0*/  @P0 LDC R11, c[0x0][0xbf0] ;  /* 0x0002fc00ff0b0b82 */ /* 0x000e620000000800 */
[----:B0-----:R-:W-:Y:S01]  /*a8e0*/  @P0 IMAD.HI.U32 R6, R0, R9, RZ ;  /* 0x0000000900060227 */ /* 0x001fe200078e00ff */
[----:B------:R-:W-:Y:S02]  /*a8f0*/  ULDC.64 UR4, c[0x0][0xbe0] ;  /* 0x0002f80000047ab9 */ /* 0x000fe40000000a00 */
[----:B------:R-:W-:Y:S01]  /*a900*/  IADD3 R5, R13, R5, RZ ;  /* 0x000000050d057210 */ /* 0x000fe20007ffe0ff */
[----:B---3--:R-:W-:-:S04]  /*a910*/  IMAD R9, R7, R16, UR8 ;  /* 0x0000000807097e24 */ /* 0x008fc8000f8e0210 */
[----:B------:R-:W-:Y:S01]  /*a920*/  IMAD.WIDE.U32 R4, R9, UR4, R4 ;  /* 0x0000000409047c25 */ /* 0x000fe2000f8e0004 */
[----:B-1----:R-:W-:Y:S02]  /*a930*/  @P0 SHF.R.U32.HI R3, RZ, R11, R6 ;  /* 0x0000000bff030219 */ /* 0x002fe40000011606 */
[----:B------:R-:W-:Y:S02]  /*a940*/  SHF.R.S32.HI R6, RZ, 0x1f, R9 ;  /* 0x0000001fff067819 */ /* 0x000fe40000011409 */
[----:B------:R-:W-:Y:S01]  /*a950*/  IADD3 R4, P0, R3, R4, RZ ;  /* 0x0000000403047210 */ /* 0x000fe20007f1e0ff */
[----:B------:R-:W-:Y:S02]  /*a960*/  IMAD.MOV R7, RZ, RZ, -R3 ;  /* 0x000000ffff077224 */ /* 0x000fe400078e0a03 */
[----:B------:R-:W-:Y:S02]  /*a970*/  IMAD R6, R6, UR4, RZ ;  /* 0x0000000406067c24 */ /* 0x000fe4000f8e02ff */
[----:B------:R-:W-:-:S02]  /*a980*/  IMAD R7, R8, R7, R0 ;  /* 0x0000000708077224 */ /* 0x000fc400078e0200 */
[----:B------:R-:W-:Y:S01]  /*a990*/  IMAD R6, R9, UR5, R6 ;  /* 0x0000000509067c24 */ /* 0x000fe2000f8e0206 */
[----:B------:R-:W-:Y:S01]  /*a9a0*/  SHF.R.S32.HI R9, RZ, 0x1f, R3 ;  /* 0x0000001fff097819 */ /* 0x000fe20000011403 */
[----:B------:R-:W-:Y:S01]  /*a9b0*/  ULDC.64 UR4, c[0x0][0xbc8] ;  /* 0x0002f20000047ab9 */ /* 0x000fe20000000a00 */
        /* <DEDUP_REMOVED lines=12> */
.L_x_2183:
        /* <DEDUP_REMOVED lines=18> */
.L_x_2227:
[----:B------:R-:W-:Y:S01]  /*aba0*/  ULDC UR44, c[0x0][0xc50] ;  /* 0x00031400002c7ab9 */ /* 0x000fe20000000800 */
[----:B------:R-:W-:Y:S01]  /*abb0*/  UMOV UR41, UR6 ;  /* 0x0000000600297c82 */ /* 0x000fe20008000000 */
[----:B------:R-:W-:-:S11]  /*abc0*/  UISETP.NE.AND UP0, UPT, UR44, 0x1, UPT ;  /* 0x000000012c00788c */ /* 0x000fd6000bf05270 */
[----:B------:R-:W-:Y:S01]  /*abd0*/  @UP0 ULDC UR4, c[0x0][0xc54] ;  /* 0x0003150000040ab9 */ /* 0x000fe20000000800 */
[----:B------:R-:W-:Y:S01]  /*abe0*/  @UP0 ULDC UR7, c[0x0][0xc58] ;  /* 0x0003160000070ab9 */ /* 0x000fe20000000800 */
[----:B------:R-:W-:-:S04]  /*abf0*/  UIMAD.WIDE.U32 UR4, UR6, UR4, URZ ;  /* 0x00000004060472a5 */ /* 0x000fc8000f8e003f */
[----:B------:R-:W-:-:S12]  /*ac00*/  @UP0 USHF.R.U32.HI UR41, URZ, UR7, UR5 ;  /* 0x000000073f290299 */ /* 0x000fd80008011605 */
.L_x_2228:
[----:B------:R-:W-:Y:S01]  /*ac10*/  ISETP.GE.AND P0, PT, R31, RZ, PT ;  /* 0x000000ff1f00720c */ /* 0x000fe20003f06270 */
[----:B------:R-:W-:Y:S01]  /*ac20*/  UIADD3 UR4, -UR41, URZ, URZ ;  /* 0x0000003f29047290 */ /* 0x000fe2000fffe13f */
[----:B------:R-:W-:Y:S01]  /*ac30*/  MOV R9, 0x1 ;  /* 0x0000000100097802 */ /* 0x000fe20000000f00 */
[----:B------:R-:W-:Y:S02]  /*ac40*/  IMAD.MOV.U32 R0, RZ, RZ, RZ ;  /* 0x000000ffff007224 */ /* 0x000fe400078e00ff */
[----:B------:R-:W-:Y:S01]  /*ac50*/  UIMAD UR44, UR44, UR4, UR6 ;  /* 0x000000042c2c72a4 */ /* 0x000fe2000f8e0206 */
[----:B------:R-:W-:-:S07]  /*ac60*/  IMAD.MOV.U32 R10, RZ, RZ, 0x1 ;  /* 0x00000001ff0a7424 */ /* 0x000fce00078e00ff */
[----:B------:R-:W-:Y:S05]  /*ac70*/  @!P0 BRA `(.L_x_2229) ;  /* 0x0000003400748947 */ /* 0x000fea0003800000 */
[----:B------:R-:W0:Y:S01]  /*ac80*/  LDC.64 R4, c[0x0][0xa28] ;  /* 0x00028a00ff047b82 */ /* 0x000e220000000a00 */
[----:B------:R-:W-:Y:S01]  /*ac90*/  ULDC UR4, c[0x0][0x448] ;  /* 0x0001120000047ab9 */ /* 0x000fe20000000800 */
[----:B------:R-:W-:Y:S01]  /*aca0*/  ULDC UR7, c[0x0][0x2f0] ;  /* 0x0000bc0000077ab9 */ /* 0x000fe20000000800 */
[----:B------:R-:W-:-:S05]  /*acb0*/  MOV R30, RZ ;  /* 0x000000ff001e7202 */ /* 0x000fca0000000f00 */
[----:B------:R-:W1:Y:S01]  /*acc0*/  S2UR UR48, SR_CTAID.X ;  /* 0x00000000003079c3 */ /* 0x000e620000002500 */
[----:B------:R-:W-:Y:S01]  /*acd0*/  UISETP.NE.AND UP1, UPT, UR4, 0x1, UPT ;  /* 0x000000010400788c */ /* 0x000fe2000bf25270 */
[----:B------:R-:W-:Y:S02]  /*ace0*/  ULDC UR8, c[0x0][0x288] ;  /* 0x0000a20000087ab9 */ /* 0x000fe40000000800 */
[----:B------:R-:W-:Y:S02]  /*acf0*/  ULDC.64 UR4, c[0x0][0x418] ;  /* 0x0001060000047ab9 */ /* 0x000fe40000000a00 */
[----:B------:R-:W-:-:S03]  /*ad00*/  UISETP.NE.U32.AND UP0, UPT, UR4, URZ, UPT ;  /* 0x0000003f0400728c */ /* 0x000fc6000bf05070 */
[----:B------:R-:W-:Y:S01]  /*ad10*/  ULDC UR4, c[0x0][0x424] ;  /* 0x0001090000047ab9 */ /* 0x000fe20000000800 */
[----:B------:R-:W-:-:S03]  /*ad20*/  UISETP.NE.AND.EX UP0, UPT, UR5, URZ, UPT, UP0 ;  /* 0x0000003f0500728c */ /* 0x000fc6000bf05300 */
[----:B------:R-:W-:Y:S01]  /*ad30*/  @UP1 ULDC UR5, c[0x0][0x44c] ;  /* 0x0001130000051ab9 */ /* 0x000fe20000000800 */
[----:B0-----:R-:W-:Y:S01]  /*ad40*/  ISETP.NE.U32.AND P0, PT, R4, RZ, PT ;  /* 0x000000ff0400720c */ /* 0x001fe20003f05070 */
[----:B------:R-:W-:-:S03]  /*ad50*/  USEL UR42, UR4, 0x1, UP0 ;  /* 0x00000001042a7887 */ /* 0x000fc60008000000 */
[----:B------:R-:W-:Y:S01]  /*ad60*/  ISETP.NE.AND.EX P0, PT, R5, RZ, PT, P0 ;  /* 0x000000ff0500720c */ /* 0x000fe20003f05300 */
[----:B-1----:R-:W-:Y:S02]  /*ad70*/  ULEA UR6, UR48, 0x7f, 0x7 ;  /* 0x0000007f30067891 */ /* 0x002fe4000f8e383f */
[----:B------:R-:W-:Y:S02]  /*ad80*/  UIMAD UR42, UR42, UR7, URZ ;  /* 0x000000072a2a72a4 */ /* 0x000fe4000f8e023f */
[----:B------:R-:W-:Y:S01]  /*ad90*/  UIMAD.WIDE.U32 UR4, UR6, UR5, URZ ;  /* 0x00000005060472a5 */ /* 0x000fe2000f8e003f */
[----:B------:R-:W-:-:S03]  /*ada0*/  @UP1 ULDC UR7, c[0x0][0x450] ;  /* 0x0001140000071ab9 */ /* 0x000fc60000000800 */
[----:B------:R-:W-:-:S04]  /*adb0*/  @UP1 USHF.R.U32.HI UR6, URZ, UR7, UR5 ;  /* 0x000000073f061299 */ /* 0x000fc80008011605 */
[----:B------:R-:W0:Y:S01]  /*adc0*/  @P0 LDC.64 R4, c[0x0][0xa28] ;  /* 0x00028a00ff040b82 */ /* 0x000e220000000a00 */
[----:B------:R-:W-:Y:S02]  /*add0*/  UIADD3 UR5, UR42, 0x60, -UR8 ;  /* 0x000000602a057890 */ /* 0x000fe4000fffe808 */
[----:B------:R-:W-:Y:S02]  /*ade0*/  UIADD3 UR4, UR42, 0x5f, URZ ;  /* 0x0000005f2a047890 */ /* 0x000fe4000fffe03f */
[----:B------:R-:W-:Y:S02]  /*adf0*/  UIADD3 UR6, UR5, UR6, URZ ;  /* 0x0000000605067290 */ /* 0x000fe4000fffe03f */
[----:B------:R-:W-:Y:S02]  /*ae00*/  UIMAD.WIDE UR4, UR4, 0x2aaaaaab, URZ ;  /* 0x2aaaaaab040478a5 */ /* 0x000fe4000f8e023f */
[----:B------:R-:W-:Y:S02]  /*ae10*/  UIMAD.WIDE UR6, UR6, 0x2aaaaaab, URZ ;  /* 0x2aaaaaab060678a5 */ /* 0x000fe4000f8e023f */
[----:B------:R-:W-:-:S02]  /*ae20*/  USHF.R.U32.HI UR43, URZ, 0x1f, UR5 ;  /* 0x0000001f3f2b7899 */ /* 0x000fc40008011605 */
[----:B------:R-:W-:Y:S02]  /*ae30*/  USHF.R.U32.HI UR45, URZ, 0x1f, UR7 ;  /* 0x0000001f3f2d7899 */ /* 0x000fe40008011607 */
[----:B------:R-:W-:Y:S02]  /*ae40*/  ULEA.HI.SX32 UR43, UR5, UR43, 0x1c ;  /* 0x0000002b052b7291 */ /* 0x000fe4000f8fe23f */
[----:B------:R-:W-:-:S04]  /*ae50*/  ULEA.HI.SX32 UR45, UR7, UR45, 0x1c ;  /* 0x0000002d072d7291 */ /* 0x000fc8000f8fe23f */
[----:B------:R-:W-:Y:S02]  /*ae60*/  UISETP.LT.AND UP0, UPT, UR43, UR45, UPT ;  /* 0x0000002d2b00728c */ /* 0x000fe4000bf01270 */
[----:B------:R-:W-:Y:S01]  /*ae70*/  UP2UR UR49, UPR, URZ, 0x2 ;  /* 0x000000023f317883 */ /* 0x000fe20008000000 */
[----:B0-----:R-:W-:Y:S01]  /*ae80*/  @P0 IMAD.WIDE R4, R31, 0x4, R4 ;  /* 0x000000041f040825 */ /* 0x001fe200078e0204 */
[----:B------:R-:W-:-:S04]  /*ae90*/  USEL UR11, UR43, UR45, UP0 ;  /* 0x0000002d2b0b7287 */ /* 0x000fc80008000000 */
[----:B------:R-:W-:Y:S01]  /*aea0*/  UISETP.GE.AND UP1, UPT, UR11, 0x1, UPT ;  /* 0x000000010b00788c */ /* 0x000fe2000bf26270 */
[----:B------:R0:W5:Y:S01]  /*aeb0*/  @P0 LDG.E R30, desc[UR36][R4.64] ;  /* 0x00000024041e0981 */ /* 0x000162000c1e1900 */
[----:B------:R-:W-:Y:S02]  /*aec0*/  USHF.R.U32.HI UR9, URZ, 0x10, UR44 ;  /* 0x000000103f097899 */ /* 0x000fe4000801162c */
[----:B------:R-:W-:Y:S02]  /*aed0*/  ULOP3.LUT UR44, UR44, 0xffff, URZ, 0xc0, !UPT ;  /* 0x0000ffff2c2c7892 */ /* 0x000fe4000f8ec03f */
[----:B------:R-:W-:Y:S01]  /*aee0*/  PLOP3.LUT P0, PT, PT, PT, UP1, 0x80, 0x0 ;  /* 0x000000000000781c */ /* 0x000fe20003f0f018 */
[----:B------:R-:W-:Y:S01]  /*aef0*/  UISETP.NE.AND UP0, UPT, UR9, URZ, UPT ;  /* 0x0000003f0900728c */ /* 0x000fe2000bf05270 */
[----:B------:R-:W-:-:S10]  /*af00*/  UMOV UR40, URZ ;  /* 0x0000003f00287c82 */ /* 0x000fd40008000000 */
[----:B------:R-:W-:Y:S01]  /*af10*/  @!UP0 ULDC UR9, c[0x0][0x9f0] ;  /* 0x00027c0000098ab9 */ /* 0x000fe20000000800 */
[----:B0-----:R-:W-:Y:S05]  /*af20*/  @!P0 BRA `(.L_x_2230) ;  /* 0x0000000000788947 */ /* 0x001fea0003800000 */
[----:B------:R-:W-:Y:S01]  /*af30*/  IABS R0, UR9 ;  /* 0x0000000900007c13 */ /* 0x000fe20008000000 */
[----:B------:R-:W-:Y:S02]  /*af40*/  UIADD3 UR6, UR9, -0x1, UR11 ;  /* 0xffffffff09067890 */ /* 0x000fe4000fffe00b */
[----:B------:R-:W-:Y:S01]  /*af50*/  IABS R5, UR9 ;  /* 0x0000000900057c13 */ /* 0x000fe20008000000 */
[----:B------:R-:W-:Y:S01]  /*af60*/  UMOV UR4, URZ ;  /* 0x0000003f00047c82 */ /* 0x000fe20008000000 */
[----:B------:R-:W-:Y:S02]  /*af70*/  R2UR UR10, R0 ;  /* 0x00000000000a72ca */ /* 0x000fe400000e0000 */
[----:B------:R-:W-:Y:S01]  /*af80*/  IABS R4, UR6 ;  /* 0x0000000600047c13 */ /* 0x000fe20008000000 */
[----:B------:R-:W-:-:S03]  /*af90*/  ULOP3.LUT UR6, UR6, UR9, URZ, 0x3c, !UPT ;  /* 0x0000000906067292 */ /* 0x000fc6000f8e3c3f */
[----:B------:R-:W-:-:S07]  /*afa0*/  R2UR UR8, R4 ;  /* 0x00000000040872ca */ /* 0x000fce00000e0000 */
        /* <DEDUP_REMOVED lines=22> */
.L_x_2230:
[----:B------:R-:W-:Y:S02]  /*b110*/  UIMAD UR50, UR44, UR40, URZ ;  /* 0x000000282c3272a4 */ /* 0x000fe4000f8e023f */
[----:B------:R-:W-:Y:S02]  /*b120*/  MOV R3, UR40 ;  /* 0x0000002800037c02 */ /* 0x000fe40008000f00 */
[----:B------:R-:W-:Y:S02]  /*b130*/  MOV R10, 0x1 ;  /* 0x00000001000a7802 */ /* 0x000fe40000000f00 */
[----:B------:R-:W-:-:S05]  /*b140*/  IMAD.U32 R0, RZ, RZ, UR50 ;  /* 0x00000032ff007e24 */ /* 0x000fca000f8e00ff */
        /* <DEDUP_REMOVED lines=22> */
[----:B------:R-:W-:Y:S01]  /*b2b0*/  MOV R11, UR5 ;  /* 0x00000005000b7c02 */ /* 0x000fe20008000f00 */
[----:B------:R-:W-:Y:S01]  /*b2c0*/  IMAD.U32 R10, RZ, RZ, UR4 ;  /* 0x00000004ff0a7e24 */ /* 0x000fe2000f8e00ff */
[----:B------:R-:W-:Y:S01]  /*b2d0*/  MOV R13, RZ ;  /* 0x000000ff000d7202 */ /* 0x000fe20000000f00 */
[----:B------:R-:W-:-:S02]  /*b2e0*/  IMAD.MOV.U32 R8, RZ, RZ, 0x70 ;  /* 0x00000070ff087424 */ /* 0x000fc400078e00ff */
[----:B------:R-:W-:-:S07]  /*b2f0*/  IMAD.MOV.U32 R12, RZ, RZ, 0x1 ;  /* 0x00000001ff0c7424 */ /* 0x000fce00078e00ff */
[----:B------:R-:W-:-:S07]  /*b300*/  LEPC R20, `(.L_x_2231) ;  /* 0x000000001014794e */ /* 0x000fce0000000000 */
[----:B0----5:R-:W-:Y:S05]  /*b310*/  CALL.ABS.NOINC R14 ;  /* 0x000000000e007343 */ /* 0x021fea0003c00000 */
.L_x_2231:
        /* <DEDUP_REMOVED lines=12> */
[----:B------:R-:W-:Y:S01]  /*b3e0*/  IMAD.U32 R7, RZ, RZ, UR7 ;  /* 0x00000007ff077e24 */ /* 0x000fe2000f8e00ff */
[----:B------:R-:W-:Y:S01]  /*b3f0*/  MOV R11, UR5 ;  /* 0x00000005000b7c02 */ /* 0x000fe20008000f00 */
[----:B------:R-:W-:Y:S01]  /*b400*/  IMAD.U32 R10, RZ, RZ, UR4 ;  /* 0x00000004ff0a7e24 */ /* 0x000fe2000f8e00ff */
[----:B------:R-:W-:Y:S01]  /*b410*/  MOV R13, RZ ;  /* 0x000000ff000d7202 */ /* 0x000fe20000000f00 */
[----:B------:R-:W-:-:S02]  /*b420*/  IMAD.MOV.U32 R8, RZ, RZ, 0x70 ;  /* 0x00000070ff087424 */ /* 0x000fc400078e00ff */
[----:B0-----:R-:W-:-:S07]  /*b430*/  IMAD.MOV.U32 R12, RZ, RZ, 0x1 ;  /* 0x00000001ff0c7424 */ /* 0x001fce00078e00ff */
[----:B------:R-:W-:-:S07]  /*b440*/  LEPC R20, `(.L_x_2233) ;  /* 0x000000001014794e */ /* 0x000fce0000000000 */
[----:B-1---5:R-:W-:Y:S05]  /*b450*/  CALL.ABS.NOINC R14 ;  /* 0x000000000e007343 */ /* 0x022fea0003c00000 */
.L_x_2233:
[----:B------:R0:W1:Y:S01]  /*b460*/  LDC.64 R14, c[0x4][R17] ;  /* 0x01000000110e7b82 */ /* 0x0000620000000a00 */
[----:B------:R-:W-:Y:S01]  /*b470*/  ULDC.64 UR4, c[0x4][0x90] ;  /* 0x0100240000047ab9 */ /* 0x000fe20000000a00 */
[----:B------:R-:W-:Y:S01]  /*b480*/  ULDC.64 UR6, c[0x4][0x98] ;  /* 0x0100260000067ab9 */ /* 0x000fe20000000a00 */
[----:B------:R-:W-:Y:S01]  /*b490*/  IMAD.U32 R4, RZ, RZ, UR4 ;  /* 0x00000004ff047e24 */ /* 0x000fe2000f8e00ff */
[----:B------:R-:W-:Y:S01]  /*b4a0*/  MOV R6, UR6 ;  /* 0x0000000600067c02 */ /* 0x000fe20008000f00 */
[----:B------:R-:W-:Y:S01]  /*b4b0*/  IMAD.U32 R5, RZ, RZ, UR5 ;  /* 0x00000005ff057e24 */ /* 0x000fe2000f8e00ff */
[----:B------:R-:W-:Y:S01]  /*b4c0*/  ULDC.64 UR4, c[0x4][0x18] ;  /* 0x0100060000047ab9 */ /* 0x000fe20000000a00 */
[----:B------:R-:W-:Y:S01]  /*b4d0*/  IMAD.U32 R7, RZ, RZ, UR7 ;  /* 0x00000007ff077e24 */ /* 0x000fe2000f8e00ff */
[----:B------:R-:W-:Y:S01]  /*b4e0*/  MOV R11, UR5 ;  /* 0x00000005000b7c02 */ /* 0x000fe20008000f00 */
[----:B------:R-:W-:Y:S01]  /*b4f0*/  IMAD.U32 R10, RZ, RZ, UR4 ;  /* 0x00000004ff0a7e24 */ /* 0x000fe2000f8e00ff */
[----:B------:R-:W-:Y:S01]  /*b500*/  MOV R13, RZ ;  /* 0x000000ff000d7202 */ /* 0x000fe20000000f00 */
[----:B------:R-:W-:-:S02]  /*b510*/  IMAD.MOV.U32 R8, RZ, RZ, 0x70 ;  /* 0x00000070ff087424 */ /* 0x000fc400078e00ff */
[----:B0-----:R-:W-:-:S07]  /*b520*/  IMAD.MOV.U32 R12, RZ, RZ, 0x1 ;  /* 0x00000001ff0c7424 */ /* 0x001fce00078e00ff */
[----:B------:R-:W-:-:S07]  /*b530*/  LEPC R20, `(.L_x_2232) ;  /* 0x000000001014794e */ /* 0x000fce0000000000 */
[----:B-1----:R-:W-:Y:S05]  /*b540*/  CALL.ABS.NOINC R14 ;  /* 0x000000000e007343 */ /* 0x002fea0003c00000 */
.L_x_2232:
[----:B------:R-:W0:Y:S01]  /*b550*/  LDC.64 R4, c[0x0][0x9f8] ;  /* 0x00027e00ff047b82 */ /* 0x000e220000000a00 */
[----:B------:R-:W-:Y:S01]  /*b560*/  IMAD.SHL.U32 R6, R19, 0x8, RZ ;  /* 0x0000000813067824 */ /* 0x000fe200078e00ff */
[----:B------:R-:W-:Y:S01]  /*b570*/  ULDC UR4, c[0x0][0x2f4] ;  /* 0x0000bd0000047ab9 */ /* 0x000fe20000000800 */
[----:B------:R-:W-:Y:S01]  /*b580*/  IMAD.MOV.U32 R29, RZ, RZ, R31 ;  /* 0x000000ffff1d7224 */ /* 0x000fe200078e001f */
        /* <DEDUP_REMOVED lines=12> */
[----:B------:R-:W-:Y:S01]  /*b650*/  UMOV UR6, 0xffffffff ;  /* 0xffffffff00067882 */ /* 0x000fe20000000000 */
[----:B------:R-:W-:Y:S02]  /*b660*/  LOP3.LUT R24, R27, 0x80, RZ, 0xfc, !PT ;  /* 0x000000801b187812 */ /* 0x000fe400078efcff */
[----:B------:R-:W-:Y:S02]  /*b670*/  SHF.L.U32 R26, R19, 0x4, RZ ;  /* 0x00000004131a7819 */ /* 0x000fe400000006ff */
[----:B------:R-:W-:Y:S02]  /*b680*/  ISETP.GE.AND P1, PT, R24, UR4, PT ;  /* 0x0000000418007c0c */ /* 0x000fe4000bf26270 */
[----:B------:R-:W-:Y:S02]  /*b690*/  ISETP.GE.AND P3, PT, R27, UR5, PT ;  /* 0x000000051b007c0c */ /* 0x000fe4000bf66270 */
[----:B------:R-:W-:-:S02]  /*b6a0*/  LOP3.LUT R7, R19, 0x7f, RZ, 0xc0, !PT ;  /* 0x0000007f13077812 */ /* 0x000fc400078ec0ff */
[----:B------:R-:W-:Y:S02]  /*b6b0*/  LOP3.LUT R26, R26, 0x70, RZ, 0xc0, !PT ;  /* 0x000000701a1a7812 */ /* 0x000fe400078ec0ff */
[----:B------:R-:W-:Y:S02]  /*b6c0*/  @P0 LOP3.LUT R36, R36, 0x4, RZ, 0xfc, !PT ;  /* 0x0000000424240812 */ /* 0x000fe400078efcff */
[----:B------:R-:W-:Y:S02]  /*b6d0*/  ISETP.GE.AND P0, PT, R25, UR5, PT ;  /* 0x0000000519007c0c */ /* 0x000fe4000bf06270 */
[----:B------:R-:W-:-:S04]  /*b6e0*/  LOP3.LUT R36, R36, 0xfffffffd, RZ, 0xc0, !PT ;  /* 0xfffffffd24247812 */ /* 0x000fc800078ec0ff */
[----:B------:R-:W-:-:S04]  /*b6f0*/  @P2 LOP3.LUT R36, R36, 0x2, RZ, 0xfc, !PT ;  /* 0x0000000224242812 */ /* 0x000fc800078efcff */
[----:B------:R-:W-:-:S04]  /*b700*/  LOP3.LUT R36, R36, 0xfffffffe, RZ, 0xc0, !PT ;  /* 0xfffffffe24247812 */ /* 0x000fc800078ec0ff */
[----:B------:R-:W-:Y:S01]  /*b710*/  @P1 LOP3.LUT R36, R36, 0x1, RZ, 0xfc, !PT ;  /* 0x0000000124241812 */ /* 0x000fe200078efcff */
[----:B01----:R-:W-:Y:S06]  /*b720*/  BRA.DIV UR6, `(.L_x_2234) ;  /* 0x0000003206307947 */ /* 0x003fec000b800000 */
.L_x_2276:
[----:B------:R-:W-:Y:S01]  /*b730*/  UIADD3 UR4, UR51, -0x1, URZ ;  /* 0xffffffff33047890 */ /* 0x000fe2000fffe03f */
[----:B------:R-:W-:Y:S02]  /*b740*/  SHF.R.U32.HI R23, RZ, 0x3, R7 ;  /* 0x00000003ff177819 */ /* 0x000fe40000011607 */
[----:B------:R-:W-:Y:S02]  /*b750*/  ISETP.NE.AND P2, PT, R28, 0x1, PT ;  /* 0x000000011c00780c */ /* 0x000fe40003f45270 */
[----:B------:R-:W-:Y:S01]  /*b760*/  LOP3.LUT R22, R26, R23, RZ, 0xfc, !PT ;  /* 0x000000171a167212 */ /* 0x000fe200078efcff */
[----:B------:R-:W-:Y:S01]  /*b770*/  IMAD.U32 R13, RZ, RZ, UR4 ;  /* 0x00000004ff0d7e24 */ /* 0x000fe2000f8e00ff */
[----:B-----5:R-:W-:Y:S02]  /*b780*/  SHF.R.S32.HI R33, RZ, 0x1f, R29 ;  /* 0x0000001fff217819 */ /* 0x020fe4000001141d */
[----:B------:R-:W-:Y:S01]  /*b790*/  LOP3.LUT R36, R36, 0xffffffdf, RZ, 0xc0, !PT ;  /* 0xffffffdf24247812 */ /* 0x000fe200078ec0ff */
[----:B------:R-:W-:Y:S01]  /*b7a0*/  IMAD R13, R13, 0x60, R22 ;  /* 0x000000600d0d7824 */ /* 0x000fe200078e0216 */
[----:B------:R-:W-:-:S04]  /*b7b0*/  R2UR UR5, R2 ;  /* 0x00000000020572ca */ /* 0x000fc800000e0000 */
[C---:B------:R-:W-:Y:S01]  /*b7c0*/  ISETP.GE.AND P1, PT, R13.reuse, UR42, PT ;  /* 0x0000002a0d007c0c */ /* 0x040fe2000bf26270 */
[----:B------:R-:W0:Y:S01]  /*b7d0*/  @P2 LDC R0, c[0x0][0x434] ;  /* 0x00010d00ff002b82 */ /* 0x000e220000000800 */
[----:B------:R-:W-:Y:S01]  /*b7e0*/  IMAD.IADD R13, R13, 0x1, R30 ;  /* 0x000000010d0d7824 */ /* 0x000fe200078e021e */
[----:B------:R-:W-:Y:S02]  /*b7f0*/  @P2 LOP3.LUT R36, R36, 0x20, RZ, 0xfc, !PT ;  /* 0x0000002024242812 */ /* 0x000fe400078efcff */
[----:B------:R-:W-:Y:S02]  /*b800*/  ISETP.GT.U32.OR P1, PT, R22, 0x5f, P1 ;  /* 0x0000005f1600780c */ /* 0x000fe40000f24470 */
[----:B------:R-:W-:Y:S02]  /*b810*/  MOV R10, R13 ;  /* 0x0000000d000a7202 */ /* 0x000fe40000000f00 */
[----:B------:R-:W1:Y:S09]  /*b820*/  @P2 LDC R3, c[0x0][0x438] ;  /* 0x00010e00ff032b82 */ /* 0x000e720000000800 */
[----:B------:R-:W2:Y:S01]  /*b830*/  @!P1 LDC.64 R4, c[0x0][0x428] ;  /* 0x00010a00ff049b82 */ /* 0x000ea20000000a00 */
[----:B0-----:R-:W-:-:S07]  /*b840*/  @P2 IMAD.HI.U32 R0, R13, R0, RZ ;  /* 0x000000000d002227 */ /* 0x001fce00078e00ff */
[----:B------:R-:W0:Y:S01]  /*b850*/  @!P1 LDC.64 R8, c[0x0][0x418] ;  /* 0x00010600ff089b82 */ /* 0x000e220000000a00 */
[----:B-1----:R-:W-:-:S04]  /*b860*/  @P2 SHF.R.U32.HI R10, RZ, R3, R0 ;  /* 0x00000003ff0a2219 */ /* 0x002fc80000011600 */
[----:B------:R-:W-:Y:S01]  /*b870*/  @!P1 SHF.R.S32.HI R11, RZ, 0x1f, R10 ;  /* 0x0000001fff0b9819 */ /* 0x000fe2000001140a */
[----:B--2---:R-:W-:-:S04]  /*b880*/  @!P1 IMAD R0, R33, R4, RZ ;  /* 0x0000000421009224 */ /* 0x004fc800078e02ff */
[C---:B------:R-:W-:Y:S02]  /*b890*/  @!P1 IMAD R3, R29.reuse, R5, R0 ;  /* 0x000000051d039224 */ /* 0x040fe400078e0200 */
[----:B------:R-:W-:-:S04]  /*b8a0*/  @!P1 IMAD.WIDE.U32 R4, R29, R4, R10 ;  /* 0x000000041d049225 */ /* 0x000fc800078e000a */
[----:B------:R-:W-:Y:S01]  /*b8b0*/  @!P1 IMAD.IADD R0, R5, 0x1, R3 ;  /* 0x0000000105009824 */ /* 0x000fe200078e0203 */
[----:B0-----:R-:W-:Y:S01]  /*b8c0*/  @!P1 LEA R8, P2, R4, R8, 0x2 ;  /* 0x0000000804089211 */ /* 0x001fe200078410ff */
[----:B------:R-:W-:-:S03]  /*b8d0*/  IMAD.MOV.U32 R3, RZ, RZ, RZ ;  /* 0x000000ffff037224 */ /* 0x000fc600078e00ff */
[----:B------:R-:W-:-:S05]  /*b8e0*/  @!P1 LEA.HI.X R9, R4, R9, R0, 0x2, P2 ;  /* 0x0000000904099211 */ /* 0x000fca00010f1400 */
[----:B------:R0:W5:Y:S01]  /*b8f0*/  @!P1 LDG.E R3, desc[UR36][R8.64] ;  /* 0x0000002408039981 */ /* 0x000162000c1e1900 */
[----:B------:R-:W-:Y:S01]  /*b900*/  ULOP3.LUT UR5, UR5, 0x2, URZ, 0xfc, !UPT ;  /* 0x0000000205057892 */ /* 0x000fe2000f8efc3f */
[----:B------:R-:W-:Y:S01]  /*b910*/  SEL R0, RZ, 0xffffffff, P0 ;  /* 0xffffffffff007807 */ /* 0x000fe20000000000 */
[----:B------:R-:W-:Y:S01]  /*b920*/  IMAD.MOV R10, RZ, RZ, -R10 ;  /* 0x000000ffff0a7224 */ /* 0x000fe200078e0a0a */
[----:B------:R-:W-:Y:S01]  /*b930*/  ISETP.GT.U32.AND P0, PT, R22, 0x5f, PT ;  /* 0x0000005f1600780c */ /* 0x000fe20003f04070 */
[----:B------:R-:W-:Y:S01]  /*b940*/  IMAD.U32 R35, RZ, RZ, UR4 ;  /* 0x00000004ff237e24 */ /* 0x000fe2000f8e00ff */
[----:B------:R-:W-:Y:S01]  /*b950*/  LOP3.LUT R36, R36, 0xffffffef, RZ, 0xc0, !PT ;  /* 0xffffffef24247812 */ /* 0x000fe200078ec0ff */
[----:B------:R-:W-:Y:S01]  /*b960*/  IMAD.SHL.U32 R5, R0, 0x2, RZ ;  /* 0x0000000200057824 */ /* 0x000fe200078e00ff */
[----:B------:R-:W-:Y:S01]  /*b970*/  MOV R4, UR5 ;  /* 0x0000000500047c02 */ /* 0x000fe20008000f00 */
[----:B------:R-:W-:Y:S01]  /*b980*/  IMAD R10, R28, R10, R13 ;  /* 0x0000000a1c0a7224 */ /* 0x000fe200078e020d */
[----:B------:R-:W-:-:S02]  /*b990*/  SEL R32, RZ, 0x1, P3 ;  /* 0x00000001ff207807 */ /* 0x000fc40001800000 */
[----:B------:R-:W-:Y:S02]  /*b9a0*/  ISETP.NE.AND P4, PT, R4, 0x3, PT ;  /* 0x000000030400780c */ /* 0x000fe40003f85270 */
[----:B------:R-:W-:Y:S02]  /*b9b0*/  MOV R34, UR41 ;  /* 0x0000002900227c02 */ /* 0x000fe40008000f00 */
[----:B------:R-:W-:Y:S02]  /*b9c0*/  LOP3.LUT R32, R5, 0x2, R32, 0xe2, !PT ;  /* 0x0000000205207812 */ /* 0x000fe400078ee220 */
[----:B------:R-:W-:-:S07]  /*b9d0*/  SHF.R.S32.HI R34, RZ, 0x1f, R34 ;  /* 0x0000001fff227819 */ /* 0x000fce0000011422 */
[----:B------:R-:W-:-:S04]  /*b9e0*/  @P4 LOP3.LUT R36, R36, 0x10, RZ, 0xfc, !PT ;  /* 0x0000001024244812 */ /* 0x000fc800078efcff */
[----:B------:R-:W-:-:S04]  /*b9f0*/  LOP3.LUT R36, R36, 0xfffffff7, RZ, 0xc0, !PT ;  /* 0xfffffff724247812 */ /* 0x000fc800078ec0ff */
[----:B------:R-:W-:Y:S01]  /*ba00*/  @P0 LOP3.LUT R36, R36, 0x8, RZ, 0xfc, !PT ;  /* 0x0000000824240812 */ /* 0x000fe200078efcff */
[----:B0-----:R-:W-:Y:S06]  /*ba10*/  @!P4 BRA `(.L_x_2235) ;  /* 0x000000000004c947 */ /* 0x001fec0003800000 */
[----:B------:R-:W-:Y:S01]  /*ba20*/  BPT.TRAP 0x1 ;  /* 0x000000040000795c */ /* 0x000fe20000300000 */
.L_x_2235:
        /* <DEDUP_REMOVED lines=26> */
.L_x_2277:
[----:B------:R-:W-:Y:S01]  /*bbd0*/  ULDC.64 UR4, c[0x0][0x300] ;  /* 0x0000c00000047ab9 */ /* 0x000fe20000000a00 */
[----:B------:R-:W-:Y:S01]  /*bbe0*/  R2UR UR6, R34 ;  /* 0x00000000220672ca */ /* 0x000fe200000e0000 */
[----:B0-----:R-:W-:Y:S01]  /*bbf0*/  IMAD R5, R8, UR4, RZ ;  /* 0x0000000408057c24 */ /* 0x001fe2000f8e02ff */
[C---:B------:R-:W-:Y:S01]  /*bc00*/  LOP3.LUT P3, RZ, R36.reuse, 0x4, RZ, 0xc0, !PT ;  /* 0x0000000424ff7812 */ /* 0x040fe2000786c0ff */
[----:B------:R-:W-:Y:S01]  /*bc10*/  IMAD.MOV.U32 R8, RZ, RZ, -0x60 ;  /* 0xffffffa0ff087424 */ /* 0x000fe200078e00ff */
[----:B------:R-:W-:Y:S01]  /*bc20*/  LOP3.LUT P2, RZ, R36, 0x2, RZ, 0xc0, !PT ;  /* 0x0000000224ff7812 */ /* 0x000fe2000784c0ff */
[----:B------:R-:W-:Y:S01]  /*bc30*/  IMAD R9, R10, UR5, R5 ;  /* 0x000000050a097c24 */ /* 0x000fe2000f8e0205 */
[----:B------:R-:W-:Y:S01]  /*bc40*/  LOP3.LUT P1, RZ, R36, 0x1, RZ, 0xc0, !PT ;  /* 0x0000000124ff7812 */ /* 0x000fe2000782c0ff */
[----:B------:R-:W-:Y:S01]  /*bc50*/  IMAD.WIDE.U32 R4, R10, UR4, RZ ;  /* 0x000000040a047c25 */ /* 0x000fe2000f8e00ff */
[----:B------:R-:W-:-:S03]  /*bc60*/  ULDC.64 UR4, c[0x0][0x310] ;  /* 0x0000c40000047ab9 */ /* 0x000fc60000000a00 */
[----:B------:R-:W-:Y:S02]  /*bc70*/  IMAD.IADD R5, R5, 0x1, R9 ;  /* 0x0000000105057824 */ /* 0x000fe400078e0209 */
[----:B------:R-:W-:Y:S02]  /*bc80*/  IMAD R0, R0, UR4, RZ ;  /* 0x0000000400007c24 */ /* 0x000fe4000f8e02ff */
[----:B------:R-:W-:-:S04]  /*bc90*/  IMAD.WIDE.U32 R4, R3, UR4, R4 ;  /* 0x0000000403047c25 */ /* 0x000fc8000f8e0004 */
[----:B------:R-:W-:Y:S01]  /*bca0*/  IMAD R9, R3, UR5, R0 ;  /* 0x0000000503097c24 */ /* 0x000fe2000f8e0200 */
[----:B------:R-:W-:Y:S01]  /*bcb0*/  ULDC.64 UR4, c[0x0][0x308] ;  /* 0x0000c20000047ab9 */ /* 0x000fe20000000a00 */
[----:B------:R-:W-:Y:S01]  /*bcc0*/  IMAD R8, R35, R8, UR42 ;  /* 0x0000002a23087e24 */ /* 0x000fe2000f8e0208 */
[----:B------:R-:W-:Y:S01]  /*bcd0*/  MOV R3, UR4 ;  /* 0x0000000400037c02 */ /* 0x000fe20008000f00 */
[----:B------:R-:W-:Y:S01]  /*bce0*/  UIMAD UR4, UR6, UR4, URZ ;  /* 0x00000004060472a4 */ /* 0x000fe2000f8e023f */
[----:B------:R-:W-:Y:S02]  /*bcf0*/  IMAD.IADD R5, R5, 0x1, R9 ;  /* 0x0000000105057824 */ /* 0x000fe400078e0209 */
[----:B------:R-:W-:Y:S01]  /*bd00*/  ULDC.64 UR6, c[0x0][0x2e8] ;  /* 0x0000ba0000067ab9 */ /* 0x000fe20000000a00 */
[----:B------:R-:W-:Y:S02]  /*bd10*/  UIMAD UR4, UR41, UR5, UR4 ;  /* 0x00000005290472a4 */ /* 0x000fe4000f8e0204 */
[----:B------:R-:W-:-:S04]  /*bd20*/  IMAD.WIDE.U32 R4, R3, UR41, R4 ;  /* 0x0000002903047c25 */ /* 0x000fc8000f8e0004 */
[----:B------:R-:W-:Y:S01]  /*bd30*/  IMAD.SHL.U32 R37, R7, 0x8, RZ ;  /* 0x0000000807257824 */ /* 0x000fe200078e00ff */
[----:B------:R-:W-:Y:S01]  /*bd40*/  LEA R0, P0, R4, UR6, 0x1 ;  /* 0x0000000604007c11 */ /* 0x000fe2000f8008ff */
[----:B------:R-:W-:Y:S01]  /*bd50*/  VIADD R3, R5, UR4 ;  /* 0x0000000405037c36 */ /* 0x000fe20008000000 */
[----:B------:R-:W-:Y:S01]  /*bd60*/  LOP3.LUT R5, R6, 0x1c0, RZ, 0xc0, !PT ;  /* 0x000001c006057812 */ /* 0x000fe200078ec0ff */
[----:B------:R-:W-:-:S03]  /*bd70*/  UMOV UR4, 0xffffffff ;  /* 0xffffffff00047882 */ /* 0x000fc60000000000 */
[----:B------:R-:W-:Y:S02]  /*bd80*/  LEA.HI.X R3, R4, UR7, R3, 0x1, P0 ;  /* 0x0000000704037c11 */ /* 0x000fe400080f0c03 */
[----:B------:R-:W-:Y:S02]  /*bd90*/  LOP3.LUT R4, R5, 0x38, R6, 0xf8, !PT ;  /* 0x0000003805047812 */ /* 0x000fe400078ef806 */
[----:B------:R-:W-:Y:S02]  /*bda0*/  IADD3 R6, -R23, R8, RZ ;  /* 0x0000000817067210 */ /* 0x000fe40007ffe1ff */
[----:B------:R-:W-:Y:S02]  /*bdb0*/  LOP3.LUT R4, R4, 0x38, R19, 0x78, !PT ;  /* 0x0000003804047812 */ /* 0x000fe400078e7813 */
[----:B------:R-:W-:Y:S02]  /*bdc0*/  ISETP.GE.AND P0, PT, R6, 0x1, PT ;  /* 0x000000010600780c */ /* 0x000fe40003f06270 */
[----:B------:R-:W-:Y:S01]  /*bdd0*/  LOP3.LUT R37, R4, 0x200, R37, 0xf8, !PT ;  /* 0x0000020004257812 */ /* 0x000fe200078ef825 */
[----:B------:R-:W-:Y:S10]  /*bde0*/  BRA.DIV UR4, `(.L_x_2237) ;  /* 0x0000002a04b87947 */ /* 0x000ff4000b800000 */
[----:B------:R-:W-:Y:S01]  /*bdf0*/  SHFL.IDX PT, R5, R3, RZ, 0x181f ;  /* 0x00181fff03057589 */ /* 0x000fe200000e0000 */
[----:B------:R-:W-:-:S03]  /*be00*/  @P0 LEA R19, R37, UR46, 0x1 ;  /* 0x0000002e25130c11 */ /* 0x000fc6000f8e08ff */
[----:B------:R-:W0:Y:S04]  /*be10*/  SHFL.IDX PT, R4, R0, RZ, 0x181f ;  /* 0x00181fff00047589 */ /* 0x000e2800000e0000 */
[----:B------:R-:W1:Y:S04]  /*be20*/  SHFL.IDX PT, R7, R3, 0x1, 0x181f ;  /* 0x00381f0003077f89 */ /* 0x000e6800000e0000 */
[----:B------:R-:W2:Y:S04]  /*be30*/  SHFL.IDX PT, R14, R0, 0x1, 0x181f ;  /* 0x00381f00000e7f89 */ /* 0x000ea800000e0000 */
[----:B------:R-:W-:Y:S04]  /*be40*/  SHFL.IDX PT, R10, R3, 0x2, 0x181f ;  /* 0x00581f00030a7f89 */ /* 0x000fe800000e0000 */
[----:B------:R-:W3:Y:S01]  /*be50*/  SHFL.IDX PT, R21, R0, 0x2, 0x181f ;  /* 0x00581f0000157f89 */ /* 0x000ee200000e0000 */
[----:B0-----:R-:W-:-:S05]  /*be60*/  @P0 IMAD.WIDE.U32 R4, R27, 0x2, R4 ;  /* 0x000000021b040825 */ /* 0x001fca00078e0004 */
[----:B------:R-:W-:Y:S04]  /*be70*/  @P0 LDGSTS.E.BYPASS.LTC128B.128 [R19+0x18400], desc[UR36][R4.64], !P3 ;  /* 0x1840000004130fae */ /* 0x000fe8000d901d64 */
[----:B------:R-:W-:Y:S04]  /*be80*/  @P0 LDGSTS.E.BYPASS.LTC128B.128 [R19+0x1b400], desc[UR36][R4.64+0x80], !P2 ;  /* 0x1b40008004130fae */ /* 0x000fe8000d101d64 */
[----:B------:R1:W-:Y:S01]  /*be90*/  @P0 LDGSTS.E.BYPASS.LTC128B.128 [R19+0x1e400], desc[UR36][R4.64+0x100], !P1 ;  /* 0x1e40010004130fae */ /* 0x0003e2000c901d64 */
[----:B------:R-:W-:Y:S02]  /*bea0*/  ISETP.GE.AND P0, PT, R6, 0x11, PT ;  /* 0x000000110600780c */ /* 0x000fe40003f06270 */
[----:B-1----:R-:W-:Y:S01]  /*beb0*/  MOV R5, R7 ;  /* 0x0000000700057202 */ /* 0x002fe20000000f00 */
[----:B--2---:R-:W-:-:S10]  /*bec0*/  IMAD.MOV.U32 R4, RZ, RZ, R14 ;  /* 0x000000ffff047224 */ /* 0x004fd400078e000e */
[----:B------:R-:W-:Y:S01]  /*bed0*/  @P0 LEA R20, R37, UR46, 0x1 ;  /* 0x0000002e25140c11 */ /* 0x000fe2000f8e08ff */
[----:B------:R-:W0:Y:S01]  /*bee0*/  SHFL.IDX PT, R14, R0, 0x3, 0x181f ;  /* 0x00781f00000e7f89 */ /* 0x000e2200000e0000 */
[----:B------:R-:W-:-:S03]  /*bef0*/  @P0 IMAD.WIDE.U32 R8, R27, 0x2, R4 ;  /* 0x000000021b080825 */ /* 0x000fc600078e0004 */
[----:B------:R-:W1:Y:S01]  /*bf00*/  SHFL.IDX PT, R7, R3, 0x3, 0x181f ;  /* 0x00781f0003077f89 */ /* 0x000e6200000e0000 */
[----:B---3--:R-:W-:-:S03]  /*bf10*/  IMAD.MOV.U32 R4, RZ, RZ, R21 ;  /* 0x000000ffff047224 */ /* 0x008fc600078e0015 */
[----:B------:R-:W-:Y:S01]  /*bf20*/  @P0 LDGSTS.E.BYPASS.LTC128B.128 [R20+0x18c00], desc[UR36][R8.64], !P3 ;  /* 0x18c0000008140fae */ /* 0x000fe2000d901d64 */
[----:B------:R-:W-:-:S03]  /*bf30*/  IMAD.MOV.U32 R5, RZ, RZ, R10 ;  /* 0x000000ffff057224 */ /* 0x000fc600078e000a */
[----:B------:R-:W-:Y:S04]  /*bf40*/  @P0 LDGSTS.E.BYPASS.LTC128B.128 [R20+0x1bc00], desc[UR36][R8.64+0x80], !P2 ;  /* 0x1bc0008008140fae */ /* 0x000fe8000d101d64 */
[----:B------:R-:W-:Y:S01]  /*bf50*/  @P0 LDGSTS.E.BYPASS.LTC128B.128 [R20+0x1ec00], desc[UR36][R8.64+0x100], !P1 ;  /* 0x1ec0010008140fae */ /* 0x000fe2000c901d64 */
[----:B------:R-:W-:-:S03]  /*bf60*/  ISETP.GE.AND P0, PT, R6, 0x21, PT ;  /* 0x000000210600780c */ /* 0x000fc60003f06270 */
[----:B------:R-:W2:Y:S04]  /*bf70*/  SHFL.IDX PT, R10, R3, 0x4, 0x181f ;  /* 0x00981f00030a7f89 */ /* 0x000ea800000e0000 */
[----:B------:R-:W3:Y:S04]  /*bf80*/  SHFL.IDX PT, R19, R0, 0x4, 0x181f ;  /* 0x00981f0000137f89 */ /* 0x000ee800000e0000 */
[----:B------:R-:W4:Y:S02]  /*bf90*/  SHFL.IDX PT, R3, R3, 0x5, 0x181f ;  /* 0x00b81f0003037f89 */ /* 0x000f2400000e0000 */
[----:B------:R-:W-:Y:S01]  /*bfa0*/  @P0 IMAD.WIDE.U32 R4, R27, 0x2, R4 ;  /* 0x000000021b040825 */ /* 0x000fe200078e0004 */
[----:B------:R-:W-:-:S05]  /*bfb0*/  @P0 LEA R21, R37, UR46, 0x1 ;  /* 0x0000002e25150c11 */ /* 0x000fca000f8e08ff */
[----:B------:R-:W-:Y:S04]  /*bfc0*/  @P0 LDGSTS.E.BYPASS.LTC128B.128 [R21+0x19400], desc[UR36][R4.64], !P3 ;  /* 0x1940000004150fae */ /* 0x000fe8000d901d64 */
[----:B------:R-:W-:Y:S04]  /*bfd0*/  @P0 LDGSTS.E.BYPASS.LTC128B.128 [R21+0x1c400], desc[UR36][R4.64+0x80], !P2 ;  /* 0x1c40008004150fae */ /* 0x000fe8000d101d64 */
[----:B------:R0:W-:Y:S01]  /*bfe0*/  @P0 LDGSTS.E.BYPASS.LTC128B.128 [R21+0x1f400], desc[UR36][R4.64+0x100], !P1 ;  /* 0x1f40010004150fae */ /* 0x0001e2000c901d64 */
[----:B------:R-:W-:Y:S02]  /*bff0*/  ISETP.GE.AND P0, PT, R6, 0x31, PT ;  /* 0x000000310600780c */ /* 0x000fe40003f06270 */
[----:B0-----:R-:W-:Y:S01]  /*c000*/  MOV R4, R14 ;  /* 0x0000000e00047202 */ /* 0x001fe20000000f00 */
[----:B-1----:R-:W-:-:S10]  /*c010*/  IMAD.MOV.U32 R5, RZ, RZ, R7 ;  /* 0x000000ffff057224 */ /* 0x002fd400078e0007 */
[----:B------:R-:W-:Y:S01]  /*c020*/  @P0 LEA R7, R37, UR46, 0x1 ;  /* 0x0000002e25070c11 */ /* 0x000fe2000f8e08ff */
[----:B------:R0:W1:Y:S01]  /*c030*/  SHFL.IDX PT, R14, R0, 0x5, 0x181f ;  /* 0x00b81f00000e7f89 */ /* 0x00006200000e0000 */
[----:B------:R-:W-:Y:S01]  /*c040*/  @P0 IMAD.WIDE.U32 R8, R27, 0x2, R4 ;  /* 0x000000021b080825 */ /* 0x000fe200078e0004 */
[----:B--2---:R-:W-:-:S03]  /*c050*/  MOV R5, R10 ;  /* 0x0000000a00057202 */ /* 0x004fc60000000f00 */
[----:B---3--:R-:W-:Y:S01]  /*c060*/  IMAD.MOV.U32 R4, RZ, RZ, R19 ;  /* 0x000000ffff047224 */ /* 0x008fe200078e0013 */
        /* <DEDUP_REMOVED lines=9> */
.L_x_2291:
        /* <DEDUP_REMOVED lines=18> */
.L_x_2238:
        /* <DEDUP_REMOVED lines=18> */
[----:B------:R-:W-:Y:S01]  /*c340*/  MOV R4, UR6 ;  /* 0x0000000600047c02 */ /* 0x000fe20008000f00 */
[----:B------:R-:W-:Y:S01]  /*c350*/  IMAD.U32 R5, RZ, RZ, UR7 ;  /* 0x00000007ff057e24 */ /* 0x000fe2000f8e00ff */
        /* <DEDUP_REMOVED lines=9> */
[----:B0-----:R-:W-:Y:S05]  /*c3f0*/  CALL.ABS.NOINC R14 ;  /* 0x000000000e007343 */ /* 0x001fea0003c00000 */
.L_x_2239:
[----:B------:R-:W-:Y:S01]  /*c400*/  UISETP.NE.AND UP0, UPT, UR49, URZ, UPT ;  /* 0x0000003f3100728c */ /* 0x000fe2000bf05270 */
[----:B------:R-:W-:Y:S01]  /*c410*/  MOV R3, UR48 ;  /* 0x0000003000037c02 */ /* 0x000fe20008000f00 */
[----:B------:R-:W0:Y:S01]  /*c420*/  LDC R8, c[0x0][0x448] ;  /* 0x00011200ff087b82 */ /* 0x000e220000000800 */
[----:B------:R-:W-:Y:S01]  /*c430*/  MOV R4, UR38 ;  /* 0x0000002600047c02 */ /* 0x000fe20008000f00 */
[----:B------:R-:W-:Y:S01]  /*c440*/  IMAD.U32 R7, RZ, RZ, UR47 ;  /* 0x0000002fff077e24 */ /* 0x000fe2000f8e00ff */
[----:B------:R-:W-:Y:S01]  /*c450*/  ULDC.64 UR4, c[0x0][0x2e0] ;  /* 0x0000b80000047ab9 */ /* 0x000fe20000000a00 */
[----:B------:R-:W-:Y:S01]  /*c460*/  PLOP3.LUT P0, PT, PT, PT, UP0, 0x80, 0x0 ;  /* 0x000000000000781c */ /* 0x000fe20003f0f008 */
[----:B------:R-:W-:Y:S02]  /*c470*/  IMAD R3, R3, 0x80, R22 ;  /* 0x0000008003037824 */ /* 0x000fe400078e0216 */
[----:B------:R-:W-:Y:S02]  /*c480*/  IMAD.MOV.U32 R6, RZ, RZ, R4 ;  /* 0x000000ffff067224 */ /* 0x000fe400078e0004 */
[----:B------:R-:W-:Y:S01]  /*c490*/  @UP0 ULDC UR6, c[0x0][0x44c] ;  /* 0x0001130000060ab9 */ /* 0x000fe20000000800 */
[----:B------:R-:W-:Y:S01]  /*c4a0*/  IMAD R0, R19, UR4, RZ ;  /* 0x0000000413007c24 */ /* 0x000fe2000f8e02ff */
[----:B------:R-:W-:Y:S01]  /*c4b0*/  MOV R9, R3 ;  /* 0x0000000300097202 */ /* 0x000fe20000000f00 */
[----:B------:R-:W-:Y:S01]  /*c4c0*/  IMAD.WIDE.U32 R6, R31, UR4, R6 ;  /* 0x000000041f067c25 */ /* 0x000fe2000f8e0006 */
[----:B------:R-:W-:-:S03]  /*c4d0*/  @UP0 ULDC UR4, c[0x0][0x450] ;  /* 0x0001140000040ab9 */ /* 0x000fc60000000800 */
[----:B------:R-:W-:Y:S02]  /*c4e0*/  IMAD.U32 R5, RZ, RZ, UR39 ;  /* 0x00000027ff057e24 */ /* 0x000fe4000f8e00ff */
        /* <DEDUP_REMOVED lines=29> */
[----:B------:R-:W-:Y:S01]  /*c6c0*/  IMAD.U32 R10, RZ, RZ, UR48 ;  /* 0x00000030ff0a7e24 */ /* 0x000fe2000f8e00ff */
[----:B------:R-:W-:Y:S02]  /*c6d0*/  ULDC UR4, c[0x0][0x288] ;  /* 0x0000a20000047ab9 */ /* 0x000fe40000000800 */
[----:B------:R-:W0:Y:S01]  /*c6e0*/  SHFL.IDX PT, R4, R3, RZ, 0x181f ;  /* 0x00181fff03047589 */ /* 0x000e2200000e0000 */
[----:B------:R-:W-:Y:S01]  /*c6f0*/  IMAD R6, R8, UR4, RZ ;  /* 0x0000000408067c24 */ /* 0x000fe2000f8e02ff */
[----:B------:R-:W-:Y:S02]  /*c700*/  LEA R7, R10, R23, 0x7 ;  /* 0x000000170a077211 */ /* 0x000fe400078e38ff */
[----:B------:R-:W-:Y:S02]  /*c710*/  SHFL.IDX PT, R8, R0, 0x1, 0x181f ;  /* 0x00381f0000087f89 */ /* 0x000fe400000e0000 */
[C---:B------:R-:W-:Y:S01]  /*c720*/  ISETP.GE.AND P1, PT, R7.reuse, R6, PT ;  /* 0x000000060700720c */ /* 0x040fe20003f26270 */
[C---:B------:R-:W-:Y:S01]  /*c730*/  VIADD R9, R7.reuse, 0x10 ;  /* 0x0000001007097836 */ /* 0x040fe20000000000 */
[----:B------:R-:W1:Y:S01]  /*c740*/  SHFL.IDX PT, R14, R3, 0x1, 0x181f ;  /* 0x00381f00030e7f89 */ /* 0x000e6200000e0000 */
[----:B------:R-:W-:-:S10]  /*c750*/  VIADD R11, R7, 0x20 ;  /* 0x00000020070b7836 */ /* 0x000fd40000000000 */
[----:B------:R-:W-:Y:S01]  /*c760*/  @!P1 LEA R19, R37, UR46, 0x1 ;  /* 0x0000002e25139c11 */ /* 0x000fe2000f8e08ff */
[----:B0-----:R-:W-:-:S05]  /*c770*/  @!P1 IMAD.WIDE.U32 R4, R27, 0x2, R4 ;  /* 0x000000021b049825 */ /* 0x001fca00078e0004 */
[----:B------:R-:W-:Y:S04]  /*c780*/  @!P1 LDGSTS.E.BYPASS.LTC128B.128 [R19+0xc400], desc[UR36][R4.64], !P3 ;  /* 0x0c40000004139fae */ /* 0x000fe8000d901d64 */
[----:B------:R-:W-:Y:S04]  /*c790*/  @!P1 LDGSTS.E.BYPASS.LTC128B.128 [R19+0x10400], desc[UR36][R4.64+0x80], !P2 ;  /* 0x1040008004139fae */ /* 0x000fe8000d101d64 */
[----:B------:R1:W-:Y:S01]  /*c7a0*/  @!P1 LDGSTS.E.BYPASS.LTC128B.128 [R19+0x14400], desc[UR36][R4.64+0x100], !P0 ;  /* 0x1440010004139fae */ /* 0x0003e2000c101d64 */
[----:B------:R-:W-:Y:S01]  /*c7b0*/  ISETP.GE.AND P1, PT, R9, R6, PT ;  /* 0x000000060900720c */ /* 0x000fe20003f26270 */
[----:B-1----:R-:W-:Y:S01]  /*c7c0*/  IMAD.MOV.U32 R4, RZ, RZ, R14 ;  /* 0x000000ffff047224 */ /* 0x002fe200078e000e */
[----:B------:R-:W-:Y:S01]  /*c7d0*/  MOV R5, R8 ;  /* 0x0000000800057202 */ /* 0x000fe20000000f00 */
[----:B------:R-:W-:Y:S10]  /*c7e0*/  SHFL.IDX PT, R14, R3, 0x3, 0x181f ;  /* 0x00781f00030e7f89 */ /* 0x000ff400000e0000 */
[----:B------:R-:W-:Y:S01]  /*c7f0*/  @!P1 LEA R21, R37, UR46, 0x1 ;  /* 0x0000002e25159c11 */ /* 0x000fe2000f8e08ff */
[----:B------:R-:W-:-:S02]  /*c800*/  @!P1 IMAD.WIDE.U32 R8, R27, 0x2, R4 ;  /* 0x000000021b089825 */ /* 0x000fc400078e0004 */
[----:B------:R-:W-:Y:S04]  /*c810*/  SHFL.IDX PT, R5, R0, 0x2, 0x181f ;  /* 0x00581f0000057f89 */ /* 0x000fe800000e0000 */
[----:B------:R-:W0:Y:S04]  /*c820*/  SHFL.IDX PT, R4, R3, 0x2, 0x181f ;  /* 0x00581f0003047f89 */ /* 0x000e2800000e0000 */
[----:B------:R-:W-:Y:S04]  /*c830*/  @!P1 LDGSTS.E.BYPASS.LTC128B.128 [R21+0xcc00], desc[UR36][R8.64], !P3 ;  /* 0x0cc0000008159fae */ /* 0x000fe8000d901d64 */
[----:B------:R-:W-:Y:S04]  /*c840*/  @!P1 LDGSTS.E.BYPASS.LTC128B.128 [R21+0x10c00], desc[UR36][R8.64+0x80], !P2 ;  /* 0x10c0008008159fae */ /* 0x000fe8000d101d64 */
[----:B------:R1:W-:Y:S01]  /*c850*/  @!P1 LDGSTS.E.BYPASS.LTC128B.128 [R21+0x14c00], desc[UR36][R8.64+0x100], !P0 ;  /* 0x14c0010008159fae */ /* 0x0003e2000c101d64 */
[----:B------:R-:W-:Y:S01]  /*c860*/  ISETP.GE.AND P1, PT, R11, R6, PT ;  /* 0x000000060b00720c */ /* 0x000fe20003f26270 */
[----:B------:R-:W-:-:S02]  /*c870*/  VIADD R11, R7, 0x40 ;  /* 0x00000040070b7836 */ /* 0x000fc40000000000 */
[----:B-1----:R-:W1:Y:S01]  /*c880*/  SHFL.IDX PT, R8, R0, 0x3, 0x181f ;  /* 0x00781f0000087f89 */ /* 0x002e6200000e0000 */
[----:B------:R-:W-:-:S09]  /*c890*/  VIADD R9, R7, 0x30 ;  /* 0x0000003007097836 */ /* 0x000fd20000000000 */
[----:B------:R-:W-:Y:S01]  /*c8a0*/  @!P1 LEA R19, R37, UR46, 0x1 ;  /* 0x0000002e25139c11 */ /* 0x000fe2000f8e08ff */
[----:B0-----:R-:W-:-:S05]  /*c8b0*/  @!P1 IMAD.WIDE.U32 R4, R27, 0x2, R4 ;  /* 0x000000021b049825 */ /* 0x001fca00078e0004 */
[----:B------:R-:W-:Y:S04]  /*c8c0*/  @!P1 LDGSTS.E.BYPASS.LTC128B.128 [R19+0xd400], desc[UR36][R4.64], !P3 ;  /* 0x0d40000004139fae */ /* 0x000fe8000d901d64 */
[----:B------:R-:W-:Y:S04]  /*c8d0*/  @!P1 LDGSTS.E.BYPASS.LTC128B.128 [R19+0x11400], desc[UR36][R4.64+0x80], !P2 ;  /* 0x1140008004139fae */ /* 0x000fe8000d101d64 */
[----:B------:R0:W-:Y:S01]  /*c8e0*/  @!P1 LDGSTS.E.BYPASS.LTC128B.128 [R19+0x15400], desc[UR36][R4.64+0x100], !P0 ;  /* 0x1540010004139fae */ /* 0x0001e2000c101d64 */
[----:B------:R-:W-:Y:S02]  /*c8f0*/  ISETP.GE.AND P1, PT, R9, R6, PT ;  /* 0x000000060900720c */ /* 0x000fe40003f26270 */
[----:B0-----:R-:W-:Y:S01]  /*c900*/  MOV R4, R14 ;  /* 0x0000000e00047202 */ /* 0x001fe20000000f00 */
[----:B-1----:R-:W-:-:S10]  /*c910*/  IMAD.MOV.U32 R5, RZ, RZ, R8 ;  /* 0x000000ffff057224 */ /* 0x002fd400078e0008 */
[----:B------:R-:W-:Y:S01]  /*c920*/  @!P1 LEA R21, R37, UR46, 0x1 ;  /* 0x0000002e25159c11 */ /* 0x000fe2000f8e08ff */
[----:B------:R-:W-:Y:S01]  /*c930*/  SHFL.IDX PT, R14, R3, 0x5, 0x181f ;  /* 0x00b81f00030e7f89 */ /* 0x000fe200000e0000 */
[----:B------:R-:W-:-:S03]  /*c940*/  @!P1 IMAD.WIDE.U32 R8, R27, 0x2, R4 ;  /* 0x000000021b089825 */ /* 0x000fc600078e0004 */
[----:B------:R-:W-:Y:S04]  /*c950*/  SHFL.IDX PT, R5, R0, 0x4, 0x181f ;  /* 0x00981f0000057f89 */ /* 0x000fe800000e0000 */
[----:B------:R-:W0:Y:S04]  /*c960*/  SHFL.IDX PT, R4, R3, 0x4, 0x181f ;  /* 0x00981f0003047f89 */ /* 0x000e2800000e0000 */
[----:B------:R-:W-:Y:S04]  /*c970*/  @!P1 LDGSTS.E.BYPASS.LTC128B.128 [R21+0xdc00], desc[UR36][R8.64], !P3 ;  /* 0x0dc0000008159fae */ /* 0x000fe8000d901d64 */
[----:B------:R-:W-:Y:S04]  /*c980*/  @!P1 LDGSTS.E.BYPASS.LTC128B.128 [R21+0x11c00], desc[UR36][R8.64+0x80], !P2 ;  /* 0x11c0008008159fae */ /* 0x000fe8000d101d64 */
[----:B------:R1:W-:Y:S01]  /*c990*/  @!P1 LDGSTS.E.BYPASS.LTC128B.128 [R21+0x15c00], desc[UR36][R8.64+0x100], !P0 ;  /* 0x15c0010008159fae */ /* 0x0003e2000c101d64 */
[----:B------:R-:W-:-:S02]  /*c9a0*/  ISETP.GE.AND P1, PT, R11, R6, PT ;  /* 0x000000060b00720c */ /* 0x000fc40003f26270 */
[C---:B------:R-:W-:Y:S01]  /*c9b0*/  IADD3 R11, R7.reuse, 0x60, RZ ;  /* 0x00000060070b7810 */ /* 0x040fe20007ffe0ff */
[----:B-1----:R-:W1:Y:S01]  /*c9c0*/  SHFL.IDX PT, R8, R0, 0x5, 0x181f ;  /* 0x00b81f0000087f89 */ /* 0x002e6200000e0000 */
[----:B------:R-:W-:-:S09]  /*c9d0*/  IADD3 R9, R7, 0x50, RZ ;  /* 0x0000005007097810 */ /* 0x000fd20007ffe0ff */
[----:B0-----:R-:W-:Y:S01]  /*c9e0*/  @!P1 IMAD.WIDE.U32 R4, R27, 0x2, R4 ;  /* 0x000000021b049825 */ /* 0x001fe200078e0004 */
[----:B------:R-:W-:-:S05]  /*c9f0*/  @!P1 LEA R19, R37, UR46, 0x1 ;  /* 0x0000002e25139c11 */ /* 0x000fca000f8e08ff */
[----:B------:R-:W-:Y:S04]  /*ca00*/  @!P1 LDGSTS.E.BYPASS.LTC128B.128 [R19+0xe400], desc[UR36][R4.64], !P3 ;  /* 0x0e40000004139fae */ /* 0x000fe8000d901d64 */
[----:B------:R-:W-:Y:S04]  /*ca10*/  @!P1 LDGSTS.E.BYPASS.LTC128B.128 [R19+0x12400], desc[UR36][R4.64+0x80], !P2 ;  /* 0x1240008004139fae */ /* 0x000fe8000d101d64 */
[----:B------:R0:W-:Y:S01]  /*ca20*/  @!P1 LDGSTS.E.BYPASS.LTC128B.128 [R19+0x16400], desc[UR36][R4.64+0x100], !P0 ;  /* 0x1640010004139fae */ /* 0x0001e2000c101d64 */
[----:B------:R-:W-:Y:S01]  /*ca30*/  ISETP.GE.AND P1, PT, R9, R6, PT ;  /* 0x000000060900720c */ /* 0x000fe20003f26270 */
[----:B0-----:R-:W-:-:S02]  /*ca40*/  IMAD.MOV.U32 R4, RZ, RZ, R14 ;  /* 0x000000ffff047224 */ /* 0x001fc400078e000e */
        /* <DEDUP_REMOVED lines=16> */
.L_x_2308:
[----:B------:R-:W-:Y:S01]  /*cb50*/  VIADD R7, R7, 0x70 ;  /* 0x0000007007077836 */ /* 0x000fe20000000000 */
[----:B------:R-:W-:Y:S01]  /*cb60*/  BSSY B0, `(.L_x_2241) ;  /* 0x000000d000007945 */ /* 0x000fe20003800000 */
[----:B-1----:R-:W-:Y:S01]  /*cb70*/  IMAD.MOV.U32 R4, RZ, RZ, R14 ;  /* 0x000000ffff047224 */ /* 0x002fe200078e000e */
[----:B--2---:R-:W-:Y:S02]  /*cb80*/  MOV R5, R8 ;  /* 0x0000000800057202 */ /* 0x004fe40000000f00 */
        /* <DEDUP_REMOVED lines=10> */
.L_x_2242:
[----:B------:R-:W-:Y:S05]  /*cc30*/  BSYNC B0 ;  /* 0x0000000000007941 */ /* 0x000fea0003800000 */
.L_x_2241:
[----:B------:R-:W-:Y:S01]  /*cc40*/  NOP ;  /* 0x0000000000007918 */ /* 0x000fe20000000000 */
[----:B------:R-:W-:Y:S01]  /*cc50*/  SYNCS.ARRIVE.TRANS64.RED.A0T1 RZ, [UR46+0x2a800], RZ ;  /* 0x02a800ffffff79a7 */ /* 0x000fe2000820042e */
[----:B------:R-:W-:Y:S01]  /*cc60*/  IMAD.MOV.U32 R0, RZ, RZ, 0x1 ;  /* 0x00000001ff007424 */ /* 0x000fe200078e00ff */
[----:B------:R-:W-:Y:S04]  /*cc70*/  ARRIVES.LDGSTSBAR.64.TRANSCNT [UR46+0x2a800] ;  /* 0x02a80000ff0079b0 */ /* 0x000fe80008000aae */
[----:B------:R-:W-:Y:S01]  /*cc80*/  SHF.L.U32 R0, R0, 0x1f, RZ ;  /* 0x0000001f00007819 */ /* 0x000fe200000006ff */
[----:B------:R-:W-:Y:S01]  /*cc90*/  NOP ;  /* 0x0000000000007918 */ /* 0x000fe20000000000 */
[----:B------:R-:W-:Y:S02]  /*cca0*/  SYNCS.ARRIVE.TRANS64.A1T0 RZ, [UR46+0x2a800], RZ ;  /* 0x02a800ffffff79a7 */ /* 0x000fe4000810002e */
[----:B------:R-:W1:Y:S02]  /*ccb0*/  SYNCS.PHASECHK.TRANS64.TRYWAIT P0, [UR46+0x2a820], R0 ;  /* 0x02a82000ff0075a7 */ /* 0x000e64000800016e */
[----:B-1----:R-:W-:Y:S05]  /*ccc0*/  @!P0 BRA `(.L_x_2243) ;  /* 0x0000002c00848947 */ /* 0x002fea0003800000 */
.L_x_2309:
[----:B------:R-:W-:Y:S01]  /*ccd0*/  UIADD3 UR4, UR51, -0x2, URZ ;  /* 0xfffffffe33047890 */ /* 0x000fe2000fffe03f */
[----:B------:R-:W-:Y:S01]  /*cce0*/  IMAD.MOV.U32 R9, RZ, RZ, 0x1 ;  /* 0x00000001ff097424 */ /* 0x000fe200078e00ff */
[----:B------:R-:W-:Y:S02]  /*ccf0*/  MOV R8, RZ ;  /* 0x000000ff00087202 */ /* 0x000fe40000000f00 */
[----:B------:R-:W-:-:S06]  /*cd00*/  UISETP.GE.AND UP0, UPT, UR4, UR50, UPT ;  /* 0x000000320400728c */ /* 0x000fcc000bf06270 */
[----:B------:R-:W-:-:S13]  /*cd10*/  PLOP3.LUT P0, PT, PT, PT, UP0, 0x80, 0x0 ;  /* 0x000000000000781c */ /* 0x000fda0003f0f008 */
[----:B------:R-:W-:Y:S05]  /*cd20*/  @!P0 BRA `(.L_x_2244) ;  /* 0x0000000c00dc8947 */ /* 0x000fea0003800000 */
[----:B------:R-:W-:Y:S01]  /*cd30*/  UIADD3 UR4, UR44, 0x1, URZ ;  /* 0x000000012c047890 */ /* 0x000fe2000fffe03f */
[----:B0-----:R-:W-:Y:S01]  /*cd40*/  LOP3.LUT R0, RZ, UR43, RZ, 0x33, !PT ;  /* 0x0000002bff007c12 */ /* 0x001fe2000f8e33ff */
[----:B------:R-:W-:Y:S01]  /*cd50*/  ULOP3.LUT UR5, URZ, UR45, URZ, 0x33, !UPT ;  /* 0x0000002d3f057292 */ /* 0x000fe2000f8e333f */
[----:B------:R-:W-:Y:S01]  /*cd60*/  IADD3 R26, R26, R30, R23 ;  /* 0x0000001e1a1a7210 */ /* 0x000fe20007ffe017 */
[----:B------:R-:W-:Y:S01]  /*cd70*/  UIMAD UR4, UR4, UR40, URZ ;  /* 0x00000028040472a4 */ /* 0x000fe2000f8e023f */
[----:B------:R-:W-:Y:S01]  /*cd80*/  IADD3 R5, -R23, UR42, RZ ;  /* 0x0000002a17057c10 */ /* 0x000fe2000fffe1ff */
[----:B------:R-:W-:Y:S01]  /*cd90*/  BSSY B0, `(.L_x_2244) ;  /* 0x00000f0000007945 */ /* 0x000fe20003800000 */
[----:B------:R-:W-:Y:S01]  /*cda0*/  IMAD.SHL.U32 R20, R27, 0x2, RZ ;  /* 0x000000021b147824 */ /* 0x000fe200078e00ff */
[----:B------:R-:W-:Y:S01]  /*cdb0*/  MOV R19, 0x1 ;  /* 0x0000000100137802 */ /* 0x000fe20000000f00 */
[----:B------:R-:W-:Y:S01]  /*cdc0*/  VIADD R7, R26, 0xfffffee0 ;  /* 0xfffffee01a077836 */ /* 0x000fe20000000000 */
[----:B------:R-:W-:Y:S01]  /*cdd0*/  LOP3.LUT R3, RZ, UR4, RZ, 0x33, !PT ;  /* 0x00000004ff037c12 */ /* 0x000fe2000f8e33ff */
[----:B------:R-:W-:-:S03]  /*cde0*/  IMAD.MOV.U32 R10, RZ, RZ, RZ ;  /* 0x000000ffff0a7224 */ /* 0x000fc600078e00ff */
[----:B------:R-:W-:-:S04]  /*cdf0*/  VIMNMX3 R0, R0, UR5, R3, !PT ;  /* 0x0000000500007c0f */ /* 0x000fc8000f800103 */
[C---:B------:R-:W-:Y:S01]  /*ce00*/  IADD3 R35, -R0.reuse, -0x2, RZ ;  /* 0xfffffffe00237810 */ /* 0x040fe20007ffe1ff */
[C---:B------:R-:W-:Y:S02]  /*ce10*/  IMAD R5, R0.reuse, 0x60, R5 ;  /* 0x0000006000057824 */ /* 0x040fe400078e0205 */
[----:B------:R-:W-:Y:S02]  /*ce20*/  IMAD R7, R0, -0x60, R7 ;  /* 0xffffffa000077824 */ /* 0x000fe400078e0207 */
[----:B------:R-:W-:-:S07]  /*ce30*/  VIADD R6, R5, 0xc0 ;  /* 0x000000c005067836 */ /* 0x000fce0000000000 */
.L_x_2257:
[----:B------:R-:W-:Y:S02]  /*ce40*/  ISETP.NE.AND P0, PT, R28, 0x1, PT ;  /* 0x000000011c00780c */ /* 0x000fe40003f05270 */
[----:B------:R-:W-:Y:S02]  /*ce50*/  ISETP.GT.U32.AND P2, PT, R22, 0x5f, PT ;  /* 0x0000005f1600780c */ /* 0x000fe40003f44070 */
[----:B------:R-:W-:Y:S02]  /*ce60*/  MOV R30, RZ ;  /* 0x000000ff001e7202 */ /* 0x000fe40000000f00 */
[----:B------:R-:W-:-:S07]  /*ce70*/  LOP3.LUT P1, RZ, R36, 0x10, RZ, 0xc0, !PT ;  /* 0x0000001024ff7812 */ /* 0x000fce000782c0ff */
[----:B------:R-:W0:Y:S08]  /*ce80*/  @P0 LDC R0, c[0x0][0x434] ;  /* 0x00010d00ff000b82 */ /* 0x000e300000000800 */
[----:B-1----:R-:W1:Y:S08]  /*ce90*/  @P0 LDC R12, c[0x0][0x438] ;  /* 0x00010e00ff0c0b82 */ /* 0x002e700000000800 */
[----:B------:R-:W2:Y:S08]  /*cea0*/  @!P2 LDC.64 R4, c[0x0][0x428] ;  /* 0x00010a00ff04ab82 */ /* 0x000eb00000000a00 */
[----:B------:R-:W3:Y:S01]  /*ceb0*/  @!P2 LDC.64 R8, c[0x0][0x418] ;  /* 0x00010600ff08ab82 */ /* 0x000ee20000000a00 */
[----:B0-----:R-:W-:Y:S01]  /*cec0*/  @P0 IMAD.HI.U32 R3, R7, R0, RZ ;  /* 0x0000000007030227 */ /* 0x001fe200078e00ff */
[----:B------:R-:W-:-:S04]  /*ced0*/  MOV R0, R7 ;  /* 0x0000000700007202 */ /* 0x000fc80000000f00 */
[----:B-1----:R-:W-:-:S04]  /*cee0*/  @P0 SHF.R.U32.HI R0, RZ, R12, R3 ;  /* 0x0000000cff000219 */ /* 0x002fc80000011603 */
[----:B------:R-:W-:Y:S01]  /*cef0*/  @!P2 SHF.R.S32.HI R13, RZ, 0x1f, R0 ;  /* 0x0000001fff0da819 */ /* 0x000fe20000011400 */
[----:B--2---:R-:W-:-:S04]  /*cf00*/  @!P2 IMAD R12, R33, R4, RZ ;  /* 0x00000004210ca224 */ /* 0x004fc800078e02ff */
[----:B------:R-:W-:Y:S02]  /*cf10*/  @!P2 IMAD R3, R29, R5, R12 ;  /* 0x000000051d03a224 */ /* 0x000fe400078e020c */
[----:B------:R-:W-:-:S04]  /*cf20*/  @!P2 IMAD.MOV.U32 R12, RZ, RZ, R0 ;  /* 0x000000ffff0ca224 */ /* 0x000fc800078e0000 */
[----:B------:R-:W-:-:S04]  /*cf30*/  @!P2 IMAD.WIDE.U32 R12, R29, R4, R12 ;  /* 0x000000041d0ca225 */ /* 0x000fc800078e000c */
[----:B------:R-:W-:Y:S01]  /*cf40*/  @!P2 IMAD.IADD R3, R3, 0x1, R13 ;  /* 0x000000010303a824 */ /* 0x000fe200078e020d */
[----:B---3--:R-:W-:-:S04]  /*cf50*/  @!P2 LEA R4, P0, R12, R8, 0x2 ;  /* 0x000000080c04a211 */ /* 0x008fc800078010ff */
        /* <DEDUP_REMOVED lines=9> */
.L_x_2245:
[----:B------:R-:W-:Y:S01]  /*cff0*/  LEA R26, R8, UR46, 0x3 ;  /* 0x0000002e081a7c11 */ /* 0x000fe2000f8e18ff */
[----:B------:R-:W-:Y:S01]  /*d000*/  BSSY B1, `(.L_x_2246) ;  /* 0x0000004000017945 */ /* 0x000fe20003800000 */
[----:B------:R-:W-:-:S04]  /*d010*/  SHF.L.U32 R3, R9, 0x1f, RZ ;  /* 0x0000001f09037819 */ /* 0x000fc800000006ff */
[----:B------:R-:W0:Y:S02]  /*d020*/  SYNCS.PHASECHK.TRANS64.TRYWAIT P0, [R26+URZ+0x2a840], R3 ;  /* 0x02a840031a0075a7 */ /* 0x000e24000800017f */
[----:B0-----:R-:W-:Y:S05]  /*d030*/  @!P0 BRA `(.L_x_2247) ;  /* 0x0000002800c08947 */ /* 0x001fea0003800000 */
.L_x_2310:
[----:B------:R-:W-:Y:S05]  /*d040*/  BSYNC B1 ;  /* 0x0000000000017941 */ /* 0x000fea0003800000 */
.L_x_2246:
[----:B------:R-:W-:Y:S01]  /*d050*/  ULDC UR4, c[0x0][0x430] ;  /* 0x00010c0000047ab9 */ /* 0x000fe20000000800 */
[----:B-----5:R-:W-:Y:S01]  /*d060*/  SHF.R.S32.HI R21, RZ, 0x1f, R30 ;  /* 0x0000001fff157819 */ /* 0x020fe2000001141e */
[----:B------:R-:W-:Y:S01]  /*d070*/  UIADD3 UR4, -UR4, URZ, URZ ;  /* 0x0000003f04047290 */ /* 0x000fe2000fffe13f */
[----:B------:R-:W-:Y:S02]  /*d080*/  R2UR UR6, R34 ;  /* 0x00000000220672ca */ /* 0x000fe400000e0000 */
[C---:B------:R-:W-:Y:S02]  /*d090*/  LOP3.LUT P3, RZ, R36.reuse, 0x4, RZ, 0xc0, !PT ;  /* 0x0000000424ff7812 */ /* 0x040fe4000786c0ff */
[----:B------:R-:W-:Y:S01]  /*d0a0*/  LOP3.LUT P2, RZ, R36, 0x2, RZ, 0xc0, !PT ;  /* 0x0000000224ff7812 */ /* 0x000fe2000784c0ff */
[----:B------:R-:W-:Y:S01]  /*d0b0*/  IMAD R25, R0, UR4, R7 ;  /* 0x0000000400197c24 */ /* 0x000fe2000f8e0207 */
[----:B------:R-:W-:Y:S01]  /*d0c0*/  ULDC.64 UR4, c[0x0][0x300] ;  /* 0x0000c00000047ab9 */ /* 0x000fe20000000a00 */
[----:B------:R-:W-:-:S02]  /*d0d0*/  LOP3.LUT P1, RZ, R36, 0x1, RZ, 0xc0, !PT ;  /* 0x0000000124ff7812 */ /* 0x000fc4000782c0ff */
[----:B------:R-:W-:Y:S01]  /*d0e0*/  IMAD.WIDE.U32 R4, R25, UR4, RZ ;  /* 0x0000000419047c25 */ /* 0x000fe2000f8e00ff */
[----:B------:R-:W-:-:S05]  /*d0f0*/  SHF.R.S32.HI R24, RZ, 0x1f, R25 ;  /* 0x0000001fff187819 */ /* 0x000fca0000011419 */
[----:B------:R-:W-:-:S04]  /*d100*/  IMAD R0, R24, UR4, RZ ;  /* 0x0000000418007c24 */ /* 0x000fc8000f8e02ff */
[----:B0-----:R-:W-:Y:S01]  /*d110*/  IMAD R3, R25, UR5, R0 ;  /* 0x0000000519037c24 */ /* 0x001fe2000f8e0200 */
        /* <DEDUP_REMOVED lines=16> */
[----:B------:R-:W-:Y:S01]  /*d220*/  IMAD R5, R8, 0x4800, R37 ;  /* 0x0000480008057824 */ /* 0x000fe200078e0225 */
[----:B------:R-:W-:Y:S06]  /*d230*/  BRA.DIV UR4, `(.L_x_2248) ;  /* 0x0000002a04547947 */ /* 0x000fec000b800000 */
[----:B------:R-:W0:Y:S01]  /*d240*/  SHFL.IDX PT, R14, R3, RZ, 0x181f ;  /* 0x00181fff030e7589 */ /* 0x000e2200000e0000 */
[----:B------:R-:W-:-:S03]  /*d250*/  LEA R5, R5, UR46, 0x1 ;  /* 0x0000002e05057c11 */ /* 0x000fc6000f8e08ff */
[----:B------:R-:W1:Y:S04]  /*d260*/  SHFL.IDX PT, R4, R0, RZ, 0x181f ;  /* 0x00181fff00047589 */ /* 0x000e6800000e0000 */
[----:B------:R-:W-:Y:S04]  /*d270*/  SHFL.IDX PT, R11, R3, 0x2, 0x181f ;  /* 0x00581f00030b7f89 */ /* 0x000fe800000e0000 */
[----:B------:R-:W-:Y:S01]  /*d280*/  SHFL.IDX PT, R31, R0, 0x2, 0x181f ;  /* 0x00581f00001f7f89 */ /* 0x000fe200000e0000 */
[----:B0-----:R-:W-:-:S03]  /*d290*/  IADD3 R12, P0, R14, R20, RZ ;  /* 0x000000140e0c7210 */ /* 0x001fc60007f1e0ff */
[----:B------:R-:W0:Y:S01]  /*d2a0*/  SHFL.IDX PT, R14, R3, 0x1, 0x181f ;  /* 0x00381f00030e7f89 */ /* 0x000e2200000e0000 */
[----:B-1----:R-:W-:-:S03]  /*d2b0*/  IADD3.X R13, RZ, R4, RZ, P0, !PT ;  /* 0x00000004ff0d7210 */ /* 0x002fc600007fe4ff */
[----:B------:R-:W1:Y:S04]  /*d2c0*/  SHFL.IDX PT, R4, R0, 0x1, 0x181f ;  /* 0x00381f0000047f89 */ /* 0x000e6800000e0000 */
[----:B------:R-:W-:Y:S04]  /*d2d0*/  LDGSTS.E.BYPASS.LTC128B.128 [R5+0x18400], desc[UR36][R12.64], !P3 ;  /* 0x184000000c057fae */ /* 0x000fe8000d901d64 */
[----:B------:R-:W-:Y:S04]  /*d2e0*/  LDGSTS.E.BYPASS.LTC128B.128 [R5+0x1b400], desc[UR36][R12.64+0x80], !P2 ;  /* 0x1b4000800c057fae */ /* 0x000fe8000d101d64 */
[----:B------:R-:W-:Y:S01]  /*d2f0*/  LDGSTS.E.BYPASS.LTC128B.128 [R5+0x1e400], desc[UR36][R12.64+0x100], !P1 ;  /* 0x1e4001000c057fae */ /* 0x000fe2000c901d64 */
[----:B0-----:R-:W-:-:S05]  /*d300*/  IADD3 R14, P0, R14, R20, RZ ;  /* 0x000000140e0e7210 */ /* 0x001fca0007f1e0ff */
[----:B-1----:R-:W-:Y:S02]  /*d310*/  IMAD.X R15, RZ, RZ, R4, P0 ;  /* 0x000000ffff0f7224 */ /* 0x002fe400000e0604 */
[----:B------:R-:W-:Y:S04]  /*d320*/  SHFL.IDX PT, R4, R0, 0x4, 0x181f ;  /* 0x00981f0000047f89 */ /* 0x000fe800000e0000 */
[----:B------:R-:W-:Y:S04]  /*d330*/  LDGSTS.E.BYPASS.LTC128B.128 [R5+0x18c00], desc[UR36][R14.64], !P3 ;  /* 0x18c000000e057fae */ /* 0x000fe8000d901d64 */
[----:B------:R-:W-:Y:S04]  /*d340*/  LDGSTS.E.BYPASS.LTC128B.128 [R5+0x1bc00], desc[UR36][R14.64+0x80], !P2 ;  /* 0x1bc000800e057fae */ /* 0x000fe8000d101d64 */
[----:B------:R0:W-:Y:S02]  /*d350*/  LDGSTS.E.BYPASS.LTC128B.128 [R5+0x1ec00], desc[UR36][R14.64+0x100], !P1 ;  /* 0x1ec001000e057fae */ /* 0x0001e4000c901d64 */
[----:B0-----:R-:W-:-:S02]  /*d360*/  IADD3 R14, P0, R11, R20, RZ ;  /* 0x000000140b0e7210 */ /* 0x001fc40007f1e0ff */
[----:B------:R-:W0:Y:S03]  /*d370*/  SHFL.IDX PT, R11, R3, 0x3, 0x181f ;  /* 0x00781f00030b7f89 */ /* 0x000e2600000e0000 */
[----:B------:R-:W-:Y:S02]  /*d380*/  IMAD.X R15, RZ, RZ, R31, P0 ;  /* 0x000000ffff0f7224 */ /* 0x000fe400000e061f */
[----:B------:R-:W1:Y:S04]  /*d390*/  SHFL.IDX PT, R31, R0, 0x3, 0x181f ;  /* 0x00781f00001f7f89 */ /* 0x000e6800000e0000 */
[----:B------:R-:W-:Y:S04]  /*d3a0*/  LDGSTS.E.BYPASS.LTC128B.128 [R5+0x19400], desc[UR36][R14.64], !P3 ;  /* 0x194000000e057fae */ /* 0x000fe8000d901d64 */
[----:B------:R-:W-:Y:S04]  /*d3b0*/  LDGSTS.E.BYPASS.LTC128B.128 [R5+0x1c400], desc[UR36][R14.64+0x80], !P2 ;  /* 0x1c4000800e057fae */ /* 0x000fe8000d101d64 */
[----:B------:R2:W-:Y:S04]  /*d3c0*/  LDGSTS.E.BYPASS.LTC128B.128 [R5+0x1f400], desc[UR36][R14.64+0x100], !P1 ;  /* 0x1f4001000e057fae */ /* 0x0005e8000c901d64 */
[----:B------:R-:W-:Y:S01]  /*d3d0*/  SHFL.IDX PT, R0, R0, 0x5, 0x181f ;  /* 0x00b81f0000007f89 */ /* 0x000fe200000e0000 */
[----:B0-----:R-:W-:-:S03]  /*d3e0*/  IADD3 R12, P0, R11, R20, RZ ;  /* 0x000000140b0c7210 */ /* 0x001fc60007f1e0ff */
[----:B--2---:R-:W0:Y:S01]  /*d3f0*/  SHFL.IDX PT, R14, R3, 0x4, 0x181f ;  /* 0x00981f00030e7f89 */ /* 0x004e2200000e0000 */
[----:B-1----:R-:W-:-:S03]  /*d400*/  IADD3.X R13, RZ, R31, RZ, P0, !PT ;  /* 0x0000001fff0d7210 */ /* 0x002fc600007fe4ff */
[----:B------:R-:W1:Y:S04]  /*d410*/  SHFL.IDX PT, R3, R3, 0x5, 0x181f ;  /* 0x00b81f0003037f89 */ /* 0x000e6800000e0000 */
[----:B------:R2:W-:Y:S04]  /*d420*/  LDGSTS.E.BYPASS.LTC128B.128 [R5+0x19c00], desc[UR36][R12.64], !P3 ;  /* 0x19c000000c057fae */ /* 0x0005e8000d901d64 */
[----:B------:R2:W-:Y:S04]  /*d430*/  LDGSTS.E.BYPASS.LTC128B.128 [R5+0x1cc00], desc[UR36][R12.64+0x80], !P2 ;  /* 0x1cc000800c057fae */ /* 0x0005e8000d101d64 */
[----:B------:R2:W-:Y:S01]  /*d440*/  LDGSTS.E.BYPASS.LTC128B.128 [R5+0x1fc00], desc[UR36][R12.64+0x100], !P1 ;  /* 0x1fc001000c057fae */ /* 0x0005e2000c901d64 */
[----:B0-----:R-:W-:-:S05]  /*d450*/  IADD3 R14, P0, R14, R20, RZ ;  /* 0x000000140e0e7210 */ /* 0x001fca0007f1e0ff */
[----:B------:R-:W-:-:S05]  /*d460*/  IMAD.X R15, RZ, RZ, R4, P0 ;  /* 0x000000ffff0f7224 */ /* 0x000fca00000e0604 */
[----:B------:R2:W-:Y:S04]  /*d470*/  LDGSTS.E.BYPASS.LTC128B.128 [R5+0x1a400], desc[UR36][R14.64], !P3 ;  /* 0x1a4000000e057fae */ /* 0x0005e8000d901d64 */
[----:B------:R2:W-:Y:S04]  /*d480*/  LDGSTS.E.BYPASS.LTC128B.128 [R5+0x1d400], desc[UR36][R14.64+0x80], !P2 ;  /* 0x1d4000800e057fae */ /* 0x0005e8000d101d64 */
[----:B-1----:R2:W-:Y:S02]  /*d490*/  LDGSTS.E.BYPASS.LTC128B.128 [R5+0x20400], desc[UR36][R14.64+0x100], !P1 ;  /* 0x204001000e057fae */ /* 0x0025e4000c901d64 */
.L_x_2324:
        /* <DEDUP_REMOVED lines=10> */
.L_x_2249:
        /* <DEDUP_REMOVED lines=10> */
.L_x_2250:
[----:B------:R1:W-:Y:S01]  /*d5e0*/  SYNCS.ARRIVE.TRANS64.A1T0 RZ, [R26+URZ+0x2a830], RZ ;  /* 0x02a830ff1aff79a7 */ /* 0x0003e2000810003f */
[----:B------:R-:W-:Y:S05]  /*d5f0*/  @!P2 BRA `(.L_x_2251) ;  /* 0x000000000004a947 */ /* 0x000fea0003800000 */
[----:B------:R-:W-:Y:S01]  /*d600*/  BPT.TRAP 0x1 ;  /* 0x000000040000795c */ /* 0x000fe20000300000 */
.L_x_2251:
[----:B------:R-:W-:Y:S01]  /*d610*/  SHF.L.U32 R3, R19, 0x1f, RZ ;  /* 0x0000001f13037819 */ /* 0x000fe200000006ff */
[----:B------:R-:W-:Y:S01]  /*d620*/  BSSY B1, `(.L_x_2252) ;  /* 0x0000004000017945 */ /* 0x000fe20003800000 */
[----:B------:R-:W-:-:S04]  /*d630*/  LEA R0, R10, UR46, 0x3 ;  /* 0x0000002e0a007c11 */ /* 0x000fc8000f8e18ff */
[----:B------:R-:W2:Y:S02]  /*d640*/  SYNCS.PHASECHK.TRANS64.TRYWAIT P0, [R0+URZ+0x2a860], R3 ;  /* 0x02a86003000075a7 */ /* 0x000ea4000800017f */
[----:B--2---:R-:W-:Y:S05]  /*d650*/  @!P0 BRA `(.L_x_2253) ;  /* 0x0000002c00288947 */ /* 0x004fea0003800000 */
.L_x_2325:
[----:B------:R-:W-:Y:S05]  /*d660*/  BSYNC B1 ;  /* 0x0000000000017941 */ /* 0x000fea0003800000 */
.L_x_2252:
[----:B------:R-:W-:Y:S01]  /*d670*/  UMOV UR4, 0xffffffff ;  /* 0xffffffff00047882 */ /* 0x000fe20000000000 */
[----:B------:R-:W-:Y:S01]  /*d680*/  LOP3.LUT P0, RZ, R32, 0x2, RZ, 0xc0, !PT ;  /* 0x0000000220ff7812 */ /* 0x000fe2000780c0ff */
[----:B------:R-:W-:Y:S01]  /*d690*/  IMAD R10, R10, 0x3000, R37 ;  /* 0x000030000a0a7824 */ /* 0x000fe200078e0225 */
[----:B------:R-:W-:Y:S11]  /*d6a0*/  BRA.DIV UR4, `(.L_x_2254) ;  /* 0x0000002e04287947 */ /* 0x000ff6000b800000 */
[----:B------:R-:W3:Y:S04]  /*d6b0*/  SHFL.IDX PT, R14, R17, RZ, 0x181f ;  /* 0x00181fff110e7589 */ /* 0x000ee800000e0000 */
[----:B--2---:R-:W0:Y:S04]  /*d6c0*/  SHFL.IDX PT, R3, R18, RZ, 0x181f ;  /* 0x00181fff12037589 */ /* 0x004e2800000e0000 */
[----:B------:R-:W-:Y:S01]  /*d6d0*/  SHFL.IDX PT, R19, R18, 0x1, 0x181f ;  /* 0x00381f0012137f89 */ /* 0x000fe200000e0000 */
[----:B---3--:R-:W-:-:S03]  /*d6e0*/  IADD3 R4, P1, R14, R20, RZ ;  /* 0x000000140e047210 */ /* 0x008fc60007f3e0ff */
[----:B------:R-:W2:Y:S01]  /*d6f0*/  SHFL.IDX PT, R14, R17, 0x1, 0x181f ;  /* 0x00381f00110e7f89 */ /* 0x000ea200000e0000 */
[----:B0-----:R-:W-:Y:S02]  /*d700*/  IADD3.X R5, RZ, R3, RZ, P1, !PT ;  /* 0x00000003ff057210 */ /* 0x001fe40000ffe4ff */
[----:B------:R-:W-:Y:S02]  /*d710*/  LOP3.LUT P1, RZ, R32, 0x1, RZ, 0xc0, !PT ;  /* 0x0000000120ff7812 */ /* 0x000fe4000782c0ff */
[----:B------:R-:W-:Y:S02]  /*d720*/  LEA R3, R10, UR46, 0x1 ;  /* 0x0000002e0a037c11 */ /* 0x000fe4000f8e08ff */
[----:B------:R-:W-:-:S13]  /*d730*/  ISETP.LT.OR P2, PT, R6, 0x1, !P1 ;  /* 0x000000010600780c */ /* 0x000fda0004f41670 */
[----:B------:R-:W-:Y:S01]  /*d740*/  LDGSTS.E.BYPASS.LTC128B.128 [R3+0x400], desc[UR36][R4.64], !P2 ;  /* 0x0040000004037fae */ /* 0x000fe2000d101d64 */
[----:B------:R-:W-:-:S13]  /*d750*/  ISETP.LT.OR P2, PT, R6, 0x1, !P0 ;  /* 0x000000010600780c */ /* 0x000fda0004741670 */
[----:B------:R0:W-:Y:S01]  /*d760*/  LDGSTS.E.BYPASS.LTC128B.128 [R3+0x3400], desc[UR36][R4.64+0x80], !P2 ;  /* 0x0340008004037fae */ /* 0x0001e2000d101d64 */
[----:B--2---:R-:W-:-:S03]  /*d770*/  IADD3 R10, P2, R14, R20, RZ ;  /* 0x000000140e0a7210 */ /* 0x004fc60007f5e0ff */
[----:B------:R-:W0:Y:S02]  /*d780*/  SHFL.IDX PT, R14, R17, 0x2, 0x181f ;  /* 0x00581f00110e7f89 */ /* 0x000e2400000e0000 */
[----:B------:R-:W-:Y:S01]  /*d790*/  IMAD.X R11, RZ, RZ, R19, P2 ;  /* 0x000000ffff0b7224 */ /* 0x000fe200010e0613 */
[----:B------:R-:W-:Y:S01]  /*d7a0*/  ISETP.LT.OR P2, PT, R6, 0x11, !P1 ;  /* 0x000000110600780c */ /* 0x000fe20004f41670 */
[----:B------:R-:W2:-:S12]  /*d7b0*/  SHFL.IDX PT, R19, R18, 0x2, 0x181f ;  /* 0x00581f0012137f89 */ /* 0x000e9800000e0000 */
[----:B------:R-:W-:Y:S01]  /*d7c0*/  LDGSTS.E.BYPASS.LTC128B.128 [R3+0xc00], desc[UR36][R10.64], !P2 ;  /* 0x00c000000a037fae */ /* 0x000fe2000d101d64 */
[----:B------:R-:W-:-:S13]  /*d7d0*/  ISETP.LT.OR P2, PT, R6, 0x11, !P0 ;  /* 0x000000110600780c */ /* 0x000fda0004741670 */
[----:B------:R3:W-:Y:S01]  /*d7e0*/  LDGSTS.E.BYPASS.LTC128B.128 [R3+0x3c00], desc[UR36][R10.64+0x80], !P2 ;  /* 0x03c000800a037fae */ /* 0x0007e2000d101d64 */
[----:B0-----:R-:W-:-:S03]  /*d7f0*/  IADD3 R4, P2, R14, R20, RZ ;  /* 0x000000140e047210 */ /* 0x001fc60007f5e0ff */
[----:B------:R-:W3:Y:S02]  /*d800*/  SHFL.IDX PT, R14, R17, 0x3, 0x181f ;  /* 0x00781f00110e7f89 */ /* 0x000ee400000e0000 */
[----:B--2---:R-:W-:Y:S01]  /*d810*/  IMAD.X R5, RZ, RZ, R19, P2 ;  /* 0x000000ffff057224 */ /* 0x004fe200010e0613 */
[----:B------:R-:W-:Y:S01]  /*d820*/  ISETP.LT.OR P2, PT, R6, 0x21, !P1 ;  /* 0x000000210600780c */ /* 0x000fe20004f41670 */
[----:B------:R-:W0:-:S12]  /*d830*/  SHFL.IDX PT, R19, R18, 0x3, 0x181f ;  /* 0x00781f0012137f89 */ /* 0x000e1800000e0000 */
[----:B------:R-:W-:Y:S01]  /*d840*/  LDGSTS.E.BYPASS.LTC128B.128 [R3+0x1400], desc[UR36][R4.64], !P2 ;  /* 0x0140000004037fae */ /* 0x000fe2000d101d64 */
[----:B------:R-:W-:-:S13]  /*d850*/  ISETP.LT.OR P2, PT, R6, 0x21, !P0 ;  /* 0x000000210600780c */ /* 0x000fda0004741670 */
[----:B------:R2:W-:Y:S01]  /*d860*/  LDGSTS.E.BYPASS.LTC128B.128 [R3+0x4400], desc[UR36][R4.64+0x80], !P2 ;  /* 0x0440008004037fae */ /* 0x0005e2000d101d64 */
[----:B---3--:R-:W-:-:S03]  /*d870*/  IADD3 R10, P2, R14, R20, RZ ;  /* 0x000000140e0a7210 */ /* 0x008fc60007f5e0ff */
[----:B------:R-:W2:Y:S01]  /*d880*/  SHFL.IDX PT, R14, R17, 0x4, 0x181f ;  /* 0x00981f00110e7f89 */ /* 0x000ea200000e0000 */
[----:B0-----:R-:W-:Y:S02]  /*d890*/  IADD3.X R11, RZ, R19, RZ, P2, !PT ;  /* 0x00000013ff0b7210 */ /* 0x001fe400017fe4ff */
[----:B------:R-:W-:Y:S01]  /*d8a0*/  ISETP.LT.OR P2, PT, R6, 0x31, !P1 ;  /* 0x000000310600780c */ /* 0x000fe20004f41670 */
[----:B------:R-:W0:-:S12]  /*d8b0*/  SHFL.IDX PT, R19, R18, 0x4, 0x181f ;  /* 0x00981f0012137f89 */ /* 0x000e1800000e0000 */
[----:B------:R3:W-:Y:S01]  /*d8c0*/  LDGSTS.E.BYPASS.LTC128B.128 [R3+0x1c00], desc[UR36][R10.64], !P2 ;  /* 0x01c000000a037fae */ /* 0x0007e2000d101d64 */
[----:B------:R-:W-:-:S13]  /*d8d0*/  ISETP.LT.OR P2, PT, R6, 0x31, !P0 ;  /* 0x000000310600780c */ /* 0x000fda0004741670 */
[----:B------:R3:W-:Y:S01]  /*d8e0*/  LDGSTS.E.BYPASS.LTC128B.128 [R3+0x4c00], desc[UR36][R10.64+0x80], !P2 ;  /* 0x04c000800a037fae */ /* 0x0007e2000d101d64 */
[----:B--2---:R-:W-:-:S03]  /*d8f0*/  IADD3 R4, P2, R14, R20, RZ ;  /* 0x000000140e047210 */ /* 0x004fc60007f5e0ff */
[----:B------:R3:W2:Y:S02]  /*d900*/  SHFL.IDX PT, R14, R17, 0x5, 0x181f ;  /* 0x00b81f00110e7f89 */ /* 0x0006a400000e0000 */
[----:B0-----:R-:W-:Y:S01]  /*d910*/  IMAD.X R5, RZ, RZ, R19, P2 ;  /* 0x000000ffff057224 */ /* 0x001fe200010e0613 */
[----:B------:R-:W-:Y:S01]  /*d920*/  ISETP.LT.OR P2, PT, R6, 0x41, !P1 ;  /* 0x000000410600780c */ /* 0x000fe20004f41670 */
[----:B------:R3:W4:-:S12]  /*d930*/  SHFL.IDX PT, R19, R18, 0x5, 0x181f ;  /* 0x00b81f0012137f89 */ /* 0x00071800000e0000 */
[----:B------:R3:W-:Y:S01]  /*d940*/  LDGSTS.E.BYPASS.LTC128B.128 [R3+0x2400], desc[UR36][R4.64], !P2 ;  /* 0x0240000004037fae */ /* 0x0007e2000d101d64 */
[----:B------:R-:W-:-:S13]  /*d950*/  ISETP.LT.OR P2, PT, R6, 0x41, !P0 ;  /* 0x000000410600780c */ /* 0x000fda0004741670 */
[----:B--2-4-:R3:W-:Y:S02]  /*d960*/  LDGSTS.E.BYPASS.LTC128B.128 [R3+0x5400], desc[UR36][R4.64+0x80], !P2 ;  /* 0x0540008004037fae */ /* 0x0147e4000d101d64 */
.L_x_2339:
[C---:B------:R-:W-:Y:S01]  /*d970*/  ISETP.LT.OR P1, PT, R6.reuse, 0x51, !P1 ;  /* 0x000000510600780c */ /* 0x040fe20004f21670 */
[----:B------:R-:W-:Y:S01]  /*d980*/  ULDC.64 UR4, c[0x0][0x328] ;  /* 0x0000ca0000047ab9 */ /* 0x000fe20000000a00 */
[----:B------:R-:W-:Y:S01]  /*d990*/  ISETP.LT.OR P0, PT, R6, 0x51, !P0 ;  /* 0x000000510600780c */ /* 0x000fe20004701670 */
[----:B------:R-:W-:Y:S01]  /*d9a0*/  IMAD R24, R24, UR4, RZ ;  /* 0x0000000418187c24 */ /* 0x000fe2000f8e02ff */
[----:B0--3--:R-:W-:Y:S01]  /*d9b0*/  IADD3 R4, P2, R14, R20, RZ ;  /* 0x000000140e047210 */ /* 0x009fe20007f5e0ff */
[----:B------:R-:W-:-:S04]  /*d9c0*/  IMAD.WIDE.U32 R10, R25, UR4, RZ ;  /* 0x00000004190a7c25 */ /* 0x000fc8000f8e00ff */
[----:B------:R-:W-:Y:S02]  /*d9d0*/  IMAD.X R5, RZ, RZ, R19, P2 ;  /* 0x000000ffff057224 */ /* 0x000fe400010e0613 */
[----:B------:R-:W-:Y:S01]  /*d9e0*/  IMAD R13, R25, UR5, R24 ;  /* 0x00000005190d7c24 */ /* 0x000fe2000f8e0218 */
[----:B------:R-:W-:Y:S02]  /*d9f0*/  ULDC.64 UR4, c[0x0][0x338] ;  /* 0x0000ce0000047ab9 */ /* 0x000fe40000000a00 */
[----:B------:R-:W-:Y:S01]  /*da00*/  @!PT LDS RZ, [RZ] ;  /* 0x00000000fffff984 */ /* 0x000fe20000000800 */
[----:B------:R-:W-:Y:S01]  /*da10*/  @!PT LDS RZ, [RZ] ;  /* 0x00000000fffff984 */ /* 0x000fe20000000800 */
[----:B------:R-:W-:Y:S01]  /*da20*/  @!PT LDS RZ, [RZ] ;  /* 0x00000000fffff984 */ /* 0x000fe20000000800 */
[----:B------:R0:W-:Y:S01]  /*da30*/  LDGSTS.E.BYPASS.LTC128B.128 [R3+0x2c00], desc[UR36][R4.64], !P1 ;  /* 0x02c0000004037fae */ /* 0x0001e2000c901d64 */
[----:B------:R-:W-:Y:S01]  /*da40*/  IMAD R21, R21, UR4, RZ ;  /* 0x0000000415157c24 */ /* 0x000fe2000f8e02ff */
[----:B------:R-:W-:Y:S02]  /*da50*/  IADD3 R11, R11, R13, RZ ;  /* 0x0000000d0b0b7210 */ /* 0x000fe40007ffe0ff */
[----:B------:R0:W-:Y:S01]  /*da60*/  LDGSTS.E.BYPASS.LTC128B.128 [R3+0x5c00], desc[UR36][R4.64+0x80], !P0 ;  /* 0x05c0008004037fae */ /* 0x0001e2000c101d64 */
[C---:B------:R-:W-:Y:S01]  /*da70*/  IMAD R21, R30.reuse, UR5, R21 ;  /* 0x000000051e157c24 */ /* 0x040fe2000f8e0215 */
[----:B------:R-:W-:Y:S01]  /*da80*/  PLOP3.LUT P0, PT, PT, PT, PT, 0x80, 0x0 ;  /* 0x000000000000781c */ /* 0x000fe20003f0f070 */
[----:B------:R-:W-:Y:S01]  /*da90*/  IMAD.WIDE.U32 R10, R30, UR4, R10 ;  /* 0x000000041e0a7c25 */ /* 0x000fe2000f8e000a */
[----:B------:R-:W-:-:S03]  /*daa0*/  NOP ;  /* 0x0000000000007918 */ /* 0x000fc60000000000 */
[----:B------:R-:W-:-:S08]  /*dab0*/  IMAD.IADD R21, R11, 0x1, R21 ;  /* 0x000000010b157824 */ /* 0x000fd000078e0215 */
.L_x_2255:
        /* <DEDUP_REMOVED lines=10> */
.L_x_2256:
[----:B------:R-:W-:Y:S01]  /*db60*/  R2UR UR4, R34 ;  /* 0x00000000220472ca */ /* 0x000fe200000e0000 */
[----:B------:R-:W-:Y:S01]  /*db70*/  ULDC.64 UR6, c[0x0][0x330] ;  /* 0x0000cc0000067ab9 */ /* 0x000fe20000000a00 */
[----:B------:R-:W-:Y:S01]  /*db80*/  MOV R11, R21 ;  /* 0x00000015000b7202 */ /* 0x000fe20000000f00 */
[----:B0-----:R-:W-:Y:S01]  /*db90*/  IMAD.U32 R3, RZ, RZ, UR6 ;  /* 0x00000006ff037e24 */ /* 0x001fe2000f8e00ff */
[----:B------:R0:W-:Y:S01]  /*dba0*/  SYNCS.ARRIVE.TRANS64.A1T0 RZ, [R0+URZ+0x2a850], RZ ;  /* 0x02a850ff00ff79a7 */ /* 0x0001e2000810003f */
[----:B------:R-:W-:Y:S01]  /*dbb0*/  VIADD R35, R35, 0xffffffff ;  /* 0xffffffff23237836 */ /* 0x000fe20000000000 */
[----:B------:R-:W-:Y:S01]  /*dbc0*/  IADD3 R6, R6, 0x60, RZ ;  /* 0x0000006006067810 */ /* 0x000fe20007ffe0ff */
[----:B------:R-:W-:Y:S01]  /*dbd0*/  IMAD.WIDE.U32 R10, R3, UR41, R10 ;  /* 0x00000029030a7c25 */ /* 0x000fe2000f8e000a */
[----:B------:R-:W-:-:S03]  /*dbe0*/  MOV R19, R9 ;  /* 0x0000000900137202 */ /* 0x000fc60000000f00 */
[----:B------:R-:W-:Y:S02]  /*dbf0*/  VIADD R7, R7, 0xffffffa0 ;  /* 0xffffffa007077836 */ /* 0x000fe40000000000 */
[----:B------:R-:W-:-:S04]  /*dc00*/  UIMAD UR4, UR4, UR6, URZ ;  /* 0x00000006040472a4 */ /* 0x000fc8000f8e023f */
[----:B------:R-:W-:-:S03]  /*dc10*/  UIMAD UR4, UR41, UR7, UR4 ;  /* 0x00000007290472a4 */ /* 0x000fc6000f8e0204 */
[----:B------:R-:W-:Y:S02]  /*dc20*/  ULDC.64 UR6, c[0x0][0x318] ;  /* 0x0000c60000067ab9 */ /* 0x000fe40000000a00 */
[----:B------:R-:W-:Y:S01]  /*dc30*/  LEA R17, P0, R10, UR6, 0x1 ;  /* 0x000000060a117c11 */ /* 0x000fe2000f8008ff */
[----:B------:R-:W-:-:S05]  /*dc40*/  VIADD R3, R11, UR4 ;  /* 0x000000040b037c36 */ /* 0x000fca0008000000 */
[----:B------:R-:W-:Y:S01]  /*dc50*/  LEA.HI.X R18, R10, UR7, R3, 0x1, P0 ;  /* 0x000000070a127c11 */ /* 0x000fe200080f0c03 */
[----:B------:R-:W-:Y:S01]  /*dc60*/  IMAD.MOV.U32 R10, RZ, RZ, R8 ;  /* 0x000000ffff0a7224 */ /* 0x000fe200078e0008 */
[----:B------:R-:W-:-:S13]  /*dc70*/  ISETP.GT.AND P0, PT, R35, UR50, PT ;  /* 0x0000003223007c0c */ /* 0x000fda000bf04270 */
[----:B0-----:R-:W-:Y:S05]  /*dc80*/  @P0 BRA `(.L_x_2257) ;  /* 0xfffffff0006c0947 */ /* 0x001fea000383ffff */
[----:B------:R-:W-:Y:S05]  /*dc90*/  BSYNC B0 ;  /* 0x0000000000007941 */ /* 0x000fea0003800000 */
.L_x_2244:
[----:B------:R-:W-:-:S13]  /*dca0*/  LOP3.LUT P0, RZ, R36, 0x10, RZ, 0xc0, !PT ;  /* 0x0000001024ff7812 */ /* 0x000fda000780c0ff */
[----:B------:R-:W-:Y:S05]  /*dcb0*/  @!P0 BRA `(.L_x_2258) ;  /* 0x0000000000048947 */ /* 0x000fea0003800000 */
[----:B------:R-:W-:Y:S01]  /*dcc0*/  BPT.TRAP 0x1 ;  /* 0x000000040000795c */ /* 0x000fe20000300000 */
.L_x_2258:
[C---:B0-----:R-:W-:Y:S01]  /*dcd0*/  LEA R0, R8.reuse, UR46, 0x3 ;  /* 0x0000002e08007c11 */ /* 0x041fe2000f8e18ff */
        /* <DEDUP_REMOVED lines=8> */
.L_x_2340:
[----:B------:R-:W-:Y:S05]  /*dd60*/  BSYNC B0 ;  /* 0x0000000000007941 */ /* 0x000fea0003800000 */
.L_x_2259:
[----:B------:R-:W-:-:S03]  /*dd70*/  UMOV UR4, 0xffffffff ;  /* 0xffffffff00047882 */ /* 0x000fc60000000000 */
[----:B------:R-:W-:Y:S05]  /*dd80*/  BRA.DIV UR4, `(.L_x_2261) ;  /* 0x0000002e048c7947 */ /* 0x000fea000b800000 */
[----:B------:R-:W-:Y:S01]  /*dd90*/  SHFL.IDX PT, R5, R18, RZ, 0x181f ;  /* 0x00181fff12057589 */ /* 0x000fe200000e0000 */
[C---:B0-----:R-:W-:Y:S02]  /*dda0*/  LOP3.LUT R3, R32.reuse, 0x1, RZ, 0xc0, !PT ;  /* 0x0000000120037812 */ /* 0x041fe400078ec0ff */
[----:B------:R-:W-:Y:S01]  /*ddb0*/  LOP3.LUT P0, RZ, R32, 0x2, RZ, 0xc0, !PT ;  /* 0x0000000220ff7812 */ /* 0x000fe2000780c0ff */
[----:B------:R-:W0:Y:S01]  /*ddc0*/  SHFL.IDX PT, R4, R17, RZ, 0x181f ;  /* 0x00181fff11047589 */ /* 0x000e2200000e0000 */
[----:B------:R-:W-:Y:S02]  /*ddd0*/  ISETP.NE.U32.AND P1, PT, R3, 0x1, PT ;  /* 0x000000010300780c */ /* 0x000fe40003f25070 */
[C---:B------:R-:W-:Y:S01]  /*dde0*/  ISETP.LT.OR P3, PT, R23.reuse, 0x1, !P0 ;  /* 0x000000011700780c */ /* 0x040fe20004761670 */
[----:B------:R-:W2:Y:S01]  /*ddf0*/  SHFL.IDX PT, R14, R17, 0x1, 0x181f ;  /* 0x00381f00110e7f89 */ /* 0x000ea200000e0000 */
[----:B------:R-:W-:Y:S02]  /*de00*/  ISETP.LT.OR P2, PT, R23, 0x1, P1 ;  /* 0x000000011700780c */ /* 0x000fe40000f41670 */
[----:B------:R-:W-:Y:S01]  /*de10*/  LEA R3, R37, UR46, 0x1 ;  /* 0x0000002e25037c11 */ /* 0x000fe2000f8e08ff */
[----:B------:R-:W3:Y:S01]  /*de20*/  SHFL.IDX PT, R6, R18, 0x1, 0x181f ;  /* 0x00381f0012067f89 */ /* 0x000ee200000e0000 */
[----:B------:R-:W-:-:S02]  /*de30*/  ISETP.LT.OR P4, PT, R23, 0x11, P1 ;  /* 0x000000111700780c */ /* 0x000fc40000f81670 */
[----:B------:R-:W-:Y:S01]  /*de40*/  ISETP.LT.OR P5, PT, R23, 0x11, !P0 ;  /* 0x000000111700780c */ /* 0x000fe200047a1670 */
[----:B------:R-:W4:Y:S04]  /*de50*/  SHFL.IDX PT, R20, R18, 0x2, 0x181f ;  /* 0x00581f0012147f89 */ /* 0x000f2800000e0000 */
[----:B------:R-:W5:Y:S04]  /*de60*/  SHFL.IDX PT, R10, R17, 0x2, 0x181f ;  /* 0x00581f00110a7f89 */ /* 0x000f6800000e0000 */
[----:B------:R-:W1:Y:S01]  /*de70*/  SHFL.IDX PT, R22, R17, 0x3, 0x181f ;  /* 0x00781f0011167f89 */ /* 0x000e6200000e0000 */
[----:B0-----:R-:W-:-:S03]  /*de80*/  IMAD.WIDE.U32 R4, R27, 0x2, R4 ;  /* 0x000000021b047825 */ /* 0x001fc600078e0004 */
[----:B------:R-:W-:Y:S01]  /*de90*/  SHFL.IDX PT, R19, R18, 0x4, 0x181f ;  /* 0x00981f0012137f89 */ /* 0x000fe200000e0000 */
[----:B--2---:R-:W-:-:S03]  /*dea0*/  MOV R12, R14 ;  /* 0x0000000e000c7202 */ /* 0x004fc60000000f00 */
[----:B------:R-:W0:Y:S01]  /*deb0*/  SHFL.IDX PT, R24, R17, 0x4, 0x181f ;  /* 0x00981f0011187f89 */ /* 0x000e2200000e0000 */
[----:B---3--:R-:W-:-:S03]  /*dec0*/  IMAD.MOV.U32 R13, RZ, RZ, R6 ;  /* 0x000000ffff0d7224 */ /* 0x008fc600078e0006 */
[----:B------:R-:W2:Y:S01]  /*ded0*/  SHFL.IDX PT, R7, R18, 0x3, 0x181f ;  /* 0x00781f0012077f89 */ /* 0x000ea200000e0000 */
[----:B----4-:R-:W-:-:S03]  /*dee0*/  IMAD.MOV.U32 R11, RZ, RZ, R20 ;  /* 0x000000ffff0b7224 */ /* 0x010fc600078e0014 */
[----:B------:R-:W-:Y:S01]  /*def0*/  LDGSTS.E.BYPASS.LTC128B.128 [R3+0x400], desc[UR36][R4.64], !P2 ;  /* 0x0040000004037fae */ /* 0x000fe2000d101d64 */
[----:B------:R-:W-:Y:S01]  /*df00*/  ISETP.LT.OR P2, PT, R23, 0x21, P1 ;  /* 0x000000211700780c */ /* 0x000fe20000f41670 */
[----:B------:R-:W-:Y:S02]  /*df10*/  IMAD.WIDE.U32 R12, R27, 0x2, R12 ;  /* 0x000000021b0c7825 */ /* 0x000fe400078e000c */
[----:B------:R0:W-:Y:S01]  /*df20*/  LDGSTS.E.BYPASS.LTC128B.128 [R3+0x3400], desc[UR36][R4.64+0x80], !P3 ;  /* 0x0340008004037fae */ /* 0x0001e2000d901d64 */
[----:B------:R-:W-:Y:S01]  /*df30*/  ISETP.LT.OR P3, PT, R23, 0x21, !P0 ;  /* 0x000000211700780c */ /* 0x000fe20004761670 */
[----:B-----5:R-:W-:Y:S01]  /*df40*/  IMAD.WIDE.U32 R10, R27, 0x2, R10 ;  /* 0x000000021b0a7825 */ /* 0x020fe200078e000a */
[----:B-1----:R-:W-:Y:S01]  /*df50*/  MOV R6, R22 ;  /* 0x0000001600067202 */ /* 0x002fe20000000f00 */
[----:B------:R-:W-:Y:S01]  /*df60*/  LDGSTS.E.BYPASS.LTC128B.128 [R3+0xc00], desc[UR36][R12.64], !P4 ;  /* 0x00c000000c037fae */ /* 0x000fe2000e101d64 */
[----:B------:R-:W-:-:S03]  /*df70*/  ISETP.LT.OR P4, PT, R23, 0x31, P1 ;  /* 0x000000311700780c */ /* 0x000fc60000f81670 */
[----:B------:R-:W-:Y:S01]  /*df80*/  LDGSTS.E.BYPASS.LTC128B.128 [R3+0x3c00], desc[UR36][R12.64+0x80], !P5 ;  /* 0x03c000800c037fae */ /* 0x000fe2000e901d64 */
[----:B------:R-:W-:-:S03]  /*df90*/  ISETP.LT.OR P5, PT, R23, 0x31, !P0 ;  /* 0x000000311700780c */ /* 0x000fc600047a1670 */
[----:B------:R-:W-:Y:S01]  /*dfa0*/  LDGSTS.E.BYPASS.LTC128B.128 [R3+0x1400], desc[UR36][R10.64], !P2 ;  /* 0x014000000a037fae */ /* 0x000fe2000d101d64 */
[C---:B------:R-:W-:Y:S01]  /*dfb0*/  ISETP.LT.OR P2, PT, R23.reuse, 0x41, P1 ;  /* 0x000000411700780c */ /* 0x040fe20000f41670 */
[----:B0-----:R-:W-:Y:S02]  /*dfc0*/  IMAD.MOV.U32 R4, RZ, RZ, R24 ;  /* 0x000000ffff047224 */ /* 0x001fe400078e0018 */
[----:B------:R0:W-:Y:S01]  /*dfd0*/  LDGSTS.E.BYPASS.LTC128B.128 [R3+0x4400], desc[UR36][R10.64+0x80], !P3 ;  /* 0x044000800a037fae */ /* 0x0001e2000d901d64 */
[----:B------:R-:W-:Y:S01]  /*dfe0*/  ISETP.LT.OR P3, PT, R23, 0x41, !P0 ;  /* 0x000000411700780c */ /* 0x000fe20004761670 */
[----:B------:R-:W-:Y:S02]  /*dff0*/  IMAD.MOV.U32 R5, RZ, RZ, R19 ;  /* 0x000000ffff057224 */ /* 0x000fe400078e0013 */
[C---:B--2---:R-:W-:Y:S01]  /*e000*/  IMAD.WIDE.U32 R6, R27.reuse, 0x2, R6 ;  /* 0x000000021b067825 */ /* 0x044fe200078e0006 */
[----:B------:R-:W1:Y:S03]  /*e010*/  SHFL.IDX PT, R18, R18, 0x5, 0x181f ;  /* 0x00b81f0012127f89 */ /* 0x000e6600000e0000 */
[----:B------:R-:W-:Y:S01]  /*e020*/  IMAD.WIDE.U32 R4, R27, 0x2, R4 ;  /* 0x000000021b047825 */ /* 0x000fe200078e0004 */
[----:B------:R2:W-:Y:S01]  /*e030*/  LDGSTS.E.BYPASS.LTC128B.128 [R3+0x1c00], desc[UR36][R6.64], !P4 ;  /* 0x01c0000006037fae */ /* 0x0005e2000e101d64 */
[----:B0-----:R-:W-:-:S03]  /*e040*/  MOV R10, RZ ;  /* 0x000000ff000a7202 */ /* 0x001fc60000000f00 */
[----:B------:R2:W-:Y:S04]  /*e050*/  LDGSTS.E.BYPASS.LTC128B.128 [R3+0x4c00], desc[UR36][R6.64+0x80], !P5 ;  /* 0x04c0008006037fae */ /* 0x0005e8000e901d64 */
[----:B------:R2:W-:Y:S04]  /*e060*/  LDGSTS.E.BYPASS.LTC128B.128 [R3+0x2400], desc[UR36][R4.64], !P2 ;  /* 0x0240000004037fae */ /* 0x0005e8000d101d64 */
[----:B------:R2:W0:Y:S04]  /*e070*/  SHFL.IDX PT, R14, R17, 0x5, 0x181f ;  /* 0x00b81f00110e7f89 */ /* 0x00042800000e0000 */
[----:B------:R2:W-:Y:S02]  /*e080*/  LDGSTS.E.BYPASS.LTC128B.128 [R3+0x5400], desc[UR36][R4.64+0x80], !P3 ;  /* 0x0540008004037fae */ /* 0x0005e4000d901d64 */
.L_x_2354:
[C---:B------:R-:W-:Y:S01]  /*e090*/  ISETP.LT.OR P1, PT, R23.reuse, 0x51, P1 ;  /* 0x000000511700780c */ /* 0x040fe20000f21670 */
[----:B0-2---:R-:W-:Y:S01]  /*e0a0*/  IMAD.MOV.U32 R4, RZ, RZ, R14 ;  /* 0x000000ffff047224 */ /* 0x005fe200078e000e */
[----:B------:R-:W-:Y:S01]  /*e0b0*/  ISETP.LT.OR P0, PT, R23, 0x51, !P0 ;  /* 0x000000511700780c */ /* 0x000fe20004701670 */
[----:B-1----:R-:W-:Y:S02]  /*e0c0*/  IMAD.MOV.U32 R5, RZ, RZ, R18 ;  /* 0x000000ffff057224 */ /* 0x002fe400078e0012 */
        /* <DEDUP_REMOVED lines=8> */
.L_x_2262:
        /* <DEDUP_REMOVED lines=10> */
.L_x_2263:
[----:B------:R1:W-:Y:S02]  /*e1f0*/  SYNCS.ARRIVE.TRANS64.A1T0 RZ, [R0+URZ+0x2a850], RZ ;  /* 0x02a850ff00ff79a7 */ /* 0x0003e4000810003f */
[----:B-1----:R-:W-:-:S04]  /*e200*/  IADD3 R0, R8, 0x1, RZ ;  /* 0x0000000108007810 */ /* 0x002fc80007ffe0ff */
[----:B------:R-:W-:-:S04]  /*e210*/  ISETP.NE.AND P0, PT, R0, 0x2, PT ;  /* 0x000000020000780c */ /* 0x000fc80003f05270 */
[----:B0-----:R-:W-:Y:S02]  /*e220*/  SEL R4, RZ, 0x1, P0 ;  /* 0x00000001ff047807 */ /* 0x001fe40000000000 */
[----:B------:R-:W-:Y:S02]  /*e230*/  SEL R0, R0, RZ, P0 ;  /* 0x000000ff00007207 */ /* 0x000fe40000000000 */
[----:B------:R-:W-:-:S07]  /*e240*/  LOP3.LUT R9, R9, R4, RZ, 0x3c, !PT ;  /* 0x0000000409097212 */ /* 0x000fce00078e3cff */
.L_x_2229:
[----:B------:R-:W0:Y:S01]  /*e250*/  S2R R4, SR_CgaCtaId ;  /* 0x0000000000047919 */ /* 0x000e220000008800 */
[----:B------:R-:W-:Y:S02]  /*e260*/  MOV R3, 0x400 ;  /* 0x0000040000037802 */ /* 0x000fe40000000f00 */
[----:B------:R-:W-:Y:S02]  /*e270*/  SHF.L.U32 R10, R10, 0x1f, RZ ;  /* 0x0000001f0a0a7819 */ /* 0x000fe400000006ff */
[----:B0-----:R-:W-:-:S04]  /*e280*/  LEA R5, R4, R3, 0x18 ;  /* 0x0000000304057211 */ /* 0x001fc800078ec0ff */
[----:B------:R-:W0:Y:S02]  /*e290*/  SYNCS.PHASECHK.TRANS64.TRYWAIT P0, [R5+URZ+0x2a820], R10 ;  /* 0x02a8200a050075a7 */ /* 0x000e24000800017f */
[----:B0-----:R-:W-:Y:S05]  /*e2a0*/  @!P0 BRA `(.L_x_2264) ;  /* 0x0000003000388947 */ /* 0x001fea0003800000 */
.L_x_2355:
[----:B------:R-:W-:-:S03]  /*e2b0*/  UMOV UR4, 0xffffffff ;  /* 0xffffffff00047882 */ /* 0x000fc60000000000 */
[----:B------:R-:W-:Y:S05]  /*e2c0*/  BRA.DIV UR4, `(.L_x_2265) ;  /* 0x0000003204447947 */ /* 0x000fea000b800000 */
[----:B------:R1:W2:Y:S02]  /*e2d0*/  SHFL.IDX PT, R14, R16, RZ, 0x1f ;  /* 0x00001fff100e7589 */ /* 0x0002a400000e0000 */
.L_x_2358:
[----:B--2---:R-:W-:-:S13]  /*e2e0*/  ISETP.NE.AND P0, PT, R14, RZ, PT ;  /* 0x000000ff0e00720c */ /* 0x004fda0003f05270 */
[----:B------:R-:W-:Y:S05]  /*e2f0*/  @P0 BRA `(.L_x_2185) ;  /* 0x00000000008c0947 */ /* 0x000fea0003800000 */
[----:B------:R-:W-:-:S03]  /*e300*/  UMOV UR4, 0xffffffff ;  /* 0xffffffff00047882 */ /* 0x000fc60000000000 */
[----:B------:R-:W-:Y:S05]  /*e310*/  BRA.DIV UR4, `(.L_x_2266) ;  /* 0x0000003204587947 */ /* 0x000fea000b800000 */
[----:B------:R-:W-:-:S13]  /*e320*/  ELECT P6, URZ, PT ;  /* 0x00000000003f782f */ /* 0x000fda00038c0000 */
.L_x_2361:
[----:B------:R-:W-:Y:S05]  /*e330*/  @!P6 BRA `(.L_x_2185) ;  /* 0x00000000007ce947 */ /* 0x000fea0003800000 */
[----:B------:R-:W-:-:S13]  /*e340*/  R2UR UR4, R2 ;  /* 0x00000000020472ca */ /* 0x000fda00000e0000 */
[----:B------:R-:W-:-:S06]  /*e350*/  ULOP3.LUT UR4, UR4, 0x2, URZ, 0xfc, !UPT ;  /* 0x0000000204047892 */ /* 0x000fcc000f8efc3f */
[----:B------:R-:W-:-:S05]  /*e360*/  IMAD.U32 R3, RZ, RZ, UR4 ;  /* 0x00000004ff037e24 */ /* 0x000fca000f8e00ff */
[----:B------:R-:W-:-:S13]  /*e370*/  ISETP.NE.AND P0, PT, R3, 0x3, PT ;  /* 0x000000030300780c */ /* 0x000fda0003f05270 */
[----:B------:R-:W-:Y:S05]  /*e380*/  @!P0 BRA `(.L_x_2267) ;  /* 0x0000000000048947 */ /* 0x000fea0003800000 */
[----:B------:R-:W-:Y:S01]  /*e390*/  BPT.TRAP 0x1 ;  /* 0x000000040000795c */ /* 0x000fe20000300000 */
.L_x_2267:
[C---:B------:R-:W-:Y:S01]  /*e3a0*/  IMAD R6, R0.reuse, 0x8, R5 ;  /* 0x0000000800067824 */ /* 0x040fe200078e0205 */
[----:B------:R-:W-:Y:S02]  /*e3b0*/  SHF.L.U32 R3, R9, 0x1f, RZ ;  /* 0x0000001f09037819 */ /* 0x000fe400000006ff */
[----:B------:R-:W-:Y:S02]  /*e3c0*/  IADD3 R0, R0, 0x1, RZ ;  /* 0x0000000100007810 */ /* 0x000fe40007ffe0ff */
[----:B------:R-:W2:Y:S02]  /*e3d0*/  SYNCS.PHASECHK.TRANS64.TRYWAIT P1, [R6+URZ+0x2a840], R3 ;  /* 0x02a84003060075a7 */ /* 0x000ea4000802017f */
[----:B------:R-:W-:-:S04]  /*e3e0*/  ISETP.NE.AND P2, PT, R0, 0x2, PT ;  /* 0x000000020000780c */ /* 0x000fc80003f45270 */
[----:B------:R-:W-:Y:S01]  /*e3f0*/  SEL R4, RZ, 0x1, P2 ;  /* 0x00000001ff047807 */ /* 0x000fe20001000000 */
[----:B--2---:R-:W-:Y:S08]  /*e400*/  @!P1 BRA `(.L_x_2268) ;  /* 0x00000030003c9947 */ /* 0x004ff00003800000 */
.L_x_2362:
[----:B------:R-:W-:Y:S02]  /*e410*/  SEL R0, R0, RZ, P2 ;  /* 0x000000ff00007207 */ /* 0x000fe40001000000 */
[----:B------:R-:W-:Y:S01]  /*e420*/  LOP3.LUT R4, R9, R4, RZ, 0x3c, !PT ;  /* 0x0000000409047212 */ /* 0x000fe200078e3cff */
[----:B------:R-:W-:Y:S06]  /*e430*/  @!P0 BRA `(.L_x_2269) ;  /* 0x0000000000048947 */ /* 0x000fec0003800000 */
[----:B------:R-:W-:Y:S01]  /*e440*/  BPT.TRAP 0x1 ;  /* 0x000000040000795c */ /* 0x000fe20000300000 */
.L_x_2269:
[----:B0-----:R-:W-:Y:S01]  /*e450*/  IMAD R5, R0, 0x8, R5 ;  /* 0x0000000800057824 */ /* 0x001fe200078e0205 */
[----:B------:R-:W-:-:S04]  /*e460*/  SHF.L.U32 R0, R4, 0x1f, RZ ;  /* 0x0000001f04007819 */ /* 0x000fc800000006ff */
[----:B------:R-:W0:Y:S02]  /*e470*/  SYNCS.PHASECHK.TRANS64.TRYWAIT P1, [R5+URZ+0x2a840], R0 ;  /* 0x02a84000050075a7 */ /* 0x000e24000802017f */
[----:B0-----:R-:W-:Y:S05]  /*e480*/  @!P1 BRA `(.L_x_2270) ;  /* 0x0000003000309947 */ /* 0x001fea0003800000 */
.L_x_2363:
[----:B------:R-:W-:Y:S05]  /*e490*/  @!P0 BRA `(.L_x_2271) ;  /* 0x0000000000048947 */ /* 0x000fea0003800000 */
[----:B------:R-:W-:Y:S01]  /*e4a0*/  BPT.TRAP 0x1 ;  /* 0x000000040000795c */ /* 0x000fe20000300000 */
.L_x_2271:
[----:B------:R-:W3:Y:S02]  /*e4b0*/  SYNCS.PHASECHK.TRANS64.TRYWAIT P1, [R6+URZ+0x2a860], R3 ;  /* 0x02a86003060075a7 */ /* 0x000ee4000802017f */
[----:B---3--:R-:W-:Y:S05]  /*e4c0*/  @!P1 BRA `(.L_x_2272) ;  /* 0x0000003000349947 */ /* 0x008fea0003800000 */
.L_x_2364:
[----:B------:R-:W-:Y:S05]  /*e4d0*/  @!P0 BRA `(.L_x_2273) ;  /* 0x0000000000048947 */ /* 0x000fea0003800000 */
[----:B------:R-:W-:Y:S01]  /*e4e0*/  BPT.TRAP 0x1 ;  /* 0x000000040000795c */ /* 0x000fe20000300000 */
.L_x_2273:
[----:B----4-:R4:W0:Y:S02]  /*e4f0*/  SYNCS.PHASECHK.TRANS64.TRYWAIT P0, [R5+URZ+0x2a860], R0 ;  /* 0x02a86000050075a7 */ /* 0x010824000800017f */
[----:B0-----:R-:W-:Y:S05]  /*e500*/  @!P0 NANOSLEEP.SYNCS 0x989680 ;  /* 0x009896800000895d */ /* 0x001fea0003900000 */
[----:B------:R-:W0:Y:S02]  /*e510*/  @!P0 SYNCS.PHASECHK.TRANS64 P0, [R5+URZ+0x2a860], R0 ;  /* 0x02a86000050085a7 */ /* 0x000e24000800007f */
[----:B0-----:R-:W-:Y:S05]  /*e520*/  @!P0 BRA `(.L_x_2273) ;  /* 0xfffffffc00f08947 */ /* 0x001fea000383ffff */
.L_x_2185:
[----:B------:R-:W-:Y:S05]  /*e530*/  BSYNC B6 ;  /* 0x0000000000067941 */ /* 0x000fea0003800000 */
.L_x_2182:
[----:B------:R-:W-:Y:S05]  /*e540*/  EXIT ;  /* 0x000000000000794d */ /* 0x000fea0003800000 */
.L_x_2189:
[----:B-1----:R-:W-:-:S04]  /*e550*/  IMAD.U32 R3, RZ, RZ, UR39 ;  /* 0x00000027ff037e24 */ /* 0x002fc8000f8e00ff */
[----:B------:R1:W2:Y:S03]  /*e560*/  SYNCS.PHASECHK.TRANS64.TRYWAIT P0, [R3+URZ+0x2a800], R0 ;  /* 0x02a80000030075a7 */ /* 0x0002a6000800017f */
[----:B--2---:R-:W-:Y:S05]  /*e570*/  @!P0 NANOSLEEP.SYNCS 0x989680 ;  /* 0x009896800000895d */ /* 0x004fea0003900000 */
[----:B------:R-:W2:Y:S02]  /*e580*/  @!P0 SYNCS.PHASECHK.TRANS64 P0, [R3+URZ+0x2a800], R0 ;  /* 0x02a80000030085a7 */ /* 0x000ea4000800007f */
[----:B--2---:R-:W-:Y:S05]  /*e590*/  @!P0 BRA `(.L_x_2189) ;  /* 0xfffffffc00ec8947 */ /* 0x004fea000383ffff */
[----:B------:R-:W-:Y:S05]  /*e5a0*/  BRA `(.L_x_2274) ;  /* 0xffffff2c003c7947 */ /* 0x000fea000383ffff */
.L_x_2193:
[----:B--2---:R-:W-:-:S04]  /*e5b0*/  MOV R3, UR39 ;  /* 0x0000002700037c02 */ /* 0x004fc80008000f00 */
[----:B------:R2:W3:Y:S03]  /*e5c0*/  SYNCS.PHASECHK.TRANS64.TRYWAIT P1, [R3+URZ+0x2a830], R0 ;  /* 0x02a83000030075a7 */ /* 0x0004e6000802017f */
[----:B---3--:R-:W-:Y:S05]  /*e5d0*/  @!P1 NANOSLEEP.SYNCS 0x989680 ;  /* 0x009896800000995d */ /* 0x008fea0003900000 */
[----:B------:R-:W3:Y:S02]  /*e5e0*/  @!P1 SYNCS.PHASECHK.TRANS64 P1, [R3+URZ+0x2a830], R0 ;  /* 0x02a83000030095a7 */ /* 0x000ee4000802007f */
[----:B---3--:R-:W-:Y:S05]  /*e5f0*/  @!P1 BRA `(.L_x_2193) ;  /* 0xfffffffc00ec9947 */ /* 0x008fea000383ffff */
[----:B------:R-:W-:Y:S05]  /*e600*/  BRA `(.L_x_2192) ;  /* 0xffffff2c005c7947 */ /* 0x000fea000383ffff */
.L_x_2199:
[----:B-1----:R-:W-:-:S04]  /*e610*/  IMAD.U32 R12, RZ, RZ, UR7 ;  /* 0x00000007ff0c7e24 */ /* 0x002fc8000f8e00ff */
[----:B------:R1:W2:Y:S03]  /*e620*/  SYNCS.PHASECHK.TRANS64.TRYWAIT P1, [R12+URZ+0x2a830], R11 ;  /* 0x02a8300b0c0075a7 */ /* 0x0002a6000802017f */
[----:B--2---:R-:W-:Y:S05]  /*e630*/  @!P1 NANOSLEEP.SYNCS 0x989680 ;  /* 0x009896800000995d */ /* 0x004fea0003900000 */
[----:B------:R-:W2:Y:S02]  /*e640*/  @!P1 SYNCS.PHASECHK.TRANS64 P1, [R12+URZ+0x2a830], R11 ;  /* 0x02a8300b0c0095a7 */ /* 0x000ea4000802007f */
[----:B--2---:R-:W-:Y:S05]  /*e650*/  @!P1 BRA `(.L_x_2199) ;  /* 0xfffffffc00ec9947 */ /* 0x004fea000383ffff */
[----:B------:R-:W-:Y:S05]  /*e660*/  BRA `(.L_x_2198) ;  /* 0xffffff5400547947 */ /* 0x000fea000383ffff */
.L_x_2203:
[----:B---3--:R-:W-:-:S04]  /*e670*/  IMAD.U32 R6, RZ, RZ, UR10 ;  /* 0x0000000aff067e24 */ /* 0x008fc8000f8e00ff */
[----:B------:R3:W4:Y:S03]  /*e680*/  SYNCS.PHASECHK.TRANS64.TRYWAIT P1, [R6+URZ+0x2a850], R5 ;  /* 0x02a85005060075a7 */ /* 0x000726000802017f */
[----:B----4-:R-:W-:Y:S05]  /*e690*/  @!P1 NANOSLEEP.SYNCS 0x989680 ;  /* 0x009896800000995d */ /* 0x010fea0003900000 */
[----:B------:R-:W4:Y:S02]  /*e6a0*/  @!P1 SYNCS.PHASECHK.TRANS64 P1, [R6+URZ+0x2a850], R5 ;  /* 0x02a85005060095a7 */ /* 0x000f24000802007f */
[----:B----4-:R-:W-:Y:S05]  /*e6b0*/  @!P1 BRA `(.L_x_2203) ;  /* 0xfffffffc00ec9947 */ /* 0x010fea000383ffff */
[----:B------:R-:W-:Y:S05]  /*e6c0*/  BRA `(.L_x_2202) ;  /* 0xffffff5c00607947 */ /* 0x000fea000383ffff */
.L_x_2211:
[----:B-1----:R-:W-:-:S04]  /*e6d0*/  MOV R12, UR38 ;  /* 0x00000026000c7c02 */ /* 0x002fc80008000f00 */
[----:B------:R1:W2:Y:S03]  /*e6e0*/  SYNCS.PHASECHK.TRANS64.TRYWAIT P1, [R12+URZ+0x2a830], R11 ;  /* 0x02a8300b0c0075a7 */ /* 0x0002a6000802017f */
[----:B--2---:R-:W-:Y:S05]  /*e6f0*/  @!P1 NANOSLEEP.SYNCS 0x989680 ;  /* 0x009896800000995d */ /* 0x004fea0003900000 */
[----:B------:R-:W2:Y:S02]  /*e700*/  @!P1 SYNCS.PHASECHK.TRANS64 P1, [R12+URZ+0x2a830], R11 ;  /* 0x02a8300b0c0095a7 */ /* 0x000ea4000802007f */
[----:B--2---:R-:W-:Y:S05]  /*e710*/  @!P1 BRA `(.L_x_2211) ;  /* 0xfffffffc00ec9947 */ /* 0x004fea000383ffff */
[----:B------:R-:W-:Y:S05]  /*e720*/  BRA `(.L_x_2210) ;  /* 0xffffff7c00707947 */ /* 0x000fea000383ffff */
.L_x_2215:
[----:B---3--:R-:W-:-:S04]  /*e730*/  IMAD.U32 R6, RZ, RZ, UR5 ;  /* 0x00000005ff067e24 */ /* 0x008fc8000f8e00ff */
[----:B------:R3:W4:Y:S03]  /*e740*/  SYNCS.PHASECHK.TRANS64.TRYWAIT P1, [R6+URZ+0x2a850], R5 ;  /* 0x02a85005060075a7 */ /* 0x000726000802017f */
[----:B----4-:R-:W-:Y:S05]  /*e750*/  @!P1 NANOSLEEP.SYNCS 0x989680 ;  /* 0x009896800000995d */ /* 0x010fea0003900000 */
[----:B------:R-:W4:Y:S02]  /*e760*/  @!P1 SYNCS.PHASECHK.TRANS64 P1, [R6+URZ+0x2a850], R5 ;  /* 0x02a85005060095a7 */ /* 0x000f24000802007f */
[----:B----4-:R-:W-:Y:S05]  /*e770*/  @!P1 BRA `(.L_x_2215) ;  /* 0xfffffffc00ec9947 */ /* 0x010fea000383ffff */
[----:B------:R-:W-:Y:S05]  /*e780*/  BRA `(.L_x_2214) ;  /* 0xffffff84007c7947 */ /* 0x000fea000383ffff */
.L_x_2222:
[----:B-1----:R-:W-:-:S04]  /*e790*/  IMAD.U32 R5, RZ, RZ, UR5 ;  /* 0x00000005ff057e24 */ /* 0x002fc8000f8e00ff */
[----:B------:R1:W2:Y:S03]  /*e7a0*/  SYNCS.PHASECHK.TRANS64.TRYWAIT P1, [R5+URZ+0x2a850], R0 ;  /* 0x02a85000050075a7 */ /* 0x0002a6000802017f */
[----:B--2---:R-:W-:Y:S05]  /*e7b0*/  @!P1 NANOSLEEP.SYNCS 0x989680 ;  /* 0x009896800000995d */ /* 0x004fea0003900000 */
[----:B------:R-:W2:Y:S02]  /*e7c0*/  @!P1 SYNCS.PHASECHK.TRANS64 P1, [R5+URZ+0x2a850], R0 ;  /* 0x02a85000050095a7 */ /* 0x000ea4000802007f */
[----:B--2---:R-:W-:Y:S05]  /*e7d0*/  @!P1 BRA `(.L_x_2222) ;  /* 0xfffffffc00ec9947 */ /* 0x004fea000383ffff */
[----:B------:R-:W-:Y:S05]  /*e7e0*/  BRA `(.L_x_2221) ;  /* 0xffffffa000807947 */ /* 0x000fea000383ffff */
.L_x_2234:
[----:B------:R-:W-:Y:S01]  /*e7f0*/  MOV R13, R16 ;  /* 0x00000010000d7202 */ /* 0x000fe20000000f00 */
[----:B------:R-:W-:Y:S01]  /*e800*/  IMAD.MOV.U32 R12, RZ, RZ, RZ ;  /* 0x000000ffff0c7224 */ /* 0x000fe200078e00ff */
[----:B------:R-:W-:Y:S01]  /*e810*/  MOV R15, 0xffffffff ;  /* 0xffffffff000f7802 */ /* 0x000fe20000000f00 */
[----:B------:R-:W-:-:S07]  /*e820*/  IMAD.MOV.U32 R11, RZ, RZ, 0x1f ;  /* 0x0000001fff0b7424 */ /* 0x000fce00078e00ff */
[----:B-----5:R-:W-:Y:S05]  /*e830*/  WARPSYNC.COLLECTIVE R15, `(.L_x_2275) ;  /* 0x000000000f087348 */ /* 0x020fea0003c00000 */
[----:B------:R0:W1:Y:S02]  /*e840*/  SHFL.IDX P6, R14, R13, R12, R11 ;  /* 0x0000000c0d0e7389 */ /* 0x00006400000c000b */
[----:B01---5:R-:W-:Y:S01]  /*e850*/  ENDCOLLECTIVE ;  /* 0x000000000000791b */ /* 0x023fe20003800000 */
.L_x_2275:
[----:B------:R-:W-:Y:S05]  /*e860*/  BRA `(.L_x_2276) ;  /* 0xffffffcc00b07947 */ /* 0x000fea000383ffff */
.L_x_2236:
[----:B0-----:R-:W-:-:S04]  /*e870*/  IMAD.U32 R5, RZ, RZ, UR46 ;  /* 0x0000002eff057e24 */ /* 0x001fc8000f8e00ff */
[----:B------:R0:W1:Y:S03]  /*e880*/  SYNCS.PHASECHK.TRANS64.TRYWAIT P0, [R5+URZ+0x2a840], R4 ;  /* 0x02a84004050075a7 */ /* 0x000066000800017f */
[----:B-1----:R-:W-:Y:S05]  /*e890*/  @!P0 NANOSLEEP.SYNCS 0x989680 ;  /* 0x009896800000895d */ /* 0x002fea0003900000 */
[----:B------:R-:W1:Y:S02]  /*e8a0*/  @!P0 SYNCS.PHASECHK.TRANS64 P0, [R5+URZ+0x2a840], R4 ;  /* 0x02a84004050085a7 */ /* 0x000e64000800007f */
[----:B-1----:R-:W-:Y:S05]  /*e8b0*/  @!P0 BRA `(.L_x_2236) ;  /* 0xfffffffc00ec8947 */ /* 0x002fea000383ffff */
[----:B------:R-:W-:Y:S05]  /*e8c0*/  BRA `(.L_x_2277) ;  /* 0xffffffd000c07947 */ /* 0x000fea000383ffff */
.L_x_2237:
[----:B------:R-:W-:Y:S01]  /*e8d0*/  BSSY B0, `(.L_x_2278) ;  /* 0x0000008000007945 */ /* 0x000fe20003800000 */
[----:B------:R-:W-:Y:S01]  /*e8e0*/  IMAD.MOV.U32 R13, RZ, RZ, R3 ;  /* 0x000000ffff0d7224 */ /* 0x000fe200078e0003 */
[----:B------:R-:W-:Y:S01]  /*e8f0*/  MOV R12, RZ ;  /* 0x000000ff000c7202 */ /* 0x000fe20000000f00 */
[----:B------:R-:W-:Y:S02]  /*e900*/  IMAD.MOV.U32 R11, RZ, RZ, 0x181f ;  /* 0x0000181fff0b7424 */ /* 0x000fe400078e00ff */
[----:B------:R-:W-:-:S07]  /*e910*/  IMAD.MOV.U32 R15, RZ, RZ, -0x1 ;  /* 0xffffffffff0f7424 */ /* 0x000fce00078e00ff */
[----:B------:R-:W-:Y:S05]  /*e920*/  WARPSYNC.COLLECTIVE R15, `(.L_x_2279) ;  /* 0x000000000f087348 */ /* 0x000fea0003c00000 */
[----:B------:R0:W1:Y:S02]  /*e930*/  SHFL.IDX P6, R14, R13, R12, R11 ;  /* 0x0000000c0d0e7389 */ /* 0x00006400000c000b */
[----:B01----:R-:W-:Y:S01]  /*e940*/  ENDCOLLECTIVE ;  /* 0x000000000000791b */ /* 0x003fe20003800000 */
.L_x_2279:
[----:B------:R-:W-:Y:S05]  /*e950*/  BSYNC B0 ;  /* 0x0000000000007941 */ /* 0x000fea0003800000 */
.L_x_2278:
[----:B------:R-:W-:Y:S01]  /*e960*/  IMAD.MOV.U32 R13, RZ, RZ, R0 ;  /* 0x000000ffff0d7224 */ /* 0x000fe200078e0000 */
[----:B------:R-:W-:Y:S01]  /*e970*/  MOV R11, 0x181f ;  /* 0x0000181f000b7802 */ /* 0x000fe20000000f00 */
[----:B------:R-:W-:Y:S01]  /*e980*/  IMAD.MOV.U32 R12, RZ, RZ, RZ ;  /* 0x000000ffff0c7224 */ /* 0x000fe200078e00ff */
[----:B------:R-:W-:Y:S01]  /*e990*/  MOV R5, R14 ;  /* 0x0000000e00057202 */ /* 0x000fe20000000f00 */
[----:B------:R-:W-:Y:S01]  /*e9a0*/  IMAD.MOV.U32 R15, RZ, RZ, -0x1 ;  /* 0xffffffffff0f7424 */ /* 0x000fe200078e00ff */
[----:B------:R-:W-:-:S07]  /*e9b0*/  @P0 LEA R19, R37, UR46, 0x1 ;  /* 0x0000002e25130c11 */ /* 0x000fce000f8e08ff */
[----:B------:R-:W-:Y:S05]  /*e9c0*/  WARPSYNC.COLLECTIVE R15, `(.L_x_2280) ;  /* 0x000000000f087348 */ /* 0x000fea0003c00000 */
[----:B------:R0:W1:Y:S02]  /*e9d0*/  SHFL.IDX P6, R14, R13, R12, R11 ;  /* 0x0000000c0d0e7389 */ /* 0x00006400000c000b */
[----:B01----:R-:W-:Y:S01]  /*e9e0*/  ENDCOLLECTIVE ;  /* 0x000000000000791b */ /* 0x003fe20003800000 */
.L_x_2280:
[----:B------:R-:W-:Y:S01]  /*e9f0*/  MOV R13, R3 ;  /* 0x00000003000d7202 */ /* 0x000fe20000000f00 */
[----:B------:R-:W-:Y:S02]  /*ea00*/  IMAD.MOV.U32 R12, RZ, RZ, 0x1 ;  /* 0x00000001ff0c7424 */ /* 0x000fe400078e00ff */
[----:B------:R-:W-:-:S07]  /*ea10*/  IMAD.MOV.U32 R4, RZ, RZ, R14 ;  /* 0x000000ffff047224 */ /* 0x000fce00078e000e */
[----:B------:R-:W-:Y:S05]  /*ea20*/  WARPSYNC.COLLECTIVE R15, `(.L_x_2281) ;  /* 0x000000000f087348 */ /* 0x000fea0003c00000 */
[----:B------:R0:W1:Y:S02]  /*ea30*/  SHFL.IDX P6, R14, R13, R12, R11 ;  /* 0x0000000c0d0e7389 */ /* 0x00006400000c000b */
[----:B01----:R-:W-:Y:S01]  /*ea40*/  ENDCOLLECTIVE ;  /* 0x000000000000791b */ /* 0x003fe20003800000 */
.L_x_2281:
        /* <DEDUP_REMOVED lines=13> */
.L_x_2282:
[----:B------:R-:W-:Y:S01]  /*eb20*/  IMAD.MOV.U32 R5, RZ, RZ, R7 ;  /* 0x000000ffff057224 */ /* 0x000fe200078e0007 */
[----:B------:R-:W-:Y:S02]  /*eb30*/  @P0 LEA R20, R37, UR46, 0x1 ;  /* 0x0000002e25140c11 */ /* 0x000fe4000f8e08ff */
[----:B------:R-:W-:Y:S01]  /*eb40*/  MOV R13, R3 ;  /* 0x00000003000d7202 */ /* 0x000fe20000000f00 */
[----:B------:R-:W-:Y:S02]  /*eb50*/  IMAD.MOV.U32 R12, RZ, RZ, 0x2 ;  /* 0x00000002ff0c7424 */ /* 0x000fe400078e00ff */
[----:B------:R-:W-:-:S07]  /*eb60*/  IMAD.MOV.U32 R4, RZ, RZ, R14 ;  /* 0x000000ffff047224 */ /* 0x000fce00078e000e */
[----:B------:R-:W-:Y:S05]  /*eb70*/  WARPSYNC.COLLECTIVE R15, `(.L_x_2283) ;  /* 0x000000000f087348 */ /* 0x000fea0003c00000 */
[----:B------:R0:W1:Y:S02]  /*eb80*/  SHFL.IDX P6, R14, R13, R12, R11 ;  /* 0x0000000c0d0e7389 */ /* 0x00006400000c000b */
[----:B01----:R-:W-:Y:S01]  /*eb90*/  ENDCOLLECTIVE ;  /* 0x000000000000791b */ /* 0x003fe20003800000 */
.L_x_2283:
        /* <DEDUP_REMOVED lines=13> */
.L_x_2284:
[----:B------:R-:W-:Y:S01]  /*ec70*/  MOV R5, R10 ;  /* 0x0000000a00057202 */ /* 0x000fe20000000f00 */
[----:B------:R-:W-:Y:S02]  /*ec80*/  IMAD.MOV.U32 R13, RZ, RZ, R3 ;  /* 0x000000ffff0d7224 */ /* 0x000fe400078e0003 */
[----:B------:R-:W-:Y:S02]  /*ec90*/  IMAD.MOV.U32 R12, RZ, RZ, 0x3 ;  /* 0x00000003ff0c7424 */ /* 0x000fe400078e00ff */
[----:B------:R-:W-:-:S07]  /*eca0*/  IMAD.MOV.U32 R21, RZ, RZ, R14 ;  /* 0x000000ffff157224 */ /* 0x000fce00078e000e */
[----:B------:R-:W-:Y:S05]  /*ecb0*/  WARPSYNC.COLLECTIVE R15, `(.L_x_2285) ;  /* 0x000000000f087348 */ /* 0x000fea0003c00000 */
[----:B------:R0:W1:Y:S02]  /*ecc0*/  SHFL.IDX P6, R14, R13, R12, R11 ;  /* 0x0000000c0d0e7389 */ /* 0x00006400000c000b */
[----:B01----:R-:W-:Y:S01]  /*ecd0*/  ENDCOLLECTIVE ;  /* 0x000000000000791b */ /* 0x003fe20003800000 */
.L_x_2285:
[----:B------:R-:W-:Y:S01]  /*ece0*/  IMAD.MOV.U32 R4, RZ, RZ, R21 ;  /* 0x000000ffff047224 */ /* 0x000fe200078e0015 */
[----:B------:R-:W-:-:S03]  /*ecf0*/  @P0 LEA R21, R37, UR46, 0x1 ;  /* 0x0000002e25150c11 */ /* 0x000fc6000f8e08ff */
        /* <DEDUP_REMOVED lines=8> */
[----:B------:R-:W-:Y:S02]  /*ed80*/  ISETP.GE.AND P0, PT, R6, 0x31, PT ;  /* 0x000000310600780c */ /* 0x000fe40003f06270 */
[----:B------:R-:W-:-:S11]  /*ed90*/  MOV R7, R14 ;  /* 0x0000000e00077202 */ /* 0x000fd60000000f00 */
[----:B0-----:R-:W-:Y:S05]  /*eda0*/  WARPSYNC.COLLECTIVE R15, `(.L_x_2286) ;  /* 0x000000000f087348 */ /* 0x001fea0003c00000 */
[----:B------:R1:W2:Y:S02]  /*edb0*/  SHFL.IDX P6, R14, R13, R12, R11 ;  /* 0x0000000c0d0e7389 */ /* 0x0002a400000c000b */
[----:B012---:R-:W-:Y:S01]  /*edc0*/  ENDCOLLECTIVE ;  /* 0x000000000000791b */ /* 0x007fe20003800000 */
.L_x_2286:
[----:B------:R-:W-:Y:S02]  /*edd0*/  MOV R5, R7 ;  /* 0x0000000700057202 */ /* 0x000fe40000000f00 */
[----:B------:R-:W-:Y:S01]  /*ede0*/  @P0 LEA R7, R37, UR46, 0x1 ;  /* 0x0000002e25070c11 */ /* 0x000fe2000f8e08ff */
[----:B------:R-:W-:Y:S02]  /*edf0*/  IMAD.MOV.U32 R13, RZ, RZ, R3 ;  /* 0x000000ffff0d7224 */ /* 0x000fe400078e0003 */
[----:B------:R-:W-:Y:S02]  /*ee00*/  IMAD.MOV.U32 R12, RZ, RZ, 0x4 ;  /* 0x00000004ff0c7424 */ /* 0x000fe400078e00ff */
[----:B------:R-:W-:-:S07]  /*ee10*/  IMAD.MOV.U32 R4, RZ, RZ, R14 ;  /* 0x000000ffff047224 */ /* 0x000fce00078e000e */
[----:B------:R-:W-:Y:S05]  /*ee20*/  WARPSYNC.COLLECTIVE R15, `(.L_x_2287) ;  /* 0x000000000f087348 */ /* 0x000fea0003c00000 */
[----:B------:R0:W1:Y:S02]  /*ee30*/  SHFL.IDX P6, R14, R13, R12, R11 ;  /* 0x0000000c0d0e7389 */ /* 0x00006400000c000b */
[----:B01----:R-:W-:Y:S01]  /*ee40*/  ENDCOLLECTIVE ;  /* 0x000000000000791b */ /* 0x003fe20003800000 */
.L_x_2287:
        /* <DEDUP_REMOVED lines=13> */
.L_x_2288:
[----:B------:R-:W-:Y:S02]  /*ef20*/  IMAD.MOV.U32 R5, RZ, RZ, R10 ;  /* 0x000000ffff057224 */ /* 0x000fe400078e000a */
[----:B------:R-:W-:Y:S01]  /*ef30*/  IMAD.MOV.U32 R13, RZ, RZ, R3 ;  /* 0x000000ffff0d7224 */ /* 0x000fe200078e0003 */
[----:B------:R-:W-:Y:S01]  /*ef40*/  MOV R12, 0x5 ;  /* 0x00000005000c7802 */ /* 0x000fe20000000f00 */
[----:B------:R-:W-:-:S07]  /*ef50*/  IMAD.MOV.U32 R19, RZ, RZ, R14 ;  /* 0x000000ffff137224 */ /* 0x000fce00078e000e */
[----:B------:R-:W-:Y:S05]  /*ef60*/  WARPSYNC.COLLECTIVE R15, `(.L_x_2289) ;  /* 0x000000000f087348 */ /* 0x000fea0003c00000 */
[----:B------:R0:W1:Y:S02]  /*ef70*/  SHFL.IDX P6, R14, R13, R12, R11 ;  /* 0x0000000c0d0e7389 */ /* 0x00006400000c000b */
[----:B01----:R-:W-:Y:S01]  /*ef80*/  ENDCOLLECTIVE ;  /* 0x000000000000791b */ /* 0x003fe20003800000 */
.L_x_2289:
[----:B------:R-:W-:Y:S02]  /*ef90*/  MOV R4, R19 ;  /* 0x0000001300047202 */ /* 0x000fe40000000f00 */
        /* <DEDUP_REMOVED lines=9> */
[----:B------:R-:W-:-:S07]  /*f030*/  IMAD.MOV.U32 R3, RZ, RZ, R14 ;  /* 0x000000ffff037224 */ /* 0x000fce00078e000e */
[----:B0-----:R-:W-:Y:S05]  /*f040*/  WARPSYNC.COLLECTIVE R15, `(.L_x_2290) ;  /* 0x000000000f087348 */ /* 0x001fea0003c00000 */
[----:B------:R1:W2:Y:S02]  /*f050*/  SHFL.IDX P6, R14, R13, R12, R11 ;  /* 0x0000000c0d0e7389 */ /* 0x0002a400000c000b */
[----:B012---:R-:W-:Y:S01]  /*f060*/  ENDCOLLECTIVE ;  /* 0x000000000000791b */ /* 0x007fe20003800000 */
.L_x_2290:
[----:B------:R-:W-:Y:S05]  /*f070*/  BRA `(.L_x_2291) ;  /* 0xffffffd000207947 */ /* 0x000fea000383ffff */
.L_x_2240:
[----:B------:R-:W-:Y:S01]  /*f080*/  MOV R13, R0 ;  /* 0x00000000000d7202 */ /* 0x000fe20000000f00 */
[----:B------:R-:W-:Y:S01]  /*f090*/  IMAD.MOV.U32 R12, RZ, RZ, RZ ;  /* 0x000000ffff0c7224 */ /* 0x000fe200078e00ff */
[----:B------:R-:W-:Y:S01]  /*f0a0*/  MOV R15, 0xffffffff ;  /* 0xffffffff000f7802 */ /* 0x000fe20000000f00 */
[----:B------:R-:W-:Y:S02]  /*f0b0*/  IMAD.MOV.U32 R11, RZ, RZ, 0x181f ;  /* 0x0000181fff0b7424 */ /* 0x000fe400078e00ff */
[----:B------:R-:W-:-:S07]  /*f0c0*/  IMAD.U32 R10, RZ, RZ, UR48 ;  /* 0x00000030ff0a7e24 */ /* 0x000fce000f8e00ff */
[----:B------:R-:W-:Y:S05]  /*f0d0*/  WARPSYNC.COLLECTIVE R15, `(.L_x_2292) ;  /* 0x000000000f087348 */ /* 0x000fea0003c00000 */
[----:B------:R0:W1:Y:S02]  /*f0e0*/  SHFL.IDX P6, R14, R13, R12, R11 ;  /* 0x0000000c0d0e7389 */ /* 0x00006400000c000b */
[----:B01----:R-:W-:Y:S01]  /*f0f0*/  ENDCOLLECTIVE ;  /* 0x000000000000791b */ /* 0x003fe20003800000 */
.L_x_2292:
[----:B------:R-:W-:-:S05]  /*f100*/  IMAD R7, R10, 0x80, R23 ;  /* 0x000000800a077824 */ /* 0x000fca00078e0217 */
[----:B------:R-:W-:Y:S01]  /*f110*/  IADD3 R9, R7, 0x10, RZ ;  /* 0x0000001007097810 */ /* 0x000fe20007ffe0ff */
[----:B------:R-:W-:Y:S02]  /*f120*/  IMAD.MOV.U32 R13, RZ, RZ, R3 ;  /* 0x000000ffff0d7224 */ /* 0x000fe400078e0003 */
[----:B------:R-:W-:-:S07]  /*f130*/  IMAD.MOV.U32 R5, RZ, RZ, R14 ;  /* 0x000000ffff057224 */ /* 0x000fce00078e000e */
[----:B------:R-:W-:Y:S05]  /*f140*/  WARPSYNC.COLLECTIVE R15, `(.L_x_2293) ;  /* 0x000000000f087348 */ /* 0x000fea0003c00000 */
[----:B------:R0:W1:Y:S02]  /*f150*/  SHFL.IDX P6, R14, R13, R12, R11 ;  /* 0x0000000c0d0e7389 */ /* 0x00006400000c000b */
[----:B01----:R-:W-:Y:S01]  /*f160*/  ENDCOLLECTIVE ;  /* 0x000000000000791b */ /* 0x003fe20003800000 */
.L_x_2293:
[----:B------:R-:W-:Y:S02]  /*f170*/  ULDC UR4, c[0x0][0x288] ;  /* 0x0000a20000047ab9 */ /* 0x000fe40000000800 */
[----:B------:R-:W-:-:S05]  /*f180*/  IMAD R6, R8, UR4, RZ ;  /* 0x0000000408067c24 */ /* 0x000fca000f8e02ff */
[----:B------:R-:W-:Y:S01]  /*f190*/  ISETP.GE.AND P1, PT, R7, R6, PT ;  /* 0x000000060700720c */ /* 0x000fe20003f26270 */
[----:B------:R-:W-:Y:S02]  /*f1a0*/  IMAD.MOV.U32 R13, RZ, RZ, R0 ;  /* 0x000000ffff0d7224 */ /* 0x000fe400078e0000 */
[----:B------:R-:W-:-:S10]  /*f1b0*/  IMAD.MOV.U32 R12, RZ, RZ, 0x1 ;  /* 0x00000001ff0c7424 */ /* 0x000fd400078e00ff */
[----:B------:R-:W-:Y:S02]  /*f1c0*/  @!P1 LEA R19, R37, UR46, 0x1 ;  /* 0x0000002e25139c11 */ /* 0x000fe4000f8e08ff */
[----:B------:R-:W-:-:S07]  /*f1d0*/  MOV R4, R14 ;  /* 0x0000000e00047202 */ /* 0x000fce0000000f00 */
[----:B------:R-:W-:Y:S05]  /*f1e0*/  WARPSYNC.COLLECTIVE R15, `(.L_x_2294) ;  /* 0x000000000f087348 */ /* 0x000fea0003c00000 */
[----:B------:R0:W1:Y:S02]  /*f1f0*/  SHFL.IDX P6, R14, R13, R12, R11 ;  /* 0x0000000c0d0e7389 */ /* 0x00006400000c000b */
[----:B01----:R-:W-:Y:S01]  /*f200*/  ENDCOLLECTIVE ;  /* 0x000000000000791b */ /* 0x003fe20003800000 */
.L_x_2294:
        /* <DEDUP_REMOVED lines=13> */
.L_x_2295:
[----:B------:R-:W-:Y:S02]  /*f2e0*/  MOV R5, R8 ;  /* 0x0000000800057202 */ /* 0x000fe40000000f00 */
[----:B------:R-:W-:Y:S01]  /*f2f0*/  @!P1 LEA R21, R37, UR46, 0x1 ;  /* 0x0000002e25159c11 */ /* 0x000fe2000f8e08ff */
[----:B------:R-:W-:Y:S01]  /*f300*/  IMAD.MOV.U32 R13, RZ, RZ, R0 ;  /* 0x000000ffff0d7224 */ /* 0x000fe200078e0000 */
[----:B------:R-:W-:Y:S01]  /*f310*/  MOV R12, 0x2 ;  /* 0x00000002000c7802 */ /* 0x000fe20000000f00 */
[----:B------:R-:W-:-:S07]  /*f320*/  IMAD.MOV.U32 R4, RZ, RZ, R14 ;  /* 0x000000ffff047224 */ /* 0x000fce00078e000e */
[----:B------:R-:W-:Y:S05]  /*f330*/  WARPSYNC.COLLECTIVE R15, `(.L_x_2296) ;  /* 0x000000000f087348 */ /* 0x000fea0003c00000 */
[----:B------:R0:W1:Y:S02]  /*f340*/  SHFL.IDX P6, R14, R13, R12, R11 ;  /* 0x0000000c0d0e7389 */ /* 0x00006400000c000b */
[----:B01----:R-:W-:Y:S01]  /*f350*/  ENDCOLLECTIVE ;  /* 0x000000000000791b */ /* 0x003fe20003800000 */
.L_x_2296:
[----:B------:R-:W-:-:S04]  /*f360*/  @!P1 IMAD.WIDE.U32 R8, R27, 0x2, R4 ;  /* 0x000000021b089825 */ /* 0x000fc800078e0004 */
[----:B------:R-:W-:Y:S01]  /*f370*/  VIADD R5, R7, 0x20 ;  /* 0x0000002007057836 */ /* 0x000fe20000000000 */
        /* <DEDUP_REMOVED lines=12> */
.L_x_2297:
[----:B------:R-:W-:Y:S01]  /*f440*/  VIADD R9, R7, 0x30 ;  /* 0x0000003007097836 */ /* 0x000fe20000000000 */
[----:B------:R-:W-:Y:S01]  /*f450*/  @!P1 LEA R19, R37, UR46, 0x1 ;  /* 0x0000002e25139c11 */ /* 0x000fe2000f8e08ff */
[----:B------:R-:W-:Y:S01]  /*f460*/  IMAD.MOV.U32 R13, RZ, RZ, R0 ;  /* 0x000000ffff0d7224 */ /* 0x000fe200078e0000 */
[----:B------:R-:W-:Y:S02]  /*f470*/  MOV R12, 0x3 ;  /* 0x00000003000c7802 */ /* 0x000fe40000000f00 */
[----:B------:R-:W-:-:S07]  /*f480*/  MOV R4, R14 ;  /* 0x0000000e00047202 */ /* 0x000fce0000000f00 */
[----:B------:R-:W-:Y:S05]  /*f490*/  WARPSYNC.COLLECTIVE R15, `(.L_x_2298) ;  /* 0x000000000f087348 */ /* 0x000fea0003c00000 */
[----:B------:R0:W1:Y:S02]  /*f4a0*/  SHFL.IDX P6, R14, R13, R12, R11 ;  /* 0x0000000c0d0e7389 */ /* 0x00006400000c000b */
[----:B01----:R-:W-:Y:S01]  /*f4b0*/  ENDCOLLECTIVE ;  /* 0x000000000000791b */ /* 0x003fe20003800000 */
.L_x_2298:
        /* <DEDUP_REMOVED lines=13> */
.L_x_2299:
[----:B------:R-:W-:Y:S01]  /*f590*/  IMAD.MOV.U32 R5, RZ, RZ, R8 ;  /* 0x000000ffff057224 */ /* 0x000fe200078e0008 */
[----:B------:R-:W-:Y:S02]  /*f5a0*/  @!P1 LEA R21, R37, UR46, 0x1 ;  /* 0x0000002e25159c11 */ /* 0x000fe4000f8e08ff */
[----:B------:R-:W-:Y:S01]  /*f5b0*/  MOV R13, R0 ;  /* 0x00000000000d7202 */ /* 0x000fe20000000f00 */
[----:B------:R-:W-:Y:S01]  /*f5c0*/  IMAD.MOV.U32 R12, RZ, RZ, 0x4 ;  /* 0x00000004ff0c7424 */ /* 0x000fe200078e00ff */
[----:B------:R-:W-:-:S07]  /*f5d0*/  MOV R4, R14 ;  /* 0x0000000e00047202 */ /* 0x000fce0000000f00 */
[----:B------:R-:W-:Y:S05]  /*f5e0*/  WARPSYNC.COLLECTIVE R15, `(.L_x_2300) ;  /* 0x000000000f087348 */ /* 0x000fea0003c00000 */
[----:B------:R0:W1:Y:S02]  /*f5f0*/  SHFL.IDX P6, R14, R13, R12, R11 ;  /* 0x0000000c0d0e7389 */ /* 0x00006400000c000b */
[----:B01----:R-:W-:Y:S01]  /*f600*/  ENDCOLLECTIVE ;  /* 0x000000000000791b */ /* 0x003fe20003800000 */
.L_x_2300:
[----:B------:R-:W-:-:S04]  /*f610*/  @!P1 IMAD.WIDE.U32 R8, R27, 0x2, R4 ;  /* 0x000000021b089825 */ /* 0x000fc800078e0004 */
[----:B------:R-:W-:Y:S01]  /*f620*/  VIADD R5, R7, 0x40 ;  /* 0x0000004007057836 */ /* 0x000fe20000000000 */
[----:B------:R-:W-:Y:S01]  /*f630*/  @!PT LDS RZ, [RZ] ;  /* 0x00000000fffff984 */ /* 0x000fe20000000800 */
[----:B------:R-:W-:Y:S01]  /*f640*/  @!PT LDS RZ, [RZ] ;  /* 0x00000000fffff984 */ /* 0x000fe20000000800 */
[----:B------:R-:W-:Y:S01]  /*f650*/  @!PT LDS RZ, [RZ] ;  /* 0x00000000fffff984 */ /* 0x000fe20000000800 */
[----:B------:R0:W-:Y:S04]  /*f660*/  @!P1 LDGSTS.E.BYPASS.LTC128B.128 [R21+0xdc00], desc[UR36][R8.64], !P3 ;  /* 0x0dc0000008159fae */ /* 0x0001e8000d901d64 */
[----:B------:R0:W-:Y:S01]  /*f670*/  @!P1 LDGSTS.E.BYPASS.LTC128B.128 [R21+0x11c00], desc[UR36][R8.64+0x80], !P2 ;  /* 0x11c0008008159fae */ /* 0x0001e2000d101d64 */
[----:B------:R-:W-:-:S03]  /*f680*/  MOV R13, R3 ;  /* 0x00000003000d7202 */ /* 0x000fc60000000f00 */
[----:B------:R0:W-:Y:S01]  /*f690*/  @!P1 LDGSTS.E.BYPASS.LTC128B.128 [R21+0x15c00], desc[UR36][R8.64+0x100], !P0 ;  /* 0x15c0010008159fae */ /* 0x0001e2000c101d64 */
[----:B------:R-:W-:Y:S01]  /*f6a0*/  ISETP.GE.AND P1, PT, R5, R6, PT ;  /* 0x000000060500720c */ /* 0x000fe20003f26270 */
[----:B------:R-:W-:-:S12]  /*f6b0*/  IMAD.MOV.U32 R5, RZ, RZ, R14 ;  /* 0x000000ffff057224 */ /* 0x000fd800078e000e */
[----:B0-----:R-:W-:Y:S05]  /*f6c0*/  WARPSYNC.COLLECTIVE R15, `(.L_x_2301) ;  /* 0x000000000f087348 */ /* 0x001fea0003c00000 */
[----:B------:R1:W2:Y:S02]  /*f6d0*/  SHFL.IDX P6, R14, R13, R12, R11 ;  /* 0x0000000c0d0e7389 */ /* 0x0002a400000c000b */
[----:B012---:R-:W-:Y:S01]  /*f6e0*/  ENDCOLLECTIVE ;  /* 0x000000000000791b */ /* 0x007fe20003800000 */
.L_x_2301:
        /* <DEDUP_REMOVED lines=8> */
.L_x_2302:
        /* <DEDUP_REMOVED lines=13> */
.L_x_2303:
[----:B------:R-:W-:Y:S02]  /*f840*/  MOV R5, R8 ;  /* 0x0000000800057202 */ /* 0x000fe40000000f00 */
[----:B------:R-:W-:Y:S02]  /*f850*/  @!P1 LEA R21, R37, UR46, 0x1 ;  /* 0x0000002e25159c11 */ /* 0x000fe4000f8e08ff */
[----:B------:R-:W-:Y:S01]  /*f860*/  MOV R13, R0 ;  /* 0x00000000000d7202 */ /* 0x000fe20000000f00 */
[----:B------:R-:W-:Y:S02]  /*f870*/  IMAD.MOV.U32 R12, RZ, RZ, 0x6 ;  /* 0x00000006ff0c7424 */ /* 0x000fe400078e00ff */
[----:B------:R-:W-:-:S07]  /*f880*/  IMAD.MOV.U32 R4, RZ, RZ, R14 ;  /* 0x000000ffff047224 */ /* 0x000fce00078e000e */
[----:B------:R-:W-:Y:S05]  /*f890*/  WARPSYNC.COLLECTIVE R15, `(.L_x_2304) ;  /* 0x000000000f087348 */ /* 0x000fea0003c00000 */
[----:B------:R0:W1:Y:S02]  /*f8a0*/  SHFL.IDX P6, R14, R13, R12, R11 ;  /* 0x0000000c0d0e7389 */ /* 0x00006400000c000b */
[----:B01----:R-:W-:Y:S01]  /*f8b0*/  ENDCOLLECTIVE ;  /* 0x000000000000791b */ /* 0x003fe20003800000 */
.L_x_2304:
        /* <DEDUP_REMOVED lines=14> */
.L_x_2305:
[----:B------:R-:W-:Y:S01]  /*f9a0*/  @!P1 LEA R19, R37, UR46, 0x1 ;  /* 0x0000002e25139c11 */ /* 0x000fe2000f8e08ff */
[----:B------:R-:W-:Y:S01]  /*f9b0*/  IMAD.MOV.U32 R13, RZ, RZ, R0 ;  /* 0x000000ffff0d7224 */ /* 0x000fe200078e0000 */
[----:B------:R-:W-:Y:S02]  /*f9c0*/  MOV R12, 0x7 ;  /* 0x00000007000c7802 */ /* 0x000fe40000000f00 */
[----:B------:R-:W-:-:S07]  /*f9d0*/  MOV R4, R14 ;  /* 0x0000000e00047202 */ /* 0x000fce0000000f00 */
[----:B------:R-:W-:Y:S05]  /*f9e0*/  WARPSYNC.COLLECTIVE R15, `(.L_x_2306) ;  /* 0x000000000f087348 */ /* 0x000fea0003c00000 */
[----:B------:R0:W1:Y:S02]  /*f9f0*/  SHFL.IDX P6, R14, R13, R12, R11 ;  /* 0x0000000c0d0e7389 */ /* 0x00006400000c000b */
[----:B01----:R-:W-:Y:S01]  /*fa00*/  ENDCOLLECTIVE ;  /* 0x000000000000791b */ /* 0x003fe20003800000 */
.L_x_2306:
        /* <DEDUP_REMOVED lines=12> */
.L_x_2307:
[----:B------:R-:W-:Y:S05]  /*fad0*/  BRA `(.L_x_2308) ;  /* 0xffffffd0001c7947 */ /* 0x000fea000383ffff */
.L_x_2243:
[----:B0-----:R-:W-:-:S04]  /*fae0*/  IMAD.U32 R3, RZ, RZ, UR46 ;  /* 0x0000002eff037e24 */ /* 0x001fc8000f8e00ff */
[----:B------:R0:W1:Y:S03]  /*faf0*/  SYNCS.PHASECHK.TRANS64.TRYWAIT P0, [R3+URZ+0x2a820], R0 ;  /* 0x02a82000030075a7 */ /* 0x000066000800017f */
[----:B-1----:R-:W-:Y:S05]  /*fb00*/  @!P0 NANOSLEEP.SYNCS 0x989680 ;  /* 0x009896800000895d */ /* 0x002fea0003900000 */
[----:B------:R-:W1:Y:S02]  /*fb10*/  @!P0 SYNCS.PHASECHK.TRANS64 P0, [R3+URZ+0x2a820], R0 ;  /* 0x02a82000030085a7 */ /* 0x000e64000800007f */
[----:B-1----:R-:W-:Y:S05]  /*fb20*/  @!P0 BRA `(.L_x_2243) ;  /* 0xfffffffc00ec8947 */ /* 0x002fea000383ffff */
[----:B------:R-:W-:Y:S05]  /*fb30*/  BRA `(.L_x_2309) ;  /* 0xffffffd000647947 */ /* 0x000fea000383ffff */
.L_x_2247:
[----:B0-----:R0:W1:Y:S02]  /*fb40*/  SYNCS.PHASECHK.TRANS64.TRYWAIT P0, [R26+URZ+0x2a840], R3 ;  /* 0x02a840031a0075a7 */ /* 0x001064000800017f */
[----:B-1----:R-:W-:Y:S05]  /*fb50*/  @!P0 NANOSLEEP.SYNCS 0x989680 ;  /* 0x009896800000895d */ /* 0x002fea0003900000 */
[----:B------:R-:W1:Y:S02]  /*fb60*/  @!P0 SYNCS.PHASECHK.TRANS64 P0, [R26+URZ+0x2a840], R3 ;  /* 0x02a840031a0085a7 */ /* 0x000e64000800007f */
[----:B-1----:R-:W-:Y:S05]  /*fb70*/  @!P0 BRA `(.L_x_2247) ;  /* 0xfffffffc00f08947 */ /* 0x002fea000383ffff */
[----:B------:R-:W-:Y:S05]  /*fb80*/  BRA `(.L_x_2310) ;  /* 0xffffffd4002c7947 */ /* 0x000fea000383ffff */
.L_x_2248:
        /* <DEDUP_REMOVED lines=8> */
.L_x_2312:
[----:B------:R-:W-:Y:S05]  /*fc10*/  BSYNC B1 ;  /* 0x0000000000017941 */ /* 0x000fea0003800000 */
.L_x_2311:
        /* <DEDUP_REMOVED lines=9> */
.L_x_2313:
[----:B------:R-:W-:Y:S01]  /*fcb0*/  MOV R13, R0 ;  /* 0x00000000000d7202 */ /* 0x000fe20000000f00 */
[----:B------:R-:W-:Y:S01]  /*fcc0*/  IMAD.MOV.U32 R12, RZ, RZ, 0x1 ;  /* 0x00000001ff0c7424 */ /* 0x000fe200078e00ff */
[----:B------:R-:W-:-:S05]  /*fcd0*/  IADD3 R14, P0, R14, R20, RZ ;  /* 0x000000140e0e7210 */ /* 0x000fca0007f1e0ff */
[----:B------:R-:W-:-:S05]  /*fce0*/  IMAD.X R15, RZ, RZ, R4, P0 ;  /* 0x000000ffff0f7224 */ /* 0x000fca00000e0604 */
[----:B------:R-:W-:Y:S01]  /*fcf0*/  @!PT LDS RZ, [RZ] ;  /* 0x00000000fffff984 */ /* 0x000fe20000000800 */
[----:B------:R-:W-:Y:S01]  /*fd00*/  @!PT LDS RZ, [RZ] ;  /* 0x00000000fffff984 */ /* 0x000fe20000000800 */
[----:B------:R-:W-:Y:S01]  /*fd10*/  @!PT LDS RZ, [RZ] ;  /* 0x00000000fffff984 */ /* 0x000fe20000000800 */
[----:B------:R-:W-:Y:S04]  /*fd20*/  LDGSTS.E.BYPASS.LTC128B.128 [R5+0x18400], desc[UR36][R14.64], !P3 ;  /* 0x184000000e057fae */ /* 0x000fe8000d901d64 */
[----:B------:R-:W-:Y:S04]  /*fd30*/  LDGSTS.E.BYPASS.LTC128B.128 [R5+0x1b400], desc[UR36][R14.64+0x80], !P2 ;  /* 0x1b4000800e057fae */ /* 0x000fe8000d101d64 */
[----:B------:R0:W-:Y:S02]  /*fd40*/  LDGSTS.E.BYPASS.LTC128B.128 [R5+0x1e400], desc[UR36][R14.64+0x100], !P1 ;  /* 0x1e4001000e057fae */ /* 0x0001e4000c901d64 */
[----:B0-----:R-:W-:-:S07]  /*fd50*/  MOV R15, 0xffffffff ;  /* 0xffffffff000f7802 */ /* 0x001fce0000000f00 */
[----:B------:R-:W-:Y:S05]  /*fd60*/  WARPSYNC.COLLECTIVE R15, `(.L_x_2314) ;  /* 0x000000000f087348 */ /* 0x000fea0003c00000 */
[----:B------:R0:W1:Y:S02]  /*fd70*/  SHFL.IDX P6, R14, R13, R12, R11 ;  /* 0x0000000c0d0e7389 */ /* 0x00006400000c000b */
[----:B01----:R-:W-:Y:S01]  /*fd80*/  ENDCOLLECTIVE ;  /* 0x000000000000791b */ /* 0x003fe20003800000 */
.L_x_2314:
[----:B------:R-:W-:Y:S01]  /*fd90*/  MOV R13, R3 ;  /* 0x00000003000d7202 */ /* 0x000fe20000000f00 */
[----:B------:R-:W-:-:S07]  /*fda0*/  IMAD.MOV.U32 R4, RZ, RZ, R14 ;  /* 0x000000ffff047224 */ /* 0x000fce00078e000e */
[----:B------:R-:W-:Y:S05]  /*fdb0*/  WARPSYNC.COLLECTIVE R15, `(.L_x_2315) ;  /* 0x000000000f087348 */ /* 0x000fea0003c00000 */
[----:B------:R0:W1:Y:S02]  /*fdc0*/  SHFL.IDX P6, R14, R13, R12, R11 ;  /* 0x0000000c0d0e7389 */ /* 0x00006400000c000b */
[----:B01----:R-:W-:Y:S01]  /*fdd0*/  ENDCOLLECTIVE ;  /* 0x000000000000791b */ /* 0x003fe20003800000 */
.L_x_2315:
        /* <DEDUP_REMOVED lines=14> */
.L_x_2316:
[----:B------:R-:W-:Y:S01]  /*fec0*/  MOV R13, R3 ;  /* 0x00000003000d7202 */ /* 0x000fe20000000f00 */
[----:B------:R-:W-:-:S07]  /*fed0*/  IMAD.MOV.U32 R31, RZ, RZ, R14 ;  /* 0x000000ffff1f7224 */ /* 0x000fce00078e000e */
[----:B------:R-:W-:Y:S05]  /*fee0*/  WARPSYNC.COLLECTIVE R15, `(.L_x_2317) ;  /* 0x000000000f087348 */ /* 0x000fea0003c00000 */
[----:B------:R0:W1:Y:S02]  /*fef0*/  SHFL.IDX P6, R14, R13, R12, R11 ;  /* 0x0000000c0d0e7389 */ /* 0x00006400000c000b */
[----:B01----:R-:W-:Y:S01]  /*ff00*/  ENDCOLLECTIVE ;  /* 0x000000000000791b */ /* 0x003fe20003800000 */
.L_x_2317:
[----:B------:R-:W-:Y:S01]  /*ff10*/  IMAD.MOV.U32 R13, RZ, RZ, R0 ;  /* 0x000000ffff0d7224 */ /* 0x000fe200078e0000 */
[----:B------:R-:W-:Y:S01]  /*ff20*/  MOV R12, 0x3 ;  /* 0x00000003000c7802 */ /* 0x000fe20000000f00 */
[----:B------:R-:W-:-:S05]  /*ff30*/  IMAD.MOV.U32 R11, RZ, RZ, R14 ;  /* 0x000000ffff0b7224 */ /* 0x000fca00078e000e */
[----:B------:R-:W-:Y:S01]  /*ff40*/  IADD3 R14, P0, R11, R20, RZ ;  /* 0x000000140b0e7210 */ /* 0x000fe20007f1e0ff */
[----:B------:R-:W-:-:S03]  /*ff50*/  IMAD.MOV.U32 R11, RZ, RZ, 0x181f ;  /* 0x0000181fff0b7424 */ /* 0x000fc600078e00ff */
[----:B------:R-:W-:-:S05]  /*ff60*/  IADD3.X R15, RZ, R31, RZ, P0, !PT ;  /* 0x0000001fff0f7210 */ /* 0x000fca00007fe4ff */
        /* <DEDUP_REMOVED lines=10> */
.L_x_2318:
[----:B------:R-:W-:Y:S01]  /*10010*/  MOV R13, R3 ;  /* 0x00000003000d7202 */ /* 0x000fe20000000f00 */
[----:B------:R-:W-:-:S07]  /*10020*/  IMAD.MOV.U32 R31, RZ, RZ, R14 ;  /* 0x000000ffff1f7224 */ /* 0x000fce00078e000e */
[----:B------:R-:W-:Y:S05]  /*10030*/  WARPSYNC.COLLECTIVE R15, `(.L_x_2319) ;  /* 0x000000000f087348 */ /* 0x000fea0003c00000 */
[----:B------:R0:W1:Y:S02]  /*10040*/  SHFL.IDX P6, R14, R13, R12, R11 ;  /* 0x0000000c0d0e7389 */ /* 0x00006400000c000b */
[----:B01----:R-:W-:Y:S01]  /*10050*/  ENDCOLLECTIVE ;  /* 0x000000000000791b */ /* 0x003fe20003800000 */
.L_x_2319:
        /* <DEDUP_REMOVED lines=16> */
.L_x_2320:
[----:B------:R-:W-:Y:S01]  /*10160*/  MOV R13, R3 ;  /* 0x00000003000d7202 */ /* 0x000fe20000000f00 */
[----:B------:R-:W-:-:S07]  /*10170*/  IMAD.MOV.U32 R4, RZ, RZ, R14 ;  /* 0x000000ffff047224 */ /* 0x000fce00078e000e */
[----:B------:R-:W-:Y:S05]  /*10180*/  WARPSYNC.COLLECTIVE R15, `(.L_x_2321) ;  /* 0x000000000f087348 */ /* 0x000fea0003c00000 */
[----:B------:R0:W1:Y:S02]  /*10190*/  SHFL.IDX P6, R14, R13, R12, R11 ;  /* 0x0000000c0d0e7389 */ /* 0x00006400000c000b */
[----:B01----:R-:W-:Y:S01]  /*101a0*/  ENDCOLLECTIVE ;  /* 0x000000000000791b */ /* 0x003fe20003800000 */
.L_x_2321:
        /* <DEDUP_REMOVED lines=14> */
.L_x_2322:
[----:B------:R-:W-:Y:S01]  /*10290*/  MOV R13, R3 ;  /* 0x00000003000d7202 */ /* 0x000fe20000000f00 */
[----:B------:R-:W-:-:S07]  /*102a0*/  IMAD.MOV.U32 R0, RZ, RZ, R14 ;  /* 0x000000ffff007224 */ /* 0x000fce00078e000e */
[----:B------:R-:W-:Y:S05]  /*102b0*/  WARPSYNC.COLLECTIVE R15, `(.L_x_2323) ;  /* 0x000000000f087348 */ /* 0x000fea0003c00000 */
[----:B------:R0:W1:Y:S02]  /*102c0*/  SHFL.IDX P6, R14, R13, R12, R11 ;  /* 0x0000000c0d0e7389 */ /* 0x00006400000c000b */
[----:B01----:R-:W-:Y:S01]  /*102d0*/  ENDCOLLECTIVE ;  /* 0x000000000000791b */ /* 0x003fe20003800000 */
.L_x_2323:
[----:B------:R-:W-:Y:S01]  /*102e0*/  IMAD.MOV.U32 R3, RZ, RZ, R14 ;  /* 0x000000ffff037224 */ /* 0x000fe200078e000e */
[----:B------:R-:W-:Y:S06]  /*102f0*/  BRA `(.L_x_2324) ;  /* 0xffffffd000687947 */ /* 0x000fec000383ffff */
.L_x_2253:
[----:B--2---:R2:W3:Y:S02]  /*10300*/  SYNCS.PHASECHK.TRANS64.TRYWAIT P0, [R0+URZ+0x2a860], R3 ;  /* 0x02a86003000075a7 */ /* 0x0044e4000800017f */
[----:B---3--:R-:W-:Y:S05]  /*10310*/  @!P0 NANOSLEEP.SYNCS 0x989680 ;  /* 0x009896800000895d */ /* 0x008fea0003900000 */
[----:B------:R-:W3:Y:S02]  /*10320*/  @!P0 SYNCS.PHASECHK.TRANS64 P0, [R0+URZ+0x2a860], R3 ;  /* 0x02a86003000085a7 */ /* 0x000ee4000800007f */
[----:B---3--:R-:W-:Y:S05]  /*10330*/  @!P0 BRA `(.L_x_2253) ;  /* 0xfffffffc00f08947 */ /* 0x008fea000383ffff */
[----:B------:R-:W-:Y:S05]  /*10340*/  BRA `(.L_x_2325) ;  /* 0xffffffd000c47947 */ /* 0x000fea000383ffff */
.L_x_2254:
[----:B------:R-:W-:Y:S01]  /*10350*/  BSSY B1, `(.L_x_2326) ;  /* 0x0000008000017945 */ /* 0x000fe20003800000 */
[----:B0-----:R-:W-:Y:S01]  /*10360*/  MOV R13, R18 ;  /* 0x00000012000d7202 */ /* 0x001fe20000000f00 */
[----:B------:R-:W-:Y:S01]  /*10370*/  IMAD.MOV.U32 R12, RZ, RZ, RZ ;  /* 0x000000ffff0c7224 */ /* 0x000fe200078e00ff */
[----:B------:R-:W-:Y:S01]  /*10380*/  MOV R11, 0x181f ;  /* 0x0000181f000b7802 */ /* 0x000fe20000000f00 */
[----:B------:R-:W-:-:S07]  /*10390*/  IMAD.MOV.U32 R15, RZ, RZ, -0x1 ;  /* 0xffffffffff0f7424 */ /* 0x000fce00078e00ff */
[----:B-12---:R-:W-:Y:S05]  /*103a0*/  WARPSYNC.COLLECTIVE R15, `(.L_x_2327) ;  /* 0x000000000f087348 */ /* 0x006fea0003c00000 */
[----:B------:R0:W3:Y:S02]  /*103b0*/  SHFL.IDX P6, R14, R13, R12, R11 ;  /* 0x0000000c0d0e7389 */ /* 0x0000e400000c000b */
[----:B0123--:R-:W-:Y:S01]  /*103c0*/  ENDCOLLECTIVE ;  /* 0x000000000000791b */ /* 0x00ffe20003800000 */
.L_x_2327:
[----:B------:R-:W-:Y:S05]  /*103d0*/  BSYNC B1 ;  /* 0x0000000000017941 */ /* 0x000fea0003800000 */
.L_x_2326:
[----:B------:R-:W-:Y:S01]  /*103e0*/  IMAD.MOV.U32 R13, RZ, RZ, R17 ;  /* 0x000000ffff0d7224 */ /* 0x000fe200078e0011 */
[----:B------:R-:W-:Y:S01]  /*103f0*/  MOV R12, RZ ;  /* 0x000000ff000c7202 */ /* 0x000fe20000000f00 */
[----:B------:R-:W-:Y:S01]  /*10400*/  IMAD.MOV.U32 R11, RZ, RZ, 0x181f ;  /* 0x0000181fff0b7424 */ /* 0x000fe200078e00ff */
[----:B------:R-:W-:Y:S02]  /*10410*/  MOV R15, 0xffffffff ;  /* 0xffffffff000f7802 */ /* 0x000fe40000000f00 */
[----:B------:R-:W-:-:S07]  /*10420*/  MOV R3, R14 ;  /* 0x0000000e00037202 */ /* 0x000fce0000000f00 */
[----:B------:R-:W-:Y:S05]  /*10430*/  WARPSYNC.COLLECTIVE R15, `(.L_x_2328) ;  /* 0x000000000f087348 */ /* 0x000fea0003c00000 */
[----:B------:R0:W1:Y:S02]  /*10440*/  SHFL.IDX P6, R14, R13, R12, R11 ;  /* 0x0000000c0d0e7389 */ /* 0x00006400000c000b */
[----:B01----:R-:W-:Y:S01]  /*10450*/  ENDCOLLECTIVE ;  /* 0x000000000000791b */ /* 0x003fe20003800000 */
.L_x_2328:
[----:B------:R-:W-:Y:S01]  /*10460*/  MOV R13, R18 ;  /* 0x00000012000d7202 */ /* 0x000fe20000000f00 */
[----:B------:R-:W-:Y:S01]  /*10470*/  IMAD.MOV.U32 R12, RZ, RZ, 0x1 ;  /* 0x00000001ff0c7424 */ /* 0x000fe200078e00ff */
[----:B------:R-:W-:-:S13]  /*10480*/  IADD3 R4, P1, R14, R20, RZ ;  /* 0x000000140e047210 */ /* 0x000fda0007f3e0ff */
[----:B------:R-:W-:Y:S05]  /*10490*/  WARPSYNC.COLLECTIVE R15, `(.L_x_2329) ;  /* 0x000000000f087348 */ /* 0x000fea0003c00000 */
[----:B------:R0:W1:Y:S02]  /*104a0*/  SHFL.IDX P6, R14, R13, R12, R11 ;  /* 0x0000000c0d0e7389 */ /* 0x00006400000c000b */
[----:B01----:R-:W-:Y:S01]  /*104b0*/  ENDCOLLECTIVE ;  /* 0x000000000000791b */ /* 0x003fe20003800000 */
.L_x_2329:
[----:B------:R-:W-:Y:S01]  /*104c0*/  IMAD.X R5, RZ, RZ, R3, P1 ;  /* 0x000000ffff057224 */ /* 0x000fe200008e0603 */
[----:B------:R-:W-:Y:S02]  /*104d0*/  LOP3.LUT P1, RZ, R32, 0x1, RZ, 0xc0, !PT ;  /* 0x0000000120ff7812 */ /* 0x000fe4000782c0ff */
[----:B------:R-:W-:Y:S02]  /*104e0*/  LEA R3, R10, UR46, 0x1 ;  /* 0x0000002e0a037c11 */ /* 0x000fe4000f8e08ff */
        /* <DEDUP_REMOVED lines=11> */
.L_x_2330:
        /* <DEDUP_REMOVED lines=10> */
.L_x_2331:
        /* <DEDUP_REMOVED lines=12> */
.L_x_2332:
        /* <DEDUP_REMOVED lines=10> */
.L_x_2333:
        /* <DEDUP_REMOVED lines=12> */
.L_x_2334:
        /* <DEDUP_REMOVED lines=10> */
.L_x_2335:
        /* <DEDUP_REMOVED lines=12> */
.L_x_2336:
        /* <DEDUP_REMOVED lines=10> */
.L_x_2337:
        /* <DEDUP_REMOVED lines=12> */
.L_x_2338:
[----:B------:R-:W-:Y:S01]  /*10b20*/  @!PT LDS RZ, [RZ] ;  /* 0x00000000fffff984 */ /* 0x000fe20000000800 */
[----:B------:R-:W-:Y:S01]  /*10b30*/  @!PT LDS RZ, [RZ] ;  /* 0x00000000fffff984 */ /* 0x000fe20000000800 */
[----:B------:R-:W-:Y:S01]  /*10b40*/  @!PT LDS RZ, [RZ] ;  /* 0x00000000fffff984 */ /* 0x000fe20000000800 */
[----:B------:R0:W-:Y:S01]  /*10b50*/  LDGSTS.E.BYPASS.LTC128B.128 [R3+0x5400], desc[UR36][R4.64+0x80], !P2 ;  /* 0x0540008004037fae */ /* 0x0001e2000d101d64 */
[----:B------:R-:W-:Y:S05]  /*10b60*/  BRA `(.L_x_2339) ;  /* 0xffffffcc00807947 */ /* 0x000fea000383ffff */
.L_x_2260:
[----:B0-----:R0:W2:Y:S02]  /*10b70*/  SYNCS.PHASECHK.TRANS64.TRYWAIT P0, [R0+URZ+0x2a860], R3 ;  /* 0x02a86003000075a7 */ /* 0x0010a4000800017f */
[----:B--2---:R-:W-:Y:S05]  /*10b80*/  @!P0 NANOSLEEP.SYNCS 0x989680 ;  /* 0x009896800000895d */ /* 0x004fea0003900000 */
[----:B------:R-:W2:Y:S02]  /*10b90*/  @!P0 SYNCS.PHASECHK.TRANS64 P0, [R0+URZ+0x2a860], R3 ;  /* 0x02a86003000085a7 */ /* 0x000ea4000800007f */
[----:B--2---:R-:W-:Y:S05]  /*10ba0*/  @!P0 BRA `(.L_x_2260) ;  /* 0xfffffffc00f08947 */ /* 0x004fea000383ffff */
[----:B------:R-:W-:Y:S05]  /*10bb0*/  BRA `(.L_x_2340) ;  /* 0xffffffd000687947 */ /* 0x000fea000383ffff */
.L_x_2261:
        /* <DEDUP_REMOVED lines=8> */
.L_x_2342:
[----:B------:R-:W-:Y:S05]  /*10c40*/  BSYNC B0 ;  /* 0x0000000000007941 */ /* 0x000fea0003800000 */
.L_x_2341:
        /* <DEDUP_REMOVED lines=9> */
.L_x_2343:
        /* <DEDUP_REMOVED lines=11> */
.L_x_2344:
        /* <DEDUP_REMOVED lines=13> */
.L_x_2345:
[----:B------:R-:W-:Y:S01]  /*10e60*/  IMAD.MOV.U32 R5, RZ, RZ, R6 ;  /* 0x000000ffff057224 */ /* 0x000fe200078e0006 */
[----:B------:R-:W-:Y:S01]  /*10e70*/  MOV R13, R18 ;  /* 0x00000012000d7202 */ /* 0x000fe20000000f00 */
[----:B------:R-:W-:Y:S01]  /*10e80*/  IMAD.MOV.U32 R12, RZ, RZ, 0x2 ;  /* 0x00000002ff0c7424 */ /* 0x000fe200078e00ff */
[----:B------:R-:W-:-:S07]  /*10e90*/  MOV R4, R14 ;  /* 0x0000000e00047202 */ /* 0x000fce0000000f00 */
[----:B------:R-:W-:Y:S05]  /*10ea0*/  WARPSYNC.COLLECTIVE R15, `(.L_x_2346) ;  /* 0x000000000f087348 */ /* 0x000fea0003c00000 */
[----:B------:R0:W1:Y:S02]  /*10eb0*/  SHFL.IDX P6, R14, R13, R12, R11 ;  /* 0x0000000c0d0e7389 */ /* 0x00006400000c000b */
[----:B01----:R-:W-:Y:S01]  /*10ec0*/  ENDCOLLECTIVE ;  /* 0x000000000000791b */ /* 0x003fe20003800000 */
.L_x_2346:
        /* <DEDUP_REMOVED lines=13> */
.L_x_2347:
[----:B------:R-:W-:Y:S01]  /*10fa0*/  MOV R5, R20 ;  /* 0x0000001400057202 */ /* 0x000fe20000000f00 */
[----:B------:R-:W-:Y:S01]  /*10fb0*/  IMAD.MOV.U32 R13, RZ, RZ, R18 ;  /* 0x000000ffff0d7224 */ /* 0x000fe200078e0012 */
[----:B------:R-:W-:Y:S02]  /*10fc0*/  MOV R12, 0x3 ;  /* 0x00000003000c7802 */ /* 0x000fe40000000f00 */
[----:B------:R-:W-:-:S07]  /*10fd0*/  MOV R10, R14 ;  /* 0x0000000e000a7202 */ /* 0x000fce0000000f00 */
[----:B------:R-:W-:Y:S05]  /*10fe0*/  WARPSYNC.COLLECTIVE R15, `(.L_x_2348) ;  /* 0x000000000f087348 */ /* 0x000fea0003c00000 */
[----:B------:R0:W1:Y:S02]  /*10ff0*/  SHFL.IDX P6, R14, R13, R12, R11 ;  /* 0x0000000c0d0e7389 */ /* 0x00006400000c000b */
[----:B01----:R-:W-:Y:S01]  /*11000*/  ENDCOLLECTIVE ;  /* 0x000000000000791b */ /* 0x003fe20003800000 */
.L_x_2348:
[----:B------:R-:W-:Y:S02]  /*11010*/  IMAD.MOV.U32 R4, RZ, RZ, R10 ;  /* 0x000000ffff047224 */ /* 0x000fe400078e000a */
[----:B------:R-:W-:Y:S02]  /*11020*/  IMAD.MOV.U32 R10, RZ, RZ, RZ ;  /* 0x000000ffff0a7224 */ /* 0x000fe400078e00ff */
        /* <DEDUP_REMOVED lines=13> */
.L_x_2349:
[----:B------:R-:W-:Y:S01]  /*11100*/  IMAD.MOV.U32 R5, RZ, RZ, R7 ;  /* 0x000000ffff057224 */ /* 0x000fe200078e0007 */
[----:B------:R-:W-:Y:S01]  /*11110*/  MOV R13, R18 ;  /* 0x00000012000d7202 */ /* 0x000fe20000000f00 */
[----:B------:R-:W-:Y:S02]  /*11120*/  IMAD.MOV.U32 R12, RZ, RZ, 0x4 ;  /* 0x00000004ff0c7424 */ /* 0x000fe400078e00ff */
[----:B------:R-:W-:-:S07]  /*11130*/  IMAD.MOV.U32 R22, RZ, RZ, R14 ;  /* 0x000000ffff167224 */ /* 0x000fce00078e000e */
[----:B------:R-:W-:Y:S05]  /*11140*/  WARPSYNC.COLLECTIVE R15, `(.L_x_2350) ;  /* 0x000000000f087348 */ /* 0x000fea0003c00000 */
[----:B------:R0:W1:Y:S02]  /*11150*/  SHFL.IDX P6, R14, R13, R12, R11 ;  /* 0x0000000c0d0e7389 */ /* 0x00006400000c000b */
[----:B01----:R-:W-:Y:S01]  /*11160*/  ENDCOLLECTIVE ;  /* 0x000000000000791b */ /* 0x003fe20003800000 */
.L_x_2350:
        /* <DEDUP_REMOVED lines=14> */
.L_x_2351:
[----:B------:R-:W-:Y:S01]  /*11250*/  MOV R5, R19 ;  /* 0x0000001300057202 */ /* 0x000fe20000000f00 */
[----:B------:R-:W-:Y:S01]  /*11260*/  IMAD.MOV.U32 R13, RZ, RZ, R18 ;  /* 0x000000ffff0d7224 */ /* 0x000fe200078e0012 */
[----:B------:R-:W-:Y:S02]  /*11270*/  MOV R12, 0x5 ;  /* 0x00000005000c7802 */ /* 0x000fe40000000f00 */
[----:B------:R-:W-:-:S07]  /*11280*/  MOV R24, R14 ;  /* 0x0000000e00187202 */ /* 0x000fce0000000f00 */
[----:B------:R-:W-:Y:S05]  /*11290*/  WARPSYNC.COLLECTIVE R15, `(.L_x_2352) ;  /* 0x000000000f087348 */ /* 0x000fea0003c00000 */
[----:B------:R0:W1:Y:S02]  /*112a0*/  SHFL.IDX P6, R14, R13, R12, R11 ;  /* 0x0000000c0d0e7389 */ /* 0x00006400000c000b */
[----:B01----:R-:W-:Y:S01]  /*112b0*/  ENDCOLLECTIVE ;  /* 0x000000000000791b */ /* 0x003fe20003800000 */
.L_x_2352:
        /* <DEDUP_REMOVED lines=12> */
.L_x_2353:
[----:B------:R-:W-:Y:S05]  /*11380*/  BRA `(.L_x_2354) ;  /* 0xffffffcc00407947 */ /* 0x000fea000383ffff */
.L_x_2264:
[----:B0-----:R0:W1:Y:S02]  /*11390*/  SYNCS.PHASECHK.TRANS64.TRYWAIT P0, [R5+URZ+0x2a820], R10 ;  /* 0x02a8200a050075a7 */ /* 0x001064000800017f */
[----:B-1----:R-:W-:Y:S05]  /*113a0*/  @!P0 NANOSLEEP.SYNCS 0x989680 ;  /* 0x009896800000895d */ /* 0x002fea0003900000 */
[----:B------:R-:W1:Y:S02]  /*113b0*/  @!P0 SYNCS.PHASECHK.TRANS64 P0, [R5+URZ+0x2a820], R10 ;  /* 0x02a8200a050085a7 */ /* 0x000e64000800007f */
[----:B-1----:R-:W-:Y:S05]  /*113c0*/  @!P0 BRA `(.L_x_2264) ;  /* 0xfffffffc00f08947 */ /* 0x002fea000383ffff */
[----:B------:R-:W-:Y:S05]  /*113d0*/  BRA `(.L_x_2355) ;  /* 0xffffffcc00b47947 */ /* 0x000fea000383ffff */
.L_x_2265:
[----:B------:R-:W-:Y:S01]  /*113e0*/  BSSY B0, `(.L_x_2356) ;  /* 0x0000008000007945 */ /* 0x000fe20003800000 */
[----:B------:R-:W-:Y:S01]  /*113f0*/  MOV R13, R16 ;  /* 0x00000010000d7202 */ /* 0x000fe20000000f00 */
[----:B------:R-:W-:Y:S01]  /*11400*/  IMAD.MOV.U32 R12, RZ, RZ, RZ ;  /* 0x000000ffff0c7224 */ /* 0x000fe200078e00ff */
[----:B------:R-:W-:Y:S01]  /*11410*/  MOV R11, 0x1f ;  /* 0x0000001f000b7802 */ /* 0x000fe20000000f00 */
[----:B------:R-:W-:-:S07]  /*11420*/  IMAD.MOV.U32 R15, RZ, RZ, -0x1 ;  /* 0xffffffffff0f7424 */ /* 0x000fce00078e00ff */
[----:B0----5:R-:W-:Y:S05]  /*11430*/  WARPSYNC.COLLECTIVE R15, `(.L_x_2357) ;  /* 0x000000000f087348 */ /* 0x021fea0003c00000 */
[----:B------:R1:W2:Y:S02]  /*11440*/  SHFL.IDX P6, R14, R13, R12, R11 ;  /* 0x0000000c0d0e7389 */ /* 0x0002a400000c000b */
[----:B012--5:R-:W-:Y:S01]  /*11450*/  ENDCOLLECTIVE ;  /* 0x000000000000791b */ /* 0x027fe20003800000 */
.L_x_2357:
[----:B------:R-:W-:Y:S05]  /*11460*/  BSYNC B0 ;  /* 0x0000000000007941 */ /* 0x000fea0003800000 */
.L_x_2356:
[----:B------:R-:W-:Y:S05]  /*11470*/  BRA `(.L_x_2358) ;  /* 0xffffffcc00987947 */ /* 0x000fea000383ffff */
.L_x_2266:
[----:B------:R-:W-:Y:S01]  /*11480*/  BSSY B0, `(.L_x_2359) ;  /* 0x0000006000007945 */ /* 0x000fe20003800000 */
[----:B------:R-:W-:-:S07]  /*11490*/  MOV R15, 0xffffffff ;  /* 0xffffffff000f7802 */ /* 0x000fce0000000f00 */
[----:B01---5:R-:W-:Y:S05]  /*114a0*/  WARPSYNC.COLLECTIVE R15, `(.L_x_2360) ;  /* 0x000000000f0c7348 */ /* 0x023fea0003c00000 */
[----:B------:R-:W-:Y:S02]  /*114b0*/  ELECT P6, UR62, PT ;  /* 0x00000000003e782f */ /* 0x000fe400038c0000 */
[----:B------:R-:W-:Y:S01]  /*114c0*/  MOV R14, UR62 ;  /* 0x0000003e000e7c02 */ /* 0x000fe20008000f00 */
[----:B01---5:R-:W-:Y:S10]  /*114d0*/  ENDCOLLECTIVE ;  /* 0x000000000000791b */ /* 0x023ff40003800000 */
.L_x_2360:
[----:B------:R-:W-:Y:S05]  /*114e0*/  BSYNC B0 ;  /* 0x0000000000007941 */ /* 0x000fea0003800000 */
.L_x_2359:
[----:B------:R-:W-:Y:S05]  /*114f0*/  BRA `(.L_x_2361) ;  /* 0xffffffcc008c7947 */ /* 0x000fea000383ffff */
.L_x_2268:
[----:B--2---:R2:W3:Y:S02]  /*11500*/  SYNCS.PHASECHK.TRANS64.TRYWAIT P1, [R6+URZ+0x2a840], R3 ;  /* 0x02a84003060075a7 */ /* 0x0044e4000802017f */
[----:B---3--:R-:W-:Y:S05]  /*11510*/  @!P1 NANOSLEEP.SYNCS 0x989680 ;  /* 0x009896800000995d */ /* 0x008fea0003900000 */
[----:B------:R-:W3:Y:S02]  /*11520*/  @!P1 SYNCS.PHASECHK.TRANS64 P1, [R6+URZ+0x2a840], R3 ;  /* 0x02a84003060095a7 */ /* 0x000ee4000802007f */
[----:B---3--:R-:W-:Y:S05]  /*11530*/  @!P1 BRA `(.L_x_2268) ;  /* 0xfffffffc00f09947 */ /* 0x008fea000383ffff */
[----:B------:R-:W-:Y:S05]  /*11540*/  BRA `(.L_x_2362) ;  /* 0xffffffcc00b07947 */ /* 0x000fea000383ffff */
.L_x_2270:
[----:B0-----:R0:W3:Y:S02]  /*11550*/  SYNCS.PHASECHK.TRANS64.TRYWAIT P1, [R5+URZ+0x2a840], R0 ;  /* 0x02a84000050075a7 */ /* 0x0010e4000802017f */
[----:B---3--:R-:W-:Y:S05]  /*11560*/  @!P1 NANOSLEEP.SYNCS 0x989680 ;  /* 0x009896800000995d */ /* 0x008fea0003900000 */
[----:B------:R-:W3:Y:S02]  /*11570*/  @!P1 SYNCS.PHASECHK.TRANS64 P1, [R5+URZ+0x2a840], R0 ;  /* 0x02a84000050095a7 */ /* 0x000ee4000802007f */
[----:B---3--:R-:W-:Y:S05]  /*11580*/  @!P1 BRA `(.L_x_2270) ;  /* 0xfffffffc00f09947 */ /* 0x008fea000383ffff */
[----:B------:R-:W-:Y:S05]  /*11590*/  BRA `(.L_x_2363) ;  /* 0xffffffcc00bc7947 */ /* 0x000fea000383ffff */
.L_x_2272:
[----:B---3--:R3:W4:Y:S02]  /*115a0*/  SYNCS.PHASECHK.TRANS64.TRYWAIT P1, [R6+URZ+0x2a860], R3 ;  /* 0x02a86003060075a7 */ /* 0x008724000802017f */
[----:B----4-:R-:W-:Y:S05]  /*115b0*/  @!P1 NANOSLEEP.SYNCS 0x989680 ;  /* 0x009896800000995d */ /* 0x010fea0003900000 */
[----:B------:R-:W4:Y:S02]  /*115c0*/  @!P1 SYNCS.PHASECHK.TRANS64 P1, [R6+URZ+0x2a860], R3 ;  /* 0x02a86003060095a7 */ /* 0x000f24000802007f */
[----:B----4-:R-:W-:Y:S05]  /*115d0*/  @!P1 BRA `(.L_x_2272) ;  /* 0xfffffffc00f09947 */ /* 0x010fea000383ffff */
[----:B------:R-:W-:Y:S05]  /*115e0*/  BRA `(.L_x_2364) ;  /* 0xffffffcc00b87947 */ /* 0x000fea000383ffff */
.L_x_2365:
        /* <DEDUP_REMOVED lines=9> */
.L_x_3210:


//--------------------- .text._ZN7cutlass13device_kernelIN5flash11enable_sm90INS1_16FlashAttnFwdSm90INS1_25CollectiveMainloopFwdSm90ILi2EN4cute5tupleIJNS5_1CILi1EEES8_S8_EEENS6_IJNS7_ILi128EEENS7_ILi96EEENS7_ILi192EEEEEELi128ENS_6half_tEfNS_4arch4Sm90ELb1ELb0ELb1ELb1ELb1ELb0ELb0ELb1ELb1ELb1ELb1ELb0EEENS1_21CollectiveEpilogueFwdINS6_IJSA_SA_SB_EEES9_SE_SG_Li256ELb1ELb1ELb1ELb0EEENS1_36VarlenDynamicPersistentTileSchedulerILi128ELi96ELi256ELi128ELb1ELb1ELb1ELb1ELb1ELb1EEEEEEEEEvNT_6ParamsE --------------------------
	.section	.text._ZN7cutlass13device_kernelIN5flash11enable_sm90INS1_16FlashAttnFwdSm90INS1_25CollectiveMainloopFwdSm90ILi2EN4cute5tupleIJNS5_1CILi1EEES8_S8_EEENS6_IJNS7_ILi128EEENS7_ILi96EEENS7_ILi192EEEEEELi128ENS_6half_tEfNS_4arch4Sm90ELb1ELb0ELb1ELb1ELb1ELb0ELb0ELb1ELb1ELb1ELb1ELb0EEENS1_21CollectiveEpilogueFwdINS6_IJSA_SA_SB_EEES9_SE_SG_Li256ELb1ELb1ELb1ELb0EEENS1_36VarlenDynamicPersistentTileSchedulerILi128ELi96ELi256ELi128ELb1ELb1ELb1ELb1ELb1ELb1EEEEEEEEEvNT_6ParamsE,"ax",@progbits
	.align	128
.text._ZN7cutlass13device_kernelIN5flash11enable_sm90INS1_16FlashAttnFwdSm90INS1_25CollectiveMainloopFwdSm90ILi2EN4cute5tupleIJNS5_1CILi1EEES8_S8_EEENS6_IJNS7_ILi128EEENS7_ILi96EEENS7_ILi192EEEEEELi128ENS_6half_tEfNS_4arch4Sm90ELb1ELb0ELb1ELb1ELb1ELb0ELb0ELb1ELb1ELb1ELb1ELb0EEENS1_21CollectiveEpilogueFwdINS6_IJSA_SA_SB_EEES9_SE_SG_Li256ELb1ELb1ELb1ELb0EEENS1_36VarlenDynamicPersistentTileSchedulerILi128ELi96ELi256ELi128ELb1ELb1ELb1ELb1ELb1ELb1EEEEEEEEEvNT_6ParamsE:
        .type           _ZN7cutlass13device_kernelIN5flash11enable_sm90INS1_16FlashAttnFwdSm90INS1_25CollectiveMainloopFwdSm90ILi2EN4cute5tupleIJNS5_1CILi1EEES8_S8_EEENS6_IJNS7_ILi128EEENS7_ILi96EEENS7_ILi192EEEEEELi128ENS_6half_tEfNS_4arch4Sm90ELb1ELb0ELb1ELb1ELb1ELb0ELb0ELb1ELb1ELb1ELb1ELb0EEENS1_21CollectiveEpilogueFwdINS6_IJSA_SA_SB_EEES9_SE_SG_Li256ELb1ELb1ELb1ELb0EEENS1_36VarlenDynamicPersistentTileSchedulerILi128ELi96ELi256ELi128ELb1ELb1ELb1ELb1ELb1ELb1EEEEEEEEEvNT_6ParamsE,@function
        .size           _ZN7cutlass13device_kernelIN5flash11enable_sm90INS1_16FlashAttnFwdSm90INS1_25CollectiveMainloopFwdSm90ILi2EN4cute5tupleIJNS5_1CILi1EEES8_S8_EEENS6_IJNS7_ILi128EEENS7_ILi96EEENS7_ILi192EEEEEELi128ENS_6half_tEfNS_4arch4Sm90ELb1ELb0ELb1ELb1ELb1ELb0ELb0ELb1ELb1ELb1ELb1ELb0EEENS1_21CollectiveEpilogueFwdINS6_IJSA_SA_SB_EEES9_SE_SG_Li256ELb1ELb1ELb1ELb0EEENS1_36VarlenDynamicPersistentTileSchedulerILi128ELi96ELi256ELi128ELb1ELb1ELb1ELb1ELb1ELb1EEEEEEEEEvNT_6ParamsE,(.L_x_3211 - _ZN7cutlass13device_kernelIN5flash11enable_sm90INS1_16FlashAttnFwdSm90INS1_25CollectiveMainloopFwdSm90ILi2EN4cute5tupleIJNS5_1CILi1EEES8_S8_EEENS6_IJNS7_ILi128EEENS7_ILi96EEENS7_ILi192EEEEEELi128ENS_6half_tEfNS_4arch4Sm90ELb1ELb0ELb1ELb1ELb1ELb0ELb0ELb1ELb1ELb1ELb1ELb0EEENS1_21CollectiveEpilogueFwdINS6_IJSA_SA_SB_EEES9_SE_SG_Li256ELb1ELb1ELb1ELb0EEENS1_36VarlenDynamicPersistentTileSchedulerILi128ELi96ELi256ELi128ELb1ELb1ELb1ELb1ELb1ELb1EEEEEEEEEvNT_6ParamsE)
        .other          _ZN7cutlass13device_kernelIN5flash11enable_sm90INS1_16FlashAttnFwdSm90INS1_25CollectiveMainloopFwdSm90ILi2EN4cute5tupleIJNS5_1CILi1EEES8_S8_EEENS6_IJNS7_ILi128EEENS7_ILi96EEENS7_ILi192EEEEEELi128ENS_6half_tEfNS_4arch4Sm90ELb1ELb0ELb1ELb1ELb1ELb0ELb0ELb1ELb1ELb1ELb1ELb0EEENS1_21CollectiveEpilogueFwdINS6_IJSA_SA_SB_EEES9_SE_SG_Li256ELb1ELb1ELb1ELb0EEENS1_36VarlenDynamicPersistentTileSchedulerILi128ELi96ELi256ELi128ELb1ELb1ELb1ELb1ELb1ELb1EEEEEEEEEvNT_6ParamsE,@"STO_CUDA_ENTRY STV_DEFAULT"
_ZN7cutlass13device_kernelIN5flash11enable_sm90INS1_16FlashAttnFwdSm90INS1_25CollectiveMainloopFwdSm90ILi2EN4cute5tupleIJNS5_1CILi1EEES8_S8_EEENS6_IJNS7_ILi128EEENS7_ILi96EEENS7_ILi192EEEEEELi128ENS_6half_tEfNS_4arch4Sm90ELb1ELb0ELb1ELb1ELb1ELb0ELb0ELb1ELb1ELb1ELb1ELb0EEENS1_21CollectiveEpilogueFwdINS6_IJSA_SA_SB_EEES9_SE_SG_Li256ELb1ELb1ELb1ELb0EEENS1_36VarlenDynamicPersistentTileSchedulerILi128ELi96ELi256ELi128ELb1ELb1ELb1ELb1ELb1ELb1EEEEEEEEEvNT_6ParamsE:
        /* <DEDUP_REMOVED lines=45> */
.L_x_2366:
        /* <DEDUP_REMOVED lines=22> */
.L_x_2367:
        /* <DEDUP_REMOVED lines=18> */
.L_x_2368:
        /* <DEDUP_REMOVED lines=22> */
.L_x_2369:
        /* <DEDUP_REMOVED lines=23> */
.L_x_2370:
        /* <DEDUP_REMOVED lines=10> */
.L_x_2372:
        /* <DEDUP_REMOVED lines=22> */
[----:B------:R-:W-:-:S04]  /*0a20*/  LEA.HI R3, R0, R203, RZ, 0x4 ;  /* 0x000000cb00037211 */ /* 0x000fc800078f20ff */
        /* <DEDUP_REMOVED lines=17> */
[----:B------:R-:W-:Y:S01]  /*0b40*/  LEA.HI R7, R8, R181, RZ, 0x2 ;  /* 0x000000b508077211 */ /* 0x000fe200078f10ff */
[----:B------:R-:W-:Y:S01]  /*0b50*/  IMAD.U32 R180, RZ, RZ, UR4 ;  /* 0x00000004ffb47e24 */ /* 0x000fe2000f8e00ff */
[----:B------:R-:W-:Y:S01]  /*0b60*/  LOP3.LUT R3, R3, 0x1ffffffe, RZ, 0xc0, !PT ;  /* 0x1ffffffe03037812 */ /* 0x000fe200078ec0ff */
[----:B------:R-:W-:Y:S01]  /*0b70*/  IMAD R4, R4, 0x40, R5 ;  /* 0x0000004004047824 */ /* 0x000fe200078e0205 */
[----:B------:R-:W-:-:S02]  /*0b80*/  LEA.HI R5, R0, R203, RZ, 0x2 ;  /* 0x000000cb00057211 */ /* 0x000fc400078f10ff */
[----:B------:R-:W-:Y:S01]  /*0b90*/  SHF.R.S32.HI R9, RZ, 0x2, R7 ;  /* 0x00000002ff097819 */ /* 0x000fe20000011407 */
[----:B------:R-:W-:Y:S01]  /*0ba0*/  IMAD.IADD R3, R6, 0x1, -R3 ;  /* 0x0000000106037824 */ /* 0x000fe200078e0a03 */
[----:B------:R-:W-:Y:S02]  /*0bb0*/  SHF.R.S32.HI R10, RZ, 0x1f, R7 ;  /* 0x0000001fff0a7819 */ /* 0x000fe40000011407 */
[----:B------:R-:W-:Y:S02]  /*0bc0*/  LEA.HI R0, R0, R203, RZ, 0x3 ;  /* 0x000000cb00007211 */ /* 0x000fe400078f18ff */
[----:B------:R-:W-:Y:S02]  /*0bd0*/  LOP3.LUT R6, R5, 0xfffffffc, RZ, 0xc0, !PT ;  /* 0xfffffffc05067812 */ /* 0x000fe400078ec0ff */
[----:B------:R-:W-:Y:S02]  /*0be0*/  LEA.HI R10, R10, R9, RZ, 0x3 ;  /* 0x000000090a0a7211 */ /* 0x000fe400078f18ff */
[----:B------:R-:W-:Y:S01]  /*0bf0*/  LOP3.LUT R22, R0, 0xfffffff8, RZ, 0xc0, !PT ;  /* 0xfffffff800167812 */ /* 0x000fe200078ec0ff */
[----:B------:R-:W-:Y:S01]  /*0c00*/  IMAD.IADD R6, R203, 0x1, -R6 ;  /* 0x00000001cb067824 */ /* 0x000fe200078e0a06 */
[----:B------:R-:W-:-:S02]  /*0c10*/  LEA R199, R3, R4, 0x3 ;  /* 0x0000000403c77211 */ /* 0x000fc400078e18ff */
[----:B------:R-:W-:Y:S01]  /*0c20*/  LOP3.LUT R4, R7, 0x7ffffffc, RZ, 0xc0, !PT ;  /* 0x7ffffffc07047812 */ /* 0x000fe200078ec0ff */
[----:B------:R-:W-:Y:S01]  /*0c30*/  IMAD.IADD R22, R203, 0x1, -R22 ;  /* 0x00000001cb167824 */ /* 0x000fe200078e0a16 */
[----:B------:R-:W-:Y:S02]  /*0c40*/  LOP3.LUT R10, R10, 0xfffffff8, RZ, 0xc0, !PT ;  /* 0xfffffff80a0a7812 */ /* 0x000fe400078ec0ff */
[----:B------:R-:W-:Y:S01]  /*0c50*/  LEA.HI R8, R8, R181, RZ, 0x5 ;  /* 0x000000b508087211 */ /* 0x000fe200078f28ff */
[----:B------:R-:W-:Y:S01]  /*0c60*/  IMAD.IADD R4, R181, 0x1, -R4 ;  /* 0x00000001b5047824 */ /* 0x000fe200078e0a04 */
[----:B------:R-:W-:Y:S01]  /*0c70*/  LEA.HI R3, R6, R6, RZ, 0x1 ;  /* 0x0000000606037211 */ /* 0x000fe200078f08ff */
[----:B------:R-:W-:Y:S01]  /*0c80*/  IMAD.IADD R9, R9, 0x1, -R10 ;  /* 0x0000000109097824 */ /* 0x000fe200078e0a0a */
[----:B------:R-:W-:Y:S01]  /*0c90*/  SHF.R.S32.HI R8, RZ, 0x5, R8 ;  /* 0x00000005ff087819 */ /* 0x000fe20000011408 */
[----:B------:R-:W-:Y:S01]  /*0ca0*/  IMAD.SHL.U32 R17, R4, 0x2, RZ ;  /* 0x0000000204117824 */ /* 0x000fe200078e00ff */
[----:B------:R-:W-:-:S02]  /*0cb0*/  LOP3.LUT R2, R2, 0x3fffffe, RZ, 0xc0, !PT ;  /* 0x03fffffe02027812 */ /* 0x000fc400078ec0ff */
[----:B------:R-:W-:Y:S01]  /*0cc0*/  SHF.L.U32 R16, R22, 0x3, RZ ;  /* 0x0000000316107819 */ /* 0x000fe200000006ff */
[----:B------:R-:W-:Y:S01]  /*0cd0*/  IMAD R9, R8, 0x10, R9 ;  /* 0x0000001008097824 */ /* 0x000fe200078e0209 */
[----:B------:R-:W-:Y:S01]  /*0ce0*/  LOP3.LUT R3, R3, 0x1ffffffe, RZ, 0xc0, !PT ;  /* 0x1ffffffe03037812 */ /* 0x000fe200078ec0ff */
[----:B------:R-:W-:Y:S01]  /*0cf0*/  IMAD.IADD R2, R197, 0x1, -R2 ;  /* 0x00000001c5027824 */ /* 0x000fe200078e0a02 */
[C---:B------:R-:W-:Y:S01]  /*0d00*/  IADD3 R174, R17.reuse, 0x18, RZ ;  /* 0x0000001811ae7810 */ /* 0x040fe20007ffe0ff */
[----:B------:R-:W-:Y:S01]  /*0d10*/  VIADD R19, R16, 0x40 ;  /* 0x0000004010137836 */ /* 0x000fe20000000000 */
        /* <DEDUP_REMOVED lines=30> */
[----:B------:R-:W-:-:S02]  /*0f00*/  SHF.R.S32.HI R185, RZ, 0x1f, R165 ;  /* 0x0000001fffb97819 */ /* 0x000fc400000114a5 */
[----:B------:R-:W-:Y:S01]  /*0f10*/  SHF.R.S32.HI R184, RZ, 0x1f, R164 ;  /* 0x0000001fffb87819 */ /* 0x000fe200000114a4 */
[----:B------:R-:W-:Y:S01]  /*0f20*/  IMAD R18, R3, 0x8, R198 ;  /* 0x0000000803127824 */ /* 0x000fe200078e02c6 */
[----:B------:R-:W-:Y:S02]  /*0f30*/  SHF.R.S32.HI R183, RZ, 0x1f, R163 ;  /* 0x0000001fffb77819 */ /* 0x000fe400000114a3 */
[----:B------:R-:W-:-:S07]  /*0f40*/  SHF.R.S32.HI R182, RZ, 0x1f, R162 ;  /* 0x0000001fffb67819 */ /* 0x000fce00000114a2 */
.L_x_2436:
[----:B01-34-:R-:W0:Y:S01]  /*0f50*/  LDC.64 R2, c[0x0][0xc88] ;  /* 0x00032200ff027b82 */ /* 0x01be220000000a00 */
[----:B------:R-:W-:Y:S01]  /*0f60*/  ULDC.64 UR8, c[0x0][0xa28] ;  /* 0x00028a0000087ab9 */ /* 0x000fe20000000a00 */
[----:B------:R-:W-:Y:S01]  /*0f70*/  ULDC.64 UR10, c[0x0][0xa18] ;  /* 0x00028600000a7ab9 */ /* 0x000fe20000000a00 */
[----:B0-----:R-:W-:-:S06]  /*0f80*/  IMAD.WIDE R2, R27, 0x4, R2 ;  /* 0x000000041b027825 */ /* 0x001fcc00078e0202 */
[----:B--2---:R-:W2:Y:S01]  /*0f90*/  LDG.E R2, desc[UR36][R2.64] ;  /* 0x0000002402027981 */ /* 0x004ea2000c1e1900 */
        /* <DEDUP_REMOVED lines=8> */
[----:B------:R-:W-:Y:S01]  /*1020*/  IMAD.U32 R161, RZ, RZ, UR4 ;  /* 0x00000004ffa17e24 */ /* 0x000fe2000f8e00ff */
[----:B------:R-:W-:-:S04]  /*1030*/  @UP0 ULEA UR8, UP2, UR4, UR8, 0x2 ;  /* 0x0000000804080291 */ /* 0x000fc8000f84103f */
[----:B------:R-:W-:Y:S02]  /*1040*/  @UP0 ULEA.HI.X UR9, UR4, UR9, UR7, 0x2, UP2 ;  /* 0x0000000904090291 */ /* 0x000fe400090f1407 */
[----:B------:R-:W-:Y:S01]  /*1050*/  IMAD.U32 R179, RZ, RZ, UR7 ;  /* 0x00000007ffb37e24 */ /* 0x000fe2000f8e00ff */
[----:B------:R-:W-:Y:S01]  /*1060*/  @UP1 ULEA UR10, UP0, UR4, UR10, 0x2 ;  /* 0x0000000a040a1291 */ /* 0x000fe2000f80103f */
[----:B------:R-:W-:-:S03]  /*1070*/  MOV R2, UR8 ;  /* 0x0000000800027c02 */ /* 0x000fc60008000f00 */
[----:B------:R-:W-:Y:S01]  /*1080*/  @UP1 ULEA.HI.X UR11, UR4, UR11, UR7, 0x2, UP0 ;  /* 0x0000000b040b1291 */ /* 0x000fe200080f1407 */
[----:B------:R-:W-:Y:S01]  /*1090*/  IMAD.U32 R3, RZ, RZ, UR9 ;  /* 0x00000009ff037e24 */ /* 0x000fe2000f8e00ff */
[----:B------:R-:W-:Y:S01]  /*10a0*/  ULDC.64 UR8, c[0x0][0x418] ;  /* 0x0001060000087ab9 */ /* 0x000fe20000000a00 */
[----:B------:R-:W-:Y:S01]  /*10b0*/  IMAD.U32 R4, RZ, RZ, UR10 ;  /* 0x0000000aff047e24 */ /* 0x000fe2000f8e00ff */
[----:B------:R-:W-:Y:S01]  /*10c0*/  ULDC UR4, c[0x0][0x424] ;  /* 0x0001090000047ab9 */ /* 0x000fe20000000800 */
[----:B------:R-:W-:Y:S01]  /*10d0*/  ULDC UR7, c[0x0][0x2f0] ;  /* 0x0000bc0000077ab9 */ /* 0x000fe20000000800 */
[----:B------:R-:W-:Y:S01]  /*10e0*/  IMAD.U32 R5, RZ, RZ, UR11 ;  /* 0x0000000bff057e24 */ /* 0x000fe2000f8e00ff */
[----:B------:R-:W2:Y:S01]  /*10f0*/  @P0 LDG.E R2, desc[UR36][R2.64] ;  /* 0x0000002402020981 */ /* 0x000ea2000c1e1900 */
[----:B------:R-:W-:Y:S01]  /*1100*/  UISETP.NE.U32.AND UP0, UPT, UR8, URZ, UPT ;  /* 0x0000003f0800728c */ /* 0x000fe2000bf05070 */
[----:B------:R-:W-:Y:S02]  /*1110*/  ULDC.64 UR10, c[0x0][0xa20] ;  /* 0x00028800000a7ab9 */ /* 0x000fe40000000a00 */
[----:B------:R-:W3:Y:S01]  /*1120*/  @P2 LDG.E R4, desc[UR36][R4.64] ;  /* 0x0000002404042981 */ /* 0x000ee2000c1e1900 */
[----:B------:R-:W-:Y:S01]  /*1130*/  UISETP.NE.AND.EX UP0, UPT, UR9, URZ, UPT, UP0 ;  /* 0x0000003f0900728c */ /* 0x000fe2000bf05300 */
[----:B------:R-:W-:Y:S01]  /*1140*/  ISETP.NE.U32.AND P1, PT, RZ, UR10, PT ;  /* 0x0000000aff007c0c */ /* 0x000fe2000bf25070 */
[----:B------:R-:W-:-:S02]  /*1150*/  ULOP3.LUT UR8, UR5, 0xffff, URZ, 0xc0, !UPT ;  /* 0x0000ffff05087892 */ /* 0x000fc4000f8ec03f */
[----:B------:R-:W-:Y:S01]  /*1160*/  USEL UR4, UR4, 0x1, UP0 ;  /* 0x0000000104047887 */ /* 0x000fe20008000000 */
[----:B------:R-:W-:Y:S01]  /*1170*/  ISETP.NE.AND.EX P1, PT, RZ, UR11, PT, P1 ;  /* 0x0000000bff007c0c */ /* 0x000fe2000bf25310 */
[----:B------:R-:W-:Y:S02]  /*1180*/  UMOV UR43, URZ ;  /* 0x0000003f002b7c82 */ /* 0x000fe40008000000 */
[----:B------:R-:W-:Y:S01]  /*1190*/  IMAD.U32 R177, RZ, RZ, UR8 ;  /* 0x00000008ffb17e24 */ /* 0x000fe2000f8e00ff */
[----:B------:R-:W-:Y:S01]  /*11a0*/  UIMAD UR4, UR4, UR7, URZ ;  /* 0x00000007040472a4 */ /* 0x000fe2000f8e023f */
[----:B--2---:R-:W-:Y:S02]  /*11b0*/  @P0 R2UR UR43, R2 ;  /* 0x00000000022b02ca */ /* 0x004fe400000e0000 */
[----:B---3--:R-:W-:Y:S01]  /*11c0*/  @P2 R2UR UR41, R4 ;  /* 0x00000000042922ca */ /* 0x008fe200000e0000 */
[----:B-----5:R-:W-:-:S14]  /*11d0*/  @P2 BRA `(.L_x_2373) ;  /* 0x00000000003c2947 */ /* 0x020fdc0003800000 */
[----:B------:R-:W-:Y:S01]  /*11e0*/  ULDC.64 UR8, c[0x0][0xa00] ;  /* 0x0002800000087ab9 */ /* 0x000fe20000000a00 */
[----:B------:R-:W-:Y:S01]  /*11f0*/  ULDC UR41, c[0x0][0x288] ;  /* 0x0000a20000297ab9 */ /* 0x000fe20000000800 */
[----:B------:R-:W-:-:S04]  /*1200*/  ISETP.NE.U32.AND P0, PT, RZ, UR8, PT ;  /* 0x00000008ff007c0c */ /* 0x000fc8000bf05070 */
[----:B------:R-:W-:-:S13]  /*1210*/  ISETP.NE.AND.EX P0, PT, RZ, UR9, PT, P0 ;  /* 0x00000009ff007c0c */ /* 0x000fda000bf05300 */
[----:B------:R-:W-:Y:S05]  /*1220*/  @!P0 BRA `(.L_x_2373) ;  /* 0x0000000000288947 */ /* 0x000fea0003800000 */
[----:B------:R-:W-:Y:S01]  /*1230*/  R2UR UR7, R161 ;  /* 0x00000000a10772ca */ /* 0x000fe200000e0000 */
[----:B------:R-:W-:-:S12]  /*1240*/  ULDC.64 UR8, c[0x0][0xa00] ;  /* 0x0002800000087ab9 */ /* 0x000fd80000000a00 */
        /* <DEDUP_REMOVED lines=8> */
.L_x_2373:
[----:B------:R-:W-:Y:S05]  /*12d0*/  @!P1 BRA `(.L_x_2374) ;  /* 0x0000000000249947 */ /* 0x000fea0003800000 */
[----:B------:R-:W-:Y:S02]  /*12e0*/  R2UR UR7, R161 ;  /* 0x00000000a10772ca */ /* 0x000fe400000e0000 */
[----:B------:R-:W-:-:S11]  /*12f0*/  R2UR UR8, R179 ;  /* 0x00000000b30872ca */ /* 0x000fd600000e0000 */
[----:B------:R-:W-:-:S04]  /*1300*/  ULEA UR4, UP0, UR7, UR10, 0x2 ;  /* 0x0000000a07047291 */ /* 0x000fc8000f80103f */
[----:B------:R-:W-:Y:S02]  /*1310*/  ULEA.HI.X UR7, UR7, UR11, UR8, 0x2, UP0 ;  /* 0x0000000b07077291 */ /* 0x000fe400080f1408 */
[----:B------:R-:W-:-:S04]  /*1320*/  IMAD.U32 R2, RZ, RZ, UR4 ;  /* 0x00000004ff027e24 */ /* 0x000fc8000f8e00ff */
[----:B------:R-:W-:-:S05]  /*1330*/  MOV R3, UR7 ;  /* 0x0000000700037c02 */ /* 0x000fca0008000f00 */
[----:B------:R-:W2:Y:S02]  /*1340*/  LDG.E R2, desc[UR36][R2.64] ;  /* 0x0000002402027981 */ /* 0x000ea4000c1e1900 */
[----:B--2---:R-:W-:Y:S01]  /*1350*/  R2UR UR4, R2 ;  /* 0x00000000020472ca */ /* 0x004fe200000e0000 */
[----:B------:R-:W-:-:S14]  /*1360*/  BRA `(.L_x_2375) ;  /* 0x0000000000387947 */ /* 0x000fdc0003800000 */
.L_x_2374:
[----:B------:R-:W-:Y:S02]  /*1370*/  ULDC.64 UR8, c[0x0][0xa08] ;  /* 0x0002820000087ab9 */ /* 0x000fe40000000a00 */
        /* <DEDUP_REMOVED lines=13> */
.L_x_2375:
[----:B------:R-:W-:Y:S01]  /*1450*/  ULDC UR7, c[0x0][0x448] ;  /* 0x0001120000077ab9 */ /* 0x000fe20000000800 */
[----:B------:R-:W-:Y:S02]  /*1460*/  USHF.L.U32 UR42, UR6, 0x7, URZ ;  /* 0x00000007062a7899 */ /* 0x000fe4000800063f */
[----:B------:R-:W-:Y:S02]  /*1470*/  UISETP.NE.AND UP0, UPT, UR7, 0x1, UPT ;  /* 0x000000010700788c */ /* 0x000fe4000bf05270 */
[----:B------:R-:W-:Y:S02]  /*1480*/  UIADD3 UR8, UR42, 0x7f, URZ ;  /* 0x0000007f2a087890 */ /* 0x000fe4000fffe03f */
[----:B------:R-:W-:Y:S02]  /*1490*/  UIADD3 UR43, -UR43, UR4, URZ ;  /* 0x000000042b2b7290 */ /* 0x000fe4000fffe13f */
[----:B------:R-:W-:Y:S02]  /*14a0*/  UP2UR UR61, UPR, URZ, 0x1 ;  /* 0x000000013f3d7883 */ /* 0x000fe40008000000 */
[----:B------:R-:W-:-:S03]  /*14b0*/  UIADD3 UR4, UR43, 0x60, -UR41 ;  /* 0x000000602b047890 */ /* 0x000fc6000fffe829 */
[----:B------:R-:W-:Y:S01]  /*14c0*/  @UP0 ULDC UR6, c[0x0][0x44c] ;  /* 0x0001130000060ab9 */ /* 0x000fe20000000800 */
[----:B------:R-:W-:Y:S01]  /*14d0*/  @UP0 ULDC UR9, c[0x0][0x450] ;  /* 0x0001140000090ab9 */ /* 0x000fe20000000800 */
[----:B------:R-:W-:Y:S02]  /*14e0*/  UIMAD.WIDE.U32 UR6, UR8, UR6, URZ ;  /* 0x00000006080672a5 */ /* 0x000fe4000f8e003f */
[----:B------:R-:W-:Y:S02]  /*14f0*/  UIADD3 UR6, UR43, 0x5f, URZ ;  /* 0x0000005f2b067890 */ /* 0x000fe4000fffe03f */
[----:B------:R-:W-:Y:S02]  /*1500*/  @UP0 USHF.R.U32.HI UR8, URZ, UR9, UR7 ;  /* 0x000000093f080299 */ /* 0x000fe40008011607 */
[----:B------:R-:W-:Y:S02]  /*1510*/  UIMAD.WIDE UR6, UR6, 0x2aaaaaab, URZ ;  /* 0x2aaaaaab060678a5 */ /* 0x000fe4000f8e023f */
[----:B------:R-:W-:-:S02]  /*1520*/  UIADD3 UR8, UR4, UR8, URZ ;  /* 0x0000000804087290 */ /* 0x000fc4000fffe03f */
[----:B------:R-:W-:Y:S02]  /*1530*/  USHF.R.U32.HI UR4, URZ, 0x1f, UR7 ;  /* 0x0000001f3f047899 */ /* 0x000fe40008011607 */
[----:B------:R-:W-:Y:S02]  /*1540*/  UIMAD.WIDE UR8, UR8, 0x2aaaaaab, URZ ;  /* 0x2aaaaaab080878a5 */ /* 0x000fe4000f8e023f */
[----:B------:R-:W-:Y:S02]  /*1550*/  ULEA.HI.SX32 UR7, UR7, UR4, 0x1c ;  /* 0x0000000407077291 */ /* 0x000fe4000f8fe23f */
[----:B------:R-:W-:Y:S02]  /*1560*/  USHF.R.U32.HI UR6, URZ, 0x1f, UR9 ;  /* 0x0000001f3f067899 */ /* 0x000fe40008011609 */
[----:B------:R-:W-:Y:S02]  /*1570*/  ULOP3.LUT UR4, UR5, 0xff000000, URZ, 0xc0, !UPT ;  /* 0xff00000005047892 */ /* 0x000fe4000f8ec03f */
[----:B------:R-:W-:-:S02]  /*1580*/  ULEA.HI.SX32 UR6, UR9, UR6, 0x1c ;  /* 0x0000000609067291 */ /* 0x000fc4000f8fe23f */
[----:B------:R-:W-:Y:S02]  /*1590*/  ULOP3.LUT UR5, UR5, 0xff0000, URZ, 0xc0, !UPT ;  /* 0x00ff000005057892 */ /* 0x000fe4000f8ec03f */
[----:B------:R-:W-:Y:S02]  /*15a0*/  UISETP.LT.AND UP0, UPT, UR7, UR6, UPT ;  /* 0x000000060700728c */ /* 0x000fe4000bf01270 */
[----:B------:R-:W-:Y:S02]  /*15b0*/  USHF.R.U32.HI UR4, URZ, 0x8, UR4 ;  /* 0x000000083f047899 */ /* 0x000fe40008011604 */
[----:B------:R-:W-:Y:S02]  /*15c0*/  USEL UR9, UR7, UR6, UP0 ;  /* 0x0000000607097287 */ /* 0x000fe40008000000 */
[----:B------:R-:W-:Y:S02]  /*15d0*/  ULEA.HI UR5, UR5, UR4, URZ, 0x10 ;  /* 0x0000000405057291 */ /* 0x000fe4000f8f803f */
[----:B------:R-:W-:-:S02]  /*15e0*/  UISETP.GE.AND UP0, UPT, UR9, 0x1, UPT ;  /* 0x000000010900788c */ /* 0x000fc4000bf06270 */
[----:B------:R-:W-:Y:S02]  /*15f0*/  ULOP3.LUT UR6, UR5, 0xff, URZ, 0xc0, !UPT ;  /* 0x000000ff05067892 */ /* 0x000fe4000f8ec03f */
[----:B------:R-:W-:Y:S02]  /*1600*/  USHF.R.U32.HI UR5, URZ, 0x10, UR5 ;  /* 0x000000103f057899 */ /* 0x000fe40008011605 */
[----:B------:R-:W-:Y:S01]  /*1610*/  PLOP3.LUT P0, PT, PT, PT, UP0, 0x80, 0x0 ;  /* 0x000000000000781c */ /* 0x000fe20003f0f008 */
[----:B------:R-:W-:Y:S01]  /*1620*/  UMOV UR4, URZ ;  /* 0x0000003f00047c82 */ /* 0x000fe20008000000 */
[----:B------:R-:W-:Y:S02]  /*1630*/  IMAD.U32 R160, RZ, RZ, UR6 ;  /* 0x00000006ffa07e24 */ /* 0x000fe4000f8e00ff */
[----:B------:R-:W-:-:S09]  /*1640*/  IMAD.U32 R23, RZ, RZ, UR5 ;  /* 0x00000005ff177e24 */ /* 0x000fd2000f8e00ff */
[----:B------:R-:W-:Y:S05]  /*1650*/  @!P0 BRA `(.L_x_2376) ;  /* 0x0000000000948947 */ /* 0x000fea0003800000 */
        /* <DEDUP_REMOVED lines=12> */
[----:B------:R-:W-:-:S04]  /*1720*/  IABS R4, R4 ;  /* 0x0000000400047213 */ /* 0x000fc80000000000 */
[----:B------:R-:W-:-:S04]  /*1730*/  MOV R3, R4 ;  /* 0x0000000400037202 */ /* 0x000fc80000000f00 */
[----:B------:R-:W-:-:S03]  /*1740*/  R2UR UR8, R3 ;  /* 0x00000000030872ca */ /* 0x000fc600000e0000 */
        /* <DEDUP_REMOVED lines=22> */
.L_x_2376:
[----:B------:R-:W-:Y:S01]  /*18b0*/  R2UR UR5, R160 ;  /* 0x00000000a00572ca */ /* 0x000fe200000e0000 */
[----:B------:R-:W-:Y:S01]  /*18c0*/  IMAD.U32 R0, RZ, RZ, UR9 ;  /* 0x00000009ff007e24 */ /* 0x000fe2000f8e00ff */
[----:B------:R-:W-:Y:S01]  /*18d0*/  PLOP3.LUT P0, PT, PT, PT, PT, 0x80, 0x0 ;  /* 0x000000000000781c */ /* 0x000fe20003f0f070 */
[----:B------:R-:W-:Y:S01]  /*18e0*/  IMAD.U32 R3, RZ, RZ, UR4 ;  /* 0x00000004ff037e24 */ /* 0x000fe2000f8e00ff */
[----:B------:R-:W-:Y:S01]  /*18f0*/  CS2R R86, SRZ ;  /* 0x0000000000567805 */ /* 0x000fe2000001ff00 */
[----:B------:R-:W-:Y:S01]  /*1900*/  IMAD.MOV.U32 R96, RZ, RZ, RZ ;  /* 0x000000ffff607224 */ /* 0x000fe200078e00ff */
[----:B------:R-:W-:Y:S02]  /*1910*/  CS2R R84, SRZ ;  /* 0x0000000000547805 */ /* 0x000fe4000001ff00 */
[----:B------:R-:W-:Y:S02]  /*1920*/  CS2R R82, SRZ ;  /* 0x0000000000527805 */ /* 0x000fe4000001ff00 */
[----:B------:R-:W-:-:S02]  /*1930*/  CS2R R80, SRZ ;  /* 0x0000000000507805 */ /* 0x000fc4000001ff00 */
[----:B------:R-:W-:Y:S02]  /*1940*/  CS2R R78, SRZ ;  /* 0x00000000004e7805 */ /* 0x000fe4000001ff00 */
[----:B------:R-:W-:Y:S02]  /*1950*/  CS2R R76, SRZ ;  /* 0x00000000004c7805 */ /* 0x000fe4000001ff00 */
[----:B------:R-:W-:Y:S02]  /*1960*/  CS2R R74, SRZ ;  /* 0x00000000004a7805 */ /* 0x000fe4000001ff00 */
[----:B------:R-:W-:Y:S01]  /*1970*/  CS2R R72, SRZ ;  /* 0x0000000000487805 */ /* 0x000fe2000001ff00 */
[----:B------:R-:W-:Y:S01]  /*1980*/  UIMAD UR60, UR5, UR4, URZ ;  /* 0x00000004053c72a4 */ /* 0x000fe2000f8e023f */
[----:B------:R-:W-:Y:S02]  /*1990*/  CS2R R70, SRZ ;  /* 0x0000000000467805 */ /* 0x000fe4000001ff00 */
[----:B------:R-:W-:-:S02]  /*19a0*/  CS2R R68, SRZ ;  /* 0x0000000000447805 */ /* 0x000fc4000001ff00 */
[----:B------:R-:W-:Y:S02]  /*19b0*/  CS2R R66, SRZ ;  /* 0x0000000000427805 */ /* 0x000fe4000001ff00 */
[----:B------:R-:W-:Y:S02]  /*19c0*/  CS2R R64, SRZ ;  /* 0x0000000000407805 */ /* 0x000fe4000001ff00 */
[----:B------:R-:W-:Y:S02]  /*19d0*/  CS2R R62, SRZ ;  /* 0x00000000003e7805 */ /* 0x000fe4000001ff00 */
[----:B------:R-:W-:Y:S01]  /*19e0*/  VIADDMNMX R3, R3, UR60, R0, PT ;  /* 0x0000003c03037c46 */ /* 0x000fe2000b800100 */
[----:B------:R-:W-:Y:S01]  /*19f0*/  IMAD.MOV.U32 R0, RZ, RZ, RZ ;  /* 0x000000ffff007224 */ /* 0x000fe200078e00ff */
[----:B------:R-:W-:Y:S02]  /*1a00*/  CS2R R60, SRZ ;  /* 0x00000000003c7805 */ /* 0x000fe4000001ff00 */
[----:B------:R-:W-:-:S02]  /*1a10*/  CS2R R58, SRZ ;  /* 0x00000000003a7805 */ /* 0x000fc4000001ff00 */
[----:B------:R-:W-:Y:S02]  /*1a20*/  R2UR UR5, R3 ;  /* 0x00000000030572ca */ /* 0x000fe400000e0000 */
        /* <DEDUP_REMOVED lines=41> */
[----:B------:R-:W-:Y:S01]  /*1cc0*/  MOV R5, UR5 ;  /* 0x0000000500057c02 */ /* 0x000fe20008000f00 */
        /* <DEDUP_REMOVED lines=10> */
.L_x_2378:
        /* <DEDUP_REMOVED lines=11> */
.L_x_2525:
[----:B------:R-:W-:Y:S05]  /*1e20*/  @!P0 BRA `(.L_x_2380) ;  /* 0x0000000000048947 */ /* 0x000fea0003800000 */
[----:B------:R-:W-:Y:S01]  /*1e30*/  BPT.TRAP 0x1 ;  /* 0x000000040000795c */ /* 0x000fe20000300000 */
.L_x_2380:
[----:B0-----:R-:W-:Y:S02]  /*1e40*/  IMAD.U32 R0, RZ, RZ, UR39 ;  /* 0x00000027ff007e24 */ /* 0x001fe4000f8e00ff */
[----:B------:R-:W-:-:S03]  /*1e50*/  IMAD.U32 R3, RZ, RZ, UR38 ;  /* 0x00000026ff037e24 */ /* 0x000fc6000f8e00ff */
[----:B------:R-:W-:Y:S02]  /*1e60*/  LEA R0, R0, UR40, 0x3 ;  /* 0x0000002800007c11 */ /* 0x000fe4000f8e18ff */
[----:B------:R-:W-:-:S04]  /*1e70*/  SHF.L.U32 R3, R3, 0x1f, RZ ;  /* 0x0000001f03037819 */ /* 0x000fc800000006ff */
[----:B------:R0:W1:Y:S01]  /*1e80*/  SYNCS.PHASECHK.TRANS64.TRYWAIT P1, [R0+URZ+0x2a830], R3 ;  /* 0x02a83003000075a7 */ /* 0x000062000802017f */
[----:B------:R-:W-:Y:S05]  /*1e90*/  @!P0 BRA `(.L_x_2381) ;  /* 0x0000000000048947 */ /* 0x000fea0003800000 */
[----:B------:R-:W-:Y:S01]  /*1ea0*/  BPT.TRAP 0x1 ;  /* 0x000000040000795c */ /* 0x000fe20000300000 */
.L_x_2381:
[----:B-1----:R-:W-:Y:S05]  /*1eb0*/  @P1 BRA `(.L_x_2382) ;  /* 0x0000000000081947 */ /* 0x002fea0003800000 */
[----:B------:R-:W1:Y:S02]  /*1ec0*/  SYNCS.PHASECHK.TRANS64.TRYWAIT P1, [R0+URZ+0x2a830], R3 ;  /* 0x02a83003000075a7 */ /* 0x000e64000802017f */
[----:B-1----:R-:W-:Y:S05]  /*1ed0*/  @!P1 BRA `(.L_x_2383) ;  /* 0x0000011400049947 */ /* 0x002fea0003800000 */
.L_x_2382:
        /* <DEDUP_REMOVED lines=13> */
[----:B------:R-:W-:Y:S02]  /*1fb0*/  ULOP3.LUT UR4, UR44, 0x10000, URZ, 0xfc, !UPT ;  /* 0x000100002c047892 */ /* 0x000fe4000f8efc3f */
[----:B------:R-:W-:Y:S02]  /*1fc0*/  UIMAD UR5, UR39, 0x900, UR11 ;  /* 0x00000900270578a4 */ /* 0x000fe4000f8e020b */
[----:B------:R-:W-:Y:S02]  /*1fd0*/  UIADD3 UR6, UR4, 0x2, URZ ;  /* 0x0000000204067890 */ /* 0x000fe4000fffe03f */
[----:B------:R-:W-:Y:S01]  /*1fe0*/  UIADD3 UR7, UR5, 0x2, URZ ;  /* 0x0000000205077890 */ /* 0x000fe2000fffe03f */
[----:B------:R-:W-:Y:S02]  /*1ff0*/  UMOV UR12, UR4 ;  /* 0x00000004000c7c82 */ /* 0x000fe40008000000 */
[----:B------:R-:W-:Y:S01]  /*2000*/  UMOV UR14, UR5 ;  /* 0x00000005000e7c82 */ /* 0x000fe20008000000 */
[----:B------:R-:W-:Y:S01]  /*2010*/  IMAD.U32 R6, RZ, RZ, UR12 ;  /* 0x0000000cff067e24 */ /* 0x000fe2000f8e00ff */
[----:B------:R-:W-:Y:S01]  /*2020*/  HGMMA.64x96x16.F32 R24, gdesc[UR12], RZ, !UPT, gsb0 ;  /* 0x016000000c1879f0 */ /* 0x000fe2000c0008ff */
[----:B------:R-:W-:Y:S01]  /*2030*/  UMOV UR12, UR6 ;  /* 0x00000006000c7c82 */ /* 0x000fe20008000000 */
[----:B------:R-:W-:Y:S01]  /*2040*/  UMOV UR13, 0x40000040 ;  /* 0x40000040000d7882 */ /* 0x000fe20000000000 */
[----:B------:R-:W-:Y:S01]  /*2050*/  UMOV UR14, UR7 ;  /* 0x00000007000e7c82 */ /* 0x000fe20008000000 */
[----:B------:R-:W-:Y:S01]  /*2060*/  UMOV UR15, 0x40000040 ;  /* 0x40000040000f7882 */ /* 0x000fe20000000000 */
[----:B------:R-:W-:Y:S01]  /*2070*/  UIADD3 UR6, UR4, 0x4, URZ ;  /* 0x0000000404067890 */ /* 0x000fe2000fffe03f */
[----:B------:R-:W-:Y:S01]  /*2080*/  IMAD.U32 R4, RZ, RZ, UR12 ;  /* 0x0000000cff047e24 */ /* 0x000fe2000f8e00ff */
[----:B------:R-:W-:Y:S01]  /*2090*/  UIADD3 UR7, UR5, 0x4, URZ ;  /* 0x0000000405077890 */ /* 0x000fe2000fffe03f */
[----:B------:R-:W-:Y:S01]  /*20a0*/  IMAD.U32 R5, RZ, RZ, UR13 ;  /* 0x0000000dff057e24 */ /* 0x000fe2000f8e00ff */
[----:B------:R-:W-:-:S02]  /*20b0*/  UIADD3 UR56, UR4, 0x6, URZ ;  /* 0x0000000604387890 */ /* 0x000fc4000fffe03f */
        /* <DEDUP_REMOVED lines=29> */
[----:B------:R-:W-:Y:S01]  /*2290*/  HGMMA.64x96x16.F32 R24, gdesc[UR12], R24, gsb0 ;  /* 0x016000000c1879f0 */ /* 0x000fe20008000818 */
[----:B------:R-:W-:Y:S01]  /*22a0*/  UMOV UR12, UR6 ;  /* 0x00000006000c7c82 */ /* 0x000fe20008000000 */
[----:B------:R-:W-:Y:S01]  /*22b0*/  UMOV UR13, 0x40000040 ;  /* 0x40000040000d7882 */ /* 0x000fe20000000000 */
[----:B------:R-:W-:Y:S01]  /*22c0*/  UMOV UR14, UR7 ;  /* 0x00000007000e7c82 */ /* 0x000fe20008000000 */
[----:B------:R-:W-:Y:S01]  /*22d0*/  UMOV UR15, 0x40000040 ;  /* 0x40000040000f7882 */ /* 0x000fe20000000000 */
[----:B------:R-:W-:Y:S01]  /*22e0*/  MOV R2, UR12 ;  /* 0x0000000c00027c02 */ /* 0x000fe20008000f00 */
[----:B01----:R-:W-:Y:S01]  /*22f0*/  IMAD.U32 R3, RZ, RZ, UR13 ;  /* 0x0000000dff037e24 */ /* 0x003fe2000f8e00ff */
[----:B------:R-:W-:Y:S02]  /*2300*/  WARPGROUP.DEPBAR.LE gsb0, 0x0 ;  /* 0x00008000000079c5 */ /* 0x000fe40000010000 */
        /* <DEDUP_REMOVED lines=36> */
.L_x_2384:
[----:B------:R-:W-:Y:S01]  /*2550*/  UISETP.NE.AND UP0, UPT, UR61, URZ, UPT ;  /* 0x0000003f3d00728c */ /* 0x000fe2000bf05270 */
[----:B------:R-:W-:Y:S01]  /*2560*/  VIADD R12, R18, UR42 ;  /* 0x0000002a120c7c36 */ /* 0x000fe20008000000 */
[----:B------:R-:W-:Y:S01]  /*2570*/  R2UR UR7, R97 ;  /* 0x00000000610772ca */ /* 0x000fe200000e0000 */
[----:B------:R-:W-:Y:S01]  /*2580*/  ULDC UR6, c[0x0][0x9d8] ;  /* 0x0002760000067ab9 */ /* 0x000fe20000000800 */
[----:B------:R-:W-:Y:S02]  /*2590*/  IMAD.U32 R15, RZ, RZ, UR41 ;  /* 0x00000029ff0f7e24 */ /* 0x000fe4000f8e00ff */
[----:B------:R-:W-:Y:S01]  /*25a0*/  FMUL.FTZ R26, R26, UR6 ;  /* 0x000000061a1a7c20 */ /* 0x000fe20008410000 */
[----:B------:R-:W-:Y:S01]  /*25b0*/  PLOP3.LUT P1, PT, PT, PT, UP0, 0x80, 0x0 ;  /* 0x000000000000781c */ /* 0x000fe20003f2f008 */
[----:B------:R-:W-:Y:S01]  /*25c0*/  FMUL.FTZ R27, R27, UR6 ;  /* 0x000000061b1b7c20 */ /* 0x000fe20008410000 */
[----:B------:R-:W-:Y:S01]  /*25d0*/  PLOP3.LUT P2, PT, PT, PT, UP0, 0x80, 0x0 ;  /* 0x000000000000781c */ /* 0x000fe20003f4f008 */
[----:B------:R-:W-:Y:S01]  /*25e0*/  FMUL.FTZ R30, R30, UR6 ;  /* 0x000000061e1e7c20 */ /* 0x000fe20008410000 */
[----:B------:R-:W-:Y:S01]  /*25f0*/  FMUL.FTZ R35, R35, UR6 ;  /* 0x0000000623237c20 */ /* 0x000fe20008410000 */
[----:B------:R-:W-:Y:S01]  /*2600*/  @UP0 ULDC UR4, c[0x0][0x44c] ;  /* 0x0001130000040ab9 */ /* 0x000fe20000000800 */
[----:B------:R-:W0:Y:S01]  /*2610*/  MUFU.TANH R26, R26 ;  /* 0x0000001a001a7308 */ /* 0x000e220000002400 */
[----:B------:R-:W-:Y:S01]  /*2620*/  FMUL.FTZ R31, R31, UR6 ;  /* 0x000000061f1f7c20 */ /* 0x000fe20008410000 */
[----:B------:R-:W-:Y:S01]  /*2630*/  FMUL.FTZ R34, R34, UR6 ;  /* 0x0000000622227c20 */ /* 0x000fe20008410000 */
[----:B------:R-:W-:Y:S01]  /*2640*/  UIMAD UR5, UR7, -0x60, UR43 ;  /* 0xffffffa0070578a4 */ /* 0x000fe2000f8e022b */
[----:B------:R-:W-:Y:S01]  /*2650*/  FMUL.FTZ R38, R38, UR6 ;  /* 0x0000000626267c20 */ /* 0x000fe20008410000 */
[----:B------:R-:W-:Y:S01]  /*2660*/  FMUL.FTZ R39, R39, UR6 ;  /* 0x0000000627277c20 */ /* 0x000fe20008410000 */
[----:B------:R-:W-:Y:S01]  /*2670*/  FMUL.FTZ R42, R42, UR6 ;  /* 0x000000062a2a7c20 */ /* 0x000fe20008410000 */
[----:B------:R-:W-:Y:S01]  /*2680*/  @P1 IMAD.HI.U32 R8, R12, UR4, RZ ;  /* 0x000000040c081c27 */ /* 0x000fe2000f8e00ff */
[----:B------:R-:W-:Y:S01]  /*2690*/  @UP0 ULDC UR4, c[0x0][0x450] ;  /* 0x0001140000040ab9 */ /* 0x000fe20000000800 */
[----:B------:R-:W1:Y:S02]  /*26a0*/  MUFU.TANH R84, R27 ;  /* 0x0000001b00547308 */ /* 0x000e640000002400 */
[----:B------:R-:W-:Y:S01]  /*26b0*/  FMUL.FTZ R43, R43, UR6 ;  /* 0x000000062b2b7c20 */ /* 0x000fe20008410000 */
[----:B------:R-:W-:Y:S01]  /*26c0*/  IMAD.U32 R10, RZ, RZ, UR5 ;  /* 0x00000005ff0a7e24 */ /* 0x000fe2000f8e00ff */
[----:B------:R-:W-:Y:S01]  /*26d0*/  @P2 SHF.R.U32.HI R12, RZ, UR4, R8 ;  /* 0x00000004ff0c2c19 */ /* 0x000fe20008011608 */
[----:B------:R-:W-:Y:S01]  /*26e0*/  UIMAD UR4, UR7, -0x60, URZ ;  /* 0xffffffa0070478a4 */ /* 0x000fe2000f8e023f */
[----:B------:R-:W-:Y:S01]  /*26f0*/  FMUL.FTZ R46, R46, UR6 ;  /* 0x000000062e2e7c20 */ /* 0x000fe20008410000 */
[----:B------:R-:W-:Y:S01]  /*2700*/  FMUL.FTZ R11, R24, UR6 ;  /* 0x00000006180b7c20 */ /* 0x000fe20008410000 */
[----:B------:R-:W-:Y:S01]  /*2710*/  FMUL.FTZ R47, R47, UR6 ;  /* 0x000000062f2f7c20 */ /* 0x000fe20008410000 */
[----:B------:R-:W2:Y:S01]  /*2720*/  SHFL.IDX PT, R9, R12, 0x1, 0x1c1f ;  /* 0x003c1f000c097f89 */ /* 0x000ea200000e0000 */
[----:B------:R-:W3:Y:S01]  /*2730*/  MUFU.TANH R30, R30 ;  /* 0x0000001e001e7308 */ /* 0x000ee20000002400 */
[----:B------:R-:W-:-:S02]  /*2740*/  IMAD.U32 R8, RZ, RZ, UR4 ;  /* 0x00000004ff087e24 */ /* 0x000fc4000f8e00ff */
[----:B------:R-:W-:Y:S01]  /*2750*/  FMUL.FTZ R54, R54, UR6 ;  /* 0x0000000636367c20 */ /* 0x000fe20008410000 */
[----:B------:R-:W-:Y:S01]  /*2760*/  FMUL.FTZ R50, R50, UR6 ;  /* 0x0000000632327c20 */ /* 0x000fe20008410000 */
[----:B------:R-:W-:Y:S01]  /*2770*/  FMUL.FTZ R21, R33, UR6 ;  /* 0x0000000621157c20 */ /* 0x000fe20008410000 */
[----:B------:R-:W-:Y:S01]  /*2780*/  FMUL.FTZ R51, R51, UR6 ;  /* 0x0000000633337c20 */ /* 0x000fe20008410000 */
[----:B------:R-:W-:Y:S01]  /*2790*/  IADD3 R8, -R17, 0x61, R8 ;  /* 0x0000006111087810 */ /* 0x000fe20007ffe108 */
[----:B------:R-:W-:Y:S01]  /*27a0*/  FMUL.FTZ R33, R40, UR6 ;  /* 0x0000000628217c20 */ /* 0x000fe20008410000 */
[----:B------:R4:W-:Y:S01]  /*27b0*/  MUFU.TANH R72, R35 ;  /* 0x0000002300487308 */ /* 0x0009e20000002400 */
[----:B------:R-:W-:Y:S01]  /*27c0*/  FMUL.FTZ R55, R55, UR6 ;  /* 0x0000000637377c20 */ /* 0x000fe20008410000 */
[----:B------:R-:W-:Y:S01]  /*27d0*/  IADD3 R80, -R15, UR43, R8 ;  /* 0x0000002b0f507c10 */ /* 0x000fe2000fffe108 */
[----:B------:R-:W-:Y:S01]  /*27e0*/  FMUL.FTZ R8, R58, UR6 ;  /* 0x000000063a087c20 */ /* 0x000fe20008410000 */
[----:B------:R-:W-:Y:S01]  /*27f0*/  FMUL.FTZ R20, R29, UR6 ;  /* 0x000000061d147c20 */ /* 0x000fe20008410000 */
[----:B------:R-:W-:Y:S01]  /*2800*/  FMUL.FTZ R29, R36, UR6 ;  /* 0x00000006241d7c20 */ /* 0x000fe20008410000 */
[----:B------:R-:W-:Y:S01]  /*2810*/  FMUL.FTZ R59, R59, UR6 ;  /* 0x000000063b3b7c20 */ /* 0x000fe20008410000 */
[----:B------:R-:W-:Y:S01]  /*2820*/  FMUL.FTZ R62, R62, UR6 ;  /* 0x000000063e3e7c20 */ /* 0x000fe20008410000 */
[----:B------:R5:W5:Y:S01]  /*2830*/  MUFU.TANH R76, R31 ;  /* 0x0000001f004c7308 */ /* 0x000b620000002400 */
[----:B----4-:R-:W-:Y:S01]  /*2840*/  IADD3 R35, -R17, 0x60, R10 ;  /* 0x0000006011237810 */ /* 0x010fe20007ffe10a */
[----:B------:R-:W-:Y:S01]  /*2850*/  FMUL.FTZ R63, R63, UR6 ;  /* 0x000000063f3f7c20 */ /* 0x000fe20008410000 */
[----:B------:R-:W-:Y:S01]  /*2860*/  FMUL.FTZ R13, R25, UR6 ;  /* 0x00000006190d7c20 */ /* 0x000fe20008410000 */
[----:B------:R-:W-:Y:S01]  /*2870*/  FMUL.FTZ R66, R66, UR6 ;  /* 0x0000000642427c20 */ /* 0x000fe20008410000 */
[----:B------:R-:W-:Y:S01]  /*2880*/  FMUL.FTZ R25, R32, UR6 ;  /* 0x0000000620197c20 */ /* 0x000fe20008410000 */
[----:B------:R-:W-:Y:S01]  /*2890*/  FMUL.FTZ R67, R67, UR6 ;  /* 0x0000000643437c20 */ /* 0x000fe20008410000 */
[--C-:B--2---:R-:W-:Y:S01]  /*28a0*/  VIADDMNMX R10, R9, R80, R35.reuse, PT ;  /* 0x00000050090a7246 */ /* 0x104fe20003800123 */
[----:B------:R-:W2:Y:S01]  /*28b0*/  MUFU.TANH R34, R34 ;  /* 0x0000002200227308 */ /* 0x000ea20000002400 */
[----:B------:R-:W-:Y:S01]  /*28c0*/  FMUL.FTZ R14, R28, UR6 ;  /* 0x000000061c0e7c20 */ /* 0x000fe20008410000 */
[----:B------:R-:W-:Y:S01]  /*28d0*/  FMUL.FTZ R70, R70, UR6 ;  /* 0x0000000646467c20 */ /* 0x000fe20008410000 */
[C---:B------:R-:W-:Y:S01]  /*28e0*/  ISETP.GT.AND P1, PT, R10.reuse, RZ, PT ;  /* 0x000000ff0a00720c */ /* 0x040fe20003f24270 */
[----:B------:R-:W-:Y:S01]  /*28f0*/  FMUL.FTZ R71, R71, UR6 ;  /* 0x0000000647477c20 */ /* 0x000fe20008410000 */
[C---:B------:R-:W-:Y:S01]  /*2900*/  ISETP.GT.AND P2, PT, R10.reuse, 0x1, PT ;  /* 0x000000010a00780c */ /* 0x040fe20003f44270 */
[----:B------:R-:W-:Y:S01]  /*2910*/  FMUL.FTZ R27, R37, UR6 ;  /* 0x00000006251b7c20 */ /* 0x000fe20008410000 */
[----:B------:R-:W-:Y:S01]  /*2920*/  ISETP.GT.AND P3, PT, R10, 0x8, PT ;  /* 0x000000080a00780c */ /* 0x000fe20003f64270 */
[----:B------:R-:W4:Y:S01]  /*2930*/  MUFU.TANH R38, R38 ;  /* 0x0000002600267308 */ /* 0x000f220000002400 */
[----:B0-----:R-:W-:Y:S01]  /*2940*/  FSEL R82, R26, -INF , P1 ;  /* 0xff8000001a527808 */ /* 0x001fe20000800000 */
[----:B------:R-:W-:Y:S01]  /*2950*/  FMUL.FTZ R44, R44, UR6 ;  /* 0x000000062c2c7c20 */ /* 0x000fe20008410000 */
[----:B-1----:R-:W-:Y:S01]  /*2960*/  FSEL R84, R84, -INF , P2 ;  /* 0xff80000054547808 */ /* 0x002fe20001000000 */
[----:B------:R-:W0:Y:S01]  /*2970*/  SHFL.IDX PT, R12, R12, RZ, 0x1c1f ;  /* 0x001c1fff0c0c7589 */ /* 0x000e2200000e0000 */
[----:B------:R-:W-:Y:S01]  /*2980*/  ISETP.GT.AND P1, PT, R10, 0x9, PT ;  /* 0x000000090a00780c */ /* 0x000fe20003f24270 */
[----:B------:R-:W-:Y:S01]  /*2990*/  FMUL.FTZ R48, R48, UR6 ;  /* 0x0000000630307c20 */ /* 0x000fe20008410000 */
[----:B---3--:R-:W-:Y:S01]  /*29a0*/  FSEL R78, R30, -INF , P3 ;  /* 0xff8000001e4e7808 */ /* 0x008fe20001800000 */
[----:B------:R-:W-:Y:S01]  /*29b0*/  MUFU.TANH R39, R39 ;  /* 0x0000002700277308 */ /* 0x000fe20000002400 */
[----:B------:R-:W-:Y:S01]  /*29c0*/  FMNMX.FTZ R9, R82, R84, !PT ;  /* 0x0000005452097209 */ /* 0x000fe20007810000 */
[----:B-----5:R-:W-:Y:S01]  /*29d0*/  FMUL.FTZ R31, R41, UR6 ;  /* 0x00000006291f7c20 */ /* 0x020fe20008410000 */
[----:B------:R-:W-:Y:S01]  /*29e0*/  ISETP.GT.AND P2, PT, R10, 0x10, PT ;  /* 0x000000100a00780c */ /* 0x000fe20003f44270 */
[----:B------:R-:W-:Y:S01]  /*29f0*/  ULDC UR14, c[0x0][0x988] ;  /* 0x00026200000e7ab9 */ /* 0x000fe20000000800 */
[----:B------:R-:W-:Y:S01]  /*2a00*/  FSEL R76, R76, -INF , P1 ;  /* 0xff8000004c4c7808 */ /* 0x000fe20000800000 */
[----:B------:R-:W-:Y:S01]  /*2a10*/  FMUL.FTZ R45, R45, UR6 ;  /* 0x000000062d2d7c20 */ /* 0x000fe20008410000 */
[----:B------:R-:W-:Y:S01]  /*2a20*/  FMNMX.FTZ R9, R78, R9, !PT ;  /* 0x000000094e097209 */ /* 0x000fe20007810000 */
[----:B------:R-:W1:Y:S01]  /*2a30*/  MUFU.TANH R42, R42 ;  /* 0x0000002a002a7308 */ /* 0x000e620000002400 */
[----:B------:R-:W-:Y:S01]  /*2a40*/  ISETP.GT.AND P1, PT, R10, 0x11, PT ;  /* 0x000000110a00780c */ /* 0x000fe20003f24270 */
[----:B------:R-:W-:Y:S01]  /*2a50*/  FMUL.FTZ R49, R49, UR6 ;  /* 0x0000000631317c20 */ /* 0x000fe20008410000 */
[----:B--2---:R-:W-:Y:S01]  /*2a60*/  FSEL R74, R34, -INF , P2 ;  /* 0xff800000224a7808 */ /* 0x004fe20001000000 */
[----:B------:R-:W-:Y:S01]  /*2a70*/  FMUL.FTZ R52, R52, UR6 ;  /* 0x0000000634347c20 */ /* 0x000fe20008410000 */
[----:B------:R-:W-:Y:S01]  /*2a80*/  FMNMX.FTZ R9, R76, R9, !PT ;  /* 0x000000094c097209 */ /* 0x000fe20007810000 */
[----:B------:R-:W-:Y:S01]  /*2a90*/  FMUL.FTZ R53, R53, UR6 ;  /* 0x0000000635357c20 */ /* 0x000fe20008410000 */
[----:B------:R-:W-:Y:S01]  /*2aa0*/  ISETP.GT.AND P2, PT, R10, 0x18, PT ;  /* 0x000000180a00780c */ /* 0x000fe20003f44270 */
[----:B------:R-:W-:Y:S01]  /*2ab0*/  MUFU.TANH R24, R43 ;  /* 0x0000002b00187308 */ /* 0x000fe20000002400 */
[----:B------:R-:W-:Y:S01]  /*2ac0*/  FSEL R72, R72, -INF , P1 ;  /* 0xff80000048487808 */ /* 0x000fe20000800000 */
        /* <DEDUP_REMOVED lines=9> */
[----:B------:R-:W-:Y:S01]  /*2b60*/  ISETP.GT.AND P2, PT, R10, 0x20, PT ;  /* 0x000000200a00780c */ /* 0x000fe20003f44270 */
[----:B------:R-:W-:Y:S01]  /*2b70*/  FMUL.FTZ R64, R64, UR6 ;  /* 0x0000000640407c20 */ /* 0x000fe20008410000 */
[----:B------:R-:W-:Y:S01]  /*2b80*/  FMNMX.FTZ R9, R58, R9, !PT ;  /* 0x000000093a097209 */ /* 0x000fe20007810000 */
[----:B------:R-:W-:Y:S01]  /*2b90*/  FMUL.FTZ R65, R65, UR6 ;  /* 0x0000000641417c20 */ /* 0x000fe20008410000 */
[----:B-1----:R-:W-:Y:S01]  /*2ba0*/  FSEL R42, R42, -INF , P2 ;  /* 0xff8000002a2a7808 */ /* 0x002fe20001000000 */
[----:B------:R-:W1:Y:S01]  /*2bb0*/  MUFU.TANH R47, R47 ;  /* 0x0000002f002f7308 */ /* 0x000e620000002400 */
[----:B------:R-:W-:Y:S01]  /*2bc0*/  ISETP.GT.AND P2, PT, R10, 0x28, PT ;  /* 0x000000280a00780c */ /* 0x000fe20003f44270 */
[----:B------:R-:W-:Y:S01]  /*2bd0*/  FMUL.FTZ R68, R68, UR6 ;  /* 0x0000000644447c20 */ /* 0x000fe20008410000 */
[----:B0-----:R-:W-:Y:S01]  /*2be0*/  VIADDMNMX R35, R12, R80, R35, PT ;  /* 0x000000500c237246 */ /* 0x001fe20003800123 */
[----:B------:R-:W-:Y:S01]  /*2bf0*/  FMUL.FTZ R69, R69, UR6 ;  /* 0x0000000645457c20 */ /* 0x000fe20008410000 */
[----:B------:R-:W-:Y:S01]  /*2c00*/  R2UR UR8, R0 ;  /* 0x00000000000872ca */ /* 0x000fe200000e0000 */
[----:B------:R-:W-:Y:S01]  /*2c10*/  @UP0 ULDC UR6, c[0x0][0x44c] ;  /* 0x0001130000060ab9 */ /* 0x000fe20000000800 */
[----:B------:R-:W-:Y:S01]  /*2c20*/  ISETP.GT.AND P3, PT, R35, 0x8, PT ;  /* 0x000000082300780c */ /* 0x000fe20003f64270 */
[----:B------:R0:W-:Y:S01]  /*2c30*/  MUFU.TANH R15, R54 ;  /* 0x00000036000f7308 */ /* 0x0001e20000002400 */
[----:B--2---:R-:W-:Y:S01]  /*2c40*/  FSEL R26, R46, -INF , P2 ;  /* 0xff8000002e1a7808 */ /* 0x004fe20001000000 */
[----:B------:R-:W-:Y:S01]  /*2c50*/  UIADD3 UR4, UR7, -0x2, URZ ;  /* 0xfffffffe07047890 */ /* 0x000fe2000fffe03f */
[C---:B------:R-:W-:Y:S01]  /*2c60*/  ISETP.GT.AND P2, PT, R10.reuse, 0x30, PT ;  /* 0x000000300a00780c */ /* 0x040fe20003f44270 */
[----:B------:R-:W-:Y:S01]  /*2c70*/  UIMAD.WIDE.U32 UR6, UR42, UR6, URZ ;  /* 0x000000062a0672a5 */ /* 0x000fe2000f8e003f */
[----:B------:R-:W2:Y:S01]  /*2c80*/  S2UR UR10, SR_CgaCtaId ;  /* 0x00000000000a79c3 */ /* 0x000ea20000008800 */
[----:B------:R-:W-:Y:S01]  /*2c90*/  @UP0 ULDC UR9, c[0x0][0x450] ;  /* 0x0001140000090ab9 */ /* 0x000fe20000000800 */
[----:B------:R-:W-:Y:S01]  /*2ca0*/  UMOV UR5, UR42 ;  /* 0x0000002a00057c82 */ /* 0x000fe20008000000 */
[----:B------:R1:W3:Y:S01]  /*2cb0*/  MUFU.TANH R40, R50 ;  /* 0x0000003200287308 */ /* 0x0002e20000002400 */
[----:B0-----:R-:W-:Y:S01]  /*2cc0*/  FSEL R54, R39, -INF , P1 ;  /* 0xff80000027367808 */ /* 0x001fe20000800000 */
[----:B------:R-:W-:Y:S01]  /*2cd0*/  @UP0 USHF.R.U32.HI UR5, URZ, UR9, UR7 ;  /* 0x000000093f050299 */ /* 0x000fe20008011607 */
[----:B------:R-:W-:-:S02]  /*2ce0*/  ISETP.GT.AND P1, PT, R10, 0x21, PT ;  /* 0x000000210a00780c */ /* 0x000fc40003f24270 */
[----:B------:R-:W-:Y:S02]  /*2cf0*/  CS2R R86, SRZ ;  /* 0x0000000000567805 */ /* 0x000fe4000001ff00 */
[----:B------:R-:W-:Y:S01]  /*2d00*/  FMNMX.FTZ R9, R54, R9, !PT ;  /* 0x0000000936097209 */ /* 0x000fe20007810000 */
[----:B------:R-:W-:Y:S01]  /*2d10*/  UIADD3 UR6, UR5, UR43, -UR41 ;  /* 0x0000002b05067290 */ /* 0x000fe2000fffe829 */
[----:B------:R-:W-:Y:S01]  /*2d20*/  FSEL R24, R24, -INF , P1 ;  /* 0xff80000018187808 */ /* 0x000fe20000800000 */
[----:B------:R-:W0:Y:S01]  /*2d30*/  MUFU.TANH R51, R51 ;  /* 0x0000003300337308 */ /* 0x000e220000002400 */
[----:B------:R-:W-:Y:S01]  /*2d40*/  FMNMX.FTZ R9, R42, R9, !PT ;  /* 0x000000092a097209 */ /* 0x000fe20007810000 */
[----:B------:R-:W-:Y:S01]  /*2d50*/  UIMAD.WIDE UR6, UR6, 0x2aaaaaab, URZ ;  /* 0x2aaaaaab060678a5 */ /* 0x000fe2000f8e023f */
[----:B------:R-:W-:Y:S01]  /*2d60*/  ISETP.GT.AND P1, PT, R10, 0x29, PT ;  /* 0x000000290a00780c */ /* 0x000fe20003f24270 */
[----:B------:R-:W-:Y:S01]  /*2d70*/  UIADD3 UR5, UR8, 0x2a840, URZ ;  /* 0x0002a84008057890 */ /* 0x000fe2000fffe03f */
[----:B------:R-:W-:Y:S01]  /*2d80*/  FMNMX.FTZ R9, R24, R9, !PT ;  /* 0x0000000918097209 */ /* 0x000fe20007810000 */
[----:B------:R-:W-:Y:S01]  /*2d90*/  USHF.R.U32.HI UR6, URZ, 0x1f, UR7 ;  /* 0x0000001f3f067899 */ /* 0x000fe20008011607 */
[----:B-1----:R-:W-:Y:S01]  /*2da0*/  FSEL R50, R47, -INF , P1 ;  /* 0xff8000002f327808 */ /* 0x002fe20000800000 */
[----:B------:R-:W1:Y:S01]  /*2db0*/  MUFU.TANH R36, R55 ;  /* 0x0000003700247308 */ /* 0x000e620000002400 */
[----:B------:R-:W-:Y:S01]  /*2dc0*/  FMNMX.FTZ R9, R26, R9, !PT ;  /* 0x000000091a097209 */ /* 0x000fe20007810000 */
[----:B------:R-:W-:Y:S01]  /*2dd0*/  ULEA.HI.SX32 UR6, UR7, UR6, 0x1c ;  /* 0x0000000607067291 */ /* 0x000fe2000f8fe23f */
[----:B------:R-:W-:-:S02]  /*2de0*/  ISETP.GT.AND P1, PT, R10, 0x31, PT ;  /* 0x000000310a00780c */ /* 0x000fc40003f24270 */
[----:B------:R-:W-:Y:S02]  /*2df0*/  CS2R R80, SRZ ;  /* 0x0000000000507805 */ /* 0x000fe4000001ff00 */
[----:B---3--:R-:W-:Y:S01]  /*2e00*/  FSEL R40, R40, -INF , P2 ;  /* 0xff80000028287808 */ /* 0x008fe20001000000 */
[----:B------:R-:W-:Y:S01]  /*2e10*/  UISETP.LT.AND UP0, UPT, UR60, UR6, UPT ;  /* 0x000000063c00728c */ /* 0x000fe2000bf01270 */
[----:B------:R-:W-:Y:S01]  /*2e20*/  FMNMX.FTZ R9, R50, R9, !PT ;  /* 0x0000000932097209 */ /* 0x000fe20007810000 */
[----:B------:R-:W3:Y:S01]  /*2e30*/  MUFU.TANH R8, R8 ;  /* 0x0000000800087308 */ /* 0x000ee20000002400 */
[----:B------:R-:W-:Y:S01]  /*2e40*/  ISETP.GT.AND P2, PT, R10, 0x38, PT ;  /* 0x000000380a00780c */ /* 0x000fe20003f44270 */
[----:B--2---:R-:W-:Y:S01]  /*2e50*/  UPRMT UR5, UR10, 0x654, UR5 ;  /* 0x000006540a057896 */ /* 0x004fe20008000005 */
[----:B0-----:R-:W-:Y:S01]  /*2e60*/  FSEL R46, R51, -INF , P1 ;  /* 0xff800000332e7808 */ /* 0x001fe20000800000 */
[----:B------:R-:W-:Y:S01]  /*2e70*/  USEL UR10, UR60, UR6, !UP0 ;  /* 0x000000063c0a7287 */ /* 0x000fe2000c000000 */
[----:B------:R-:W-:-:S02]  /*2e80*/  FMNMX.FTZ R9, R40, R9, !PT ;  /* 0x0000000928097209 */ /* 0x000fc40007810000 */
[----:B------:R-:W-:Y:S01]  /*2e90*/  ISETP.GT.AND P1, PT, R10, 0x39, PT ;  /* 0x000000390a00780c */ /* 0x000fe20003f24270 */
[----:B------:R-:W0:Y:S01]  /*2ea0*/  MUFU.TANH R34, R59 ;  /* 0x0000003b00227308 */ /* 0x000e220000002400 */
[----:B------:R-:W-:Y:S01]  /*2eb0*/  FSEL R38, R15, -INF , P2 ;  /* 0xff8000000f267808 */ /* 0x000fe20001000000 */
[----:B------:R-:W-:Y:S01]  /*2ec0*/  UISETP.GE.AND UP0, UPT, UR4, UR10, UPT ;  /* 0x0000000a0400728c */ /* 0x000fe2000bf06270 */
[----:B------:R-:W-:Y:S01]  /*2ed0*/  FMNMX.FTZ R9, R46, R9, !PT ;  /* 0x000000092e097209 */ /* 0x000fe20007810000 */
[----:B------:R-:W-:Y:S01]  /*2ee0*/  SYNCS.ARRIVE.TRANS64.RED.A1T0 RZ, [UR5], RZ ;  /* 0x000000ffffff79a7 */ /* 0x000fe20008100405 */
[----:B------:R-:W-:Y:S02]  /*2ef0*/  ISETP.GT.AND P2, PT, R10, 0x40, PT ;  /* 0x000000400a00780c */ /* 0x000fe40003f44270 */
[----:B-1----:R-:W-:Y:S01]  /*2f00*/  FSEL R36, R36, -INF , P1 ;  /* 0xff80000024247808 */ /* 0x002fe20000800000 */
[----:B------:R-:W1:Y:S01]  /*2f10*/  MUFU.TANH R30, R62 ;  /* 0x0000003e001e7308 */ /* 0x000e620000002400 */
[----:B------:R-:W-:-:S02]  /*2f20*/  FMNMX.FTZ R9, R38, R9, !PT ;  /* 0x0000000926097209 */ /* 0x000fc40007810000 */
[----:B------:R-:W-:Y:S02]  /*2f30*/  ISETP.GT.AND P1, PT, R10, 0x41, PT ;  /* 0x000000410a00780c */ /* 0x000fe40003f24270 */
[----:B---3--:R-:W-:Y:S02]  /*2f40*/  FSEL R28, R8, -INF , P2 ;  /* 0xff800000081c7808 */ /* 0x008fe40001000000 */
[----:B------:R-:W-:Y:S01]  /*2f50*/  FMNMX.FTZ R9, R36, R9, !PT ;  /* 0x0000000924097209 */ /* 0x000fe20007810000 */
[----:B------:R-:W2:Y:S01]  /*2f60*/  MUFU.TANH R32, R63 ;  /* 0x0000003f00207308 */ /* 0x000ea20000002400 */
[----:B------:R-:W-:Y:S02]  /*2f70*/  ISETP.GT.AND P2, PT, R10, 0x48, PT ;  /* 0x000000480a00780c */ /* 0x000fe40003f44270 */
[----:B0-----:R-:W-:Y:S02]  /*2f80*/  FSEL R34, R34, -INF , P1 ;  /* 0xff80000022227808 */ /* 0x001fe40000800000 */
[----:B------:R-:W-:-:S02]  /*2f90*/  FMNMX.FTZ R9, R28, R9, !PT ;  /* 0x000000091c097209 */ /* 0x000fc40007810000 */
[----:B------:R-:W-:Y:S01]  /*2fa0*/  ISETP.GT.AND P1, PT, R10, 0x49, PT ;  /* 0x000000490a00780c */ /* 0x000fe20003f24270 */
[----:B------:R-:W0:Y:S01]  /*2fb0*/  MUFU.TANH R66, R66 ;  /* 0x0000004200427308 */ /* 0x000e220000002400 */
[----:B-1----:R-:W-:Y:S02]  /*2fc0*/  FSEL R30, R30, -INF , P2 ;  /* 0xff8000001e1e7808 */ /* 0x002fe40001000000 */
[----:B------:R-:W-:Y:S02]  /*2fd0*/  FMNMX.FTZ R9, R34, R9, !PT ;  /* 0x0000000922097209 */ /* 0x000fe40007810000 */
[----:B------:R-:W-:Y:S02]  /*2fe0*/  ISETP.GT.AND P2, PT, R10, 0x50, PT ;  /* 0x000000500a00780c */ /* 0x000fe40003f44270 */
[----:B------:R-:W-:Y:S01]  /*2ff0*/  FMNMX.FTZ R9, R30, R9, !PT ;  /* 0x000000091e097209 */ /* 0x000fe20007810000 */
[----:B------:R-:W1:Y:S01]  /*3000*/  MUFU.TANH R67, R67 ;  /* 0x0000004300437308 */ /* 0x000e620000002400 */
[----:B--2---:R-:W-:-:S02]  /*3010*/  FSEL R32, R32, -INF , P1 ;  /* 0xff80000020207808 */ /* 0x004fc40000800000 */
[----:B------:R-:W-:Y:S02]  /*3020*/  ISETP.GT.AND P1, PT, R10, 0x51, PT ;  /* 0x000000510a00780c */ /* 0x000fe40003f24270 */
[----:B------:R-:W-:-:S03]  /*3030*/  FMNMX.FTZ R8, R32, R9, !PT ;  /* 0x0000000920087209 */ /* 0x000fc60007810000 */
[----:B------:R-:W2:Y:S01]  /*3040*/  MUFU.TANH R70, R70 ;  /* 0x0000004600467308 */ /* 0x000ea20000002400 */
[----:B0-----:R-:W-:Y:S02]  /*3050*/  FSEL R15, R66, -INF , P2 ;  /* 0xff800000420f7808 */ /* 0x001fe40001000000 */
[----:B------:R-:W-:Y:S02]  /*3060*/  ISETP.GT.AND P2, PT, R10, 0x58, PT ;  /* 0x000000580a00780c */ /* 0x000fe40003f44270 */
[----:B------:R-:W-:-:S03]  /*3070*/  FMNMX.FTZ R8, R15, R8, !PT ;  /* 0x000000080f087209 */ /* 0x000fc60007810000 */
[----:B------:R-:W0:Y:S01]  /*3080*/  MUFU.TANH R71, R71 ;  /* 0x0000004700477308 */ /* 0x000e220000002400 */
[----:B-1----:R-:W-:Y:S02]  /*3090*/  FSEL R9, R67, -INF , P1 ;  /* 0xff80000043097808 */ /* 0x002fe40000800000 */
[----:B------:R-:W-:Y:S02]  /*30a0*/  CS2R R66, SRZ ;  /* 0x0000000000427805 */ /* 0x000fe4000001ff00 */
[----:B------:R-:W-:Y:S02]  /*30b0*/  ISETP.GT.AND P1, PT, R10, 0x59, PT ;  /* 0x000000590a00780c */ /* 0x000fe40003f24270 */
[----:B------:R-:W-:Y:S01]  /*30c0*/  FMNMX.FTZ R37, R9, R8, !PT ;  /* 0x0000000809257209 */ /* 0x000fe20007810000 */
[----:B------:R1:W-:Y:S01]  /*30d0*/  MUFU.TANH R43, R44 ;  /* 0x0000002c002b7308 */ /* 0x0003e20000002400 */
[----:B--2---:R-:W-:Y:S02]  /*30e0*/  FSEL R10, R70, -INF , P2 ;  /* 0xff800000460a7808 */ /* 0x004fe40001000000 */
[----:B------:R-:W-:-:S02]  /*30f0*/  ISETP.GT.AND P2, PT, R35, 0x1, PT ;  /* 0x000000012300780c */ /* 0x000fc40003f44270 */
[----:B------:R-:W-:-:S03]  /*3100*/  FMNMX.FTZ R37, R10, R37, !PT ;  /* 0x000000250a257209 */ /* 0x000fc60007810000 */
[----:B------:R-:W-:Y:S01]  /*3110*/  MUFU.TANH R11, R11 ;  /* 0x0000000b000b7308 */ /* 0x000fe20000002400 */
[----:B0-----:R-:W-:Y:S02]  /*3120*/  FSEL R8, R71, -INF , P1 ;  /* 0xff80000047087808 */ /* 0x001fe40000800000 */
[----:B------:R-:W-:Y:S02]  /*3130*/  CS2R R70, SRZ ;  /* 0x0000000000467805 */ /* 0x000fe4000001ff00 */
[----:B------:R-:W-:Y:S02]  /*3140*/  ISETP.GT.AND P1, PT, R35, RZ, PT ;  /* 0x000000ff2300720c */ /* 0x000fe40003f24270 */
[----:B------:R-:W-:Y:S01]  /*3150*/  FMNMX.FTZ R37, R8, R37, !PT ;  /* 0x0000002508257209 */ /* 0x000fe20007810000 */
[----:B------:R-:W-:Y:S04]  /*3160*/  MUFU.TANH R13, R13 ;  /* 0x0000000d000d7308 */ /* 0x000fe80000002400 */
[----:B-1----:R-:W0:Y:S04]  /*3170*/  SHFL.BFLY PT, R44, R37, 0x2, 0x1f ;  /* 0x0c401f00252c7f89 */ /* 0x002e2800000e0000 */
[----:B------:R-:W1:Y:S08]  /*3180*/  MUFU.TANH R14, R14 ;  /* 0x0000000e000e7308 */ /* 0x000e700000002400 */
[----:B------:R-:W2:Y:S08]  /*3190*/  MUFU.TANH R20, R20 ;  /* 0x0000001400147308 */ /* 0x000eb00000002400 */
[----:B------:R-:W3:Y:S01]  /*31a0*/  MUFU.TANH R25, R25 ;  /* 0x0000001900197308 */ /* 0x000ee20000002400 */
[----:B-1----:R-:W-:-:S02]  /*31b0*/  FSEL R39, R14, -INF , P3 ;  /* 0xff8000000e277808 */ /* 0x002fc40001800000 */
[----:B0-----:R-:W-:Y:S02]  /*31c0*/  FMNMX.FTZ R44, R37, R44, !PT ;  /* 0x0000002c252c7209 */ /* 0x001fe40007810000 */
[----:B------:R-:W-:-:S03]  /*31d0*/  ISETP.GT.AND P3, PT, R35, 0x18, PT ;  /* 0x000000182300780c */ /* 0x000fc60003f64270 */
[----:B------:R-:W0:Y:S01]  /*31e0*/  SHFL.BFLY PT, R37, R44, 0x1, 0x1f ;  /* 0x0c201f002c257f89 */ /* 0x000e2200000e0000 */
[----:B------:R-:W1:Y:S08]  /*31f0*/  MUFU.TANH R21, R21 ;  /* 0x0000001500157308 */ /* 0x000e700000002400 */
[----:B------:R4:W-:Y:S08]  /*3200*/  MUFU.TANH R47, R48 ;  /* 0x00000030002f7308 */ /* 0x0009f00000002400 */
[----:B------:R-:W5:Y:S01]  /*3210*/  MUFU.TANH R29, R29 ;  /* 0x0000001d001d7308 */ /* 0x000f620000002400 */
[----:B----4-:R-:W-:-:S02]  /*3220*/  FSEL R48, R13, -INF , P2 ;  /* 0xff8000000d307808 */ /* 0x010fc40001000000 */
[----:B------:R-:W-:Y:S02]  /*3230*/  ISETP.GT.AND P2, PT, R35, 0x10, PT ;  /* 0x000000102300780c */ /* 0x000fe40003f44270 */
[----:B0-----:R-:W-:-:S03]  /*3240*/  FMNMX.FTZ R12, R44, R37, !PT ;  /* 0x000000252c0c7209 */ /* 0x001fc60007810000 */
[----:B------:R-:W0:Y:S01]  /*3250*/  MUFU.TANH R27, R27 ;  /* 0x0000001b001b7308 */ /* 0x000e220000002400 */
[----:B------:R-:W-:Y:S02]  /*3260*/  FSEL R37, R11, -INF , P1 ;  /* 0xff8000000b257808 */ /* 0x000fe40000800000 */
[----:B------:R-:W-:Y:S01]  /*3270*/  ISETP.GT.AND P1, PT, R35, 0x9, PT ;  /* 0x000000092300780c */ /* 0x000fe20003f24270 */
[----:B------:R-:W-:Y:S01]  /*3280*/  FMUL.FTZ R13, R12, UR14 ;  /* 0x0000000e0c0d7c20 */ /* 0x000fe20008410000 */
[----:B------:R-:W-:Y:S02]  /*3290*/  FMNMX.FTZ R14, R37, R48, !PT ;  /* 0x00000030250e7209 */ /* 0x000fe40007810000 */
[----:B--2---:R-:W-:Y:S01]  /*32a0*/  FSEL R41, R20, -INF , P1 ;  /* 0xff80000014297808 */ /* 0x004fe20000800000 */
[----:B------:R-:W2:Y:S01]  /*32b0*/  MUFU.TANH R33, R33 ;  /* 0x0000002100217308 */ /* 0x000ea20000002400 */
[----:B------:R-:W-:Y:S02]  /*32c0*/  FMNMX.FTZ R14, R39, R14, !PT ;  /* 0x0000000e270e7209 */ /* 0x000fe40007810000 */
[----:B------:R-:W-:-:S02]  /*32d0*/  ISETP.GT.AND P1, PT, R35, 0x11, PT ;  /* 0x000000112300780c */ /* 0x000fc40003f24270 */
[----:B---3--:R-:W-:Y:S02]  /*32e0*/  FSEL R25, R25, -INF , P2 ;  /* 0xff80000019197808 */ /* 0x008fe40001000000 */
[----:B------:R-:W-:Y:S01]  /*32f0*/  FMNMX.FTZ R14, R41, R14, !PT ;  /* 0x0000000e290e7209 */ /* 0x000fe20007810000 */
[----:B------:R-:W3:Y:S01]  /*3300*/  MUFU.TANH R31, R31 ;  /* 0x0000001f001f7308 */ /* 0x000ee20000002400 */
[----:B-1----:R-:W-:Y:S02]  /*3310*/  FSEL R21, R21, -INF , P1 ;  /* 0xff80000015157808 */ /* 0x002fe40000800000 */
[----:B------:R-:W-:Y:S02]  /*3320*/  FMNMX.FTZ R14, R25, R14, !PT ;  /* 0x0000000e190e7209 */ /* 0x000fe40007810000 */
[----:B------:R-:W-:Y:S02]  /*3330*/  FSETP.NEU.FTZ.AND P2, PT, R12, -INF , PT ;  /* 0xff8000000c00780b */ /* 0x000fe40003f5d000 */
[----:B------:R-:W-:Y:S01]  /*3340*/  ISETP.GT.AND P1, PT, R35, 0x19, PT ;  /* 0x000000192300780c */ /* 0x000fe20003f24270 */
[----:B------:R-:W1:Y:S01]  /*3350*/  MUFU.TANH R45, R45 ;  /* 0x0000002d002d7308 */ /* 0x000e620000002400 */
[----:B-----5:R-:W-:-:S02]  /*3360*/  FSEL R29, R29, -INF , P3 ;  /* 0xff8000001d1d7808 */ /* 0x020fc40001800000 */
[----:B------:R-:W-:Y:S02]  /*3370*/  FMNMX.FTZ R14, R21, R14, !PT ;  /* 0x0000000e150e7209 */ /* 0x000fe40007810000 */
[----:B------:R-:W-:Y:S02]  /*3380*/  FSEL R13, R13, RZ, P2 ;  /* 0x000000ff0d0d7208 */ /* 0x000fe40001000000 */
[----:B------:R-:W-:Y:S01]  /*3390*/  ISETP.GT.AND P2, PT, R35, 0x20, PT ;  /* 0x000000202300780c */ /* 0x000fe20003f44270 */
[----:B------:R-:W4:Y:S01]  /*33a0*/  MUFU.TANH R49, R49 ;  /* 0x0000003100317308 */ /* 0x000f220000002400 */
[----:B0-----:R-:W-:Y:S01]  /*33b0*/  FSEL R27, R27, -INF , P1 ;  /* 0xff8000001b1b7808 */ /* 0x001fe20000800000 */
[--C-:B------:R-:W-:Y:S01]  /*33c0*/  FFMA.FTZ R62, R54, UR14, -R13.reuse ;  /* 0x0000000e363e7c23 */ /* 0x100fe2000801080d */
[----:B------:R-:W-:Y:S01]  /*33d0*/  FMNMX.FTZ R14, R29, R14, !PT ;  /* 0x0000000e1d0e7209 */ /* 0x000fe20007810000 */
[--C-:B------:R-:W-:Y:S01]  /*33e0*/  FFMA.FTZ R63, R42, UR14, -R13.reuse ;  /* 0x0000000e2a3f7c23 */ /* 0x100fe2000801080d */
[----:B------:R-:W-:Y:S01]  /*33f0*/  ISETP.GT.AND P1, PT, R35, 0x21, PT ;  /* 0x000000212300780c */ /* 0x000fe20003f24270 */
[--C-:B------:R-:W-:Y:S01]  /*3400*/  FFMA.FTZ R137, R15, UR14, -R13.reuse ;  /* 0x0000000e0f897c23 */ /* 0x100fe2000801080d */
[----:B--2---:R-:W-:Y:S01]  /*3410*/  FSEL R33, R33, -INF , P2 ;  /* 0xff80000021217808 */ /* 0x004fe20001000000 */
[----:B------:R-:W0:Y:S01]  /*3420*/  MUFU.TANH R51, R52 ;  /* 0x0000003400337308 */ /* 0x000e220000002400 */
[----:B------:R-:W-:Y:S01]  /*3430*/  FMNMX.FTZ R14, R27, R14, !PT ;  /* 0x0000000e1b0e7209 */ /* 0x000fe20007810000 */
[--C-:B------:R-:W-:Y:S01]  /*3440*/  FFMA.FTZ R143, R30, UR14, -R13.reuse ;  /* 0x0000000e1e8f7c23 */ /* 0x100fe2000801080d */
[----:B------:R-:W-:Y:S01]  /*3450*/  ISETP.GT.AND P2, PT, R35, 0x28, PT ;  /* 0x000000282300780c */ /* 0x000fe20003f44270 */
[--C-:B------:R-:W-:Y:S01]  /*3460*/  FFMA.FTZ R30, R32, UR14, -R13.reuse ;  /* 0x0000000e201e7c23 */ /* 0x100fe2000801080d */
[----:B---3--:R-:W-:Y:S01]  /*3470*/  FSEL R31, R31, -INF , P1 ;  /* 0xff8000001f1f7808 */ /* 0x008fe20000800000 */
[--C-:B------:R-:W-:Y:S01]  /*3480*/  FFMA.FTZ R157, R82, UR14, -R13.reuse ;  /* 0x0000000e529d7c23 */ /* 0x100fe2000801080d */
[----:B------:R-:W-:Y:S01]  /*3490*/  FMNMX.FTZ R20, R33, R14, !PT ;  /* 0x0000000e21147209 */ /* 0x000fe20007810000 */
[----:B------:R-:W2:Y:S01]  /*34a0*/  MUFU.TANH R53, R53 ;  /* 0x0000003500357308 */ /* 0x000ea20000002400 */
[----:B------:R-:W-:Y:S01]  /*34b0*/  ISETP.GT.AND P1, PT, R35, 0x29, PT ;  /* 0x000000292300780c */ /* 0x000fe20003f24270 */
[--C-:B------:R-:W-:Y:S01]  /*34c0*/  FFMA.FTZ R84, R84, UR14, -R13.reuse ;  /* 0x0000000e54547c23 */ /* 0x100fe2000801080d */
[----:B------:R-:W-:Y:S01]  /*34d0*/  FSEL R43, R43, -INF , P2 ;  /* 0xff8000002b2b7808 */ /* 0x000fe20001000000 */
[--C-:B------:R-:W-:Y:S01]  /*34e0*/  FFMA.FTZ R159, R78, UR14, -R13.reuse ;  /* 0x0000000e4e9f7c23 */ /* 0x100fe2000801080d */
[----:B------:R-:W-:Y:S01]  /*34f0*/  FMNMX.FTZ R20, R31, R20, !PT ;  /* 0x000000141f147209 */ /* 0x000fe20007810000 */
[--C-:B------:R-:W-:Y:S01]  /*3500*/  FFMA.FTZ R76, R76, UR14, -R13.reuse ;  /* 0x0000000e4c4c7c23 */ /* 0x100fe2000801080d */
[----:B------:R-:W-:Y:S01]  /*3510*/  ISETP.GT.AND P2, PT, R35, 0x30, PT ;  /* 0x000000302300780c */ /* 0x000fe20003f44270 */
[----:B------:R-:W3:Y:S01]  /*3520*/  MUFU.TANH R56, R56 ;  /* 0x0000003800387308 */ /* 0x000ee20000002400 */
[----:B-1----:R-:W-:Y:S01]  /*3530*/  FSEL R45, R45, -INF , P1 ;  /* 0xff8000002d2d7808 */ /* 0x002fe20000800000 */
[--C-:B------:R-:W-:Y:S01]  /*3540*/  FFMA.FTZ R153, R74, UR14, -R13.reuse ;  /* 0x0000000e4a997c23 */ /* 0x100fe2000801080d */
[----:B------:R-:W-:Y:S01]  /*3550*/  FMNMX.FTZ R20, R43, R20, !PT ;  /* 0x000000142b147209 */ /* 0x000fe20007810000 */
[--C-:B------:R-:W-:Y:S01]  /*3560*/  FFMA.FTZ R26, R26, UR14, -R13.reuse ;  /* 0x0000000e1a1a7c23 */ /* 0x100fe2000801080d */
[----:B------:R-:W-:Y:S01]  /*3570*/  ISETP.GT.AND P1, PT, R35, 0x31, PT ;  /* 0x000000312300780c */ /* 0x000fe20003f24270 */
[--C-:B------:R-:W-:Y:S01]  /*3580*/  FFMA.FTZ R72, R72, UR14, -R13.reuse ;  /* 0x0000000e48487c23 */ /* 0x100fe2000801080d */
[----:B------:R-:W-:Y:S01]  /*3590*/  FSEL R47, R47, -INF , P2 ;  /* 0xff8000002f2f7808 */ /* 0x000fe20001000000 */
[----:B------:R-:W1:Y:S01]  /*35a0*/  MUFU.TANH R55, R57 ;  /* 0x0000003900377308 */ /* 0x000e620000002400 */
[----:B------:R-:W-:Y:S01]  /*35b0*/  FMNMX.FTZ R20, R45, R20, !PT ;  /* 0x000000142d147209 */ /* 0x000fe20007810000 */
[--C-:B------:R-:W-:Y:S01]  /*35c0*/  FFMA.FTZ R36, R36, UR14, -R13.reuse ;  /* 0x0000000e24247c23 */ /* 0x100fe2000801080d */
[----:B------:R-:W-:Y:S01]  /*35d0*/  ISETP.GT.AND P2, PT, R35, 0x38, PT ;  /* 0x000000382300780c */ /* 0x000fe20003f44270 */
[--C-:B------:R-:W-:Y:S01]  /*35e0*/  FFMA.FTZ R9, R9, UR14, -R13.reuse ;  /* 0x0000000e09097c23 */ /* 0x100fe2000801080d */
[----:B----4-:R-:W-:Y:S01]  /*35f0*/  FSEL R49, R49, -INF , P1 ;  /* 0xff80000031317808 */ /* 0x010fe20000800000 */
[--C-:B------:R-:W-:Y:S01]  /*3600*/  FFMA.FTZ R139, R10, UR14, -R13.reuse ;  /* 0x0000000e0a8b7c23 */ /* 0x100fe2000801080d */
[----:B------:R-:W-:Y:S01]  /*3610*/  FMNMX.FTZ R44, R47, R20, !PT ;  /* 0x000000142f2c7209 */ /* 0x000fe20007810000 */
[----:B------:R4:W5:Y:S01]  /*3620*/  MUFU.TANH R59, R60 ;  /* 0x0000003c003b7308 */ /* 0x0009620000002400 */
[----:B------:R-:W-:Y:S01]  /*3630*/  ISETP.GT.AND P1, PT, R35, 0x39, PT ;  /* 0x000000392300780c */ /* 0x000fe20003f24270 */
[--C-:B------:R-:W-:Y:S01]  /*3640*/  FFMA.FTZ R141, R28, UR14, -R13.reuse ;  /* 0x0000000e1c8d7c23 */ /* 0x100fe2000801080d */
[----:B0-----:R-:W-:Y:S01]  /*3650*/  FSEL R51, R51, -INF , P2 ;  /* 0xff80000033337808 */ /* 0x001fe20001000000 */
[--C-:B------:R-:W-:Y:S01]  /*3660*/  FFMA.FTZ R28, R34, UR14, -R13.reuse ;  /* 0x0000000e221c7c23 */ /* 0x100fe2000801080d */
[----:B------:R-:W-:Y:S01]  /*3670*/  FMNMX.FTZ R44, R49, R44, !PT ;  /* 0x0000002c312c7209 */ /* 0x000fe20007810000 */
[--C-:B------:R-:W-:Y:S01]  /*3680*/  FFMA.FTZ R50, R50, UR14, -R13.reuse ;  /* 0x0000000e32327c23 */ /* 0x100fe2000801080d */
[----:B------:R-:W-:Y:S01]  /*3690*/  ISETP.GT.AND P2, PT, R35, 0x40, PT ;  /* 0x000000402300780c */ /* 0x000fe20003f44270 */
[----:B------:R-:W0:Y:S01]  /*36a0*/  MUFU.TANH R61, R61 ;  /* 0x0000003d003d7308 */ /* 0x000e220000002400 */
[----:B--2---:R-:W-:Y:S01]  /*36b0*/  FSEL R52, R53, -INF , P1 ;  /* 0xff80000035347808 */ /* 0x004fe20000800000 */
[--C-:B------:R-:W-:Y:S01]  /*36c0*/  FFMA.FTZ R145, R40, UR14, -R13.reuse ;  /* 0x0000000e28917c23 */ /* 0x100fe2000801080d */
[----:B------:R-:W-:Y:S01]  /*36d0*/  FMNMX.FTZ R11, R51, R44, !PT ;  /* 0x0000002c330b7209 */ /* 0x000fe20007810000 */
[--C-:B------:R-:W-:Y:S01]  /*36e0*/  FFMA.FTZ R147, R38, UR14, -R13.reuse ;  /* 0x0000000e26937c23 */ /* 0x100fe2000801080d */
[----:B------:R-:W-:Y:S01]  /*36f0*/  ISETP.GT.AND P1, PT, R35, 0x41, PT ;  /* 0x000000412300780c */ /* 0x000fe20003f24270 */
[----:B------:R-:W-:Y:S01]  /*3700*/  FFMA.FTZ R8, R8, UR14, -R13 ;  /* 0x0000000e08087c23 */ /* 0x000fe2000801080d */
[----:B---3--:R-:W-:Y:S01]  /*3710*/  FSEL R53, R56, -INF , P2 ;  /* 0xff80000038357808 */ /* 0x008fe20001000000 */
[----:B------:R-:W2:Y:S01]  /*3720*/  MUFU.TANH R64, R64 ;  /* 0x0000004000407308 */ /* 0x000ea20000002400 */
[----:B------:R-:W-:-:S02]  /*3730*/  FMNMX.FTZ R44, R52, R11, !PT ;  /* 0x0000000b342c7209 */ /* 0x000fc40007810000 */
[----:B------:R-:W-:Y:S02]  /*3740*/  CS2R R82, SRZ ;  /* 0x0000000000527805 */ /* 0x000fe4000001ff00 */
[----:B------:R-:W-:Y:S02]  /*3750*/  ISETP.GT.AND P2, PT, R35, 0x48, PT ;  /* 0x000000482300780c */ /* 0x000fe40003f44270 */
[----:B------:R-:W-:Y:S02]  /*3760*/  CS2R R78, SRZ ;  /* 0x00000000004e7805 */ /* 0x000fe4000001ff00 */
[----:B-1----:R-:W-:Y:S02]  /*3770*/  FSEL R55, R55, -INF , P1 ;  /* 0xff80000037377808 */ /* 0x002fe40000800000 */
[----:B------:R-:W-:Y:S02]  /*3780*/  CS2R R74, SRZ ;  /* 0x00000000004a7805 */ /* 0x000fe4000001ff00 */
[----:B----4-:R-:W-:Y:S01]  /*3790*/  FMNMX.FTZ R60, R53, R44, !PT ;  /* 0x0000002c353c7209 */ /* 0x010fe20007810000 */
[----:B------:R-:W1:Y:S01]  /*37a0*/  MUFU.TANH R65, R65 ;  /* 0x0000004100417308 */ /* 0x000e620000002400 */
[----:B------:R-:W-:-:S02]  /*37b0*/  ISETP.GT.AND P1, PT, R35, 0x49, PT ;  /* 0x000000492300780c */ /* 0x000fc40003f24270 */
[----:B-----5:R-:W-:Y:S02]  /*37c0*/  FSEL R56, R59, -INF , P2 ;  /* 0xff8000003b387808 */ /* 0x020fe40001000000 */
[----:B------:R-:W-:Y:S02]  /*37d0*/  FMNMX.FTZ R11, R55, R60, !PT ;  /* 0x0000003c370b7209 */ /* 0x000fe40007810000 */
[----:B------:R-:W-:Y:S01]  /*37e0*/  ISETP.GT.AND P2, PT, R35, 0x50, PT ;  /* 0x000000502300780c */ /* 0x000fe20003f44270 */
[----:B------:R-:W3:Y:S01]  /*37f0*/  MUFU.TANH R68, R68 ;  /* 0x0000004400447308 */ /* 0x000ee20000002400 */
[----:B0-----:R-:W-:Y:S01]  /*3800*/  FSEL R57, R61, -INF , P1 ;  /* 0xff8000003d397808 */ /* 0x001fe20000800000 */
[----:B------:R-:W-:Y:S01]  /*3810*/  FFMA.FTZ R61, R58, UR14, -R13 ;  /* 0x0000000e3a3d7c23 */ /* 0x000fe2000801080d */
[----:B------:R-:W-:Y:S02]  /*3820*/  FMNMX.FTZ R60, R56, R11, !PT ;  /* 0x0000000b383c7209 */ /* 0x000fe40007810000 */
[----:B------:R-:W-:-:S02]  /*3830*/  ISETP.GT.AND P1, PT, R35, 0x51, PT ;  /* 0x000000512300780c */ /* 0x000fc40003f24270 */
[----:B--2---:R-:W-:Y:S01]  /*3840*/  FSEL R58, R64, -INF , P2 ;  /* 0xff800000403a7808 */ /* 0x004fe20001000000 */
[----:B------:R-:W0:Y:S01]  /*3850*/  MUFU.TANH R69, R69 ;  /* 0x0000004500457308 */ /* 0x000e220000002400 */
[----:B------:R-:W-:Y:S02]  /*3860*/  FMNMX.FTZ R11, R57, R60, !PT ;  /* 0x0000003c390b7209 */ /* 0x000fe40007810000 */
[----:B------:R-:W-:Y:S02]  /*3870*/  ISETP.GT.AND P2, PT, R35, 0x58, PT ;  /* 0x000000582300780c */ /* 0x000fe40003f44270 */
[----:B-1----:R-:W-:Y:S02]  /*3880*/  FSEL R59, R65, -INF , P1 ;  /* 0xff800000413b7808 */ /* 0x002fe40000800000 */
[----:B------:R-:W-:Y:S02]  /*3890*/  CS2R R64, SRZ ;  /* 0x0000000000407805 */ /* 0x000fe4000001ff00 */
[----:B------:R-:W-:Y:S01]  /*38a0*/  FMNMX.FTZ R54, R58, R11, !PT ;  /* 0x0000000b3a367209 */ /* 0x000fe20007810000 */
[----:B------:R-:W-:Y:S01]  /*38b0*/  MUFU.EX2 R157, R157 ;  /* 0x0000009d009d7308 */ /* 0x000fe20000000800 */
[----:B------:R-:W-:-:S02]  /*38c0*/  ISETP.GT.AND P1, PT, R35, 0x59, PT ;  /* 0x000000592300780c */ /* 0x000fc40003f24270 */
[----:B---3--:R-:W-:Y:S02]  /*38d0*/  FSEL R35, R68, -INF , P2 ;  /* 0xff80000044237808 */ /* 0x008fe40001000000 */
[----:B------:R-:W-:-:S03]  /*38e0*/  FMNMX.FTZ R60, R59, R54, !PT ;  /* 0x000000363b3c7209 */ /* 0x000fc60007810000 */
[----:B------:R1:W2:Y:S01]  /*38f0*/  MUFU.EX2 R14, R84 ;  /* 0x00000054000e7308 */ /* 0x0002a20000000800 */
[----:B0-----:R-:W-:Y:S02]  /*3900*/  FSEL R54, R69, -INF , P1 ;  /* 0xff80000045367808 */ /* 0x001fe40000800000 */
[----:B------:R-:W-:Y:S02]  /*3910*/  CS2R R68, SRZ ;  /* 0x0000000000447805 */ /* 0x000fe4000001ff00 */
[----:B------:R-:W-:Y:S01]  /*3920*/  FMNMX.FTZ R11, R35, R60, !PT ;  /* 0x0000003c230b7209 */ /* 0x000fe20007810000 */
[--C-:B------:R-:W-:Y:S01]  /*3930*/  FFMA.FTZ R60, R24, UR14, -R13.reuse ;  /* 0x0000000e183c7c23 */ /* 0x100fe2000801080d */
[----:B------:R-:W-:Y:S02]  /*3940*/  FFMA.FTZ R24, R46, UR14, -R13 ;  /* 0x0000000e2e187c23 */ /* 0x000fe4000801080d */
[----:B------:R-:W-:Y:S01]  /*3950*/  FMNMX.FTZ R11, R54, R11, !PT ;  /* 0x0000000b360b7209 */ /* 0x000fe20007810000 */
[----:B------:R-:W0:Y:S01]  /*3960*/  MUFU.EX2 R159, R159 ;  /* 0x0000009f009f7308 */ /* 0x000e220000000800 */
[----:B-1----:R-:W-:-:S03]  /*3970*/  CS2R R84, SRZ ;  /* 0x0000000000547805 */ /* 0x002fc6000001ff00 */
[----:B------:R-:W1:Y:S04]  /*3980*/  SHFL.BFLY PT, R42, R11, 0x2, 0x1f ;  /* 0x0c401f000b2a7f89 */ /* 0x000e6800000e0000 */
[----:B------:R3:W4:Y:S08]  /*3990*/  MUFU.EX2 R20, R76 ;  /* 0x0000004c00147308 */ /* 0x0007300000000800 */
[----:B------:R-:W5:Y:S01]  /*39a0*/  MUFU.EX2 R153, R153 ;  /* 0x0000009900997308 */ /* 0x000f620000000800 */
[----:B---3--:R-:W-:-:S07]  /*39b0*/  CS2R R76, SRZ ;  /* 0x00000000004c7805 */ /* 0x008fce000001ff00 */
[----:B------:R-:W-:Y:S01]  /*39c0*/  MUFU.EX2 R151, R26 ;  /* 0x0000001a00977308 */ /* 0x000fe20000000800 */
[----:B-1----:R-:W-:-:S07]  /*39d0*/  FMNMX.FTZ R42, R11, R42, !PT ;  /* 0x0000002a0b2a7209 */ /* 0x002fce0007810000 */
[----:B------:R1:W3:Y:S01]  /*39e0*/  MUFU.EX2 R44, R72 ;  /* 0x00000048002c7308 */ /* 0x0002e20000000800 */
[----:B------:R-:W0:Y:S07]  /*39f0*/  SHFL.BFLY PT, R11, R42, 0x1, 0x1f ;  /* 0x0c201f002a0b7f89 */ /* 0x000e2e00000e0000 */
[----:B------:R2:W-:Y:S01]  /*3a00*/  MUFU.EX2 R26, R36 ;  /* 0x00000024001a7308 */ /* 0x0005e20000000800 */
[----:B-1----:R-:W-:-:S07]  /*3a10*/  CS2R R72, SRZ ;  /* 0x0000000000487805 */ /* 0x002fce000001ff00 */
[----:B------:R-:W-:Y:S01]  /*3a20*/  MUFU.EX2 R34, R9 ;  /* 0x0000000900227308 */ /* 0x000fe20000000800 */
[----:B--2---:R-:W-:Y:S01]  /*3a30*/  FADD.FTZ R36, R157, R14 ;  /* 0x0000000e9d247221 */ /* 0x004fe20000010000 */
[----:B------:R-:W-:-:S06]  /*3a40*/  F2FP.F16.F32.PACK_AB R157, R14, R157 ;  /* 0x0000009d0e9d723e */ /* 0x000fcc00000000ff */
[----:B------:R-:W-:Y:S01]  /*3a50*/  MUFU.EX2 R61, R61 ;  /* 0x0000003d003d7308 */ /* 0x000fe20000000800 */
[----:B0-----:R-:W-:-:S04]  /*3a60*/  FMNMX.FTZ R11, R42, R11, !PT ;  /* 0x0000000b2a0b7209 */ /* 0x001fc80007810000 */
[C---:B------:R-:W-:Y:S01]  /*3a70*/  FSETP.NEU.FTZ.AND P1, PT, R11.reuse, -INF , PT ;  /* 0xff8000000b00780b */ /* 0x040fe20003f3d000 */
[----:B------:R-:W-:Y:S02]  /*3a80*/  FMUL.FTZ R15, R11, UR14 ;  /* 0x0000000e0b0f7c20 */ /* 0x000fe40008410000 */
[----:B------:R-:W-:Y:S03]  /*3a90*/  MUFU.EX2 R62, R62 ;  /* 0x0000003e003e7308 */ /* 0x000fe60000000800 */
[----:B------:R-:W-:Y:S01]  /*3aa0*/  FSEL R32, R15, RZ, P1 ;  /* 0x000000ff0f207208 */ /* 0x000fe20000800000 */
[----:B------:R-:W-:Y:S01]  /*3ab0*/  FADD.FTZ R15, R159, R36 ;  /* 0x000000249f0f7221 */ /* 0x000fe20000010000 */
[----:B------:R-:W-:Y:S02]  /*3ac0*/  PLOP3.LUT P1, PT, PT, PT, UP0, 0x80, 0x0 ;  /* 0x000000000000781c */ /* 0x000fe40003f2f008 */
[----:B----4-:R-:W-:Y:S01]  /*3ad0*/  F2FP.F16.F32.PACK_AB R159, R20, R159 ;  /* 0x0000009f149f723e */ /* 0x010fe200000000ff */
[--C-:B------:R-:W-:Y:S01]  /*3ae0*/  FFMA.FTZ R37, R37, UR14, -R32.reuse ;  /* 0x0000000e25257c23 */ /* 0x100fe20008010820 */
[--C-:B------:R-:W-:Y:S01]  /*3af0*/  FFMA.FTZ R48, R48, UR14, -R32.reuse ;  /* 0x0000000e30307c23 */ /* 0x100fe20008010820 */
[--C-:B------:R-:W-:Y:S01]  /*3b00*/  FFMA.FTZ R39, R39, UR14, -R32.reuse ;  /* 0x0000000e27277c23 */ /* 0x100fe20008010820 */
[--C-:B------:R-:W-:Y:S01]  /*3b10*/  FFMA.FTZ R41, R41, UR14, -R32.reuse ;  /* 0x0000000e29297c23 */ /* 0x100fe20008010820 */
[--C-:B------:R-:W-:Y:S01]  /*3b20*/  FFMA.FTZ R25, R25, UR14, -R32.reuse ;  /* 0x0000000e19197c23 */ /* 0x100fe20008010820 */
[--C-:B------:R-:W-:Y:S01]  /*3b30*/  FFMA.FTZ R21, R21, UR14, -R32.reuse ;  /* 0x0000000e15157c23 */ /* 0x100fe20008010820 */
[----:B------:R-:W-:Y:S01]  /*3b40*/  MUFU.EX2 R37, R37 ;  /* 0x0000002500257308 */ /* 0x000fe20000000800 */
[--C-:B------:R-:W-:Y:S01]  /*3b50*/  FFMA.FTZ R29, R29, UR14, -R32.reuse ;  /* 0x0000000e1d1d7c23 */ /* 0x100fe20008010820 */
[--C-:B------:R-:W-:Y:S01]  /*3b60*/  FFMA.FTZ R27, R27, UR14, -R32.reuse ;  /* 0x0000000e1b1b7c23 */ /* 0x100fe20008010820 */
[--C-:B------:R-:W-:Y:S01]  /*3b70*/  FFMA.FTZ R33, R33, UR14, -R32.reuse ;  /* 0x0000000e21217c23 */ /* 0x100fe20008010820 */
[----:B------:R-:W-:Y:S01]  /*3b80*/  FADD.FTZ R36, R20, R15 ;  /* 0x0000000f14247221 */ /* 0x000fe20000010000 */
[--C-:B------:R-:W-:Y:S01]  /*3b90*/  FFMA.FTZ R31, R31, UR14, -R32.reuse ;  /* 0x0000000e1f1f7c23 */ /* 0x100fe20008010820 */
[--C-:B------:R-:W-:Y:S01]  /*3ba0*/  FFMA.FTZ R43, R43, UR14, -R32.reuse ;  /* 0x0000000e2b2b7c23 */ /* 0x100fe20008010820 */
[----:B------:R-:W-:Y:S01]  /*3bb0*/  FFMA.FTZ R45, R45, UR14, -R32 ;  /* 0x0000000e2d2d7c23 */ /* 0x000fe20008010820 */
[----:B------:R-:W0:Y:S01]  /*3bc0*/  MUFU.EX2 R48, R48 ;  /* 0x0000003000307308 */ /* 0x000e220000000800 */
[----:B-----5:R-:W-:Y:S01]  /*3bd0*/  FADD.FTZ R15, R153, R36 ;  /* 0x00000024990f7221 */ /* 0x020fe20000010000 */
[--C-:B------:R-:W-:Y:S01]  /*3be0*/  FFMA.FTZ R47, R47, UR14, -R32.reuse ;  /* 0x0000000e2f2f7c23 */ /* 0x100fe20008010820 */
[--C-:B------:R-:W-:Y:S01]  /*3bf0*/  FFMA.FTZ R49, R49, UR14, -R32.reuse ;  /* 0x0000000e31317c23 */ /* 0x100fe20008010820 */
[--C-:B------:R-:W-:Y:S01]  /*3c00*/  FFMA.FTZ R51, R51, UR14, -R32.reuse ;  /* 0x0000000e33337c23 */ /* 0x100fe20008010820 */
[--C-:B------:R-:W-:Y:S01]  /*3c10*/  FFMA.FTZ R52, R52, UR14, -R32.reuse ;  /* 0x0000000e34347c23 */ /* 0x100fe20008010820 */
[--C-:B------:R-:W-:Y:S01]  /*3c20*/  FFMA.FTZ R53, R53, UR14, -R32.reuse ;  /* 0x0000000e35357c23 */ /* 0x100fe20008010820 */
[--C-:B------:R-:W-:Y:S01]  /*3c30*/  FFMA.FTZ R55, R55, UR14, -R32.reuse ;  /* 0x0000000e37377c23 */ /* 0x100fe20008010820 */
[----:B------:R-:W1:Y:S01]  /*3c40*/  MUFU.EX2 R39, R39 ;  /* 0x0000002700277308 */ /* 0x000e620000000800 */
[--C-:B------:R-:W-:Y:S01]  /*3c50*/  FFMA.FTZ R56, R56, UR14, -R32.reuse ;  /* 0x0000000e38387c23 */ /* 0x100fe20008010820 */
[--C-:B------:R-:W-:Y:S01]  /*3c60*/  FFMA.FTZ R57, R57, UR14, -R32.reuse ;  /* 0x0000000e39397c23 */ /* 0x100fe20008010820 */
[--C-:B------:R-:W-:Y:S01]  /*3c70*/  FFMA.FTZ R58, R58, UR14, -R32.reuse ;  /* 0x0000000e3a3a7c23 */ /* 0x100fe20008010820 */
[--C-:B------:R-:W-:Y:S01]  /*3c80*/  FFMA.FTZ R59, R59, UR14, -R32.reuse ;  /* 0x0000000e3b3b7c23 */ /* 0x100fe20008010820 */
[--C-:B------:R-:W-:Y:S01]  /*3c90*/  FFMA.FTZ R35, R35, UR14, -R32.reuse ;  /* 0x0000000e23237c23 */ /* 0x100fe20008010820 */
[----:B------:R-:W-:Y:S01]  /*3ca0*/  FFMA.FTZ R32, R54, UR14, -R32 ;  /* 0x0000000e36207c23 */ /* 0x000fe20008010820 */
[----:B---3--:R-:W-:Y:S01]  /*3cb0*/  F2FP.F16.F32.PACK_AB R153, R44, R153 ;  /* 0x000000992c99723e */ /* 0x008fe200000000ff */
[----:B------:R2:W3:Y:S01]  /*3cc0*/  MUFU.EX2 R158, R41 ;  /* 0x00000029009e7308 */ /* 0x0004e20000000800 */
[----:B0-----:R-:W-:Y:S01]  /*3cd0*/  FADD.FTZ R10, R37, R48 ;  /* 0x00000030250a7221 */ /* 0x001fe20000010000 */
[----:B------:R-:W-:-:S02]  /*3ce0*/  F2FP.F16.F32.PACK_AB R155, R62, R61 ;  /* 0x0000003d3e9b723e */ /* 0x000fc400000000ff */
[----:B------:R-:W-:Y:S02]  /*3cf0*/  F2FP.F16.F32.PACK_AB R156, R48, R37 ;  /* 0x00000025309c723e */ /* 0x000fe400000000ff */
[----:B------:R-:W-:Y:S02]  /*3d00*/  CS2R R36, SRZ ;  /* 0x0000000000247805 */ /* 0x000fe4000001ff00 */
[----:B------:R-:W0:Y:S01]  /*3d10*/  MUFU.EX2 R25, R25 ;  /* 0x0000001900197308 */ /* 0x000e220000000800 */
[----:B-1----:R-:W-:Y:S01]  /*3d20*/  FADD.FTZ R9, R39, R10 ;  /* 0x0000000a27097221 */ /* 0x002fe20000010000 */
[----:B--2---:R-:W-:-:S06]  /*3d30*/  CS2R R40, SRZ ;  /* 0x0000000000287805 */ /* 0x004fcc000001ff00 */
[----:B------:R-:W1:Y:S01]  /*3d40*/  MUFU.EX2 R152, R21 ;  /* 0x0000001500987308 */ /* 0x000e620000000800 */
[C---:B---3--:R-:W-:Y:S01]  /*3d50*/  FADD.FTZ R10, R158.reuse, R9 ;  /* 0x000000099e0a7221 */ /* 0x048fe20000010000 */
[----:B------:R-:W-:Y:S02]  /*3d60*/  F2FP.F16.F32.PACK_AB R158, R158, R39 ;  /* 0x000000279e9e723e */ /* 0x000fe400000000ff */
[----:B------:R-:W-:-:S04]  /*3d70*/  CS2R R38, SRZ ;  /* 0x0000000000267805 */ /* 0x000fc8000001ff00 */
[----:B------:R-:W2:Y:S01]  /*3d80*/  MUFU.EX2 R29, R29 ;  /* 0x0000001d001d7308 */ /* 0x000ea20000000800 */
[----:B0-----:R-:W-:Y:S01]  /*3d90*/  FADD.FTZ R9, R25, R10 ;  /* 0x0000000a19097221 */ /* 0x001fe20000010000 */
[----:B------:R-:W-:-:S04]  /*3da0*/  FADD.FTZ R10, R44, R15 ;  /* 0x0000000f2c0a7221 */ /* 0x000fc80000010000 */
[----:B------:R-:W-:Y:S02]  /*3db0*/  FADD.FTZ R13, R61, R10 ;  /* 0x0000000a3d0d7221 */ /* 0x000fe40000010000 */
[----:B------:R-:W0:Y:S01]  /*3dc0*/  MUFU.EX2 R154, R27 ;  /* 0x0000001b009a7308 */ /* 0x000e220000000800 */
[----:B-1----:R-:W-:Y:S01]  /*3dd0*/  FADD.FTZ R0, R152, R9 ;  /* 0x0000000998007221 */ /* 0x002fe20000010000 */
[----:B------:R-:W-:Y:S01]  /*3de0*/  FADD.FTZ R10, R62, R13 ;  /* 0x0000000d3e0a7221 */ /* 0x000fe20000010000 */
[----:B------:R-:W-:-:S05]  /*3df0*/  F2FP.F16.F32.PACK_AB R152, R152, R25 ;  /* 0x000000199898723e */ /* 0x000fca00000000ff */
        /* <DEDUP_REMOVED lines=12> */
[----:B------:R0:W3:Y:S01]  /*3ec0*/  MUFU.EX2 R150, R45 ;  /* 0x0000002d00967308 */ /* 0x0000e20000000800 */
[C---:B-1----:R-:W-:Y:S01]  /*3ed0*/  FADD.FTZ R10, R60.reuse, R13 ;  /* 0x0000000d3c0a7221 */ /* 0x042fe20000010000 */
[----:B------:R-:W-:Y:S02]  /*3ee0*/  F2FP.F16.F32.PACK_AB R149, R60, R63 ;  /* 0x0000003f3c95723e */ /* 0x000fe400000000ff */
[----:B------:R-:W-:Y:S02]  /*3ef0*/  CS2R R62, SRZ ;  /* 0x00000000003e7805 */ /* 0x000fe4000001ff00 */
[----:B------:R-:W-:Y:S01]  /*3f00*/  CS2R R60, SRZ ;  /* 0x00000000003c7805 */ /* 0x000fe2000001ff00 */
[----:B------:R-:W-:Y:S01]  /*3f10*/  FADD.FTZ R13, R151, R10 ;  /* 0x0000000a970d7221 */ /* 0x000fe20000010000 */
        /* <DEDUP_REMOVED lines=9> */
[----:B------:R-:W-:-:S06]  /*3fb0*/  F2FP.F16.F32.PACK_AB R151, R50, R151 ;  /* 0x000000973297723e */ /* 0x000fcc00000000ff */
        /* <DEDUP_REMOVED lines=11> */
[----:B------:R-:W-:Y:S02]  /*4070*/  F2FP.F16.F32.PACK_AB R145, R24, R145 ;  /* 0x000000911891723e */ /* 0x000fe400000000ff */
[----:B------:R-:W-:-:S04]  /*4080*/  CS2R R24, SRZ ;  /* 0x0000000000187805 */ /* 0x000fc8000001ff00 */
[----:B------:R-:W0:Y:S01]  /*4090*/  MUFU.EX2 R52, R52 ;  /* 0x0000003400347308 */ /* 0x000e220000000800 */
[----:B-1----:R-:W-:-:S07]  /*40a0*/  FADD.FTZ R9, R51, R0 ;  /* 0x0000000033097221 */ /* 0x002fce0000010000 */
[----:B------:R-:W1:Y:S01]  /*40b0*/  MUFU.EX2 R53, R53 ;  /* 0x0000003500357308 */ /* 0x000e620000000800 */
[----:B--2---:R-:W-:Y:S01]  /*40c0*/  FADD.FTZ R13, R147, R10 ;  /* 0x0000000a930d7221 */ /* 0x004fe20000010000 */
[----:B------:R-:W-:-:S03]  /*40d0*/  F2FP.F16.F32.PACK_AB R147, R26, R147 ;  /* 0x000000931a93723e */ /* 0x000fc600000000ff */
[----:B------:R-:W-:Y:S01]  /*40e0*/  FADD.FTZ R10, R26, R13 ;  /* 0x0000000d1a0a7221 */ /* 0x000fe20000010000 */
[----:B------:R-:W-:Y:S02]  /*40f0*/  CS2R R26, SRZ ;  /* 0x00000000001a7805 */ /* 0x000fe4000001ff00 */
[----:B------:R-:W2:Y:S01]  /*4100*/  MUFU.EX2 R141, R141 ;  /* 0x0000008d008d7308 */ /* 0x000ea20000000800 */
[C---:B0-----:R-:W-:Y:S01]  /*4110*/  FADD.FTZ R0, R52.reuse, R9 ;  /* 0x0000000934007221 */ /* 0x041fe20000010000 */
[----:B------:R-:W-:Y:S02]  /*4120*/  F2FP.F16.F32.PACK_AB R146, R52, R51 ;  /* 0x000000333492723e */ /* 0x000fe400000000ff */
[----:B------:R-:W-:-:S04]  /*4130*/  CS2R R50, SRZ ;  /* 0x0000000000327805 */ /* 0x000fc8000001ff00 */
[----:B------:R0:W3:Y:S01]  /*4140*/  MUFU.EX2 R140, R55 ;  /* 0x00000037008c7308 */ /* 0x0000e20000000800 */
[----:B-1----:R-:W-:-:S07]  /*4150*/  FADD.FTZ R9, R53, R0 ;  /* 0x0000000035097221 */ /* 0x002fce0000010000 */
        /* <DEDUP_REMOVED lines=11> */
[----:B------:R-:W1:Y:S01]  /*4210*/  MUFU.EX2 R57, R57 ;  /* 0x0000003900397308 */ /* 0x000e620000000800 */
[----:B0-----:R-:W-:-:S07]  /*4220*/  FADD.FTZ R10, R56, R9 ;  /* 0x00000009380a7221 */ /* 0x001fce0000010000 */
[----:B------:R-:W0:Y:S01]  /*4230*/  MUFU.EX2 R30, R30 ;  /* 0x0000001e001e7308 */ /* 0x000e220000000800 */
[----:B--2---:R-:W-:-:S07]  /*4240*/  FADD.FTZ R9, R143, R0 ;  /* 0x000000008f097221 */ /* 0x004fce0000010000 */
[----:B------:R-:W2:Y:S01]  /*4250*/  MUFU.EX2 R137, R137 ;  /* 0x0000008900897308 */ /* 0x000ea20000000800 */
[C---:B-1----:R-:W-:Y:S01]  /*4260*/  FADD.FTZ R13, R57.reuse, R10 ;  /* 0x0000000a390d7221 */ /* 0x042fe20000010000 */
[----:B------:R-:W-:Y:S02]  /*4270*/  F2FP.F16.F32.PACK_AB R142, R57, R56 ;  /* 0x00000038398e723e */ /* 0x000fe400000000ff */
[----:B------:R-:W-:-:S04]  /*4280*/  CS2R R56, SRZ ;  /* 0x0000000000387805 */ /* 0x000fc8000001ff00 */
[----:B------:R-:W1:Y:S01]  /*4290*/  MUFU.EX2 R58, R58 ;  /* 0x0000003a003a7308 */ /* 0x000e620000000800 */
[C---:B0-----:R-:W-:Y:S01]  /*42a0*/  FADD.FTZ R10, R30.reuse, R9 ;  /* 0x000000091e0a7221 */ /* 0x041fe20000010000 */
[----:B------:R-:W-:Y:S02]  /*42b0*/  F2FP.F16.F32.PACK_AB R143, R30, R143 ;  /* 0x0000008f1e8f723e */ /* 0x000fe400000000ff */
[----:B------:R-:W-:-:S04]  /*42c0*/  CS2R R30, SRZ ;  /* 0x00000000001e7805 */ /* 0x000fc8000001ff00 */
[----:B------:R-:W0:Y:S01]  /*42d0*/  MUFU.EX2 R59, R59 ;  /* 0x0000003b003b7308 */ /* 0x000e220000000800 */
[----:B--2---:R-:W-:Y:S01]  /*42e0*/  FADD.FTZ R9, R137, R10 ;  /* 0x0000000a89097221 */ /* 0x004fe20000010000 */
[----:B------:R-:W-:-:S03]  /*42f0*/  F2FP.F16.F32.PACK_AB R137, R34, R137 ;  /* 0x000000892289723e */ /* 0x000fc600000000ff */
[----:B------:R-:W-:-:S03]  /*4300*/  FADD.FTZ R10, R34, R9 ;  /* 0x00000009220a7221 */ /* 0x000fc60000010000 */
[----:B------:R-:W2:Y:S01]  /*4310*/  MUFU.EX2 R139, R139 ;  /* 0x0000008b008b7308 */ /* 0x000ea20000000800 */
[----:B-1----:R-:W-:-:S07]  /*4320*/  FADD.FTZ R14, R58, R13 ;  /* 0x0000000d3a0e7221 */ /* 0x002fce0000010000 */
[----:B------:R-:W1:Y:S01]  /*4330*/  MUFU.EX2 R35, R35 ;  /* 0x0000002300237308 */ /* 0x000e620000000800 */
[C---:B0-----:R-:W-:Y:S01]  /*4340*/  FADD.FTZ R14, R59.reuse, R14 ;  /* 0x0000000e3b0e7221 */ /* 0x041fe20000010000 */
[----:B------:R-:W-:Y:S02]  /*4350*/  F2FP.F16.F32.PACK_AB R136, R59, R58 ;  /* 0x0000003a3b88723e */ /* 0x000fe400000000ff */
[----:B------:R-:W-:-:S04]  /*4360*/  CS2R R58, SRZ ;  /* 0x00000000003a7805 */ /* 0x000fc8000001ff00 */
[----:B------:R-:W0:Y:S01]  /*4370*/  MUFU.EX2 R32, R32 ;  /* 0x0000002000207308 */ /* 0x000e220000000800 */
[----:B--2---:R-:W-:Y:S01]  /*4380*/  FADD.FTZ R13, R139, R10 ;  /* 0x0000000a8b0d7221 */ /* 0x004fe20000010000 */
[----:B------:R-:W-:-:S06]  /*4390*/  IMAD.MOV.U32 R10, RZ, RZ, 0x3f800000 ;  /* 0x3f800000ff0a7424 */ /* 0x000fcc00078e00ff */
[----:B------:R-:W2:Y:S01]  /*43a0*/  MUFU.EX2 R0, R8 ;  /* 0x0000000800007308 */ /* 0x000ea20000000800 */
[----:B-1----:R-:W-:-:S04]  /*43b0*/  FADD.FTZ R9, R35, R14 ;  /* 0x0000000e23097221 */ /* 0x002fc80000010000 */
[C---:B0-----:R-:W-:Y:S01]  /*43c0*/  FADD.FTZ R9, R32.reuse, R9 ;  /* 0x0000000920097221 */ /* 0x041fe20000010000 */
[----:B------:R-:W-:Y:S02]  /*43d0*/  F2FP.F16.F32.PACK_AB R138, R32, R35 ;  /* 0x00000023208a723e */ /* 0x000fe400000000ff */
[----:B------:R-:W-:Y:S02]  /*43e0*/  CS2R R34, SRZ ;  /* 0x0000000000227805 */ /* 0x000fe4000001ff00 */
[----:B------:R-:W-:Y:S01]  /*43f0*/  CS2R R32, SRZ ;  /* 0x0000000000207805 */ /* 0x000fe2000001ff00 */
[C---:B--2---:R-:W-:Y:S01]  /*4400*/  FADD.FTZ R8, R0.reuse, R13 ;  /* 0x0000000d00087221 */ /* 0x044fe20000010000 */
[----:B------:R-:W-:Y:S01]  /*4410*/  F2FP.F16.F32.PACK_AB R139, R0, R139 ;  /* 0x0000008b008b723e */ /* 0x000fe200000000ff */
[----:B------:R-:W-:Y:S01]  /*4420*/  IMAD.MOV.U32 R0, RZ, RZ, 0x3f800000 ;  /* 0x3f800000ff007424 */ /* 0x000fe200078e00ff */
[----:B------:R-:W-:Y:S06]  /*4430*/  @!P1 BRA `(.L_x_2385) ;  /* 0x0000002800a09947 */ /* 0x000fec0003800000 */
[----:B------:R-:W-:Y:S01]  /*4440*/  MOV R13, R12 ;  /* 0x0000000c000d7202 */ /* 0x000fe20000000f00 */
[----:B------:R-:W-:Y:S01]  /*4450*/  IMAD.MOV.U32 R14, RZ, RZ, R11 ;  /* 0x000000ffff0e7224 */ /* 0x000fe200078e000b */
[----:B------:R-:W-:Y:S01]  /*4460*/  UMOV UR5, UR38 ;  /* 0x0000002600057c82 */ /* 0x000fe20008000000 */
[----:B------:R-:W-:Y:S01]  /*4470*/  IMAD.MOV.U32 R0, RZ, RZ, 0x3f800000 ;  /* 0x3f800000ff007424 */ /* 0x000fe200078e00ff */
[----:B------:R-:W-:Y:S01]  /*4480*/  UMOV UR6, UR39 ;  /* 0x0000002700067c82 */ /* 0x000fe20008000000 */
[----:B------:R-:W-:Y:S01]  /*4490*/  IMAD.MOV.U32 R87, RZ, RZ, RZ ;  /* 0x000000ffff577224 */ /* 0x000fe200078e00ff */
[----:B------:R-:W-:Y:S01]  /*44a0*/  ULDC UR7, c[0x0][0x9d8] ;  /* 0x0002760000077ab9 */ /* 0x000fe20000000800 */
[----:B------:R-:W-:-:S05]  /*44b0*/  ULDC UR34, c[0x0][0x988] ;  /* 0x0002620000227ab9 */ /* 0x000fca0000000800 */
.L_x_2396:
[----:B------:R-:W-:-:S04]  /*44c0*/  UISETP.NE.AND UP0, UPT, UR6, 0x1, UPT ;  /* 0x000000010600788c */ /* 0x000fc8000bf05270 */
[----:B------:R-:W-:-:S04]  /*44d0*/  USEL UR38, URZ, 0x1, UP0 ;  /* 0x000000013f267887 */ /* 0x000fc80008000000 */
[----:B------:R-:W-:Y:S01]  /*44e0*/  ULOP3.LUT UR38, UR5, UR38, URZ, 0x3c, !UPT ;  /* 0x0000002605267292 */ /* 0x000fe2000f8e3c3f */
[----:B------:R-:W-:Y:S11]  /*44f0*/  @!P0 BRA `(.L_x_2386) ;  /* 0x0000000000048947 */ /* 0x000ff60003800000 */
[----:B------:R-:W-:Y:S01]  /*4500*/  BPT.TRAP 0x1 ;  /* 0x000000040000795c */ /* 0x000fe20000300000 */
.L_x_2386:
        /* <DEDUP_REMOVED lines=9> */
.L_x_2387:
[----:B-1----:R-:W-:Y:S05]  /*45a0*/  @P1 BRA `(.L_x_2388) ;  /* 0x0000000000081947 */ /* 0x002fea0003800000 */
[----:B------:R-:W1:Y:S02]  /*45b0*/  SYNCS.PHASECHK.TRANS64.TRYWAIT P1, [UR8+0x2a830], R11 ;  /* 0x02a8300bff0075a7 */ /* 0x000e640008020148 */
[----:B-1----:R-:W-:Y:S05]  /*45c0*/  @!P1 BRA `(.L_x_2389) ;  /* 0x000000ec005c9947 */ /* 0x002fea0003800000 */
.L_x_2388:
        /* <DEDUP_REMOVED lines=86> */
[----:B------:R-:W-:Y:S01]  /*4b30*/  R2UR UR28, R2 ;  /* 0x00000000021c72ca */ /* 0x000fe200000e0000 */
[----:B------:R-:W-:Y:S01]  /*4b40*/  UIADD3 UR30, UR9, 0x4, URZ ;  /* 0x00000004091e7890 */ /* 0x000fe2000fffe03f */
[----:B------:R-:W-:Y:S01]  /*4b50*/  R2UR UR29, R3 ;  /* 0x00000000031d72ca */ /* 0x000fe200000e0000 */
[----:B------:R-:W-:Y:S01]  /*4b60*/  UMOV UR31, 0x40000040 ;  /* 0x40000040001f7882 */ /* 0x000fe20000000000 */
[----:B------:R-:W-:Y:S02]  /*4b70*/  WARPGROUP.DEPBAR.LE gsb0, 0x0 ;  /* 0x00008000000079c5 */ /* 0x000fe40000010000 */
[----:B------:R-:W-:-:S09]  /*4b80*/  WARPGROUP.ARRIVE ;  /* 0x00000000000079c5 */ /* 0x000fd20000000000 */
        /* <DEDUP_REMOVED lines=51> */
.L_x_2390:
[----:B------:R-:W-:Y:S01]  /*4ec0*/  ULEA UR9, UR6, UR40, 0x3 ;  /* 0x0000002806097291 */ /* 0x000fe2000f8e183f */
[----:B------:R-:W-:-:S05]  /*4ed0*/  IMAD.U32 R0, RZ, RZ, UR5 ;  /* 0x00000005ff007e24 */ /* 0x000fca000f8e00ff */
[----:B------:R-:W-:-:S04]  /*4ee0*/  SHF.L.U32 R0, R0, 0x1f, RZ ;  /* 0x0000001f00007819 */ /* 0x000fc800000006ff */
[----:B------:R2:W3:Y:S01]  /*4ef0*/  SYNCS.PHASECHK.TRANS64.TRYWAIT P1, [UR9+0x2a850], R0 ;  /* 0x02a85000ff0075a7 */ /* 0x0004e20008020149 */
[----:B------:R-:W-:Y:S05]  /*4f00*/  @!P0 BRA `(.L_x_2391) ;  /* 0x0000000000048947 */ /* 0x000fea0003800000 */
[----:B------:R-:W-:Y:S01]  /*4f10*/  BPT.TRAP 0x1 ;  /* 0x000000040000795c */ /* 0x000fe20000300000 */
.L_x_2391:
[----:B---3--:R-:W-:Y:S05]  /*4f20*/  @P1 BRA `(.L_x_2392) ;  /* 0x0000000000081947 */ /* 0x008fea0003800000 */
[----:B------:R-:W3:Y:S02]  /*4f30*/  SYNCS.PHASECHK.TRANS64.TRYWAIT P1, [UR9+0x2a850], R0 ;  /* 0x02a85000ff0075a7 */ /* 0x000ee40008020149 */
[----:B---3--:R-:W-:Y:S05]  /*4f40*/  @!P1 BRA `(.L_x_2393) ;  /* 0x000000e400149947 */ /* 0x008fea0003800000 */
.L_x_2392:
        /* <DEDUP_REMOVED lines=37> */
.L_x_2394:
[----:B------:R-:W-:Y:S01]  /*51a0*/  UISETP.NE.AND UP0, UPT, UR61, URZ, UPT ;  /* 0x0000003f3d00728c */ /* 0x000fe2000bf05270 */
[----:B01----:R-:W-:Y:S01]  /*51b0*/  FMUL.FTZ R11, R97, UR7 ;  /* 0x00000007610b7c20 */ /* 0x003fe20008410000 */
[----:B------:R-:W-:Y:S01]  /*51c0*/  FMUL.FTZ R15, R100, UR7 ;  /* 0x00000007640f7c20 */ /* 0x000fe20008410000 */
[----:B------:R-:W-:Y:S01]  /*51d0*/  FMUL.FTZ R10, R88, UR7 ;  /* 0x00000007580a7c20 */ /* 0x000fe20008410000 */
[----:B------:R-:W-:Y:S01]  /*51e0*/  FMUL.FTZ R137, R91, UR7 ;  /* 0x000000075b897c20 */ /* 0x000fe20008410000 */
[----:B------:R0:W-:Y:S01]  /*51f0*/  MUFU.TANH R20, R11 ;  /* 0x0000000b00147308 */ /* 0x0001e20000002400 */
[----:B------:R-:W-:Y:S01]  /*5200*/  PLOP3.LUT P1, PT, PT, PT, UP0, 0x80, 0x0 ;  /* 0x000000000000781c */ /* 0x000fe20003f2f008 */
[----:B--2---:R-:W-:Y:S01]  /*5210*/  FMUL.FTZ R0, R89, UR7 ;  /* 0x0000000759007c20 */ /* 0x004fe20008410000 */
[----:B------:R-:W-:Y:S01]  /*5220*/  PLOP3.LUT P2, PT, PT, PT, UP0, 0x80, 0x0 ;  /* 0x000000000000781c */ /* 0x000fe20003f4f008 */
[----:B------:R-:W-:Y:S01]  /*5230*/  FMUL.FTZ R92, R92, UR7 ;  /* 0x000000075c5c7c20 */ /* 0x000fe20008410000 */
[----:B------:R-:W-:Y:S01]  /*5240*/  FMUL.FTZ R12, R93, UR7 ;  /* 0x000000075d0c7c20 */ /* 0x000fe20008410000 */
[----:B------:R-:W-:Y:S01]  /*5250*/  @UP0 ULDC UR5, c[0x0][0x44c] ;  /* 0x0001130000050ab9 */ /* 0x000fe20000000800 */
[----:B------:R-:W-:Y:S01]  /*5260*/  FMUL.FTZ R96, R96, UR7 ;  /* 0x0000000760607c20 */ /* 0x000fe20008410000 */
[----:B------:R1:W-:Y:S01]  /*5270*/  MUFU.TANH R88, R15 ;  /* 0x0000000f00587308 */ /* 0x0003e20000002400 */
[----:B0-----:R-:W-:-:S02]  /*5280*/  VIADD R11, R18, UR42 ;  /* 0x0000002a120b7c36 */ /* 0x001fc40008000000 */
[----:B------:R-:W-:Y:S01]  /*5290*/  FMUL.FTZ R112, R112, UR7 ;  /* 0x0000000770707c20 */ /* 0x000fe20008410000 */
[----:B------:R-:W-:Y:S01]  /*52a0*/  FMUL.FTZ R139, R94, UR7 ;  /* 0x000000075e8b7c20 */ /* 0x000fe20008410000 */
[----:B------:R-:W-:Y:S01]  /*52b0*/  FMUL.FTZ R104, R104, UR7 ;  /* 0x0000000768687c20 */ /* 0x000fe20008410000 */
[----:B------:R-:W-:Y:S01]  /*52c0*/  FMUL.FTZ R100, R103, UR7 ;  /* 0x0000000767647c20 */ /* 0x000fe20008410000 */
[----:B------:R-:W-:Y:S01]  /*52d0*/  FMUL.FTZ R101, R101, UR7 ;  /* 0x0000000765657c20 */ /* 0x000fe20008410000 */
[----:B------:R-:W-:Y:S01]  /*52e0*/  FMUL.FTZ R109, R109, UR7 ;  /* 0x000000076d6d7c20 */ /* 0x000fe20008410000 */
[----:B------:R-:W0:Y:S01]  /*52f0*/  MUFU.TANH R10, R10 ;  /* 0x0000000a000a7308 */ /* 0x000e220000002400 */
[----:B-1----:R-:W-:Y:S01]  /*5300*/  @P1 IMAD.HI.U32 R15, R11, UR5, RZ ;  /* 0x000000050b0f1c27 */ /* 0x002fe2000f8e00ff */
[----:B------:R-:W-:-:S03]  /*5310*/  @UP0 ULDC UR5, c[0x0][0x450] ;  /* 0x0001140000050ab9 */ /* 0x000fc60000000800 */
[----:B------:R-:W-:Y:S01]  /*5320*/  FMUL.FTZ R108, R108, UR7 ;  /* 0x000000076c6c7c20 */ /* 0x000fe20008410000 */
[----:B------:R-:W-:Y:S01]  /*5330*/  FMUL.FTZ R138, R95, UR7 ;  /* 0x000000075f8a7c20 */ /* 0x000fe20008410000 */
[----:B------:R-:W-:Y:S01]  /*5340*/  FMUL.FTZ R105, R105, UR7 ;  /* 0x0000000769697c20 */ /* 0x000fe20008410000 */
[----:B------:R-:W-:Y:S01]  /*5350*/  @P2 SHF.R.U32.HI R11, RZ, UR5, R15 ;  /* 0x00000005ff0b2c19 */ /* 0x000fe2000801160f */
[----:B------:R-:W-:Y:S01]  /*5360*/  UIMAD UR5, UR4, -0x60, URZ ;  /* 0xffffffa0040578a4 */ /* 0x000fe2000f8e023f */
[----:B------:R-:W-:Y:S01]  /*5370*/  MOV R15, UR41 ;  /* 0x00000029000f7c02 */ /* 0x000fe20008000f00 */
[----:B------:R-:W1:Y:S01]  /*5380*/  MUFU.TANH R0, R0 ;  /* 0x0000000000007308 */ /* 0x000e620000002400 */
[----:B------:R-:W-:Y:S01]  /*5390*/  FMUL.FTZ R97, R98, UR7 ;  /* 0x0000000762617c20 */ /* 0x000fe20008410000 */
[----:B------:R-:W2:Y:S01]  /*53a0*/  SHFL.IDX PT, R91, R11, RZ, 0x1c1f ;  /* 0x001c1fff0b5b7589 */ /* 0x000ea200000e0000 */
[----:B------:R-:W-:Y:S01]  /*53b0*/  FMUL.FTZ R98, R99, UR7 ;  /* 0x0000000763627c20 */ /* 0x000fe20008410000 */
[----:B------:R-:W-:-:S02]  /*53c0*/  IMAD.U32 R140, RZ, RZ, UR5 ;  /* 0x00000005ff8c7e24 */ /* 0x000fc4000f8e00ff */
[----:B------:R-:W-:Y:S01]  /*53d0*/  FMUL.FTZ R136, R90, UR7 ;  /* 0x000000075a887c20 */ /* 0x000fe20008410000 */
[----:B------:R-:W-:Y:S01]  /*53e0*/  FMUL.FTZ R99, R102, UR7 ;  /* 0x0000000766637c20 */ /* 0x000fe20008410000 */
[----:B------:R-:W-:Y:S01]  /*53f0*/  FMUL.FTZ R106, R106, UR7 ;  /* 0x000000076a6a7c20 */ /* 0x000fe20008410000 */
[----:B------:R-:W3:Y:S01]  /*5400*/  MUFU.TANH R92, R92 ;  /* 0x0000005c005c7308 */ /* 0x000ee20000002400 */
[----:B------:R-:W-:Y:S01]  /*5410*/  IADD3 R140, -R17, 0x1, R140 ;  /* 0x00000001118c7810 */ /* 0x000fe20007ffe18c */
[----:B------:R-:W-:Y:S01]  /*5420*/  FMUL.FTZ R102, R107, UR7 ;  /* 0x000000076b667c20 */ /* 0x000fe20008410000 */
[----:B------:R-:W-:Y:S01]  /*5430*/  FMUL.FTZ R116, R116, UR7 ;  /* 0x0000000774747c20 */ /* 0x000fe20008410000 */
[----:B------:R-:W-:Y:S01]  /*5440*/  FMUL.FTZ R117, R117, UR7 ;  /* 0x0000000775757c20 */ /* 0x000fe20008410000 */
[----:B------:R-:W-:Y:S01]  /*5450*/  IADD3 R140, -R15, UR43, R140 ;  /* 0x0000002b0f8c7c10 */ /* 0x000fe2000fffe18c */
        /* <DEDUP_REMOVED lines=11> */
[----:B------:R-:W4:Y:S01]  /*5510*/  SHFL.IDX PT, R11, R11, 0x1, 0x1c1f ;  /* 0x003c1f000b0b7f89 */ /* 0x000f2200000e0000 */
[----:B--2---:R-:W-:Y:S01]  /*5520*/  IMAD.IADD R91, R140, 0x1, R91 ;  /* 0x000000018c5b7824 */ /* 0x004fe200078e025b */
[----:B------:R-:W-:Y:S01]  /*5530*/  UMOV UR14, UR34 ;  /* 0x00000022000e7c82 */ /* 0x000fe20008000000 */
[----:B------:R-:W2:Y:S01]  /*5540*/  S2UR UR6, SR_CgaCtaId ;  /* 0x00000000000679c3 */ /* 0x000ea20000008800 */
[----:B------:R-:W-:-:S02]  /*5550*/  UIADD3 UR8, UR8, 0x2a840, URZ ;  /* 0x0002a84008087890 */ /* 0x000fc4000fffe03f */
[C---:B------:R-:W-:Y:S01]  /*5560*/  ISETP.GT.AND P1, PT, R91.reuse, RZ, PT ;  /* 0x000000ff5b00720c */ /* 0x040fe20003f24270 */
[----:B------:R1:W-:Y:S01]  /*5570*/  MUFU.TANH R94, R112 ;  /* 0x00000070005e7308 */ /* 0x0003e20000002400 */
[C---:B------:R-:W-:Y:S02]  /*5580*/  ISETP.GT.AND P2, PT, R91.reuse, 0x1, PT ;  /* 0x000000015b00780c */ /* 0x040fe40003f44270 */
[----:B0-----:R-:W-:Y:S02]  /*5590*/  FSEL R113, R10, -INF , P1 ;  /* 0xff8000000a717808 */ /* 0x001fe40000800000 */
[----:B------:R-:W-:Y:S02]  /*55a0*/  ISETP.GT.AND P1, PT, R91, 0x8, PT ;  /* 0x000000085b00780c */ /* 0x000fe40003f24270 */
[----:B------:R-:W-:Y:S01]  /*55b0*/  FMNMX.FTZ R21, R113, R14, !PT ;  /* 0x0000000e71157209 */ /* 0x000fe20007810000 */
[----:B------:R0:W-:Y:S01]  /*55c0*/  MUFU.TANH R103, R104 ;  /* 0x0000006800677308 */ /* 0x0001e20000002400 */
[----:B-1----:R-:W-:-:S02]  /*55d0*/  FSEL R112, R0, -INF , P2 ;  /* 0xff80000000707808 */ /* 0x002fc40001000000 */
[----:B------:R-:W-:Y:S02]  /*55e0*/  ISETP.GT.AND P2, PT, R91, 0x9, PT ;  /* 0x000000095b00780c */ /* 0x000fe40003f44270 */
[----:B------:R-:W-:-:S03]  /*55f0*/  FMNMX.FTZ R21, R112, R21, !PT ;  /* 0x0000001570157209 */ /* 0x000fc60007810000 */
[----:B------:R-:W1:Y:S01]  /*5600*/  MUFU.TANH R89, R101 ;  /* 0x0000006500597308 */ /* 0x000e620000002400 */
[----:B0-----:R-:W-:Y:S01]  /*5610*/  FMUL.FTZ R104, R110, UR7 ;  /* 0x000000076e687c20 */ /* 0x001fe20008410000 */
[----:B---3--:R-:W-:Y:S01]  /*5620*/  FSEL R110, R92, -INF , P1 ;  /* 0xff8000005c6e7808 */ /* 0x008fe20000800000 */
[----:B----4-:R-:W-:Y:S01]  /*5630*/  IMAD.IADD R140, R140, 0x1, R11 ;  /* 0x000000018c8c7824 */ /* 0x010fe200078e020b */
[----:B------:R-:W-:Y:S01]  /*5640*/  ISETP.GT.AND P1, PT, R91, 0x10, PT ;  /* 0x000000105b00780c */ /* 0x000fe20003f24270 */
[----:B--2---:R-:W-:Y:S01]  /*5650*/  UPRMT UR8, UR6, 0x654, UR8 ;  /* 0x0000065406087896 */ /* 0x004fe20008000008 */
[----:B------:R-:W-:Y:S02]  /*5660*/  FMNMX.FTZ R0, R110, R21, !PT ;  /* 0x000000156e007209 */ /* 0x000fe40007810000 */
[----:B------:R0:W-:Y:S01]  /*5670*/  MUFU.TANH R93, R109 ;  /* 0x0000006d005d7308 */ /* 0x0001e20000002400 */
[C---:B------:R-:W-:Y:S02]  /*5680*/  ISETP.GT.AND P3, PT, R140.reuse, 0x8, PT ;  /* 0x000000088c00780c */ /* 0x040fe40003f64270 */
[----:B------:R-:W-:-:S03]  /*5690*/  ISETP.GT.AND P4, PT, R140, 0x9, PT ;  /* 0x000000098c00780c */ /* 0x000fc60003f84270 */
[----:B------:R-:W-:Y:S02]  /*56a0*/  SYNCS.ARRIVE.TRANS64.RED.A1T0 RZ, [UR8], RZ ;  /* 0x000000ffffff79a7 */ /* 0x000fe40008100408 */
[----:B------:R5:W-:Y:S01]  /*56b0*/  MUFU.TANH R95, R108 ;  /* 0x0000006c005f7308 */ /* 0x000be20000002400 */
[----:B0-----:R-:W-:Y:S02]  /*56c0*/  FSEL R109, R12, -INF , P2 ;  /* 0xff8000000c6d7808 */ /* 0x001fe40001000000 */
[----:B------:R-:W-:-:S04]  /*56d0*/  ISETP.GT.AND P2, PT, R91, 0x11, PT ;  /* 0x000000115b00780c */ /* 0x000fc80003f44270 */
[----:B------:R-:W-:Y:S01]  /*56e0*/  FSEL R107, R20, -INF , P2 ;  /* 0xff800000146b7808 */ /* 0x000fe20001000000 */
[----:B------:R0:W-:Y:S01]  /*56f0*/  MUFU.TANH R141, R15 ;  /* 0x0000000f008d7308 */ /* 0x0001e20000002400 */
[----:B-----5:R-:W-:Y:S02]  /*5700*/  FSEL R108, R96, -INF , P1 ;  /* 0xff800000606c7808 */ /* 0x020fe40000800000 */
[C---:B------:R-:W-:Y:S02]  /*5710*/  ISETP.GT.AND P1, PT, R91.reuse, 0x18, PT ;  /* 0x000000185b00780c */ /* 0x040fe40003f24270 */
[----:B------:R-:W-:-:S03]  /*5720*/  ISETP.GT.AND P2, PT, R91, 0x19, PT ;  /* 0x000000195b00780c */ /* 0x000fc60003f44270 */
[----:B------:R1:W2:Y:S01]  /*5730*/  MUFU.TANH R90, R105 ;  /* 0x00000069005a7308 */ /* 0x0002a20000002400 */
[----:B0-----:R-:W-:-:S04]  /*5740*/  FMNMX.FTZ R15, R109, R0, !PT ;  /* 0x000000006d0f7209 */ /* 0x001fc80007810000 */
[----:B------:R-:W-:-:S03]  /*5750*/  FMNMX.FTZ R0, R108, R15, !PT ;  /* 0x0000000f6c007209 */ /* 0x000fc60007810000 */
[----:B------:R0:W-:Y:S01]  /*5760*/  MUFU.TANH R101, R106 ;  /* 0x0000006a00657308 */ /* 0x0001e20000002400 */
[----:B------:R-:W-:Y:S02]  /*5770*/  FMNMX.FTZ R15, R107, R0, !PT ;  /* 0x000000006b0f7209 */ /* 0x000fe40007810000 */
[----:B-1----:R-:W-:Y:S02]  /*5780*/  FSEL R105, R89, -INF , P2 ;  /* 0xff80000059697808 */ /* 0x002fe40001000000 */
[----:B------:R-:W-:-:S03]  /*5790*/  ISETP.GT.AND P2, PT, R91, 0x21, PT ;  /* 0x000000215b00780c */ /* 0x000fc60003f44270 */
[----:B------:R-:W1:Y:S01]  /*57a0*/  MUFU.TANH R116, R116 ;  /* 0x0000007400747308 */ /* 0x000e620000002400 */
[----:B0-----:R-:W-:Y:S02]  /*57b0*/  FSEL R106, R88, -INF , P1 ;  /* 0xff800000586a7808 */ /* 0x001fe40000800000 */
[----:B------:R-:W-:Y:S02]  /*57c0*/  ISETP.GT.AND P1, PT, R91, 0x20, PT ;  /* 0x000000205b00780c */ /* 0x000fe40003f24270 */
[----:B------:R-:W-:Y:S02]  /*57d0*/  FMNMX.FTZ R0, R106, R15, !PT ;  /* 0x0000000f6a007209 */ /* 0x000fe40007810000 */
[----:B------:R-:W-:Y:S01]  /*57e0*/  FSEL R103, R103, -INF , P1 ;  /* 0xff80000067677808 */ /* 0x000fe20000800000 */
[----:B------:R-:W0:Y:S01]  /*57f0*/  MUFU.TANH R117, R117 ;  /* 0x0000007500757308 */ /* 0x000e220000002400 */
[----:B------:R-:W-:Y:S02]  /*5800*/  FMNMX.FTZ R0, R105, R0, !PT ;  /* 0x0000000069007209 */ /* 0x000fe40007810000 */
[----:B------:R-:W-:-:S02]  /*5810*/  ISETP.GT.AND P1, PT, R91, 0x28, PT ;  /* 0x000000285b00780c */ /* 0x000fc40003f24270 */
[----:B--2---:R-:W-:Y:S02]  /*5820*/  FSEL R96, R90, -INF , P2 ;  /* 0xff8000005a607808 */ /* 0x004fe40001000000 */
[----:B------:R-:W-:Y:S01]  /*5830*/  FMNMX.FTZ R15, R103, R0, !PT ;  /* 0x00000000670f7209 */ /* 0x000fe20007810000 */
[----:B------:R-:W2:Y:S01]  /*5840*/  MUFU.TANH R10, R120 ;  /* 0x00000078000a7308 */ /* 0x000ea20000002400 */
[----:B------:R-:W-:Y:S02]  /*5850*/  ISETP.GT.AND P2, PT, R91, 0x29, PT ;  /* 0x000000295b00780c */ /* 0x000fe40003f44270 */
[----:B------:R-:W-:Y:S02]  /*5860*/  FSEL R95, R95, -INF , P1 ;  /* 0xff8000005f5f7808 */ /* 0x000fe40000800000 */
[----:B------:R-:W-:Y:S02]  /*5870*/  FMNMX.FTZ R0, R96, R15, !PT ;  /* 0x0000000f60007209 */ /* 0x000fe40007810000 */
[----:B------:R-:W-:Y:S01]  /*5880*/  ISETP.GT.AND P1, PT, R91, 0x30, PT ;  /* 0x000000305b00780c */ /* 0x000fe20003f24270 */
[----:B------:R3:W4:Y:S01]  /*5890*/  MUFU.TANH R12, R121 ;  /* 0x00000079000c7308 */ /* 0x0007220000002400 */
[----:B------:R-:W-:-:S02]  /*58a0*/  FSEL R93, R93, -INF , P2 ;  /* 0xff8000005d5d7808 */ /* 0x000fc40001000000 */
[----:B------:R-:W-:Y:S02]  /*58b0*/  FMNMX.FTZ R0, R95, R0, !PT ;  /* 0x000000005f007209 */ /* 0x000fe40007810000 */
[----:B------:R-:W-:Y:S02]  /*58c0*/  ISETP.GT.AND P2, PT, R91, 0x31, PT ;  /* 0x000000315b00780c */ /* 0x000fe40003f44270 */
[----:B------:R-:W-:Y:S01]  /*58d0*/  FSEL R94, R94, -INF , P1 ;  /* 0xff8000005e5e7808 */ /* 0x000fe20000800000 */
[----:B------:R-:W5:Y:S01]  /*58e0*/  MUFU.TANH R124, R124 ;  /* 0x0000007c007c7308 */ /* 0x000f620000002400 */
[----:B------:R-:W-:Y:S01]  /*58f0*/  FMNMX.FTZ R21, R93, R0, !PT ;  /* 0x000000005d157209 */ /* 0x000fe20007810000 */
[----:B---3--:R-:W-:Y:S01]  /*5900*/  FMUL.FTZ R121, R130, UR7 ;  /* 0x0000000782797c20 */ /* 0x008fe20008410000 */
[----:B------:R-:W-:Y:S02]  /*5910*/  ISETP.GT.AND P1, PT, R91, 0x38, PT ;  /* 0x000000385b00780c */ /* 0x000fe40003f24270 */
[----:B------:R-:W-:-:S02]  /*5920*/  FSEL R15, R141, -INF , P2 ;  /* 0xff8000008d0f7808 */ /* 0x000fc40001000000 */
[----:B------:R-:W-:Y:S01]  /*5930*/  FMNMX.FTZ R0, R94, R21, !PT ;  /* 0x000000155e007209 */ /* 0x000fe20007810000 */
[----:B------:R3:W5:Y:S01]  /*5940*/  MUFU.TANH R88, R125 ;  /* 0x0000007d00587308 */ /* 0x0007620000002400 */
[----:B------:R-:W-:Y:S02]  /*5950*/  ISETP.GT.AND P2, PT, R91, 0x39, PT ;  /* 0x000000395b00780c */ /* 0x000fe40003f44270 */
[----:B-1----:R-:W-:Y:S01]  /*5960*/  FSEL R20, R116, -INF , P1 ;  /* 0xff80000074147808 */ /* 0x002fe20000800000 */
[----:B------:R-:W-:Y:S01]  /*5970*/  FMUL.FTZ R116, R122, UR7 ;  /* 0x000000077a747c20 */ /* 0x000fe20008410000 */
[----:B------:R-:W-:Y:S01]  /*5980*/  FMNMX.FTZ R21, R15, R0, !PT ;  /* 0x000000000f157209 */ /* 0x000fe20007810000 */
[----:B------:R-:W-:Y:S01]  /*5990*/  FMUL.FTZ R122, R131, UR7 ;  /* 0x00000007837a7c20 */ /* 0x000fe20008410000 */
[----:B------:R-:W-:Y:S01]  /*59a0*/  ISETP.GT.AND P1, PT, R91, 0x40, PT ;  /* 0x000000405b00780c */ /* 0x000fe20003f24270 */
[----:B------:R-:W1:Y:S01]  /*59b0*/  MUFU.TANH R128, R128 ;  /* 0x0000008000807308 */ /* 0x000e620000002400 */
[----:B0-----:R-:W-:Y:S01]  /*59c0*/  FSEL R0, R117, -INF , P2 ;  /* 0xff80000075007808 */ /* 0x001fe20001000000 */
[----:B---3--:R-:W-:Y:S01]  /*59d0*/  FMUL.FTZ R125, R135, UR7 ;  /* 0x00000007877d7c20 */ /* 0x008fe20008410000 */
[----:B------:R-:W-:-:S02]  /*59e0*/  FMNMX.FTZ R21, R20, R21, !PT ;  /* 0x0000001514157209 */ /* 0x000fc40007810000 */
[C---:B------:R-:W-:Y:S02]  /*59f0*/  ISETP.GT.AND P2, PT, R91.reuse, 0x41, PT ;  /* 0x000000415b00780c */ /* 0x040fe40003f44270 */
[----:B--2---:R-:W-:Y:S01]  /*5a00*/  FSEL R10, R10, -INF , P1 ;  /* 0xff8000000a0a7808 */ /* 0x004fe20000800000 */
[----:B------:R-:W0:Y:S01]  /*5a10*/  MUFU.TANH R129, R129 ;  /* 0x0000008100817308 */ /* 0x000e220000002400 */
[----:B------:R-:W-:Y:S02]  /*5a20*/  FMNMX.FTZ R21, R0, R21, !PT ;  /* 0x0000001500157209 */ /* 0x000fe40007810000 */
[C---:B------:R-:W-:Y:S02]  /*5a30*/  ISETP.GT.AND P1, PT, R91.reuse, 0x48, PT ;  /* 0x000000485b00780c */ /* 0x040fe40003f24270 */
[----:B----4-:R-:W-:Y:S02]  /*5a40*/  FSEL R12, R12, -INF , P2 ;  /* 0xff8000000c0c7808 */ /* 0x010fe40001000000 */
[----:B------:R-:W-:Y:S01]  /*5a50*/  FMNMX.FTZ R89, R10, R21, !PT ;  /* 0x000000150a597209 */ /* 0x000fe20007810000 */
[----:B------:R-:W2:Y:S01]  /*5a60*/  MUFU.TANH R132, R132 ;  /* 0x0000008400847308 */ /* 0x000ea20000002400 */
[----:B------:R-:W-:-:S02]  /*5a70*/  ISETP.GT.AND P2, PT, R91, 0x49, PT ;  /* 0x000000495b00780c */ /* 0x000fc40003f44270 */
[----:B-----5:R-:W-:Y:S01]  /*5a80*/  FSEL R21, R124, -INF , P1 ;  /* 0xff8000007c157808 */ /* 0x020fe20000800000 */
[----:B------:R-:W-:Y:S01]  /*5a90*/  FMUL.FTZ R124, R111, UR7 ;  /* 0x000000076f7c7c20 */ /* 0x000fe20008410000 */
[----:B------:R-:W-:Y:S02]  /*5aa0*/  FMNMX.FTZ R90, R12, R89, !PT ;  /* 0x000000590c5a7209 */ /* 0x000fe40007810000 */
[----:B------:R-:W-:Y:S01]  /*5ab0*/  ISETP.GT.AND P1, PT, R91, 0x50, PT ;  /* 0x000000505b00780c */ /* 0x000fe20003f24270 */
[----:B------:R-:W3:Y:S01]  /*5ac0*/  MUFU.TANH R133, R133 ;  /* 0x0000008500857308 */ /* 0x000ee20000002400 */
[----:B------:R-:W-:Y:S02]  /*5ad0*/  FSEL R88, R88, -INF , P2 ;  /* 0xff80000058587808 */ /* 0x000fe40001000000 */
[----:B------:R-:W-:Y:S02]  /*5ae0*/  FMNMX.FTZ R117, R21, R90, !PT ;  /* 0x0000005a15757209 */ /* 0x000fe40007810000 */
[----:B------:R-:W-:-:S02]  /*5af0*/  ISETP.GT.AND P2, PT, R91, 0x51, PT ;  /* 0x000000515b00780c */ /* 0x000fc40003f44270 */
[----:B-1----:R-:W-:Y:S01]  /*5b00*/  FSEL R89, R128, -INF , P1 ;  /* 0xff80000080597808 */ /* 0x002fe20000800000 */
[----:B------:R-:W-:Y:S01]  /*5b10*/  FMUL.FTZ R128, R114, UR7 ;  /* 0x0000000772807c20 */ /* 0x000fe20008410000 */
[----:B------:R-:W-:Y:S01]  /*5b20*/  FMNMX.FTZ R92, R88, R117, !PT ;  /* 0x00000075585c7209 */ /* 0x000fe20007810000 */
[----:B------:R-:W-:Y:S01]  /*5b30*/  FMUL.FTZ R117, R119, UR7 ;  /* 0x0000000777757c20 */ /* 0x000fe20008410000 */
[----:B------:R-:W-:Y:S01]  /*5b40*/  ISETP.GT.AND P1, PT, R91, 0x58, PT ;  /* 0x000000585b00780c */ /* 0x000fe20003f24270 */
[----:B------:R-:W-:Y:S01]  /*5b50*/  FMUL.FTZ R119, R126, UR7 ;  /* 0x000000077e777c20 */ /* 0x000fe20008410000 */
[----:B0-----:R-:W-:Y:S01]  /*5b60*/  FSEL R90, R129, -INF , P2 ;  /* 0xff800000815a7808 */ /* 0x001fe20001000000 */
[----:B------:R-:W-:Y:S01]  /*5b70*/  FMUL.FTZ R129, R115, UR7 ;  /* 0x0000000773817c20 */ /* 0x000fe20008410000 */
[----:B------:R-:W-:Y:S01]  /*5b80*/  FMNMX.FTZ R111, R89, R92, !PT ;  /* 0x0000005c596f7209 */ /* 0x000fe20007810000 */
[----:B------:R-:W0:Y:S01]  /*5b90*/  MUFU.TANH R136, R136 ;  /* 0x0000008800887308 */ /* 0x000e220000002400 */
[----:B------:R-:W-:-:S02]  /*5ba0*/  ISETP.GT.AND P2, PT, R91, 0x59, PT ;  /* 0x000000595b00780c */ /* 0x000fc40003f44270 */
[----:B--2---:R-:W-:Y:S02]  /*5bb0*/  FSEL R91, R132, -INF , P1 ;  /* 0xff800000845b7808 */ /* 0x004fe40000800000 */
[----:B------:R-:W-:Y:S02]  /*5bc0*/  FMNMX.FTZ R114, R90, R111, !PT ;  /* 0x0000006f5a727209 */ /* 0x000fe40007810000 */
[----:B---3--:R-:W-:Y:S01]  /*5bd0*/  FSEL R92, R133, -INF , P2 ;  /* 0xff800000855c7808 */ /* 0x008fe20001000000 */
[----:B------:R-:W1:Y:S01]  /*5be0*/  MUFU.TANH R137, R137 ;  /* 0x0000008900897308 */ /* 0x000e620000002400 */
[----:B------:R-:W-:Y:S01]  /*5bf0*/  FMNMX.FTZ R111, R91, R114, !PT ;  /* 0x000000725b6f7209 */ /* 0x000fe20007810000 */
[----:B------:R-:W-:Y:S01]  /*5c00*/  FMUL.FTZ R114, R118, UR7 ;  /* 0x0000000776727c20 */ /* 0x000fe20008410000 */
[----:B------:R-:W-:Y:S01]  /*5c10*/  ISETP.GT.AND P1, PT, R140, RZ, PT ;  /* 0x000000ff8c00720c */ /* 0x000fe20003f24270 */
[----:B------:R-:W-:Y:S01]  /*5c20*/  FMUL.FTZ R118, R123, UR7 ;  /* 0x000000077b767c20 */ /* 0x000fe20008410000 */
[----:B------:R-:W-:Y:S01]  /*5c30*/  FMNMX.FTZ R111, R92, R111, !PT ;  /* 0x0000006f5c6f7209 */ /* 0x000fe20007810000 */
[----:B------:R-:W-:Y:S01]  /*5c40*/  FMUL.FTZ R123, R134, UR7 ;  /* 0x00000007867b7c20 */ /* 0x000fe20008410000 */
[----:B------:R-:W-:Y:S01]  /*5c50*/  ISETP.GT.AND P2, PT, R140, 0x1, PT ;  /* 0x000000018c00780c */ /* 0x000fe20003f44270 */
[----:B------:R-:W2:Y:S01]  /*5c60*/  MUFU.TANH R139, R139 ;  /* 0x0000008b008b7308 */ /* 0x000ea20000002400 */
[----:B0-----:R-:W-:Y:S01]  /*5c70*/  FSEL R136, R136, -INF , P1 ;  /* 0xff80000088887808 */ /* 0x001fe20000800000 */
[----:B------:R-:W0:Y:S06]  /*5c80*/  SHFL.BFLY PT, R120, R111, 0x2, 0x1f ;  /* 0x0c401f006f787f89 */ /* 0x000e2c00000e0000 */
[----:B------:R-:W3:Y:S01]  /*5c90*/  MUFU.TANH R138, R138 ;  /* 0x0000008a008a7308 */ /* 0x000ee20000002400 */
[----:B-1----:R-:W-:-:S02]  /*5ca0*/  FSEL R137, R137, -INF , P2 ;  /* 0xff80000089897808 */ /* 0x002fc40001000000 */
[----:B------:R-:W-:-:S05]  /*5cb0*/  ISETP.GT.AND P2, PT, R140, 0x10, PT ;  /* 0x000000108c00780c */ /* 0x000fca0003f44270 */
[----:B------:R-:W1:Y:S01]  /*5cc0*/  MUFU.TANH R97, R97 ;  /* 0x0000006100617308 */ /* 0x000e620000002400 */
[----:B--2---:R-:W-:Y:S02]  /*5cd0*/  FSEL R139, R139, -INF , P3 ;  /* 0xff8000008b8b7808 */ /* 0x004fe40001800000 */
[----:B------:R-:W-:-:S05]  /*5ce0*/  ISETP.GT.AND P3, PT, R140, 0x11, PT ;  /* 0x000000118c00780c */ /* 0x000fca0003f64270 */
[----:B------:R-:W2:Y:S01]  /*5cf0*/  MUFU.TANH R98, R98 ;  /* 0x0000006200627308 */ /* 0x000ea20000002400 */
[----:B---3--:R-:W-:Y:S02]  /*5d00*/  FSEL R138, R138, -INF , P4 ;  /* 0xff8000008a8a7808 */ /* 0x008fe40002000000 */
[----:B0-----:R-:W-:Y:S01]  /*5d10*/  FMNMX.FTZ R115, R111, R120, !PT ;  /* 0x000000786f737209 */ /* 0x001fe20007810000 */
[----:B------:R-:W-:-:S04]  /*5d20*/  FMUL.FTZ R120, R127, UR7 ;  /* 0x000000077f787c20 */ /* 0x000fc80008410000 */
[----:B------:R-:W0:Y:S01]  /*5d30*/  SHFL.BFLY PT, R126, R115, 0x1, 0x1f ;  /* 0x0c201f00737e7f89 */ /* 0x000e2200000e0000 */
[----:B------:R-:W-:Y:S01]  /*5d40*/  MUFU.TANH R99, R99 ;  /* 0x0000006300637308 */ /* 0x000fe20000002400 */
[----:B-1----:R-:W-:Y:S02]  /*5d50*/  FSEL R111, R97, -INF , P2 ;  /* 0xff800000616f7808 */ /* 0x002fe40001000000 */
[----:B------:R-:W-:-:S05]  /*5d60*/  ISETP.GT.AND P2, PT, R140, 0x18, PT ;  /* 0x000000188c00780c */ /* 0x000fca0003f44270 */
[----:B------:R-:W1:Y:S01]  /*5d70*/  MUFU.TANH R100, R100 ;  /* 0x0000006400647308 */ /* 0x000e620000002400 */
[----:B--2---:R-:W-:Y:S02]  /*5d80*/  FSEL R98, R98, -INF , P3 ;  /* 0xff80000062627808 */ /* 0x004fe40001800000 */
[----:B------:R-:W-:-:S05]  /*5d90*/  ISETP.GT.AND P3, PT, R140, 0x19, PT ;  /* 0x000000198c00780c */ /* 0x000fca0003f64270 */
[----:B------:R-:W2:Y:S01]  /*5da0*/  MUFU.TANH R102, R102 ;  /* 0x0000006600667308 */ /* 0x000ea20000002400 */
[----:B0-----:R-:W-:-:S07]  /*5db0*/  FMNMX.FTZ R11, R115, R126, !PT ;  /* 0x0000007e730b7209 */ /* 0x001fce0007810000 */
[----:B------:R-:W0:Y:S01]  /*5dc0*/  MUFU.TANH R104, R104 ;  /* 0x0000006800687308 */ /* 0x000e220000002400 */
[----:B------:R-:W-:Y:S02]  /*5dd0*/  FMNMX.FTZ R126, R136, R13, !PT ;  /* 0x0000000d887e7209 */ /* 0x000fe40007810000 */
[C---:B------:R-:W-:Y:S01]  /*5de0*/  FSETP.NEU.FTZ.AND P1, PT, R11.reuse, -INF , PT ;  /* 0xff8000000b00780b */ /* 0x040fe20003f3d000 */
[----:B------:R-:W-:Y:S01]  /*5df0*/  FMUL.FTZ R115, R11, UR14 ;  /* 0x0000000e0b737c20 */ /* 0x000fe20008410000 */
[----:B------:R-:W-:Y:S02]  /*5e00*/  FMNMX.FTZ R126, R137, R126, !PT ;  /* 0x0000007e897e7209 */ /* 0x000fe40007810000 */
[----:B-1----:R-:W-:Y:S01]  /*5e10*/  FSEL R100, R100, -INF , P3 ;  /* 0xff80000064647808 */ /* 0x002fe20001800000 */
[----:B------:R-:W1:Y:S01]  /*5e20*/  MUFU.TANH R124, R124 ;  /* 0x0000007c007c7308 */ /* 0x000e620000002400 */
[----:B------:R-:W-:Y:S02]  /*5e30*/  FMNMX.FTZ R127, R139, R126, !PT ;  /* 0x0000007e8b7f7209 */ /* 0x000fe40007810000 */
[----:B------:R-:W-:-:S02]  /*5e40*/  FSEL R115, R115, RZ, P1 ;  /* 0x000000ff73737208 */ /* 0x000fc40000800000 */
[----:B------:R-:W-:Y:S02]  /*5e50*/  FMNMX.FTZ R126, R138, R127, !PT ;  /* 0x0000007f8a7e7209 */ /* 0x000fe40007810000 */
[----:B------:R-:W-:Y:S01]  /*5e60*/  ISETP.GT.AND P3, PT, R140, 0x21, PT ;  /* 0x000000218c00780c */ /* 0x000fe20003f64270 */
[--C-:B------:R-:W-:Y:S01]  /*5e70*/  FFMA.FTZ R97, R113, UR14, -R115.reuse ;  /* 0x0000000e71617c23 */ /* 0x100fe20008010873 */
[----:B------:R-:W-:Y:S01]  /*5e80*/  FMNMX.FTZ R127, R111, R126, !PT ;  /* 0x0000007e6f7f7209 */ /* 0x000fe20007810000 */
[--C-:B------:R-:W-:Y:S01]  /*5e90*/  FFMA.FTZ R156, R112, UR14, -R115.reuse ;  /* 0x0000000e709c7c23 */ /* 0x100fe20008010873 */
[----:B------:R-:W-:Y:S01]  /*5ea0*/  FSEL R113, R99, -INF , P2 ;  /* 0xff80000063717808 */ /* 0x000fe20001000000 */
[----:B------:R-:W3:Y:S01]  /*5eb0*/  MUFU.TANH R128, R128 ;  /* 0x0000008000807308 */ /* 0x000ee20000002400 */
[----:B------:R-:W-:Y:S01]  /*5ec0*/  FMNMX.FTZ R112, R98, R127, !PT ;  /* 0x0000007f62707209 */ /* 0x000fe20007810000 */
[--C-:B------:R-:W-:Y:S01]  /*5ed0*/  FFMA.FTZ R158, R110, UR14, -R115.reuse ;  /* 0x0000000e6e9e7c23 */ /* 0x100fe20008010873 */
[----:B------:R-:W-:Y:S01]  /*5ee0*/  ISETP.GT.AND P2, PT, R140, 0x20, PT ;  /* 0x000000208c00780c */ /* 0x000fe20003f44270 */
[--C-:B------:R-:W-:Y:S01]  /*5ef0*/  FFMA.FTZ R126, R109, UR14, -R115.reuse ;  /* 0x0000000e6d7e7c23 */ /* 0x100fe20008010873 */
[----:B------:R-:W-:Y:S01]  /*5f00*/  FMNMX.FTZ R99, R113, R112, !PT ;  /* 0x0000007071637209 */ /* 0x000fe20007810000 */
[--C-:B------:R-:W-:Y:S01]  /*5f10*/  FFMA.FTZ R152, R108, UR14, -R115.reuse ;  /* 0x0000000e6c987c23 */ /* 0x100fe20008010873 */
[----:B------:R-:W-:Y:S01]  /*5f20*/  FSEL R112, R101, -INF , P2 ;  /* 0xff80000065707808 */ /* 0x000fe20001000000 */
[----:B------:R-:W4:Y:S01]  /*5f30*/  MUFU.TANH R129, R129 ;  /* 0x0000008100817308 */ /* 0x000f220000002400 */
[----:B------:R-:W-:Y:S01]  /*5f40*/  FMNMX.FTZ R99, R100, R99, !PT ;  /* 0x0000006364637209 */ /* 0x000fe20007810000 */
[--C-:B------:R-:W-:Y:S01]  /*5f50*/  FFMA.FTZ R154, R106, UR14, -R115.reuse ;  /* 0x0000000e6a9a7c23 */ /* 0x100fe20008010873 */
[----:B------:R-:W-:Y:S01]  /*5f60*/  ISETP.GT.AND P2, PT, R140, 0x28, PT ;  /* 0x000000288c00780c */ /* 0x000fe20003f44270 */
[--C-:B------:R-:W-:Y:S01]  /*5f70*/  FFMA.FTZ R148, R103, UR14, -R115.reuse ;  /* 0x0000000e67947c23 */ /* 0x100fe20008010873 */
[----:B--2---:R-:W-:Y:S01]  /*5f80*/  FSEL R102, R102, -INF , P3 ;  /* 0xff80000066667808 */ /* 0x004fe20001800000 */
[--C-:B------:R-:W-:Y:S01]  /*5f90*/  FFMA.FTZ R150, R95, UR14, -R115.reuse ;  /* 0x0000000e5f967c23 */ /* 0x100fe20008010873 */
[----:B------:R-:W-:Y:S01]  /*5fa0*/  FMNMX.FTZ R99, R112, R99, !PT ;  /* 0x0000006370637209 */ /* 0x000fe20007810000 */
[----:B------:R-:W2:Y:S01]  /*5fb0*/  MUFU.TANH R114, R114 ;  /* 0x0000007200727308 */ /* 0x000ea20000002400 */
        /* <DEDUP_REMOVED lines=8> */
[----:B-1----:R-:W-:Y:S01]  /*6040*/  FSEL R104, R124, -INF , P3 ;  /* 0xff8000007c687808 */ /* 0x002fe20001800000 */
[--C-:B------:R-:W-:Y:S01]  /*6050*/  FFMA.FTZ R21, R88, UR14, -R115.reuse ;  /* 0x0000000e58157c23 */ /* 0x100fe20008010873 */
[----:B------:R-:W-:Y:S01]  /*6060*/  FMNMX.FTZ R101, R110, R101, !PT ;  /* 0x000000656e657209 */ /* 0x000fe20007810000 */
[--C-:B------:R-:W-:Y:S01]  /*6070*/  FFMA.FTZ R20, R89, UR14, -R115.reuse ;  /* 0x0000000e59147c23 */ /* 0x100fe20008010873 */
[----:B------:R-:W-:Y:S01]  /*6080*/  ISETP.GT.AND P3, PT, R140, 0x31, PT ;  /* 0x000000318c00780c */ /* 0x000fe20003f64270 */
[--C-:B------:R-:W-:Y:S01]  /*6090*/  FFMA.FTZ R88, R91, UR14, -R115.reuse ;  /* 0x0000000e5b587c23 */ /* 0x100fe20008010873 */
[----:B---3--:R-:W-:Y:S01]  /*60a0*/  FSEL R109, R128, -INF , P2 ;  /* 0xff800000806d7808 */ /* 0x008fe20001000000 */
        /* <DEDUP_REMOVED lines=8> */
[----:B------:R-:W3:Y:S01]  /*6130*/  MUFU.TANH R118, R118 ;  /* 0x0000007600767308 */ /* 0x000ee20000002400 */
[----:B------:R-:W-:Y:S01]  /*6140*/  ISETP.GT.AND P3, PT, R140, 0x39, PT ;  /* 0x000000398c00780c */ /* 0x000fe20003f64270 */
[--C-:B------:R-:W-:Y:S01]  /*6150*/  FFMA.FTZ R15, R15, UR14, -R115.reuse ;  /* 0x0000000e0f0f7c23 */ /* 0x100fe20008010873 */
[----:B--2---:R-:W-:Y:S01]  /*6160*/  FSEL R114, R114, -INF , P2 ;  /* 0xff80000072727808 */ /* 0x004fe20001000000 */
[--C-:B------:R-:W-:Y:S01]  /*6170*/  FFMA.FTZ R89, R90, UR14, -R115.reuse ;  /* 0x0000000e5a597c23 */ /* 0x100fe20008010873 */
[----:B------:R-:W-:Y:S01]  /*6180*/  ISETP.GT.AND P2, PT, R140, 0x40, PT ;  /* 0x000000408c00780c */ /* 0x000fe20003f44270 */
[----:B------:R-:W-:Y:S01]  /*6190*/  FFMA.FTZ R91, R92, UR14, -R115 ;  /* 0x0000000e5c5b7c23 */ /* 0x000fe20008010873 */
[----:B0-----:R-:W-:Y:S01]  /*61a0*/  FSEL R117, R117, -INF , P3 ;  /* 0xff80000075757808 */ /* 0x001fe20001800000 */
[----:B------:R0:W-:Y:S01]  /*61b0*/  MUFU.EX2 R99, R126 ;  /* 0x0000007e00637308 */ /* 0x0001e20000000800 */
[----:B------:R-:W-:-:S02]  /*61c0*/  ISETP.GT.AND P3, PT, R140, 0x41, PT ;  /* 0x000000418c00780c */ /* 0x000fc40003f64270 */
[----:B-1----:R-:W-:Y:S02]  /*61d0*/  FSEL R116, R116, -INF , P2 ;  /* 0xff80000074747808 */ /* 0x002fe40001000000 */
[----:B------:R-:W-:-:S03]  /*61e0*/  ISETP.GT.AND P2, PT, R140, 0x48, PT ;  /* 0x000000488c00780c */ /* 0x000fc60003f44270 */
[----:B------:R-:W1:Y:S01]  /*61f0*/  MUFU.TANH R119, R119 ;  /* 0x0000007700777308 */ /* 0x000e620000002400 */
[----:B0-----:R-:W-:Y:S01]  /*6200*/  FFMA.FTZ R126, R107, UR14, -R115 ;  /* 0x0000000e6b7e7c23 */ /* 0x001fe20008010873 */
[----:B------:R-:W-:Y:S02]  /*6210*/  FMNMX.FTZ R107, R108, R101, !PT ;  /* 0x000000656c6b7209 */ /* 0x000fe40007810000 */
[----:B---3--:R-:W-:Y:S02]  /*6220*/  FSEL R118, R118, -INF , P3 ;  /* 0xff80000076767808 */ /* 0x008fe40001800000 */
[----:B------:R-:W-:Y:S02]  /*6230*/  FMNMX.FTZ R124, R114, R107, !PT ;  /* 0x0000006b727c7209 */ /* 0x000fe40007810000 */
[----:B------:R-:W0:Y:S01]  /*6240*/  MUFU.TANH R120, R120 ;  /* 0x0000007800787308 */ /* 0x000e220000002400 */
[----:B------:R-:W-:Y:S02]  /*6250*/  ISETP.GT.AND P3, PT, R140, 0x49, PT ;  /* 0x000000498c00780c */ /* 0x000fe40003f64270 */
[----:B------:R-:W-:-:S04]  /*6260*/  FMNMX.FTZ R107, R117, R124, !PT ;  /* 0x0000007c756b7209 */ /* 0x000fc80007810000 */
[----:B------:R-:W-:Y:S01]  /*6270*/  FMNMX.FTZ R107, R116, R107, !PT ;  /* 0x0000006b746b7209 */ /* 0x000fe20007810000 */
[----:B------:R-:W2:Y:S01]  /*6280*/  MUFU.TANH R121, R121 ;  /* 0x0000007900797308 */ /* 0x000ea20000002400 */
[----:B-1----:R-:W-:Y:S02]  /*6290*/  FSEL R119, R119, -INF , P2 ;  /* 0xff80000077777808 */ /* 0x002fe40001000000 */
[----:B------:R-:W-:Y:S02]  /*62a0*/  FMNMX.FTZ R106, R118, R107, !PT ;  /* 0x0000006b766a7209 */ /* 0x000fe40007810000 */
[----:B------:R-:W-:Y:S02]  /*62b0*/  ISETP.GT.AND P2, PT, R140, 0x50, PT ;  /* 0x000000508c00780c */ /* 0x000fe40003f44270 */
[----:B------:R-:W-:Y:S01]  /*62c0*/  FMNMX.FTZ R107, R119, R106, !PT ;  /* 0x0000006a776b7209 */ /* 0x000fe20007810000 */
[----:B------:R-:W1:Y:S01]  /*62d0*/  MUFU.TANH R122, R122 ;  /* 0x0000007a007a7308 */ /* 0x000e620000002400 */
[----:B0-----:R-:W-:-:S02]  /*62e0*/  FSEL R120, R120, -INF , P3 ;  /* 0xff80000078787808 */ /* 0x001fc40001800000 */
[----:B------:R-:W-:Y:S02]  /*62f0*/  ISETP.GT.AND P3, PT, R140, 0x51, PT ;  /* 0x000000518c00780c */ /* 0x000fe40003f64270 */
[----:B------:R-:W-:-:S03]  /*6300*/  FMNMX.FTZ R106, R120, R107, !PT ;  /* 0x0000006b786a7209 */ /* 0x000fc60007810000 */
[----:B------:R-:W0:Y:S01]  /*6310*/  MUFU.TANH R123, R123 ;  /* 0x0000007b007b7308 */ /* 0x000e220000002400 */
[----:B--2---:R-:W-:Y:S02]  /*6320*/  FSEL R121, R121, -INF , P2 ;  /* 0xff80000079797808 */ /* 0x004fe40001000000 */
[----:B------:R-:W-:Y:S02]  /*6330*/  ISETP.GT.AND P2, PT, R140, 0x58, PT ;  /* 0x000000588c00780c */ /* 0x000fe40003f44270 */
[----:B------:R-:W-:Y:S01]  /*6340*/  FMNMX.FTZ R103, R121, R106, !PT ;  /* 0x0000006a79677209 */ /* 0x000fe20007810000 */
[--C-:B------:R-:W-:Y:S02]  /*6350*/  FFMA.FTZ R106, R96, UR14, -R115.reuse ;  /* 0x0000000e606a7c23 */ /* 0x100fe40008010873 */
[----:B------:R-:W2:Y:S01]  /*6360*/  MUFU.TANH R125, R125 ;  /* 0x0000007d007d7308 */ /* 0x000ea20000002400 */
[----:B-1----:R-:W-:Y:S02]  /*6370*/  FSEL R122, R122, -INF , P3 ;  /* 0xff8000007a7a7808 */ /* 0x002fe40001800000 */
[----:B------:R-:W-:Y:S01]  /*6380*/  ISETP.GT.AND P3, PT, R140, 0x59, PT ;  /* 0x000000598c00780c */ /* 0x000fe20003f64270 */
[----:B------:R-:W-:Y:S01]  /*6390*/  FFMA.FTZ R140, R10, UR14, -R115 ;  /* 0x0000000e0a8c7c23 */ /* 0x000fe20008010873 */
[----:B------:R-:W-:-:S03]  /*63a0*/  FMNMX.FTZ R96, R122, R103, !PT ;  /* 0x000000677a607209 */ /* 0x000fc60007810000 */
[----:B------:R-:W-:Y:S01]  /*63b0*/  MUFU.EX2 R97, R97 ;  /* 0x0000006100617308 */ /* 0x000fe20000000800 */
[----:B0-----:R-:W-:-:S04]  /*63c0*/  FSEL R123, R123, -INF , P2 ;  /* 0xff8000007b7b7808 */ /* 0x001fc80001000000 */
[----:B------:R-:W-:-:S03]  /*63d0*/  FMNMX.FTZ R96, R123, R96, !PT ;  /* 0x000000607b607209 */ /* 0x000fc60007810000 */
[----:B------:R-:W-:Y:S01]  /*63e0*/  MUFU.EX2 R156, R156 ;  /* 0x0000009c009c7308 */ /* 0x000fe20000000800 */
[----:B--2---:R-:W-:-:S04]  /*63f0*/  FSEL R125, R125, -INF , P3 ;  /* 0xff8000007d7d7808 */ /* 0x004fc80001800000 */
[----:B------:R-:W-:-:S03]  /*6400*/  FMNMX.FTZ R96, R125, R96, !PT ;  /* 0x000000607d607209 */ /* 0x000fc60007810000 */
[----:B------:R-:W-:Y:S02]  /*6410*/  MUFU.EX2 R158, R158 ;  /* 0x0000009e009e7308 */ /* 0x000fe40000000800 */
[----:B------:R-:W0:Y:S06]  /*6420*/  SHFL.BFLY PT, R107, R96, 0x2, 0x1f ;  /* 0x0c401f00606b7f89 */ /* 0x000e2c00000e0000 */
[----:B------:R-:W-:Y:S08]  /*6430*/  MUFU.EX2 R152, R152 ;  /* 0x0000009800987308 */ /* 0x000ff00000000800 */
[----:B------:R-:W-:Y:S08]  /*6440*/  MUFU.EX2 R101, R126 ;  /* 0x0000007e00657308 */ /* 0x000ff00000000800 */
[----:B------:R-:W-:Y:S01]  /*6450*/  MUFU.EX2 R154, R154 ;  /* 0x0000009a009a7308 */ /* 0x000fe20000000800 */
[----:B0-----:R-:W-:Y:S01]  /*6460*/  FMNMX.FTZ R0, R96, R107, !PT ;  /* 0x0000006b60007209 */ /* 0x001fe20007810000 */
[----:B------:R-:W-:-:S04]  /*6470*/  FFMA.FTZ R107, R12, UR14, -R115 ;  /* 0x0000000e0c6b7c23 */ /* 0x000fc80008010873 */
[----:B------:R-:W0:Y:S02]  /*6480*/  SHFL.BFLY PT, R127, R0, 0x1, 0x1f ;  /* 0x0c201f00007f7f89 */ /* 0x000e2400000e0000 */
[----:B------:R-:W-:Y:S08]  /*6490*/  MUFU.EX2 R105, R105 ;  /* 0x0000006900697308 */ /* 0x000ff00000000800 */
[----:B------:R-:W-:Y:S08]  /*64a0*/  MUFU.EX2 R148, R148 ;  /* 0x0000009400947308 */ /* 0x000ff00000000800 */
[----:B------:R-:W-:Y:S01]  /*64b0*/  MUFU.EX2 R103, R106 ;  /* 0x0000006a00677308 */ /* 0x000fe20000000800 */
[----:B0-----:R-:W-:-:S07]  /*64c0*/  FMNMX.FTZ R12, R0, R127, !PT ;  /* 0x0000007f000c7209 */ /* 0x001fce0007810000 */
[----:B------:R-:W-:Y:S01]  /*64d0*/  MUFU.EX2 R150, R150 ;  /* 0x0000009600967308 */ /* 0x000fe20000000800 */
[C---:B------:R-:W-:Y:S01]  /*64e0*/  FSETP.NEU.FTZ.AND P2, PT, R12.reuse, -INF , PT ;  /* 0xff8000000c00780b */ /* 0x040fe20003f5d000 */
[----:B------:R-:W-:-:S06]  /*64f0*/  FMUL.FTZ R0, R12, UR14 ;  /* 0x0000000e0c007c20 */ /* 0x000fcc0008410000 */
[----:B------:R-:W-:Y:S01]  /*6500*/  MUFU.EX2 R93, R93 ;  /* 0x0000005d005d7308 */ /* 0x000fe20000000800 */
[----:B------:R-:W-:Y:S02]  /*6510*/  FSEL R115, R0, RZ, P2 ;  /* 0x000000ff00737208 */ /* 0x000fe40001000000 */
[----:B------:R-:W-:-:S03]  /*6520*/  FSEL R0, R12, RZ, P2 ;  /* 0x000000ff0c007208 */ /* 0x000fc60001000000 */
[----:B------:R-:W-:Y:S01]  /*6530*/  FFMA.FTZ R153, R111, UR14, -R115 ;  /* 0x0000000e6f997c23 */ /* 0x000fe20008010873 */
[----:B------:R-:W-:Y:S01]  /*6540*/  FSEL R111, R11, RZ, P1 ;  /* 0x000000ff0b6f7208 */ /* 0x000fe20000800000 */
[----:B------:R-:W-:Y:S01]  /*6550*/  FADD.FTZ R0, -R0, R13 ;  /* 0x0000000d00007221 */ /* 0x000fe20000010100 */
[--C-:B------:R-:W-:Y:S01]  /*6560*/  FFMA.FTZ R157, R136, UR14, -R115.reuse ;  /* 0x0000000e889d7c23 */ /* 0x100fe20008010873 */
[--C-:B------:R-:W-:Y:S01]  /*6570*/  FFMA.FTZ R90, R137, UR14, -R115.reuse ;  /* 0x0000000e895a7c23 */ /* 0x100fe20008010873 */
[--C-:B------:R-:W-:Y:S01]  /*6580*/  FFMA.FTZ R159, R139, UR14, -R115.reuse ;  /* 0x0000000e8b9f7c23 */ /* 0x100fe20008010873 */
[----:B------:R-:W-:Y:S01]  /*6590*/  FADD.FTZ R111, -R111, R14 ;  /* 0x0000000e6f6f7221 */ /* 0x000fe20000010100 */
[----:B------:R-:W-:Y:S01]  /*65a0*/  FMUL.FTZ R0, R0, UR14 ;  /* 0x0000000e00007c20 */ /* 0x000fe20008410000 */
[--C-:B------:R-:W-:Y:S01]  /*65b0*/  FFMA.FTZ R92, R138, UR14, -R115.reuse ;  /* 0x0000000e8a5c7c23 */ /* 0x100fe20008010873 */
[----:B------:R-:W-:Y:S01]  /*65c0*/  MUFU.EX2 R157, R157 ;  /* 0x0000009d009d7308 */ /* 0x000fe20000000800 */
[----:B------:R-:W-:Y:S01]  /*65d0*/  FMUL.FTZ R111, R111, UR14 ;  /* 0x0000000e6f6f7c20 */ /* 0x000fe20008410000 */
[--C-:B------:R-:W-:Y:S01]  /*65e0*/  FFMA.FTZ R94, R98, UR14, -R115.reuse ;  /* 0x0000000e625e7c23 */ /* 0x100fe20008010873 */
[--C-:B------:R-:W-:Y:S01]  /*65f0*/  FFMA.FTZ R155, R113, UR14, -R115.reuse ;  /* 0x0000000e719b7c23 */ /* 0x100fe20008010873 */
[--C-:B------:R-:W-:Y:S01]  /*6600*/  FFMA.FTZ R96, R100, UR14, -R115.reuse ;  /* 0x0000000e64607c23 */ /* 0x100fe20008010873 */
[--C-:B------:R-:W-:Y:S01]  /*6610*/  FFMA.FTZ R14, R104, UR14, -R115.reuse ;  /* 0x0000000e680e7c23 */ /* 0x100fe20008010873 */
[--C-:B------:R-:W-:Y:S01]  /*6620*/  FFMA.FTZ R149, R112, UR14, -R115.reuse ;  /* 0x0000000e70957c23 */ /* 0x100fe20008010873 */
[--C-:B------:R-:W-:Y:S01]  /*6630*/  FFMA.FTZ R98, R102, UR14, -R115.reuse ;  /* 0x0000000e66627c23 */ /* 0x100fe20008010873 */
[----:B------:R-:W0:Y:S01]  /*6640*/  MUFU.EX2 R10, R111 ;  /* 0x0000006f000a7308 */ /* 0x000e220000000800 */
[--C-:B------:R-:W-:Y:S01]  /*6650*/  FFMA.FTZ R151, R110, UR14, -R115.reuse ;  /* 0x0000000e6e977c23 */ /* 0x100fe20008010873 */
        /* <DEDUP_REMOVED lines=9> */
[----:B------:R-:W-:-:S05]  /*66f0*/  FFMA.FTZ R123, R123, UR14, -R115 ;  /* 0x0000000e7b7b7c23 */ /* 0x000fca0008010873 */
        /* <DEDUP_REMOVED lines=8> */
[----:B------:R-:W-:-:S04]  /*6780*/  FADD.FTZ R13, R99, R104 ;  /* 0x00000068630d7221 */ /* 0x000fc80000010000 */
[----:B------:R-:W-:Y:S02]  /*6790*/  FADD.FTZ R104, R152, R13 ;  /* 0x0000000d98687221 */ /* 0x000fe40000010000 */
[----:B------:R-:W2:Y:S01]  /*67a0*/  MUFU.EX2 R153, R153 ;  /* 0x0000009900997308 */ /* 0x000ea20000000800 */
[----:B0-----:R-:W-:Y:S01]  /*67b0*/  FADD.FTZ R9, R159, R8 ;  /* 0x000000089f097221 */ /* 0x001fe20000010000 */
[----:B------:R-:W-:Y:S01]  /*67c0*/  FADD.FTZ R13, R101, R104 ;  /* 0x00000068650d7221 */ /* 0x000fe20000010000 */
[----:B------:R-:W-:-:S03]  /*67d0*/  FFMA.FTZ R104, R118, UR14, -R115 ;  /* 0x0000000e76687c23 */ /* 0x000fc60008010873 */
[----:B------:R-:W-:Y:S02]  /*67e0*/  FADD.FTZ R106, R154, R13 ;  /* 0x0000000d9a6a7221 */ /* 0x000fe40000010000 */
[----:B------:R-:W0:Y:S01]  /*67f0*/  MUFU.EX2 R94, R94 ;  /* 0x0000005e005e7308 */ /* 0x000e220000000800 */
[----:B-1----:R-:W-:Y:S01]  /*6800*/  FADD.FTZ R8, R92, R9 ;  /* 0x000000095c087221 */ /* 0x002fe20000010000 */
[----:B------:R-:W-:-:S04]  /*6810*/  FADD.FTZ R13, R105, R106 ;  /* 0x0000006a690d7221 */ /* 0x000fc80000010000 */
[----:B------:R-:W-:Y:S02]  /*6820*/  FADD.FTZ R106, R148, R13 ;  /* 0x0000000d946a7221 */ /* 0x000fe40000010000 */
[----:B------:R-:W1:Y:S01]  /*6830*/  MUFU.EX2 R155, R155 ;  /* 0x0000009b009b7308 */ /* 0x000e620000000800 */
[----:B--2---:R-:W-:Y:S01]  /*6840*/  FADD.FTZ R9, R153, R8 ;  /* 0x0000000899097221 */ /* 0x004fe20000010000 */
[----:B------:R-:W-:Y:S01]  /*6850*/  FADD.FTZ R13, R103, R106 ;  /* 0x0000006a670d7221 */ /* 0x000fe20000010000 */
[--C-:B------:R-:W-:Y:S01]  /*6860*/  FFMA.FTZ R106, R120, UR14, -R115.reuse ;  /* 0x0000000e786a7c23 */ /* 0x100fe20008010873 */
[----:B------:R-:W-:Y:S02]  /*6870*/  FFMA.FTZ R115, R125, UR14, -R115 ;  /* 0x0000000e7d737c23 */ /* 0x000fe40008010873 */
        /* <DEDUP_REMOVED lines=64> */
.L_x_2395:
[----:B------:R-:W0:Y:S01]  /*6c80*/  S2UR UR5, SR_CgaCtaId ;  /* 0x00000000000579c3 */ /* 0x000e220000008800 */
[----:B------:R-:W-:Y:S01]  /*6c90*/  UISETP.GT.AND UP0, UPT, UR4, UR10, UPT ;  /* 0x0000000a0400728c */ /* 0x000fe2000bf04270 */
[----:B------:R-:W-:Y:S01]  /*6ca0*/  F2FP.F16.F32.PACK_AB R151, R14, R151 ;  /* 0x000000970e97723e */ /* 0x000fe200000000ff */
[----:B------:R-:W-:Y:S01]  /*6cb0*/  UIADD3 UR9, UR9, 0x2a860, URZ ;  /* 0x0002a86009097890 */ /* 0x000fe2000fffe03f */
[----:B------:R-:W-:Y:S01]  /*6cc0*/  F2FP.F16.F32.PACK_AB R156, R156, R97 ;  /* 0x000000619c9c723e */ /* 0x000fe200000000ff */
[----:B------:R-:W-:Y:S01]  /*6cd0*/  UIADD3 UR4, UR4, -0x1, URZ ;  /* 0xffffffff04047890 */ /* 0x000fe2000fffe03f */
[----:B------:R-:W-:Y:S01]  /*6ce0*/  F2FP.F16.F32.PACK_AB R157, R90, R157 ;  /* 0x0000009d5a9d723e */ /* 0x000fe200000000ff */
[----:B------:R-:W-:Y:S01]  /*6cf0*/  UMOV UR6, UR39 ;  /* 0x0000002700067c82 */ /* 0x000fe20008000000 */
[----:B------:R-:W-:Y:S01]  /*6d00*/  PLOP3.LUT P1, PT, PT, PT, UP0, 0x80, 0x0 ;  /* 0x000000000000781c */ /* 0x000fe20003f2f008 */
        /* <DEDUP_REMOVED lines=27> */
.L_x_2385:
[----:B------:R-:W-:-:S06]  /*6ec0*/  UISETP.GE.AND UP0, UPT, UR4, UR60, UPT ;  /* 0x0000003c0400728c */ /* 0x000fcc000bf06270 */
[----:B------:R-:W-:-:S13]  /*6ed0*/  PLOP3.LUT P1, PT, PT, PT, UP0, 0x80, 0x0 ;  /* 0x000000000000781c */ /* 0x000fda0003f2f008 */
[----:B------:R-:W-:Y:S05]  /*6ee0*/  @!P1 BRA `(.L_x_2397) ;  /* 0x0000002000c09947 */ /* 0x000fea0003800000 */
[----:B------:R-:W-:Y:S01]  /*6ef0*/  IMAD.MOV.U32 R13, RZ, RZ, R12 ;  /* 0x000000ffff0d7224 */ /* 0x000fe200078e000c */
[----:B------:R-:W-:Y:S01]  /*6f00*/  UMOV UR5, UR38 ;  /* 0x0000002600057c82 */ /* 0x000fe20008000000 */
[----:B------:R-:W-:Y:S01]  /*6f10*/  IMAD.MOV.U32 R14, RZ, RZ, R11 ;  /* 0x000000ffff0e7224 */ /* 0x000fe200078e000b */
[----:B------:R-:W-:Y:S01]  /*6f20*/  UMOV UR6, UR39 ;  /* 0x0000002700067c82 */ /* 0x000fe20008000000 */
[----:B------:R-:W-:Y:S01]  /*6f30*/  ULDC UR7, c[0x0][0x9d8] ;  /* 0x0002760000077ab9 */ /* 0x000fe20000000800 */
[----:B------:R-:W-:-:S05]  /*6f40*/  ULDC UR10, c[0x0][0x988] ;  /* 0x00026200000a7ab9 */ /* 0x000fca0000000800 */
.L_x_2408:
[----:B------:R-:W-:-:S04]  /*6f50*/  UIADD3 UR9, UR6, 0x1, URZ ;  /* 0x0000000106097890 */ /* 0x000fc8000fffe03f */
[----:B------:R-:W-:-:S04]  /*6f60*/  UISETP.NE.AND UP0, UPT, UR9, 0x2, UPT ;  /* 0x000000020900788c */ /* 0x000fc8000bf05270 */
[----:B------:R-:W-:Y:S02]  /*6f70*/  USEL UR9, UR9, URZ, UP0 ;  /* 0x0000003f09097287 */ /* 0x000fe40008000000 */
[----:B------:R-:W-:-:S04]  /*6f80*/  USEL UR38, URZ, 0x1, UP0 ;  /* 0x000000013f267887 */ /* 0x000fc80008000000 */
[----:B------:R-:W-:Y:S01]  /*6f90*/  ULOP3.LUT UR38, UR5, UR38, URZ, 0x3c, !UPT ;  /* 0x0000002605267292 */ /* 0x000fe2000f8e3c3f */
[----:B------:R-:W-:Y:S01]  /*6fa0*/  UMOV UR39, UR9 ;  /* 0x0000000900277c82 */ /* 0x000fe20008000000 */
[----:B------:R-:W-:Y:S10]  /*6fb0*/  @!P0 BRA `(.L_x_2398) ;  /* 0x0000000000048947 */ /* 0x000ff40003800000 */
[----:B------:R-:W-:Y:S01]  /*6fc0*/  BPT.TRAP 0x1 ;  /* 0x000000040000795c */ /* 0x000fe20000300000 */
.L_x_2398:
[----:B------:R-:W-:Y:S01]  /*6fd0*/  ULEA UR8, UR39, UR40, 0x3 ;  /* 0x0000002827087291 */ /* 0x000fe2000f8e183f */
[----:B------:R-:W-:-:S05]  /*6fe0*/  IMAD.U32 R11, RZ, RZ, UR38 ;  /* 0x00000026ff0b7e24 */ /* 0x000fca000f8e00ff */
[----:B------:R-:W-:-:S04]  /*6ff0*/  SHF.L.U32 R11, R11, 0x1f, RZ ;  /* 0x0000001f0b0b7819 */ /* 0x000fc800000006ff */
[----:B------:R0:W1:Y:S01]  /*7000*/  SYNCS.PHASECHK.TRANS64.TRYWAIT P1, [UR8+0x2a830], R11 ;  /* 0x02a8300bff0075a7 */ /* 0x0000620008020148 */
[----:B------:R-:W-:Y:S05]  /*7010*/  @!P0 BRA `(.L_x_2399) ;  /* 0x0000000000048947 */ /* 0x000fea0003800000 */
[----:B------:R-:W-:Y:S01]  /*7020*/  BPT.TRAP 0x1 ;  /* 0x000000040000795c */ /* 0x000fe20000300000 */
.L_x_2399:
[----:B-1----:R-:W-:Y:S05]  /*7030*/  @P1 BRA `(.L_x_2400) ;  /* 0x0000000000081947 */ /* 0x002fea0003800000 */
[----:B------:R-:W1:Y:S02]  /*7040*/  SYNCS.PHASECHK.TRANS64.TRYWAIT P1, [UR8+0x2a830], R11 ;  /* 0x02a8300bff0075a7 */ /* 0x000e640008020148 */
[----:B-1----:R-:W-:Y:S05]  /*7050*/  @!P1 BRA `(.L_x_2401) ;  /* 0x000000c000e89947 */ /* 0x002fea0003800000 */
.L_x_2400:
        /* <DEDUP_REMOVED lines=143> */
.L_x_2402:
[----:B------:R-:W-:Y:S01]  /*7950*/  ULEA UR8, UR6, UR40, 0x3 ;  /* 0x0000002806087291 */ /* 0x000fe2000f8e183f */
[----:B------:R-:W-:-:S04]  /*7960*/  MOV R0, UR5 ;  /* 0x0000000500007c02 */ /* 0x000fc80008000f00 */
[----:B------:R-:W-:-:S04]  /*7970*/  SHF.L.U32 R0, R0, 0x1f, RZ ;  /* 0x0000001f00007819 */ /* 0x000fc800000006ff */
[----:B------:R2:W3:Y:S01]  /*7980*/  SYNCS.PHASECHK.TRANS64.TRYWAIT P1, [UR8+0x2a850], R0 ;  /* 0x02a85000ff0075a7 */ /* 0x0004e20008020148 */
[----:B------:R-:W-:Y:S05]  /*7990*/  @!P0 BRA `(.L_x_2403) ;  /* 0x0000000000048947 */ /* 0x000fea0003800000 */
[----:B------:R-:W-:Y:S01]  /*79a0*/  BPT.TRAP 0x1 ;  /* 0x000000040000795c */ /* 0x000fe20000300000 */
.L_x_2403:
[----:B---3--:R-:W-:Y:S05]  /*79b0*/  @P1 BRA `(.L_x_2404) ;  /* 0x0000000000081947 */ /* 0x008fea0003800000 */
[----:B------:R-:W3:Y:S02]  /*79c0*/  SYNCS.PHASECHK.TRANS64.TRYWAIT P1, [UR8+0x2a850], R0 ;  /* 0x02a85000ff0075a7 */ /* 0x000ee40008020148 */
[----:B---3--:R-:W-:Y:S05]  /*79d0*/  @!P1 BRA `(.L_x_2405) ;  /* 0x000000b800a09947 */ /* 0x008fea0003800000 */
.L_x_2404:
        /* <DEDUP_REMOVED lines=37> */
.L_x_2406:
        /* <DEDUP_REMOVED lines=58> */
[----:B------:R-:W-:Y:S01]  /*7fd0*/  UMOV UR14, UR10 ;  /* 0x0000000a000e7c82 */ /* 0x000fe20008000000 */
[----:B------:R-:W1:Y:S01]  /*7fe0*/  S2UR UR6, SR_CgaCtaId ;  /* 0x00000000000679c3 */ /* 0x000e620000008800 */
[----:B------:R-:W-:-:S02]  /*7ff0*/  ULEA UR5, UR9, UR40, 0x3 ;  /* 0x0000002809057291 */ /* 0x000fc4000f8e183f */
[----:B------:R-:W3:Y:S01]  /*8000*/  MUFU.TANH R88, R88 ;  /* 0x0000005800587308 */ /* 0x000ee20000002400 */
[----:B--2---:R-:W-:Y:S01]  /*8010*/  FMNMX.FTZ R11, R21, R0, !PT ;  /* 0x00000000150b7209 */ /* 0x004fe20007810000 */
[----:B------:R-:W-:-:S06]  /*8020*/  UIADD3 UR5, UR5, 0x2a840, URZ ;  /* 0x0002a84005057890 */ /* 0x000fcc000fffe03f */
[----:B------:R-:W2:Y:S01]  /*8030*/  MUFU.TANH R140, R140 ;  /* 0x0000008c008c7308 */ /* 0x000ea20000002400 */
[----:B0-----:R-:W-:-:S07]  /*8040*/  FMNMX.FTZ R111, R139, R10, !PT ;  /* 0x0000000a8b6f7209 */ /* 0x001fce0007810000 */
[----:B------:R-:W0:Y:S01]  /*8050*/  MUFU.TANH R89, R89 ;  /* 0x0000005900597308 */ /* 0x000e220000002400 */
[----:B---3--:R-:W-:Y:S01]  /*8060*/  FMNMX.FTZ R0, R88, R11, !PT ;  /* 0x0000000b58007209 */ /* 0x008fe20007810000 */
[----:B-1----:R-:W-:-:S06]  /*8070*/  UPRMT UR5, UR6, 0x654, UR5 ;  /* 0x0000065406057896 */ /* 0x002fcc0008000005 */
[----:B------:R-:W1:Y:S01]  /*8080*/  MUFU.TANH R141, R141 ;  /* 0x0000008d008d7308 */ /* 0x000e620000002400 */
[----:B--2---:R-:W-:Y:S02]  /*8090*/  FMNMX.FTZ R10, R140, R111, !PT ;  /* 0x0000006f8c0a7209 */ /* 0x004fe40007810000 */
        /* <DEDUP_REMOVED lines=25> */
[----:B------:R-:W-:-:S06]  /*8230*/  FMUL.FTZ R111, R131, UR7 ;  /* 0x00000007836f7c20 */ /* 0x000fcc0008410000 */
        /* <DEDUP_REMOVED lines=31> */
[----:B0-----:R-:W-:Y:S01]  /*8430*/  FMNMX.FTZ R10, R116, R121, !PT ;  /* 0x00000079740a7209 */ /* 0x001fe20007810000 */
[----:B------:R-:W-:-:S06]  /*8440*/  FMUL.FTZ R121, R135, UR7 ;  /* 0x0000000787797c20 */ /* 0x000fcc0008410000 */
        /* <DEDUP_REMOVED lines=20> */
[----:B---3--:R-:W-:-:S05]  /*8590*/  FMNMX.FTZ R10, R121, R10, !PT ;  /* 0x0000000a790a7209 */ /* 0x008fca0007810000 */
[----:B------:R-:W0:Y:S01]  /*85a0*/  SHFL.BFLY PT, R125, R10, 0x2, 0x1f ;  /* 0x0c401f000a7d7f89 */ /* 0x000e2200000e0000 */
[----:B--2---:R-:W-:-:S05]  /*85b0*/  FMNMX.FTZ R124, R0, R11, !PT ;  /* 0x0000000b007c7209 */ /* 0x004fca0007810000 */
[----:B------:R-:W1:Y:S01]  /*85c0*/  SHFL.BFLY PT, R11, R124, 0x1, 0x1f ;  /* 0x0c201f007c0b7f89 */ /* 0x000e6200000e0000 */
[----:B0-----:R-:W-:-:S05]  /*85d0*/  FMNMX.FTZ R125, R10, R125, !PT ;  /* 0x0000007d0a7d7209 */ /* 0x001fca0007810000 */
[----:B------:R-:W0:Y:S01]  /*85e0*/  SHFL.BFLY PT, R12, R125, 0x1, 0x1f ;  /* 0x0c201f007d0c7f89 */ /* 0x000e2200000e0000 */
[----:B-1----:R-:W-:-:S05]  /*85f0*/  FMNMX.FTZ R11, R124, R11, !PT ;  /* 0x0000000b7c0b7209 */ /* 0x002fca0007810000 */
[C---:B------:R-:W-:Y:S01]  /*8600*/  FADD.FTZ R14, -R11.reuse, R14 ;  /* 0x0000000e0b0e7221 */ /* 0x040fe20000010100 */
[----:B------:R-:W-:-:S03]  /*8610*/  FMUL.FTZ R126, R11, UR14 ;  /* 0x0000000e0b7e7c20 */ /* 0x000fc60008410000 */
[----:B------:R-:W-:Y:S01]  /*8620*/  FMUL.FTZ R14, R14, UR14 ;  /* 0x0000000e0e0e7c20 */ /* 0x000fe20008410000 */
[--C-:B------:R-:W-:Y:S01]  /*8630*/  FFMA.FTZ R156, R136, UR14, -R126.reuse ;  /* 0x0000000e889c7c23 */ /* 0x100fe2000801087e */
[--C-:B------:R-:W-:Y:S01]  /*8640*/  FFMA.FTZ R158, R138, UR14, -R126.reuse ;  /* 0x0000000e8a9e7c23 */ /* 0x100fe2000801087e */
[--C-:B------:R-:W-:Y:S01]  /*8650*/  FFMA.FTZ R152, R140, UR14, -R126.reuse ;  /* 0x0000000e8c987c23 */ /* 0x100fe2000801087e */
[----:B------:R1:W-:Y:S01]  /*8660*/  MUFU.EX2 R10, R14 ;  /* 0x0000000e000a7308 */ /* 0x0003e20000000800 */
[--C-:B------:R-:W-:Y:S01]  /*8670*/  FFMA.FTZ R127, R141, UR14, -R126.reuse ;  /* 0x0000000e8d7f7c23 */ /* 0x100fe2000801087e */
        /* <DEDUP_REMOVED lines=8> */
[----:B0-----:R-:W-:Y:S01]  /*8700*/  FMNMX.FTZ R12, R125, R12, !PT ;  /* 0x0000000c7d0c7209 */ /* 0x001fe20007810000 */
[--C-:B------:R-:W-:Y:S01]  /*8710*/  FFMA.FTZ R125, R139, UR14, -R126.reuse ;  /* 0x0000000e8b7d7c23 */ /* 0x100fe2000801087e */
[--C-:B------:R-:W-:Y:S01]  /*8720*/  FFMA.FTZ R109, R109, UR14, -R126.reuse ;  /* 0x0000000e6d6d7c23 */ /* 0x100fe2000801087e */
[--C-:B------:R-:W-:Y:S01]  /*8730*/  FFMA.FTZ R146, R112, UR14, -R126.reuse ;  /* 0x0000000e70927c23 */ /* 0x100fe2000801087e */
[--C-:B------:R-:W-:Y:S01]  /*8740*/  FFMA.FTZ R113, R113, UR14, -R126.reuse ;  /* 0x0000000e71717c23 */ /* 0x100fe2000801087e */
[C---:B------:R-:W-:Y:S01]  /*8750*/  FADD.FTZ R0, -R12.reuse, R13 ;  /* 0x0000000d0c007221 */ /* 0x040fe20000010100 */
[----:B-1----:R-:W-:Y:S01]  /*8760*/  FMUL.FTZ R14, R12, UR14 ;  /* 0x0000000e0c0e7c20 */ /* 0x002fe20008410000 */
[----:B------:R-:W-:Y:S01]  /*8770*/  FFMA.FTZ R13, R137, UR14, -R126 ;  /* 0x0000000e890d7c23 */ /* 0x000fe2000801087e */
        /* <DEDUP_REMOVED lines=19> */
[----:B------:R-:W-:Y:S01]  /*88b0*/  FFMA.FTZ R100, R100, UR14, -R14 ;  /* 0x0000000e64647c23 */ /* 0x000fe2000801080e */
[----:B------:R-:W-:Y:S01]  /*88c0*/  FFMA.FTZ R140, R114, UR14, -R126 ;  /* 0x0000000e728c7c23 */ /* 0x000fe2000801087e */
[----:B------:R-:W-:Y:S01]  /*88d0*/  FFMA.FTZ R141, R101, UR14, -R14 ;  /* 0x0000000e658d7c23 */ /* 0x000fe2000801080e */
[----:B------:R-:W-:Y:S01]  /*88e0*/  FFMA.FTZ R115, R115, UR14, -R126 ;  /* 0x0000000e73737c23 */ /* 0x000fe2000801087e */
[----:B------:R-:W-:Y:S01]  /*88f0*/  FFMA.FTZ R102, R102, UR14, -R14 ;  /* 0x0000000e66667c23 */ /* 0x000fe2000801080e */
[----:B------:R-:W1:Y:S01]  /*8900*/  MUFU.EX2 R157, R157 ;  /* 0x0000009d009d7308 */ /* 0x000e620000000800 */
[----:B0-----:R-:W-:Y:S01]  /*8910*/  FFMA.FTZ R9, R10, R9, R13 ;  /* 0x000000090a097223 */ /* 0x001fe2000001000d */
[----:B------:R-:W-:Y:S01]  /*8920*/  FFMA.FTZ R142, R116, UR14, -R126 ;  /* 0x0000000e748e7c23 */ /* 0x000fe2000801087e */
[----:B------:R-:W-:Y:S01]  /*8930*/  FFMA.FTZ R143, R103, UR14, -R14 ;  /* 0x0000000e678f7c23 */ /* 0x000fe2000801080e */
[----:B------:R-:W-:Y:S01]  /*8940*/  FFMA.FTZ R117, R117, UR14, -R126 ;  /* 0x0000000e75757c23 */ /* 0x000fe2000801087e */
[----:B------:R-:W-:Y:S01]  /*8950*/  FADD.FTZ R9, R156, R9 ;  /* 0x000000099c097221 */ /* 0x000fe20000010000 */
[----:B------:R-:W-:Y:S01]  /*8960*/  FFMA.FTZ R104, R104, UR14, -R14 ;  /* 0x0000000e68687c23 */ /* 0x000fe2000801080e */
[----:B------:R-:W-:Y:S01]  /*8970*/  FFMA.FTZ R136, R118, UR14, -R126 ;  /* 0x0000000e76887c23 */ /* 0x000fe2000801087e */
[----:B------:R-:W0:Y:S01]  /*8980*/  MUFU.EX2 R20, R20 ;  /* 0x0000001400147308 */ /* 0x000e220000000800 */
[----:B------:R-:W-:Y:S01]  /*8990*/  FADD.FTZ R106, R158, R9 ;  /* 0x000000099e6a7221 */ /* 0x000fe20000010000 */
[----:B------:R-:W-:Y:S01]  /*89a0*/  FFMA.FTZ R110, R110, UR14, -R14 ;  /* 0x0000000e6e6e7c23 */ /* 0x000fe2000801080e */
[----:B------:R-:W-:Y:S01]  /*89b0*/  FFMA.FTZ R119, R119, UR14, -R126 ;  /* 0x0000000e77777c23 */ /* 0x000fe2000801087e */
[----:B------:R-:W-:Y:S01]  /*89c0*/  FFMA.FTZ R111, R111, UR14, -R14 ;  /* 0x0000000e6f6f7c23 */ /* 0x000fe2000801080e */
[----:B------:R-:W-:Y:S01]  /*89d0*/  FFMA.FTZ R138, R122, UR14, -R126 ;  /* 0x0000000e7a8a7c23 */ /* 0x000fe2000801087e */
[----:B------:R-:W-:Y:S01]  /*89e0*/  FFMA.FTZ R120, R120, UR14, -R14 ;  /* 0x0000000e78787c23 */ /* 0x000fe2000801080e */
[----:B------:R-:W-:Y:S01]  /*89f0*/  FFMA.FTZ R123, R123, UR14, -R126 ;  /* 0x0000000e7b7b7c23 */ /* 0x000fe2000801087e */
[----:B------:R-:W2:Y:S01]  /*8a00*/  MUFU.EX2 R159, R159 ;  /* 0x0000009f009f7308 */ /* 0x000ea20000000800 */
[----:B-1----:R-:W-:Y:S01]  /*8a10*/  FFMA.FTZ R15, R0, R8, R157 ;  /* 0x00000008000f7223 */ /* 0x002fe2000001009d */
[----:B------:R-:W-:-:S06]  /*8a20*/  FFMA.FTZ R14, R121, UR14, -R14 ;  /* 0x0000000e790e7c23 */ /* 0x000fcc000801080e */
        /* <DEDUP_REMOVED lines=88> */
.L_x_2407:
        /* <DEDUP_REMOVED lines=36> */
.L_x_2397:
        /* <DEDUP_REMOVED lines=67> */
.L_x_2409:
[----:B------:R-:W-:Y:S01]  /*9620*/  ULEA UR5, UR39, UR40, 0x3 ;  /* 0x0000002827057291 */ /* 0x000fe2000f8e183f */
[----:B------:R-:W-:-:S05]  /*9630*/  IMAD.U32 R0, RZ, RZ, UR38 ;  /* 0x00000026ff007e24 */ /* 0x000fca000f8e00ff */
[----:B------:R-:W-:-:S04]  /*9640*/  SHF.L.U32 R0, R0, 0x1f, RZ ;  /* 0x0000001f00007819 */ /* 0x000fc800000006ff */
[----:B------:R0:W1:Y:S01]  /*9650*/  SYNCS.PHASECHK.TRANS64.TRYWAIT P1, [UR5+0x2a850], R0 ;  /* 0x02a85000ff0075a7 */ /* 0x0000620008020145 */
[----:B------:R-:W-:Y:S05]  /*9660*/  @!P0 BRA `(.L_x_2410) ;  /* 0x0000000000048947 */ /* 0x000fea0003800000 */
[----:B------:R-:W-:Y:S01]  /*9670*/  BPT.TRAP 0x1 ;  /* 0x000000040000795c */ /* 0x000fe20000300000 */
.L_x_2410:
[----:B-1----:R-:W-:Y:S05]  /*9680*/  @P1 BRA `(.L_x_2411) ;  /* 0x0000000000081947 */ /* 0x002fea0003800000 */
[----:B------:R-:W1:Y:S02]  /*9690*/  SYNCS.PHASECHK.TRANS64.TRYWAIT P1, [UR5+0x2a850], R0 ;  /* 0x02a85000ff0075a7 */ /* 0x000e640008020145 */
[----:B-1----:R-:W-:Y:S05]  /*96a0*/  @!P1 BRA `(.L_x_2412) ;  /* 0x0000009c00849947 */ /* 0x002fea0003800000 */
.L_x_2411:
[----:B------:R-:W-:Y:S01]  /*96b0*/  UIADD3 UR40, UR40, 0x400, URZ ;  /* 0x0000040028287890 */ /* 0x000fe2000fffe03f */
[----:B------:R-:W-:Y:S01]  /*96c0*/  WARPGROUP.ARRIVE ;  /* 0x00000000000079c5 */ /* 0x000fe20000000000 */
[----:B------:R-:W-:Y:S01]  /*96d0*/  UMOV UR7, 0x40000040 ;  /* 0x4000004000077882 */ /* 0x000fe20000000000 */
[----:B01----:R-:W0:Y:S01]  /*96e0*/  SHFL.BFLY PT, R0, R9, 0x2, 0x1f ;  /* 0x0c401f0009007f89 */ /* 0x003e2200000e0000 */
[----:B------:R-:W-:Y:S01]  /*96f0*/  USHF.R.U32.HI UR40, URZ, 0x4, UR40 ;  /* 0x000000043f287899 */ /* 0x000fe20008011628 */
[----:B------:R-:W-:Y:S02]  /*9700*/  IMAD.U32 R7, RZ, RZ, UR14 ;  /* 0x0000000eff077e24 */ /* 0x000fe4000f8e00ff */
[----:B------:R-:W1:Y:S01]  /*9710*/  SHFL.BFLY PT, R3, R8, 0x2, 0x1f ;  /* 0x0c401f0008037f89 */ /* 0x000e6200000e0000 */
[----:B------:R-:W-:Y:S01]  /*9720*/  ULOP3.LUT UR40, UR40, 0x3fff, URZ, 0xc0, !UPT ;  /* 0x00003fff28287892 */ /* 0x000fe2000f8ec03f */
[----:B------:R-:W-:-:S03]  /*9730*/  IMAD.MOV.U32 R96, RZ, RZ, -0x800000 ;  /* 0xff800000ff607424 */ /* 0x000fc600078e00ff */
[----:B------:R-:W-:-:S04]  /*9740*/  ULOP3.LUT UR4, UR40, 0x3000000, URZ, 0xfc, !UPT ;  /* 0x0300000028047892 */ /* 0x000fc8000f8efc3f */
[----:B------:R-:W-:-:S07]  /*9750*/  UIMAD UR4, UR39, 0x600, UR4 ;  /* 0x00000600270478a4 */ /* 0x000fce000f8e0204 */
[----:B------:R-:W-:Y:S02]  /*9760*/  UMOV UR6, UR4 ;  /* 0x0000000400067c82 */ /* 0x000fe40008000000 */
[----:B------:R-:W-:Y:S01]  /*9770*/  HGMMA.64x128x16.F32 R24, R156, gdesc[UR4].tnspB, R24, gsb0 ;  /* 0x41e000049c187df0 */ /* 0x000fe20008000818 */
[----:B------:R-:W-:Y:S01]  /*9780*/  UIADD3 UR6, UR4, 0x80, URZ ;  /* 0x0000008004067890 */ /* 0x000fe2000fffe03f */
[----:B0-----:R-:W-:Y:S01]  /*9790*/  FADD.FTZ R0, R0, R9 ;  /* 0x0000000900007221 */ /* 0x001fe20000010000 */
[----:B------:R-:W-:Y:S01]  /*97a0*/  UMOV UR7, 0x40000040 ;  /* 0x4000004000077882 */ /* 0x000fe20000000000 */
[----:B-1----:R-:W-:Y:S01]  /*97b0*/  FADD.FTZ R2, R3, R8 ;  /* 0x0000000803027221 */ /* 0x002fe20000010000 */
[----:B------:R-:W-:Y:S02]  /*97c0*/  IMAD.U32 R8, RZ, RZ, UR14 ;  /* 0x0000000eff087e24 */ /* 0x000fe4000f8e00ff */
[----:B------:R-:W0:Y:S04]  /*97d0*/  SHFL.BFLY PT, R3, R0, 0x1, 0x1f ;  /* 0x0c201f0000037f89 */ /* 0x000e2800000e0000 */
[----:B------:R-:W1:Y:S01]  /*97e0*/  SHFL.BFLY PT, R5, R2, 0x1, 0x1f ;  /* 0x0c201f0002057f89 */ /* 0x000e6200000e0000 */
[----:B0-----:R-:W-:Y:S01]  /*97f0*/  FADD.FTZ R10, R0, R3 ;  /* 0x00000003000a7221 */ /* 0x001fe20000010000 */
[----:B------:R-:W-:-:S02]  /*9800*/  IMAD.MOV.U32 R0, RZ, RZ, -0x800000 ;  /* 0xff800000ff007424 */ /* 0x000fc400078e00ff */
[----:B-1----:R-:W-:Y:S02]  /*9810*/  FADD.FTZ R13, R2, R5 ;  /* 0x00000005020d7221 */ /* 0x002fe40000010000 */
[----:B------:R-:W-:Y:S02]  /*9820*/  FSETP.NE.FTZ.AND P1, PT, R10, RZ, PT ;  /* 0x000000ff0a00720b */ /* 0x000fe40003f35000 */
[----:B------:R-:W-:Y:S02]  /*9830*/  CS2R R4, SRZ ;  /* 0x0000000000047805 */ /* 0x000fe4000001ff00 */
        /* <DEDUP_REMOVED lines=35> */
[----:B0-23--:R-:W-:Y:S05]  /*9a70*/  @!P0 BRA `(.L_x_2413) ;  /* 0x0000000000048947 */ /* 0x00dfea0003800000 */
[----:B------:R-:W-:Y:S01]  /*9a80*/  BPT.TRAP 0x1 ;  /* 0x000000040000795c */ /* 0x000fe20000300000 */
.L_x_2413:
        /* <DEDUP_REMOVED lines=18> */
[-C--:B------:R-:W-:Y:S01]  /*9bb0*/  FMUL.FTZ R49, R49, R4.reuse ;  /* 0x0000000431317220 */ /* 0x080fe20000410000 */
[----:B------:R-:W-:Y:S01]  /*9bc0*/  MOV R180, UR6 ;  /* 0x0000000600b47c02 */ /* 0x000fe20008000f00 */
        /* <DEDUP_REMOVED lines=57> */
.L_x_2377:
        /* <DEDUP_REMOVED lines=12> */
[----:B------:R-:W-:Y:S01]  /*a020*/  ULDC.64 UR10, c[0x0][0xc00] ;  /* 0x00030000000a7ab9 */ /* 0x000fe20000000a00 */
[----:B------:R-:W-:Y:S02]  /*a030*/  R2UR UR14, R161 ;  /* 0x00000000a10e72ca */ /* 0x000fe400000e0000 */
[----:B------:R-:W-:Y:S02]  /*a040*/  R2UR UR13, R179 ;  /* 0x00000000b30d72ca */ /* 0x000fe400000e0000 */
[----:B------:R-:W-:Y:S02]  /*a050*/  R2UR UR15, R160 ;  /* 0x00000000a00f72ca */ /* 0x000fe400000e0000 */
[----:B------:R-:W-:-:S07]  /*a060*/  R2UR UR19, R177 ;  /* 0x00000000b11372ca */ /* 0x000fce00000e0000 */
[----:B------:R-:W-:Y:S02]  /*a070*/  USHF.L.U32 UR4, UR14, 0x2, URZ ;  /* 0x000000020e047899 */ /* 0x000fe4000800063f */
[----:B------:R-:W-:Y:S02]  /*a080*/  USHF.L.U64.HI UR12, UR14, 0x2, UR13 ;  /* 0x000000020e0c7899 */ /* 0x000fe4000801020d */
[----:B------:R-:W-:-:S04]  /*a090*/  UIADD3 UR7, UP0, UR4, UR10, URZ ;  /* 0x0000000a04077290 */ /* 0x000fc8000ff1e03f */
[----:B------:R-:W-:Y:S01]  /*a0a0*/  UIADD3.X UR8, UR12, UR11, URZ, UP0, !UPT ;  /* 0x0000000b0c087290 */ /* 0x000fe200087fe43f */
        /* <DEDUP_REMOVED lines=26> */
[----:B------:R-:W-:Y:S02]  /*a250*/  LOP3.LUT R30, R7, R8, RZ, 0x3c, !PT ;  /* 0x00000008071e7212 */ /* 0x000fe400078e3cff */
[----:B------:R-:W-:Y:S02]  /*a260*/  SHF.R.U64 R6, R6, 0x3, RZ ;  /* 0x0000000306067819 */ /* 0x000fe400000012ff */
[----:B------:R-:W-:-:S02]  /*a270*/  SHF.R.U64 R10, R10, 0x3, RZ ;  /* 0x000000030a0a7819 */ /* 0x000fc400000012ff */
[----:B------:R-:W-:Y:S02]  /*a280*/  LOP3.LUT R8, R101, 0x380, RZ, 0xc0, !PT ;  /* 0x0000038065087812 */ /* 0x000fe400078ec0ff */
[----:B------:R-:W-:Y:S02]  /*a290*/  SHF.R.U64 R12, R12, 0x3, RZ ;  /* 0x000000030c0c7819 */ /* 0x000fe400000012ff */
[----:B------:R-:W-:Y:S02]  /*a2a0*/  LOP3.LUT R32, R6, R23, RZ, 0x3c, !PT ;  /* 0x0000001706207212 */ /* 0x000fe400078e3cff */
[----:B------:R-:W-:Y:S02]  /*a2b0*/  LOP3.LUT R28, R10, R35, RZ, 0x3c, !PT ;  /* 0x000000230a1c7212 */ /* 0x000fe400078e3cff */
[----:B------:R-:W-:Y:S02]  /*a2c0*/  SHF.R.U64 R8, R8, 0x3, RZ ;  /* 0x0000000308087819 */ /* 0x000fe400000012ff */
[----:B------:R-:W-:-:S02]  /*a2d0*/  LOP3.LUT R10, R103, 0x380, RZ, 0xc0, !PT ;  /* 0x00000380670a7812 */ /* 0x000fc400078ec0ff */
[----:B------:R-:W-:Y:S02]  /*a2e0*/  LOP3.LUT R23, R34, 0x380, RZ, 0xc0, !PT ;  /* 0x0000038022177812 */ /* 0x000fe400078ec0ff */
[----:B------:R-:W-:Y:S02]  /*a2f0*/  LOP3.LUT R14, R12, R99, RZ, 0x3c, !PT ;  /* 0x000000630c0e7212 */ /* 0x000fe400078e3cff */
[----:B------:R-:W-:Y:S02]  /*a300*/  LOP3.LUT R12, R8, R101, RZ, 0x3c, !PT ;  /* 0x00000065080c7212 */ /* 0x000fe400078e3cff */
[----:B------:R-:W-:Y:S02]  /*a310*/  SHF.R.U64 R10, R10, 0x3, RZ ;  /* 0x000000030a0a7819 */ /* 0x000fe400000012ff */
[----:B------:R-:W-:Y:S02]  /*a320*/  SHF.R.U64 R23, R23, 0x3, RZ ;  /* 0x0000000317177819 */ /* 0x000fe400000012ff */
[----:B------:R-:W-:-:S02]  /*a330*/  MOV R26, R4 ;  /* 0x00000004001a7202 */ /* 0x000fc40000000f00 */
[----:B------:R-:W-:Y:S02]  /*a340*/  F2FP.F16.F32.PACK_AB R4, R3, R2 ;  /* 0x000000020304723e */ /* 0x000fe400000000ff */
[----:B------:R-:W-:Y:S02]  /*a350*/  F2FP.F16.F32.PACK_AB R5, R91, R90 ;  /* 0x0000005a5b05723e */ /* 0x000fe400000000ff */
[----:B------:R-:W-:Y:S02]  /*a360*/  F2FP.F16.F32.PACK_AB R6, R21, R20 ;  /* 0x000000141506723e */ /* 0x000fe400000000ff */
[----:B------:R-:W-:Y:S02]  /*a370*/  F2FP.F16.F32.PACK_AB R7, R93, R92 ;  /* 0x0000005c5d07723e */ /* 0x000fe400000000ff */
[----:B------:R-:W-:Y:S02]  /*a380*/  MOV R99, R14 ;  /* 0x0000000e00637202 */ /* 0x000fe40000000f00 */
[----:B------:R-:W-:Y:S01]  /*a390*/  MOV R98, R12 ;  /* 0x0000000c00627202 */ /* 0x000fe20000000f00 */
[----:B------:R0:W-:Y:S01]  /*a3a0*/  STSM.16.M88.4 [R26], R4 ;  /* 0x000000041a007844 */ /* 0x0001e20000000200 */
[----:B------:R-:W-:-:S02]  /*a3b0*/  LOP3.LUT R10, R10, R103, RZ, 0x3c, !PT ;  /* 0x000000670a0a7212 */ /* 0x000fc400078e3cff */
        /* <DEDUP_REMOVED lines=15> */
[----:B------:R-:W-:Y:S01]  /*a4b0*/  STSM.16.M88.4 [R101], R28 ;  /* 0x0000001c65007844 */ /* 0x000fe20000000200 */
[----:B------:R-:W-:Y:S02]  /*a4c0*/  F2FP.F16.F32.PACK_AB R34, R53, R52 ;  /* 0x000000343522723e */ /* 0x000fe400000000ff */
        /* <DEDUP_REMOVED lines=14> */
[----:B------:R-:W-:Y:S01]  /*a5b0*/  F2FP.F16.F32.PACK_AB R12, R73, R72 ;  /* 0x00000048490c723e */ /* 0x000fe200000000ff */
[----:B------:R-:W-:Y:S01]  /*a5c0*/  ULDC.64 UR8, c[0x0][0xc08] ;  /* 0x0003020000087ab9 */ /* 0x000fe20000000a00 */
        /* <DEDUP_REMOVED lines=13> */
[----:B------:R-:W-:-:S07]  /*a6a0*/  ISETP.NE.AND.EX P0, PT, RZ, UR11, PT, P0 ;  /* 0x0000000bff007c0c */ /* 0x000fce000bf05300 */
        /* <DEDUP_REMOVED lines=20> */
[----:B------:R-:W-:Y:S01]  /*a7f0*/  VIADD R11, R18, UR42 ;  /* 0x0000002a120b7c36 */ /* 0x000fe20008000000 */
[----:B------:R-:W-:Y:S01]  /*a800*/  UISETP.NE.U32.AND UP0, UPT, UR10, URZ, UPT ;  /* 0x0000003f0a00728c */ /* 0x000fe2000bf05070 */
[----:B------:R0:W5:Y:S01]  /*a810*/  @P4 LDG.E R23, desc[UR36][R4.64] ;  /* 0x0000002404174981 */ /* 0x000162000c1e1900 */
[----:B------:R-:W-:Y:S01]  /*a820*/  UMOV UR4, URZ ;  /* 0x0000003f00047c82 */ /* 0x000fe20008000000 */
[----:B------:R-:W-:Y:S01]  /*a830*/  USEL UR16, UR15, URZ, UP1 ;  /* 0x0000003f0f107287 */ /* 0x000fe20008800000 */
[----:B------:R-:W-:Y:S01]  /*a840*/  IMAD.MOV.U32 R7, RZ, RZ, R11 ;  /* 0x000000ffff077224 */ /* 0x000fe200078e000b */
[----:B------:R-:W-:-:S04]  /*a850*/  UISETP.NE.AND.EX UP0, UPT, UR11, URZ, UPT, UP0 ;  /* 0x0000003f0b00728c */ /* 0x000fc8000bf05300 */
[----:B------:R-:W-:Y:S01]  /*a860*/  USEL UR7, UR14, URZ, !UP0 ;  /* 0x0000003f0e077287 */ /* 0x000fe2000c000000 */
[----:B------:R-:W-:Y:S01]  /*a870*/  ULDC.64 UR10, c[0x0][UR18+0x220] ;  /* 0x00008800120a7abb */ /* 0x000fe20008000a00 */
[----:B------:R-:W-:Y:S01]  /*a880*/  USEL UR17, UR13, URZ, !UP0 ;  /* 0x0000003f0d117287 */ /* 0x000fe2000c000000 */
[----:B0-----:R-:W-:Y:S01]  /*a890*/  @P1 IMAD.HI.U32 R4, R11, R6, RZ ;  /* 0x000000060b041227 */ /* 0x001fe200078e00ff */
[----:B------:R-:W-:Y:S01]  /*a8a0*/  ULDC.64 UR8, c[0x0][UR18+0x218] ;  /* 0x0000860012087abb */ /* 0x000fe20008000a00 */
[----:B------:R-:W-:Y:S01]  /*a8b0*/  UIMAD UR11, UR11, UR7, URZ ;  /* 0x000000070b0b72a4 */ /* 0x000fe2000f8e023f */
[----:B------:R-:W-:Y:S01]  /*a8c0*/  ULDC.64 UR12, c[0x0][UR18+0x228] ;  /* 0x00008a00120c7abb */ /* 0x000fe20008000a00 */
[----:B------:R-:W-:Y:S02]  /*a8d0*/  UIMAD.WIDE.U32 UR14, UR8, UR19, URZ ;  /* 0x00000013080e72a5 */ /* 0x000fe4000f8e003f */
[----:B------:R-:W-:Y:S01]  /*a8e0*/  UIMAD UR19, UR9, UR19, URZ ;  /* 0x00000013091372a4 */ /* 0x000fe2000f8e023f */
[----:B-1----:R-:W-:Y:S01]  /*a8f0*/  @P1 SHF.R.U32.HI R7, RZ, R9, R4 ;  /* 0x00000009ff071219 */ /* 0x002fe20000011604 */
[----:B------:R-:W-:-:S02]  /*a900*/  UIMAD.WIDE.U32 UR20, UR12, UR16, URZ ;  /* 0x000000100c1472a5 */ /* 0x000fc4000f8e003f */
[----:B------:R-:W-:Y:S02]  /*a910*/  UIMAD.WIDE.U32 UR8, UR10, UR7, URZ ;  /* 0x000000070a0872a5 */ /* 0x000fe4000f8e003f */
[----:B------:R-:W-:Y:S01]  /*a920*/  UIMAD UR12, UR13, UR16, URZ ;  /* 0x000000100d0c72a4 */ /* 0x000fe2000f8e023f */
[----:B------:R-:W-:Y:S01]  /*a930*/  IMAD.MOV R9, RZ, RZ, -R7 ;  /* 0x000000ffff097224 */ /* 0x000fe200078e0a07 */
[----:B------:R-:W-:Y:S01]  /*a940*/  UIMAD UR11, UR10, UR17, UR11 ;  /* 0x000000110a0b72a4 */ /* 0x000fe2000f8e020b */
[----:B------:R-:W-:Y:S01]  /*a950*/  MOV R4, UR20 ;  /* 0x0000001400047c02 */ /* 0x000fe20008000f00 */
[----:B------:R-:W-:Y:S02]  /*a960*/  UIADD3 UR12, UR21, UR12, URZ ;  /* 0x0000000c150c7290 */ /* 0x000fe4000fffe03f */
[----:B------:R-:W-:Y:S01]  /*a970*/  IMAD.U32 R5, RZ, RZ, UR21 ;  /* 0x00000015ff057e24 */ /* 0x000fe2000f8e00ff */
[----:B------:R-:W-:Y:S01]  /*a980*/  UIADD3 UR10, UR9, UR11, URZ ;  /* 0x0000000b090a7290 */ /* 0x000fe2000fffe03f */
[----:B------:R-:W-:Y:S01]  /*a990*/  IMAD R9, R26, R9, R11 ;  /* 0x000000091a097224 */ /* 0x000fe200078e020b */
[----:B------:R-:W-:Y:S01]  /*a9a0*/  UIADD3 UR19, UR15, UR19, URZ ;  /* 0x000000130f137290 */ /* 0x000fe2000fffe03f */
[----:B------:R-:W-:Y:S01]  /*a9b0*/  SHF.R.S32.HI R5, RZ, 0x1f, R7 ;  /* 0x0000001fff057819 */ /* 0x000fe20000011407 */
[----:B------:R-:W-:Y:S01]  /*a9c0*/  IMAD.U32 R8, RZ, RZ, UR12 ;  /* 0x0000000cff087e24 */ /* 0x000fe2000f8e00ff */
[----:B------:R-:W-:Y:S01]  /*a9d0*/  ULDC.64 UR12, c[0x0][0xba8] ;  /* 0x0002ea00000c7ab9 */ /* 0x000fe20000000a00 */
[----:B------:R-:W-:Y:S01]  /*a9e0*/  SHF.R.S32.HI R6, RZ, 0x1f, R9 ;  /* 0x0000001fff067819 */ /* 0x000fe20000011409 */
[----:B------:R-:W-:Y:S01]  /*a9f0*/  @!UP1 ULDC UR12, c[0x0][0xb50] ;  /* 0x0002d400000c9ab9 */ /* 0x000fe20000000800 */
[----:B------:R-:W-:Y:S01]  /*aa00*/  @!UP1 ULDC UR13, c[0x0][0xb54] ;  /* 0x0002d500000d9ab9 */ /* 0x000fe20000000800 */
[----:B--2---:R-:W-:-:S13]  /*aa10*/  @P0 R2UR UR4, R34 ;  /* 0x00000000220402ca */ /* 0x004fda00000e0000 */
[----:B------:R-:W-:Y:S02]  /*aa20*/  UIADD3 UR14, UP0, UP2, UR8, UR14, UR4 ;  /* 0x0000000e080e7290 */ /* 0x000fe4000fa1e004 */
[----:B------:R-:W-:Y:S01]  /*aa30*/  USHF.R.S32.HI UR11, URZ, 0x1f, UR4 ;  /* 0x0000001f3f0b7899 */ /* 0x000fe20008011404 */
[----:B------:R-:W-:-:S03]  /*aa40*/  ULDC.64 UR8, c[0x0][UR18+0x210] ;  /* 0x0000840012087abb */ /* 0x000fc60008000a00 */
[----:B------:R-:W-:Y:S01]  /*aa50*/  UIADD3.X UR10, UR10, UR19, UR11, UP0, UP2 ;  /* 0x000000130a0a7290 */ /* 0x000fe200087e440b */
[----:B------:R-:W-:Y:S01]  /*aa60*/  IADD3 R4, P2, P3, R7, UR14, R4 ;  /* 0x0000000e07047c10 */ /* 0x000fe2000fb5e004 */
[----:B------:R-:W-:-:S04]  /*aa70*/  IMAD R7, R9, UR9, RZ ;  /* 0x0000000909077c24 */ /* 0x000fc8000f8e02ff */
[----:B------:R-:W-:Y:S01]  /*aa80*/  IADD3.X R5, R5, UR10, R8, P2, P3 ;  /* 0x0000000a05057c10 */ /* 0x000fe200097e6408 */
[----:B------:R-:W-:Y:S02]  /*aa90*/  IMAD R7, R6, UR8, R7 ;  /* 0x0000000806077c24 */ /* 0x000fe4000f8e0207 */
        /* <DEDUP_REMOVED lines=9> */
.L_x_2416:
[----:B------:R-:W-:Y:S01]  /*ab30*/  SHFL.IDX PT, R4, R9, RZ, 0x1c1f ;  /* 0x001c1fff09047589 */ /* 0x000fe200000e0000 */
[----:B------:R-:W-:Y:S01]  /*ab40*/  VIADD R12, R198, UR42 ;  /* 0x0000002ac60c7c36 */ /* 0x000fe20008000000 */
[----:B------:R-:W-:Y:S01]  /*ab50*/  LOP3.LUT P0, RZ, R181, 0x3, RZ, 0xc0, !PT ;  /* 0x00000003b5ff7812 */ /* 0x000fe2000780c0ff */
[----:B-----5:R-:W-:Y:S01]  /*ab60*/  IMAD R23, R23, R26, RZ ;  /* 0x0000001a17177224 */ /* 0x020fe200078e02ff */
[----:B------:R-:W0:Y:S01]  /*ab70*/  SHFL.IDX PT, R5, R10, RZ, 0x1c1f ;  /* 0x001c1fff0a057589 */ /* 0x000e2200000e0000 */
[C---:B------:R-:W-:Y:S01]  /*ab80*/  VIADD R8, R12.reuse, 0x8 ;  /* 0x000000080c087836 */ /* 0x040fe20000000000 */
[----:B------:R-:W-:Y:S02]  /*ab90*/  PLOP3.LUT P3, PT, PT, PT, UP1, 0x80, 0x0 ;  /* 0x000000000000781c */ /* 0x000fe40003f6f018 */
[----:B------:R-:W-:Y:S01]  /*aba0*/  SHFL.IDX PT, R6, R9, 0x1, 0x1c1f ;  /* 0x003c1f0009067f89 */ /* 0x000fe200000e0000 */
[-C--:B------:R-:W-:Y:S02]  /*abb0*/  ISETP.GE.OR P2, PT, R12, R23.reuse, P0 ;  /* 0x000000170c00720c */ /* 0x080fe40000746670 */
[-C--:B------:R-:W-:Y:S01]  /*abc0*/  ISETP.GE.OR P0, PT, R8, R23.reuse, P0 ;  /* 0x000000170800720c */ /* 0x080fe20000706670 */
[----:B------:R-:W1:Y:S10]  /*abd0*/  SHFL.IDX PT, R7, R10, 0x1, 0x1c1f ;  /* 0x003c1f000a077f89 */ /* 0x000e7400000e0000 */
[----:B0-----:R0:W-:Y:S01]  /*abe0*/  @!P2 ST.E desc[UR36][R4.64], R96 ;  /* 0x000000600400a985 */ /* 0x0011e2000c101924 */
[----:B------:R-:W-:-:S03]  /*abf0*/  ISETP.GE.AND P2, PT, R12, R23, PT ;  /* 0x000000170c00720c */ /* 0x000fc60003f46270 */
[----:B-1----:R0:W-:Y:S01]  /*ac00*/  @!P0 ST.E desc[UR36][R6.64], R0 ;  /* 0x0000000006008985 */ /* 0x0021e2000c101924 */
[----:B------:R-:W-:Y:S01]  /*ac10*/  ISETP.GE.AND P0, PT, R8, R23, PT ;  /* 0x000000170800720c */ /* 0x000fe20003f06270 */
[----:B------:R-:W-:-:S12]  /*ac20*/  @P3 BRA `(.L_x_2417) ;  /* 0x00000008008c3947 */ /* 0x000fd80003800000 */
[----:B------:R-:W-:Y:S01]  /*ac30*/  IMAD R3, R178, 0x40, R16 ;  /* 0x00000040b2037824 */ /* 0x000fe200078e0210 */
[----:B------:R-:W-:Y:S01]  /*ac40*/  ULDC.64 UR12, c[0x0][0xaa0] ;  /* 0x0002a800000c7ab9 */ /* 0x000fe20000000a00 */
[----:B------:R-:W-:Y:S02]  /*ac50*/  R2UR UR14, R177 ;  /* 0x00000000b10e72ca */ /* 0x000fe400000e0000 */
[----:B------:R-:W-:-:S03]  /*ac60*/  IMAD.WIDE R24, R3, 0x2, R24 ;  /* 0x0000000203187825 */ /* 0x000fc600078e0218 */
[C---:B------:R-:W-:Y:S02]  /*ac70*/  IADD3 R9, P6, R24.reuse, 0x1000, RZ ;  /* 0x0000100018097810 */ /* 0x040fe40007fde0ff */
[C---:B------:R-:W-:Y:S02]  /*ac80*/  IADD3 R13, P5, R24.reuse, 0x2000, RZ ;  /* 0x00002000180d7810 */ /* 0x040fe40007fbe0ff */
[----:B------:R-:W-:Y:S02]  /*ac90*/  LOP3.LUT R8, R9, 0x380, RZ, 0xc0, !PT ;  /* 0x0000038009087812 */ /* 0x000fe400078ec0ff */
[----:B------:R-:W-:Y:S02]  /*aca0*/  IADD3 R29, P4, R24, 0x3000, RZ ;  /* 0x00003000181d7810 */ /* 0x000fe40007f9e0ff */
[----:B------:R-:W-:Y:S02]  /*acb0*/  SHF.R.U64 R8, R8, 0x3, RZ ;  /* 0x0000000308087819 */ /* 0x000fe400000012ff */
[----:B------:R-:W-:-:S02]  /*acc0*/  IADD3 R33, P3, R24, 0x4000, RZ ;  /* 0x0000400018217810 */ /* 0x000fc40007f7e0ff */
[----:B------:R-:W-:Y:S02]  /*acd0*/  LOP3.LUT R8, R8, R9, RZ, 0x3c, !PT ;  /* 0x0000000908087212 */ /* 0x000fe400078e3cff */
[----:B------:R-:W-:Y:S02]  /*ace0*/  IADD3.X R9, RZ, R25, RZ, P6, !PT ;  /* 0x00000019ff097210 */ /* 0x000fe400037fe4ff */
[C---:B------:R-:W-:Y:S02]  /*acf0*/  IADD3 R3, P6, R24.reuse, 0x7000, RZ ;  /* 0x0000700018037810 */ /* 0x040fe40007fde0ff */
[C---:B------:R-:W-:Y:S02]  /*ad00*/  IADD3 R37, P2, R24.reuse, 0x5000, RZ ;  /* 0x0000500018257810 */ /* 0x040fe40007f5e0ff */
[C---:B------:R-:W-:Y:S01]  /*ad10*/  IADD3 R41, P0, R24.reuse, 0x6000, RZ ;  /* 0x0000600018297810 */ /* 0x040fe20007f1e0ff */
[----:B------:R-:W-:Y:S01]  /*ad20*/  IMAD.X R45, RZ, RZ, R25, P6 ;  /* 0x000000ffff2d7224 */ /* 0x000fe200030e0619 */
[----:B0-----:R-:W-:Y:S01]  /*ad30*/  LOP3.LUT R5, R24, 0x380, RZ, 0xc0, !PT ;  /* 0x0000038018057812 */ /* 0x001fe200078ec0ff */
[----:B------:R-:W-:Y:S01]  /*ad40*/  UIMAD UR10, UR11, UR12, URZ ;  /* 0x0000000c0b0a72a4 */ /* 0x000fe2000f8e023f */
[----:B------:R-:W-:Y:S01]  /*ad50*/  LOP3.LUT R0, R3, 0x380, RZ, 0xc0, !PT ;  /* 0x0000038003007812 */ /* 0x000fe200078ec0ff */
[----:B------:R-:W-:Y:S01]  /*ad60*/  UIMAD.WIDE.U32 UR8, UR4, UR12, URZ ;  /* 0x0000000c040872a5 */ /* 0x000fe2000f8e003f */
[----:B------:R-:W-:Y:S01]  /*ad70*/  LOP3.LUT R12, R13, 0x380, RZ, 0xc0, !PT ;  /* 0x000003800d0c7812 */ /* 0x000fe200078ec0ff */
[----:B------:R-:W5:Y:S01]  /*ad80*/  LD.E.128 R8, desc[UR36][R8.64] ;  /* 0x0000002408087980 */ /* 0x000f62000c101d00 */
[----:B------:R-:W-:-:S02]  /*ad90*/  LOP3.LUT R28, R29, 0x380, RZ, 0xc0, !PT ;  /* 0x000003801d1c7812 */ /* 0x000fc400078ec0ff */
[----:B------:R-:W-:Y:S02]  /*ada0*/  LOP3.LUT R32, R33, 0x380, RZ, 0xc0, !PT ;  /* 0x0000038021207812 */ /* 0x000fe400078ec0ff */
[----:B------:R-:W-:Y:S02]  /*adb0*/  LOP3.LUT R36, R37, 0x380, RZ, 0xc0, !PT ;  /* 0x0000038025247812 */ /* 0x000fe400078ec0ff */
[----:B------:R-:W-:Y:S02]  /*adc0*/  LOP3.LUT R40, R41, 0x380, RZ, 0xc0, !PT ;  /* 0x0000038029287812 */ /* 0x000fe400078ec0ff */
[----:B------:R-:W-:Y:S02]  /*add0*/  SHF.R.U64 R5, R5, 0x3, RZ ;  /* 0x0000000305057819 */ /* 0x000fe400000012ff */
[----:B------:R-:W-:Y:S02]  /*ade0*/  SHF.R.U64 R0, R0, 0x3, RZ ;  /* 0x0000000300007819 */ /* 0x000fe400000012ff */
[----:B------:R-:W-:-:S02]  /*adf0*/  SHF.R.U64 R12, R12, 0x3, RZ ;  /* 0x000000030c0c7819 */ /* 0x000fc400000012ff */
[----:B------:R-:W-:Y:S02]  /*ae00*/  SHF.R.U64 R28, R28, 0x3, RZ ;  /* 0x000000031c1c7819 */ /* 0x000fe400000012ff */
[----:B------:R-:W-:Y:S02]  /*ae10*/  SHF.R.U64 R32, R32, 0x3, RZ ;  /* 0x0000000320207819 */ /* 0x000fe400000012ff */
[----:B------:R-:W-:Y:S02]  /*ae20*/  SHF.R.U64 R36, R36, 0x3, RZ ;  /* 0x0000000324247819 */ /* 0x000fe400000012ff */
[----:B------:R-:W-:Y:S02]  /*ae30*/  SHF.R.U64 R40, R40, 0x3, RZ ;  /* 0x0000000328287819 */ /* 0x000fe400000012ff */
[----:B------:R-:W-:Y:S02]  /*ae40*/  LOP3.LUT R24, R5, R24, RZ, 0x3c, !PT ;  /* 0x0000001805187212 */ /* 0x000fe400078e3cff */
[----:B------:R-:W-:-:S02]  /*ae50*/  LOP3.LUT R44, R0, R3, RZ, 0x3c, !PT ;  /* 0x00000003002c7212 */ /* 0x000fc400078e3cff */
[----:B------:R-:W0:Y:S01]  /*ae60*/  @P1 LDC R3, c[0x0][0xbec] ;  /* 0x0002fb00ff031b82 */ /* 0x000e220000000800 */
[----:B------:R-:W-:Y:S01]  /*ae70*/  LOP3.LUT R12, R12, R13, RZ, 0x3c, !PT ;  /* 0x0000000d0c0c7212 */ /* 0x000fe200078e3cff */
[--C-:B------:R-:W-:Y:S01]  /*ae80*/  IMAD.X R13, RZ, RZ, R25.reuse, P5 ;  /* 0x000000ffff0d7224 */ /* 0x100fe200028e0619 */
[----:B------:R-:W-:Y:S01]  /*ae90*/  LOP3.LUT R28, R28, R29, RZ, 0x3c, !PT ;  /* 0x0000001d1c1c7212 */ /* 0x000fe200078e3cff */
[--C-:B------:R-:W-:Y:S01]  /*aea0*/  IMAD.X R29, RZ, RZ, R25.reuse, P4 ;  /* 0x000000ffff1d7224 */ /* 0x100fe200020e0619 */
[----:B------:R-:W-:Y:S01]  /*aeb0*/  LOP3.LUT R32, R32, R33, RZ, 0x3c, !PT ;  /* 0x0000002120207212 */ /* 0x000fe200078e3cff */
[--C-:B------:R-:W-:Y:S01]  /*aec0*/  IMAD.X R33, RZ, RZ, R25.reuse, P3 ;  /* 0x000000ffff217224 */ /* 0x100fe200018e0619 */
[----:B------:R-:W-:Y:S01]  /*aed0*/  LOP3.LUT R36, R36, R37, RZ, 0x3c, !PT ;  /* 0x0000002524247212 */ /* 0x000fe200078e3cff */
[--C-:B------:R-:W-:Y:S01]  /*aee0*/  IMAD.X R37, RZ, RZ, R25.reuse, P2 ;  /* 0x000000ffff257224 */ /* 0x100fe200010e0619 */
[----:B------:R-:W-:Y:S01]  /*aef0*/  LOP3.LUT R40, R40, R41, RZ, 0x3c, !PT ;  /* 0x0000002928287212 */ /* 0x000fe200078e3cff */
[----:B------:R-:W-:Y:S01]  /*af00*/  IMAD.X R41, RZ, RZ, R25, P0 ;  /* 0x000000ffff297224 */ /* 0x000fe200000e0619 */
[----:B------:R1:W5:Y:S01]  /*af10*/  LD.E.128 R4, desc[UR36][R24.64] ;  /* 0x0000002418047980 */ /* 0x000362000c101d00 */
[----:B------:R-:W-:Y:S01]  /*af20*/  UIMAD UR10, UR4, UR13, UR10 ;  /* 0x0000000d040a72a4 */ /* 0x000fe2000f8e020a */
[----:B------:R-:W-:-:S02]  /*af30*/  IMAD R0, R22, 0x20, R178 ;  /* 0x0000002016007824 */ /* 0x000fc400078e02b2 */
[----:B------:R-:W5:Y:S04]  /*af40*/  LD.E.128 R12, desc[UR36][R12.64] ;  /* 0x000000240c0c7980 */ /* 0x000f68000c101d00 */
[----:B------:R-:W5:Y:S01]  /*af50*/  LD.E.128 R28, desc[UR36][R28.64] ;  /* 0x000000241c1c7980 */ /* 0x000f62000c101d00 */
[----:B-1----:R-:W1:Y:S01]  /*af60*/  @P1 LDC R25, c[0x0][0xbf0] ;  /* 0x0002fc00ff191b82 */ /* 0x002e620000000800 */
[----:B------:R-:W-:Y:S01]  /*af70*/  UIADD3 UR9, UR9, UR10, URZ ;  /* 0x0000000a09097290 */ /* 0x000fe2000fffe03f */
[----:B------:R-:W-:Y:S01]  /*af80*/  IADD3 R20, R0, UR42, RZ ;  /* 0x0000002a00147c10 */ /* 0x000fe2000fffe0ff */
[----:B------:R-:W5:Y:S01]  /*af90*/  LD.E.128 R32, desc[UR36][R32.64] ;  /* 0x0000002420207980 */ /* 0x000f62000c101d00 */
[----:B------:R-:W-:Y:S02]  /*afa0*/  ULDC.64 UR10, c[0x0][0xae8] ;  /* 0x0002ba00000a7ab9 */ /* 0x000fe40000000a00 */
[----:B------:R-:W-:Y:S01]  /*afb0*/  UIMAD.WIDE.U32 UR8, UR14, UR10, UR8 ;  /* 0x0000000a0e0872a5 */ /* 0x000fe2000f8e0008 */
[----:B------:R-:W5:Y:S01]  /*afc0*/  LD.E.128 R36, desc[UR36][R36.64] ;  /* 0x0000002424247980 */ /* 0x000f62000c101d00 */
[----:B------:R-:W-:Y:S01]  /*afd0*/  USHF.R.S32.HI UR4, URZ, 0x1f, UR7 ;  /* 0x0000001f3f047899 */ /* 0x000fe20008011407 */
[----:B0-----:R-:W-:Y:S01]  /*afe0*/  @P1 IMAD.HI.U32 R0, R20, R3, RZ ;  /* 0x0000000314001227 */ /* 0x001fe200078e00ff */
[----:B------:R-:W-:Y:S01]  /*aff0*/  UIMAD UR9, UR14, UR11, UR9 ;  /* 0x0000000b0e0972a4 */ /* 0x000fe2000f8e0209 */
[----:B------:R-:W5:Y:S02]  /*b000*/  LD.E.128 R40, desc[UR36][R40.64] ;  /* 0x0000002428287980 */ /* 0x000f64000c101d00 */
[----:B------:R-:W-:-:S02]  /*b010*/  ULDC.64 UR10, c[0x0][0xaf0] ;  /* 0x0002bc00000a7ab9 */ /* 0x000fc40000000a00 */
[----:B------:R-:W-:Y:S01]  /*b020*/  UIMAD UR4, UR4, UR10, URZ ;  /* 0x0000000a040472a4 */ /* 0x000fe2000f8e023f */
[----:B------:R-:W-:Y:S01]  /*b030*/  IMAD.MOV.U32 R21, RZ, RZ, R20 ;  /* 0x000000ffff157224 */ /* 0x000fe200078e0014 */
[----:B------:R-:W-:Y:S01]  /*b040*/  UIMAD.WIDE.U32 UR8, UR7, UR10, UR8 ;  /* 0x0000000a070872a5 */ /* 0x000fe2000f8e0008 */
[----:B------:R-:W5:Y:S01]  /*b050*/  LD.E.128 R44, desc[UR36][R44.64] ;  /* 0x000000242c2c7980 */ /* 0x000f62000c101d00 */
[----:B------:R-:W-:-:S03]  /*b060*/  UIMAD UR4, UR7, UR11, UR4 ;  /* 0x0000000b070472a4 */ /* 0x000fc6000f8e0204 */
[----:B------:R-:W-:Y:S01]  /*b070*/  ULDC.64 UR10, c[0x0][0xae0] ;  /* 0x0002b800000a7ab9 */ /* 0x000fe20000000a00 */
[----:B-1----:R-:W-:Y:S01]  /*b080*/  @P1 SHF.R.U32.HI R21, RZ, R25, R0 ;  /* 0x00000019ff151219 */ /* 0x002fe20000011600 */
[----:B------:R-:W-:Y:S02]  /*b090*/  UIADD3 UR4, UR9, UR4, URZ ;  /* 0x0000000409047290 */ /* 0x000fe4000fffe03f */
[----:B------:R-:W-:Y:S01]  /*b0a0*/  IMAD.U32 R3, RZ, RZ, UR9 ;  /* 0x00000009ff037e24 */ /* 0x000fe2000f8e00ff */
[----:B------:R-:W-:Y:S01]  /*b0b0*/  @!PT LDS RZ, [RZ] ;  /* 0x00000000fffff984 */ /* 0x000fe20000000800 */
[----:B------:R-:W-:Y:S01]  /*b0c0*/  @!PT LDS RZ, [RZ] ;  /* 0x00000000fffff984 */ /* 0x000fe20000000800 */
[----:B------:R-:W-:Y:S01]  /*b0d0*/  @!PT LDS RZ, [RZ] ;  /* 0x00000000fffff984 */ /* 0x000fe20000000800 */
[----:B------:R-:W-:Y:S01]  /*b0e0*/  @!PT LDS RZ, [RZ] ;  /* 0x00000000fffff984 */ /* 0x000fe20000000800 */
[----:B------:R0:W-:Y:S06]  /*b0f0*/  MEMBAR.ALL.CTA ;  /* 0x0000000000007992 */ /* 0x0001ec0000008000 */
[----:B0-----:R-:W0:Y:S01]  /*b100*/  FENCE.VIEW.ASYNC.S ;  /* 0x00000000000073c6 */ /* 0x001e220000000000 */
[--C-:B------:R-:W-:Y:S01]  /*b110*/  SHF.R.S32.HI R0, RZ, 0x1f, R21.reuse ;  /* 0x0000001fff007819 */ /* 0x100fe20000011415 */
[----:B------:R-:W-:-:S02]  /*b120*/  IMAD.MOV R25, RZ, RZ, -R21 ;  /* 0x000000ffff197224 */ /* 0x000fc400078e0a15 */
[----:B------:R-:W-:Y:S01]  /*b130*/  IMAD.U32 R2, RZ, RZ, UR8 ;  /* 0x00000008ff027e24 */ /* 0x000fe2000f8e00ff */
[----:B------:R-:W-:Y:S01]  /*b140*/  ULDC.64 UR8, c[0x0][0xad8] ;  /* 0x0002b60000087ab9 */ /* 0x000fe20000000a00 */
[----:B------:R-:W-:Y:S02]  /*b150*/  IMAD R0, R0, UR10, RZ ;  /* 0x0000000a00007c24 */ /* 0x000fe4000f8e02ff */
[----:B------:R-:W-:Y:S02]  /*b160*/  IMAD R25, R26, R25, R20 ;  /* 0x000000191a197224 */ /* 0x000fe400078e0214 */
[----:B------:R-:W-:Y:S02]  /*b170*/  IMAD.U32 R3, RZ, RZ, UR4 ;  /* 0x00000004ff037e24 */ /* 0x000fe4000f8e00ff */
[C---:B------:R-:W-:Y:S01]  /*b180*/  IMAD R49, R21.reuse, UR11, R0 ;  /* 0x0000000b15317c24 */ /* 0x040fe2000f8e0200 */
[----:B------:R-:W-:Y:S01]  /*b190*/  SHF.R.S32.HI R0, RZ, 0x1f, R25 ;  /* 0x0000001fff007819 */ /* 0x000fe20000011419 */
[----:B------:R-:W-:-:S04]  /*b1a0*/  IMAD.WIDE.U32 R2, R21, UR10, R2 ;  /* 0x0000000a15027c25 */ /* 0x000fc8000f8e0002 */
[----:B------:R-:W-:Y:S02]  /*b1b0*/  IMAD.IADD R3, R3, 0x1, R49 ;  /* 0x0000000103037824 */ /* 0x000fe400078e0231 */
[----:B------:R-:W-:Y:S02]  /*b1c0*/  IMAD R20, R0, UR8, RZ ;  /* 0x0000000800147c24 */ /* 0x000fe4000f8e02ff */
[----:B------:R-:W-:Y:S02]  /*b1d0*/  VIADD R26, R178, UR42 ;  /* 0x0000002ab21a7c36 */ /* 0x000fe40008000000 */
        /* <DEDUP_REMOVED lines=27> */
.L_x_2419:
[----:B------:R-:W-:Y:S05]  /*b390*/  BSYNC B1 ;  /* 0x0000000000017941 */ /* 0x000fea0003800000 */
.L_x_2418:
        /* <DEDUP_REMOVED lines=13> */
.L_x_2421:
[----:B------:R-:W-:Y:S05]  /*b470*/  BSYNC B1 ;  /* 0x0000000000017941 */ /* 0x000fea0003800000 */
.L_x_2420:
        /* <DEDUP_REMOVED lines=13> */
.L_x_2423:
[----:B------:R-:W-:Y:S05]  /*b550*/  BSYNC B1 ;  /* 0x0000000000017941 */ /* 0x000fea0003800000 */
.L_x_2422:
[----:B0-----:R-:W-:Y:S01]  /*b560*/  VIADD R0, R26, 0x60 ;  /* 0x000000601a007836 */ /* 0x001fe20000000000 */
[----:B--2-4-:R-:W4:Y:S04]  /*b570*/  SHFL.IDX PT, R25, R25, 0x3, 0x181f ;  /* 0x00781f0019197f89 */ /* 0x014f2800000e0000 */
[----:B------:R-:W-:Y:S01]  /*b580*/  ISETP.GE.AND P0, PT, R0, R23, PT ;  /* 0x000000170000720c */ /* 0x000fe20003f06270 */
[----:B------:R-:W0:-:S12]  /*b590*/  SHFL.IDX PT, R24, R24, 0x3, 0x181f ;  /* 0x00781f0018187f89 */ /* 0x000e1800000e0000 */
        /* <DEDUP_REMOVED lines=12> */
.L_x_2417:
        /* <DEDUP_REMOVED lines=12> */
[----:B------:R-:W-:Y:S01]  /*b720*/  BSSY B1, `(.L_x_2425) ;  /* 0x0000067000017945 */ /* 0x000fe20003800000 */
[----:B------:R-:W-:Y:S01]  /*b730*/  ULDC.64 UR10, c[0x0][0xb38] ;  /* 0x0002ce00000a7ab9 */ /* 0x000fe20000000a00 */
[----:B------:R-:W-:Y:S01]  /*b740*/  PRMT R97, RZ, 0x654, R97 ;  /* 0x00000654ff617816 */ /* 0x000fe20000000061 */
[----:B------:R-:W-:-:S04]  /*b750*/  UIMAD.WIDE.U32 UR8, UR15, UR10, UR8 ;  /* 0x0000000a0f0872a5 */ /* 0x000fc8000f8e0008 */
[----:B------:R-:W-:Y:S01]  /*b760*/  UIMAD UR9, UR15, UR11, UR9 ;  /* 0x0000000b0f0972a4 */ /* 0x000fe2000f8e0209 */
[----:B------:R2:W-:Y:S02]  /*b770*/  SYNCS.ARRIVE.TRANS64.RED.A1T0 RZ, [R97+URZ], RZ ;  /* 0x000000ff61ff79a7 */ /* 0x0005e4000810043f */
[----:B------:R-:W-:Y:S02]  /*b780*/  ULDC.64 UR10, c[0x0][0xb40] ;  /* 0x0002d000000a7ab9 */ /* 0x000fe40000000a00 */
[----:B------:R-:W-:Y:S02]  /*b790*/  UIMAD UR4, UR4, UR10, URZ ;  /* 0x0000000a040472a4 */ /* 0x000fe4000f8e023f */
[----:B------:R-:W-:Y:S01]  /*b7a0*/  UIMAD.WIDE.U32 UR8, UR7, UR10, UR8 ;  /* 0x0000000a070872a5 */ /* 0x000fe2000f8e0008 */
[----:B0-----:R-:W-:Y:S01]  /*b7b0*/  @P1 IMAD.HI.U32 R0, R11, R0, RZ ;  /* 0x000000000b001227 */ /* 0x001fe200078e00ff */
[----:B------:R-:W-:-:S03]  /*b7c0*/  UIMAD UR4, UR7, UR11, UR4 ;  /* 0x0000000b070472a4 */ /* 0x000fc6000f8e0204 */
[----:B------:R-:W-:Y:S01]  /*b7d0*/  ULDC.64 UR10, c[0x0][0xb48] ;  /* 0x0002d200000a7ab9 */ /* 0x000fe20000000a00 */
[----:B------:R-:W-:Y:S01]  /*b7e0*/  UIADD3 UR9, UR9, UR4, URZ ;  /* 0x0000000409097290 */ /* 0x000fe2000fffe03f */
[----:B-1----:R-:W-:-:S03]  /*b7f0*/  @P1 SHF.R.U32.HI R7, RZ, R5, R0 ;  /* 0x00000005ff071219 */ /* 0x002fc60000011600 */
[----:B------:R-:W-:Y:S01]  /*b800*/  UIMAD.WIDE.U32 UR8, UR14, UR10, UR8 ;  /* 0x0000000a0e0872a5 */ /* 0x000fe2000f8e0008 */
[--C-:B------:R-:W-:Y:S01]  /*b810*/  SHF.R.S32.HI R0, RZ, 0x1f, R7.reuse ;  /* 0x0000001fff007819 */ /* 0x100fe20000011407 */
[----:B------:R-:W-:Y:S02]  /*b820*/  IMAD.MOV R9, RZ, RZ, -R7 ;  /* 0x000000ffff097224 */ /* 0x000fe400078e0a07 */
        /* <DEDUP_REMOVED lines=86> */
.L_x_2426:
[----:B------:R-:W-:Y:S05]  /*bd90*/  BSYNC B1 ;  /* 0x0000000000017941 */ /* 0x000fea0003800000 */
.L_x_2425:
        /* <DEDUP_REMOVED lines=69> */
.L_x_2415:
[----:B------:R-:W-:Y:S01]  /*c1f0*/  R2UR UR4, R161 ;  /* 0x00000000a10472ca */ /* 0x000fe200000e0000 */
[----:B------:R-:W-:Y:S01]  /*c200*/  ULDC.64 UR8, c[0x0][0xc00] ;  /* 0x0003000000087ab9 */ /* 0x000fe20000000a00 */
[----:B------:R-:W-:Y:S01]  /*c210*/  R2UR UR7, R23 ;  /* 0x00000000170772ca */ /* 0x000fe200000e0000 */
[----:B------:R-:W-:-:S04]  /*c220*/  UISETP.NE.U32.AND UP0, UPT, UR8, URZ, UPT ;  /* 0x0000003f0800728c */ /* 0x000fc8000bf05070 */
[----:B------:R-:W-:-:S03]  /*c230*/  UISETP.NE.AND.EX UP0, UPT, UR9, URZ, UPT, UP0 ;  /* 0x0000003f0900728c */ /* 0x000fc6000bf05300 */
[----:B------:R-:W-:-:S03]  /*c240*/  ULDC.64 UR8, c[0x0][0xc00] ;  /* 0x0003000000087ab9 */ /* 0x000fc60000000a00 */
[----:B------:R-:W-:Y:S01]  /*c250*/  UIMAD.WIDE UR8, UR4, 0x4, UR8 ;  /* 0x00000004040878a5 */ /* 0x000fe2000f8e0208 */
[----:B------:R-:W-:-:S05]  /*c260*/  PLOP3.LUT P1, PT, PT, PT, UP0, 0x80, 0x0 ;  /* 0x000000000000781c */ /* 0x000fca0003f2f008 */
[----:B------:R-:W-:Y:S02]  /*c270*/  IMAD.U32 R2, RZ, RZ, UR8 ;  /* 0x00000008ff027e24 */ /* 0x000fe4000f8e00ff */
[----:B------:R-:W-:Y:S01]  /*c280*/  IMAD.U32 R3, RZ, RZ, UR9 ;  /* 0x00000009ff037e24 */ /* 0x000fe2000f8e00ff */
[----:B------:R-:W-:Y:S02]  /*c290*/  ULDC.64 UR8, c[0x0][0xc08] ;  /* 0x0003020000087ab9 */ /* 0x000fe40000000a00 */
[----:B------:R-:W-:-:S03]  /*c2a0*/  UISETP.NE.U32.AND UP1, UPT, UR8, URZ, UPT ;  /* 0x0000003f0800728c */ /* 0x000fc6000bf25070 */
[----:B------:R-:W2:Y:S01]  /*c2b0*/  @P1 LDG.E R6, desc[UR36][R2.64] ;  /* 0x0000002402061981 */ /* 0x000ea2000c1e1900 */
[----:B------:R-:W-:-:S06]  /*c2c0*/  UISETP.NE.AND.EX UP1, UPT, UR9, URZ, UPT, UP1 ;  /* 0x0000003f0900728c */ /* 0x000fcc000bf25310 */
[----:B------:R-:W-:-:S05]  /*c2d0*/  PLOP3.LUT P2, PT, PT, PT, UP1, 0x80, 0x0 ;  /* 0x000000000000781c */ /* 0x000fca0003f4f018 */
[----:B------:R-:W-:Y:S02]  /*c2e0*/  @UP1 ULDC.64 UR8, c[0x0][0xc08] ;  /* 0x0003020000081ab9 */ /* 0x000fe40000000a00 */
[----:B------:R-:W-:-:S03]  /*c2f0*/  @UP1 UIMAD.WIDE UR8, UR4, 0x4, UR8 ;  /* 0x00000004040818a5 */ /* 0x000fc6000f8e0208 */
[----:B------:R-:W-:Y:S02]  /*c300*/  ULDC UR4, c[0x0][0xa88] ;  /* 0x0002a20000047ab9 */ /* 0x000fe40000000800 */
[----:B------:R-:W-:Y:S01]  /*c310*/  IMAD.U32 R0, RZ, RZ, UR4 ;  /* 0x00000004ff007e24 */ /* 0x000fe2000f8e00ff */
[----:B------:R-:W-:Y:S01]  /*c320*/  MOV R4, UR8 ;  /* 0x0000000800047c02 */ /* 0x000fe20008000f00 */
        /* <DEDUP_REMOVED lines=14> */
.L_x_2427:
[----:B------:R-:W-:Y:S01]  /*c410*/  R2UR UR7, R161 ;  /* 0x00000000a10772ca */ /* 0x000fe200000e0000 */
[----:B------:R-:W-:Y:S01]  /*c420*/  BSSY B1, `(.L_x_2428) ;  /* 0x000003d000017945 */ /* 0x000fe20003800000 */
[----:B------:R-:W-:-:S11]  /*c430*/  R2UR UR8, R179 ;  /* 0x00000000b30872ca */ /* 0x000fd600000e0000 */
[----:B------:R-:W-:Y:S02]  /*c440*/  USEL UR7, UR7, URZ, !UP0 ;  /* 0x0000003f07077287 */ /* 0x000fe4000c000000 */
[----:B------:R-:W-:Y:S01]  /*c450*/  USEL UR10, UR8, URZ, !UP0 ;  /* 0x0000003f080a7287 */ /* 0x000fe2000c000000 */
[----:B------:R-:W-:Y:S11]  /*c460*/  @P0 BRA `(.L_x_2429) ;  /* 0x0000000000e00947 */ /* 0x000ff60003800000 */
[----:B------:R-:W0:Y:S01]  /*c470*/  S2R R3, SR_TID.X ;  /* 0x0000000000037919 */ /* 0x000e220000002100 */
[----:B------:R-:W1:Y:S01]  /*c480*/  LDC R9, c[0x0][0xbe8] ;  /* 0x0002fa00ff097b82 */ /* 0x000e620000000800 */
[----:B------:R-:W-:Y:S02]  /*c490*/  IMAD.U32 R4, RZ, RZ, UR42 ;  /* 0x0000002aff047e24 */ /* 0x000fe4000f8e00ff */
[----:B-1---5:R-:W-:-:S03]  /*c4a0*/  IMAD R2, R0, R9, RZ ;  /* 0x0000000900027224 */ /* 0x022fc600078e02ff */
        /* <DEDUP_REMOVED lines=17> */
[----:B------:R-:W-:Y:S02]  /*c5c0*/  UIMAD.WIDE.U32 UR16, UR8, UR19, URZ ;  /* 0x00000013081072a5 */ /* 0x000fe4000f8e003f */
[----:B------:R-:W-:Y:S01]  /*c5d0*/  UIMAD UR13, UR13, UR7, URZ ;  /* 0x000000070d0d72a4 */ /* 0x000fe2000f8e023f */
[----:B0-----:R-:W-:Y:S01]  /*c5e0*/  @P0 IMAD.HI.U32 R2, R4, R3, RZ ;  /* 0x0000000304020227 */ /* 0x001fe200078e00ff */
[----:B------:R-:W-:Y:S02]  /*c5f0*/  UIMAD UR19, UR9, UR19, URZ ;  /* 0x00000013091372a4 */ /* 0x000fe4000f8e023f */
[----:B------:R-:W-:Y:S02]  /*c600*/  UIMAD.WIDE.U32 UR8, UR12, UR7, URZ ;  /* 0x000000070c0872a5 */ /* 0x000fe4000f8e003f */
[----:B------:R-:W-:-:S02]  /*c610*/  UIMAD.WIDE.U32 UR22, UR14, UR11, URZ ;  /* 0x0000000b0e1672a5 */ /* 0x000fc4000f8e003f */
[----:B------:R-:W-:Y:S01]  /*c620*/  UIMAD UR11, UR15, UR11, URZ ;  /* 0x0000000b0f0b72a4 */ /* 0x000fe2000f8e023f */
[----:B-1----:R-:W-:Y:S01]  /*c630*/  @P0 SHF.R.U32.HI R5, RZ, R7, R2 ;  /* 0x00000007ff050219 */ /* 0x002fe20000011602 */
[----:B------:R-:W-:Y:S02]  /*c640*/  UIMAD UR13, UR12, UR10, UR13 ;  /* 0x0000000a0c0d72a4 */ /* 0x000fe4000f8e020d */
[----:B------:R-:W-:Y:S01]  /*c650*/  UIADD3 UR16, UP1, UP2, UR8, UR16, UR4 ;  /* 0x0000001008107290 */ /* 0x000fe2000fa3e004 */
[----:B------:R-:W-:Y:S01]  /*c660*/  IMAD.U32 R2, RZ, RZ, UR22 ;  /* 0x00000016ff027e24 */ /* 0x000fe2000f8e00ff */
[----:B------:R-:W-:Y:S01]  /*c670*/  UIADD3 UR8, UR23, UR11, URZ ;  /* 0x0000000b17087290 */ /* 0x000fe2000fffe03f */
[--C-:B------:R-:W-:Y:S01]  /*c680*/  IMAD.MOV R7, RZ, RZ, -R5.reuse ;  /* 0x000000ffff077224 */ /* 0x100fe200078e0a05 */
[----:B------:R-:W-:Y:S01]  /*c690*/  UIADD3 UR19, UR17, UR19, URZ ;  /* 0x0000001311137290 */ /* 0x000fe2000fffe03f */
[----:B------:R-:W-:Y:S01]  /*c6a0*/  MOV R3, UR23 ;  /* 0x0000001700037c02 */ /* 0x000fe20008000f00 */
[----:B------:R-:W-:Y:S01]  /*c6b0*/  UIADD3 UR11, UR9, UR13, URZ ;  /* 0x0000000d090b7290 */ /* 0x000fe2000fffe03f */
[----:B------:R-:W-:Y:S01]  /*c6c0*/  IMAD R7, R9, R7, R4 ;  /* 0x0000000709077224 */ /* 0x000fe200078e0204 */
[----:B------:R-:W-:Y:S01]  /*c6d0*/  IADD3 R2, P0, P1, R5, UR16, R2 ;  /* 0x0000001005027c10 */ /* 0x000fe2000f91e002 */
[----:B------:R-:W-:Y:S01]  /*c6e0*/  IMAD.U32 R6, RZ, RZ, UR8 ;  /* 0x00000008ff067e24 */ /* 0x000fe2000f8e00ff */
[----:B------:R-:W-:Y:S01]  /*c6f0*/  UIADD3.X UR11, UR11, UR19, UR20, UP1, UP2 ;  /* 0x000000130b0b7290 */ /* 0x000fe20008fe4414 */
[----:B------:R-:W-:Y:S01]  /*c700*/  SHF.R.S32.HI R5, RZ, 0x1f, R5 ;  /* 0x0000001fff057819 */ /* 0x000fe20000011405 */
[----:B------:R-:W-:Y:S01]  /*c710*/  ULDC.64 UR8, c[0x0][UR18+0x210] ;  /* 0x0000840012087abb */ /* 0x000fe20008000a00 */
[----:B------:R-:W-:Y:S01]  /*c720*/  SHF.R.S32.HI R4, RZ, 0x1f, R7 ;  /* 0x0000001fff047819 */ /* 0x000fe20000011407 */
[----:B------:R-:W-:Y:S01]  /*c730*/  IMAD R9, R7, UR9, RZ ;  /* 0x0000000907097c24 */ /* 0x000fe2000f8e02ff */
[----:B------:R-:W-:Y:S01]  /*c740*/  ULDC.64 UR12, c[0x0][0xba8] ;  /* 0x0002ea00000c7ab9 */ /* 0x000fe20000000a00 */
[----:B------:R-:W-:Y:S01]  /*c750*/  IADD3.X R3, R5, UR11, R6, P0, P1 ;  /* 0x0000000b05037c10 */ /* 0x000fe200087e2406 */
[----:B------:R-:W-:Y:S01]  /*c760*/  @!UP0 ULDC UR12, c[0x0][0xb50] ;  /* 0x0002d400000c8ab9 */ /* 0x000fe20000000800 */
[----:B------:R-:W-:Y:S01]  /*c770*/  IMAD R9, R4, UR8, R9 ;  /* 0x0000000804097c24 */ /* 0x000fe2000f8e0209 */
[----:B------:R-:W-:Y:S01]  /*c780*/  @!UP0 ULDC UR13, c[0x0][0xb54] ;  /* 0x0002d500000d8ab9 */ /* 0x000fe20000000800 */
[----:B------:R-:W-:-:S04]  /*c790*/  IMAD.WIDE.U32 R2, R7, UR8, R2 ;  /* 0x0000000807027c25 */ /* 0x000fc8000f8e0002 */
[----:B------:R-:W-:Y:S01]  /*c7a0*/  IMAD.IADD R3, R3, 0x1, R9 ;  /* 0x0000000103037824 */ /* 0x000fe200078e0209 */
[----:B------:R-:W-:-:S04]  /*c7b0*/  LEA R4, P0, R2, UR12, 0x2 ;  /* 0x0000000c02047c11 */ /* 0x000fc8000f8010ff */
[----:B------:R-:W-:Y:S01]  /*c7c0*/  LEA.HI.X R5, R2, UR13, R3, 0x2, P0 ;  /* 0x0000000d02057c11 */ /* 0x000fe200080f1403 */
[----:B------:R-:W-:-:S05]  /*c7d0*/  IMAD.MOV.U32 R3, RZ, RZ, -0x800000 ;  /* 0xff800000ff037424 */ /* 0x000fca00078e00ff */
[----:B------:R0:W-:Y:S03]  /*c7e0*/  STG.E desc[UR36][R4.64], R3 ;  /* 0x0000000304007986 */ /* 0x0001e6000c101924 */
.L_x_2429:
[----:B------:R-:W-:Y:S05]  /*c7f0*/  BSYNC B1 ;  /* 0x0000000000017941 */ /* 0x000fea0003800000 */
.L_x_2428:
[----:B------:R-:W-:-:S13]  /*c800*/  R2UR UR8, R23 ;  /* 0x00000000170872ca */ /* 0x000fda00000e0000 */
[----:B------:R-:W-:-:S06]  /*c810*/  UISETP.GT.AND UP0, UPT, UR8, 0x1, UPT ;  /* 0x000000010800788c */ /* 0x000fcc000bf04270 */
[----:B------:R-:W-:-:S13]  /*c820*/  PLOP3.LUT P0, PT, PT, PT, UP0, 0x80, 0x0 ;  /* 0x000000000000781c */ /* 0x000fda0003f0f008 */
[----:B------:R-:W-:Y:S05]  /*c830*/  @P0 BRA `(.L_x_2424) ;  /* 0x0000000400a80947 */ /* 0x000fea0003800000 */
[----:B------:R-:W1:Y:S01]  /*c840*/  LDC R11, c[0x0][0xbe8] ;  /* 0x0002fa00ff0b7b82 */ /* 0x000e620000000800 */
[----:B------:R-:W-:Y:S01]  /*c850*/  ULDC.64 UR12, c[0x0][0xaa0] ;  /* 0x0002a800000c7ab9 */ /* 0x000fe20000000a00 */
[----:B------:R-:W-:Y:S01]  /*c860*/  R2UR UR14, R177 ;  /* 0x00000000b10e72ca */ /* 0x000fe200000e0000 */
[----:B------:R-:W-:Y:S01]  /*c870*/  UIMAD UR11, UR20, UR12, URZ ;  /* 0x0000000c140b72a4 */ /* 0x000fe2000f8e023f */
[----:B------:R-:W-:Y:S01]  /*c880*/  IMAD R2, R22, 0x20, R178 ;  /* 0x0000002016027824 */ /* 0x000fe200078e02b2 */
[----:B------:R-:W-:Y:S01]  /*c890*/  UIMAD.WIDE.U32 UR8, UR4, UR12, URZ ;  /* 0x0000000c040872a5 */ /* 0x000fe2000f8e003f */
[----:B------:R-:W-:Y:S01]  /*c8a0*/  BSSY B1, `(.L_x_2430) ;  /* 0x0000039000017945 */ /* 0x000fe20003800000 */
[----:B------:R-:W-:Y:S01]  /*c8b0*/  UIMAD UR11, UR4, UR13, UR11 ;  /* 0x0000000d040b72a4 */ /* 0x000fe2000f8e020b */
[----:B------:R-:W-:Y:S02]  /*c8c0*/  VIADD R6, R2, UR42 ;  /* 0x0000002a02067c36 */ /* 0x000fe40008000000 */
[----:B------:R-:W-:Y:S01]  /*c8d0*/  ULDC.64 UR12, c[0x0][0xae8] ;  /* 0x0002ba00000c7ab9 */ /* 0x000fe20000000a00 */
[----:B------:R-:W-:Y:S01]  /*c8e0*/  UIADD3 UR9, UR9, UR11, URZ ;  /* 0x0000000b09097290 */ /* 0x000fe2000fffe03f */
[----:B0-----:R-:W-:-:S03]  /*c8f0*/  IMAD.MOV.U32 R5, RZ, RZ, R6 ;  /* 0x000000ffff057224 */ /* 0x001fc600078e0006 */
[----:B------:R-:W-:-:S04]  /*c900*/  UIMAD.WIDE.U32 UR8, UR14, UR12, UR8 ;  /* 0x0000000c0e0872a5 */ /* 0x000fc8000f8e0008 */
[----:B------:R-:W-:-:S03]  /*c910*/  UIMAD UR9, UR14, UR13, UR9 ;  /* 0x0000000d0e0972a4 */ /* 0x000fc6000f8e0209 */
[----:B------:R-:W-:Y:S01]  /*c920*/  ULDC.64 UR12, c[0x0][0xaf0] ;  /* 0x0002bc00000c7ab9 */ /* 0x000fe20000000a00 */
[----:B-1----:R-:W-:Y:S01]  /*c930*/  ISETP.NE.AND P0, PT, R11, 0x1, PT ;  /* 0x000000010b00780c */ /* 0x002fe20003f05270 */
[----:B------:R-:W-:Y:S02]  /*c940*/  UIMAD UR10, UR10, UR12, URZ ;  /* 0x0000000c0a0a72a4 */ /* 0x000fe4000f8e023f */
[----:B------:R-:W-:Y:S02]  /*c950*/  UIMAD.WIDE.U32 UR8, UR7, UR12, UR8 ;  /* 0x0000000c070872a5 */ /* 0x000fe4000f8e0008 */
[----:B------:R-:W-:-:S03]  /*c960*/  UIMAD UR4, UR7, UR13, UR10 ;  /* 0x0000000d070472a4 */ /* 0x000fc6000f8e020a */
[----:B------:R-:W-:Y:S01]  /*c970*/  ULDC.64 UR10, c[0x0][0xae0] ;  /* 0x0002b800000a7ab9 */ /* 0x000fe20000000a00 */
[----:B------:R-:W-:-:S04]  /*c980*/  UIADD3 UR4, UR9, UR4, URZ ;  /* 0x0000000409047290 */ /* 0x000fc8000fffe03f */
        /* <DEDUP_REMOVED lines=17> */
[----:B------:R-:W-:Y:S02]  /*caa0*/  VIADD R6, R178, UR42 ;  /* 0x0000002ab2067c36 */ /* 0x000fe40008000000 */
[----:B-----5:R-:W-:Y:S02]  /*cab0*/  IMAD R11, R0, R11, RZ ;  /* 0x0000000b000b7224 */ /* 0x020fe400078e02ff */
[C---:B------:R-:W-:Y:S02]  /*cac0*/  IMAD R5, R7.reuse, UR9, R4 ;  /* 0x0000000907057c24 */ /* 0x040fe4000f8e0204 */
[----:B------:R-:W-:Y:S01]  /*cad0*/  IMAD.WIDE.U32 R2, R7, UR8, R2 ;  /* 0x0000000807027c25 */ /* 0x000fe2000f8e0002 */
[----:B------:R-:W-:Y:S01]  /*cae0*/  ISETP.GE.AND P2, PT, R6, R11, PT ;  /* 0x0000000b0600720c */ /* 0x000fe20003f46270 */
[----:B------:R-:W-:-:S02]  /*caf0*/  ULDC.64 UR8, c[0x0][0xa80] ;  /* 0x0002a00000087ab9 */ /* 0x000fc40000000a00 */
[----:B------:R-:W-:Y:S01]  /*cb00*/  VIADD R0, R6, 0x20 ;  /* 0x0000002006007836 */ /* 0x000fe20000000000 */
[----:B------:R-:W-:Y:S01]  /*cb10*/  LEA R4, P3, R2, UR8, 0x1 ;  /* 0x0000000802047c11 */ /* 0x000fe2000f8608ff */
[----:B------:R-:W-:-:S03]  /*cb20*/  IMAD.IADD R3, R3, 0x1, R5 ;  /* 0x0000000103037824 */ /* 0x000fc600078e0205 */
[-C--:B------:R-:W-:Y:S01]  /*cb30*/  ISETP.GE.AND P1, PT, R0, R11.reuse, PT ;  /* 0x0000000b0000720c */ /* 0x080fe20003f26270 */
[----:B------:R-:W-:Y:S01]  /*cb40*/  VIADD R0, R6, 0x40 ;  /* 0x0000004006007836 */ /* 0x000fe20000000000 */
[----:B------:R-:W-:Y:S02]  /*cb50*/  LEA.HI.X R5, R2, UR9, R3, 0x1, P3 ;  /* 0x0000000902057c11 */ /* 0x000fe400098f0c03 */
[----:B------:R0:W1:Y:S02]  /*cb60*/  SHFL.IDX PT, R2, R4, RZ, 0x181f ;  /* 0x00181fff04027589 */ /* 0x00006400000e0000 */
[----:B------:R-:W-:Y:S02]  /*cb70*/  ISETP.GE.AND P0, PT, R0, R11, PT ;  /* 0x0000000b0000720c */ /* 0x000fe40003f06270 */
[----:B------:R0:W2:Y:S01]  /*cb80*/  SHFL.IDX PT, R0, R5, RZ, 0x181f ;  /* 0x00181fff05007589 */ /* 0x0000a200000e0000 */
        /* <DEDUP_REMOVED lines=8> */
[----:B------:R3:W-:Y:S04]  /*cc10*/  @!P4 ST.E.128 desc[UR36][R8.64], RZ ;  /* 0x000000ff0800c985 */ /* 0x0007e8000c101d24 */
[----:B------:R3:W-:Y:S02]  /*cc20*/  @!P5 ST.E.128 desc[UR36][R2.64], RZ ;  /* 0x000000ff0200d985 */ /* 0x0007e4000c101d24 */
.L_x_2431:
[----:B------:R-:W-:Y:S05]  /*cc30*/  BSYNC B1 ;  /* 0x0000000000017941 */ /* 0x000fea0003800000 */
.L_x_2430:
[----:B--2---:R2:W4:Y:S01]  /*cc40*/  SHFL.IDX PT, R0, R5, 0x1, 0x181f ;  /* 0x00381f0005007f89 */ /* 0x00452200000e0000 */
[----:B------:R-:W-:Y:S03]  /*cc50*/  BSSY B1, `(.L_x_2432) ;  /* 0x000000c000017945 */ /* 0x000fe60003800000 */
[----:B-1-3--:R2:W1:Y:S01]  /*cc60*/  SHFL.IDX PT, R2, R4, 0x1, 0x181f ;  /* 0x00381f0004027f89 */ /* 0x00a46200000e0000 */
[----:B------:R-:W-:Y:S05]  /*cc70*/  @P1 BRA `(.L_x_2433) ;  /* 0x0000000000241947 */ /* 0x000fea0003800000 */
[----:B------:R-:W-:Y:S02]  /*cc80*/  ULDC UR4, c[0x0][0xac8] ;  /* 0x0002b20000047ab9 */ /* 0x000fe40000000800 */
[----:B------:R-:W-:Y:S02]  /*cc90*/  ISETP.GE.AND P3, PT, R16, UR4, PT ;  /* 0x0000000410007c0c */ /* 0x000fe4000bf66270 */
[----:B------:R-:W-:-:S11]  /*cca0*/  ISETP.GE.AND P4, PT, R19, UR4, PT ;  /* 0x0000000413007c0c */ /* 0x000fd6000bf86270 */
[CC--:B-1----:R-:W-:Y:S02]  /*ccb0*/  @!P3 LEA R8, P1, R16.reuse, R2.reuse, 0x1 ;  /* 0x000000021008b211 */ /* 0x0c2fe400078208ff */
[C---:B------:R-:W-:Y:S02]  /*ccc0*/  @!P4 LEA R2, P2, R19.reuse, R2, 0x1 ;  /* 0x000000021302c211 */ /* 0x040fe400078408ff */
[-C--:B----4-:R-:W-:Y:S02]  /*ccd0*/  @!P3 LEA.HI.X R9, R16, R0.reuse, R202, 0x1, P1 ;  /* 0x000000001009b211 */ /* 0x090fe400008f0cca */
[----:B------:R-:W-:-:S03]  /*cce0*/  @!P4 LEA.HI.X R3, R19, R0, R201, 0x1, P2 ;  /* 0x000000001303c211 */ /* 0x000fc600010f0cc9 */
[----:B------:R3:W-:Y:S04]  /*ccf0*/  @!P3 ST.E.128 desc[UR36][R8.64], RZ ;  /* 0x000000ff0800b985 */ /* 0x0007e8000c101d24 */
[----:B------:R3:W-:Y:S02]  /*cd00*/  @!P4 ST.E.128 desc[UR36][R2.64], RZ ;  /* 0x000000ff0200c985 */ /* 0x0007e4000c101d24 */
.L_x_2433:
[----:B------:R-:W-:Y:S05]  /*cd10*/  BSYNC B1 ;  /* 0x0000000000017941 */ /* 0x000fea0003800000 */
.L_x_2432:
[----:B----4-:R4:W0:Y:S01]  /*cd20*/  SHFL.IDX PT, R0, R5, 0x2, 0x181f ;  /* 0x00581f0005007f89 */ /* 0x01082200000e0000 */
        /* <DEDUP_REMOVED lines=8> */
[-C--:B0-----:R-:W-:Y:S02]  /*cdb0*/  @!P2 LEA.HI.X R9, R16, R0.reuse, R202, 0x1, P0 ;  /* 0x000000001009a211 */ /* 0x081fe400000f0cca */
[----:B------:R-:W-:-:S03]  /*cdc0*/  @!P3 LEA.HI.X R3, R19, R0, R201, 0x1, P1 ;  /* 0x000000001303b211 */ /* 0x000fc600008f0cc9 */
[----:B------:R3:W-:Y:S04]  /*cdd0*/  @!P2 ST.E.128 desc[UR36][R8.64], RZ ;  /* 0x000000ff0800a985 */ /* 0x0007e8000c101d24 */
[----:B------:R3:W-:Y:S02]  /*cde0*/  @!P3 ST.E.128 desc[UR36][R2.64], RZ ;  /* 0x000000ff0200b985 */ /* 0x0007e4000c101d24 */
.L_x_2435:
[----:B------:R-:W-:Y:S05]  /*cdf0*/  BSYNC B1 ;  /* 0x0000000000017941 */ /* 0x000fea0003800000 */
.L_x_2434:
[----:B0-----:R-:W-:Y:S01]  /*ce00*/  IADD3 R0, R6, 0x60, RZ ;  /* 0x0000006006007810 */ /* 0x001fe20007ffe0ff */
[----:B--2-4-:R-:W2:Y:S03]  /*ce10*/  SHFL.IDX PT, R5, R5, 0x3, 0x181f ;  /* 0x00781f0005057f89 */ /* 0x014ea600000e0000 */
[----:B------:R-:W-:Y:S01]  /*ce20*/  ISETP.GE.AND P0, PT, R0, R11, PT ;  /* 0x0000000b0000720c */ /* 0x000fe20003f06270 */
[----:B-1-3--:R1:W3:-:S12]  /*ce30*/  SHFL.IDX PT, R2, R4, 0x3, 0x181f ;  /* 0x00781f0004027f89 */ /* 0x00a2d800000e0000 */
[----:B-1----:R-:W-:Y:S05]  /*ce40*/  @P0 BRA `(.L_x_2424) ;  /* 0x0000000000240947 */ /* 0x002fea0003800000 */
[----:B------:R-:W-:Y:S02]  /*ce50*/  ULDC UR4, c[0x0][0xac8] ;  /* 0x0002b20000047ab9 */ /* 0x000fe40000000800 */
[----:B------:R-:W-:Y:S02]  /*ce60*/  ISETP.GE.AND P2, PT, R16, UR4, PT ;  /* 0x0000000410007c0c */ /* 0x000fe4000bf46270 */
[----:B------:R-:W-:-:S11]  /*ce70*/  ISETP.GE.AND P3, PT, R19, UR4, PT ;  /* 0x0000000413007c0c */ /* 0x000fd6000bf66270 */
[CC--:B---3--:R-:W-:Y:S02]  /*ce80*/  @!P2 LEA R6, P0, R16.reuse, R2.reuse, 0x1 ;  /* 0x000000021006a211 */ /* 0x0c8fe400078008ff */
[C---:B------:R-:W-:Y:S02]  /*ce90*/  @!P3 LEA R2, P1, R19.reuse, R2, 0x1 ;  /* 0x000000021302b211 */ /* 0x040fe400078208ff */
[-C--:B--2---:R-:W-:Y:S02]  /*cea0*/  @!P2 LEA.HI.X R7, R16, R5.reuse, R202, 0x1, P0 ;  /* 0x000000051007a211 */ /* 0x084fe400000f0cca */
[----:B------:R-:W-:-:S03]  /*ceb0*/  @!P3 LEA.HI.X R3, R19, R5, R201, 0x1, P1 ;  /* 0x000000051303b211 */ /* 0x000fc600008f0cc9 */
[----:B------:R1:W-:Y:S04]  /*cec0*/  @!P2 ST.E.128 desc[UR36][R6.64], RZ ;  /* 0x000000ff0600a985 */ /* 0x0003e8000c101d24 */
[----:B------:R1:W-:Y:S02]  /*ced0*/  @!P3 ST.E.128 desc[UR36][R2.64], RZ ;  /* 0x000000ff0200b985 */ /* 0x0003e4000c101d24 */
.L_x_2424:
[----:B------:R-:W-:Y:S05]  /*cee0*/  BSYNC B0 ;  /* 0x0000000000007941 */ /* 0x000fea0003800000 */
.L_x_2414:
[----:B------:R-:W-:Y:S02]  /*cef0*/  ULDC UR4, c[0x0][0xc3c] ;  /* 0x00030f0000047ab9 */ /* 0x000fe40000000800 */
[----:B------:R-:W-:-:S13]  /*cf00*/  ISETP.GE.AND P0, PT, R27, UR4, PT ;  /* 0x000000041b007c0c */ /* 0x000fda000bf06270 */
[----:B------:R-:W-:Y:S05]  /*cf10*/  @!P0 BRA `(.L_x_2436) ;  /* 0xffffff40000c8947 */ /* 0x000fea000383ffff */
[----:B------:R-:W-:Y:S05]  /*cf20*/  EXIT ;  /* 0x000000000000794d */ /* 0x000fea0003800000 */
.L_x_2371:
        /* <DEDUP_REMOVED lines=16> */
.L_x_2437:
        /* <DEDUP_REMOVED lines=44> */
.L_x_2441:
        /* <DEDUP_REMOVED lines=35> */
.L_x_2439:
        /* <DEDUP_REMOVED lines=13> */
.L_x_2442:
        /* <DEDUP_REMOVED lines=32> */
[----:B------:R-:W-:Y:S02]  /*d7f0*/  IABS R2, R9 ;  /* 0x0000000900027213 */ /* 0x000fe40000000000 */
[----:B0-----:R-:W-:Y:S01]  /*d800*/  IADD3 R11, RZ, -R3, RZ ;  /* 0x80000003ff0b7210 */ /* 0x001fe20007ffe0ff */
        /* <DEDUP_REMOVED lines=19> */
[----:B------:R-:W-:-:S06]  /*d940*/  @P0 IADD3 R2, R2, 0x1, RZ ;  /* 0x0000000102020810 */ /* 0x000fcc0007ffe0ff */
        /* <DEDUP_REMOVED lines=8> */
.L_x_2443:
[----:B------:R-:W0:Y:S02]  /*d9d0*/  LDC.64 R2, c[0x0][0xc90] ;  /* 0x00032400ff027b82 */ /* 0x000e240000000a00 */
[----:B0-----:R-:W-:-:S05]  /*d9e0*/  IMAD.WIDE R2, R19, 0x4, R2 ;  /* 0x0000000413027825 */ /* 0x001fca00078e0202 */
[----:B------:R0:W2:Y:S01]  /*d9f0*/  LDG.E R11, desc[UR36][R2.64] ;  /* 0x00000024020b7981 */ /* 0x0000a2000c1e1900 */
[----:B------:R-:W-:Y:S02]  /*da00*/  IABS R13, R5 ;  /* 0x00000005000d7213 */ /* 0x000fe40000000000 */
[----:B0-----:R-:W-:Y:S01]  /*da10*/  MOV R2, RZ ;  /* 0x000000ff00027202 */ /* 0x001fe20000000f00 */
        /* <DEDUP_REMOVED lines=23> */
[----:B------:R-:W-:Y:S01]  /*db90*/  IMAD R13, R11, R2, RZ ;  /* 0x000000020b0d7224 */ /* 0x000fe200078e02ff */
[----:B------:R-:W-:-:S03]  /*dba0*/  IADD3 R2, -R2, RZ, RZ ;  /* 0x000000ff02027210 */ /* 0x000fc60007ffe1ff */
        /* <DEDUP_REMOVED lines=29> */
[----:B------:R-:W-:-:S05]  /*dd80*/  @!P1 LOP3.LUT R2, RZ, R11, RZ, 0x33, !PT ;  /* 0x0000000bff029212 */ /* 0x000fca00078e33ff */
[----:B------:R-:W-:-:S07]  /*dd90*/  IMAD R18, R2, R18, R3 ;  /* 0x0000001202127224 */ /* 0x000fce00078e0203 */
.L_x_2444:
[----:B------:R-:W-:-:S05]  /*dda0*/  LOP3.LUT R17, RZ, R2, RZ, 0x33, !PT ;  /* 0x00000002ff117212 */ /* 0x000fca00078e33ff */
[----:B------:R-:W-:Y:S01]  /*ddb0*/  IMAD.IADD R17, R0, 0x1, R17 ;  /* 0x0000000100117824 */ /* 0x000fe200078e0211 */
[----:B------:R-:W-:Y:S06]  /*ddc0*/  BRA `(.L_x_2445) ;  /* 0x0000000000147947 */ /* 0x000fec0003800000 */
.L_x_2440:
[----:B------:R-:W-:Y:S01]  /*ddd0*/  ULDC UR4, c[0x0][0xc3c] ;  /* 0x00030f0000047ab9 */ /* 0x000fe20000000800 */
[----:B------:R-:W-:Y:S02]  /*dde0*/  IMAD.MOV.U32 R17, RZ, RZ, RZ ;  /* 0x000000ffff117224 */ /* 0x000fe400078e00ff */
[----:B------:R-:W-:Y:S02]  /*ddf0*/  IMAD.U32 R16, RZ, RZ, UR6 ;  /* 0x00000006ff107e24 */ /* 0x000fe4000f8e00ff */
[----:B------:R-:W-:Y:S02]  /*de00*/  IMAD.MOV.U32 R18, RZ, RZ, RZ ;  /* 0x000000ffff127224 */ /* 0x000fe400078e00ff */
[----:B------:R-:W-:-:S07]  /*de10*/  IMAD.U32 R19, RZ, RZ, UR4 ;  /* 0x00000004ff137e24 */ /* 0x000fce000f8e00ff */
.L_x_2445:
[----:B------:R-:W-:-:S13]  /*de20*/  ISETP.NE.AND P0, PT, R7, RZ, PT ;  /* 0x000000ff0700720c */ /* 0x000fda0003f05270 */
[----:B------:R-:W0:Y:S01]  /*de30*/  @!P0 S2R R3, SR_CgaCtaId ;  /* 0x0000000000038919 */ /* 0x000e220000008800 */
[----:B------:R-:W-:-:S04]  /*de40*/  @!P0 MOV R0, 0x400 ;  /* 0x0000040000008802 */ /* 0x000fc80000000f00 */
[----:B0-----:R-:W-:-:S05]  /*de50*/  @!P0 LEA R0, R3, R0, 0x18 ;  /* 0x0000000003008211 */ /* 0x001fca00078ec0ff */
[----:B------:R1:W-:Y:S01]  /*de60*/  @!P0 STS.128 [R0+0x2a8d0], R16 ;  /* 0x02a8d01000008388 */ /* 0x0003e20000000c00 */
[----:B------:R-:W-:Y:S06]  /*de70*/  BAR.ARV 0x5, 0x180 ;  /* 0x0146000000007b1d */ /* 0x000fec0000002000 */
.L_x_2438:
[----:B------:R2:W-:Y:S01]  /*de80*/  STL [R1+0x14], RZ ;  /* 0x000014ff01007387 */ /* 0x0005e20000100800 */
[----:B------:R-:W-:Y:S01]  /*de90*/  ULDC UR4, c[0x0][0xc3c] ;  /* 0x00030f0000047ab9 */ /* 0x000fe20000000800 */
[----:B------:R-:W-:Y:S01]  /*dea0*/  IMAD.MOV.U32 R28, RZ, RZ, 0x1 ;  /* 0x00000001ff1c7424 */ /* 0x000fe200078e00ff */
[----:B0-----:R-:W-:Y:S02]  /*deb0*/  ISETP.GE.AND P0, PT, R19, UR4, PT ;  /* 0x0000000413007c0c */ /* 0x001fe4000bf06270 */
[----:B------:R-:W-:-:S11]  /*dec0*/  MOV R27, RZ ;  /* 0x000000ff001b7202 */ /* 0x000fd60000000f00 */
        /* <DEDUP_REMOVED lines=9> */
[C---:B-1----:R-:W-:Y:S02]  /*df60*/  LOP3.LUT R4, R5.reuse, 0x7f, RZ, 0xc0, !PT ;  /* 0x0000007f05047812 */ /* 0x042fe400078ec0ff */
[----:B--2---:R-:W-:Y:S01]  /*df70*/  R2UR UR4, R0 ;  /* 0x00000000000472ca */ /* 0x004fe200000e0000 */
[----:B------:R-:W-:-:S05]  /*df80*/  IMAD.SHL.U32 R0, R5, 0x8, RZ ;  /* 0x0000000805007824 */ /* 0x000fca00078e00ff */
        /* <DEDUP_REMOVED lines=14> */
.L_x_2511:
[----:B0-----:R-:W0:Y:S02]  /*e070*/  LDC.64 R30, c[0x0][0xc88] ;  /* 0x00032200ff1e7b82 */ /* 0x001e240000000a00 */
[----:B0-----:R-:W-:-:S06]  /*e080*/  IMAD.WIDE R30, R19, 0x4, R30 ;  /* 0x00000004131e7825 */ /* 0x001fcc00078e021e */
[----:B------:R-:W2:Y:S01]  /*e090*/  LDG.E R30, desc[UR36][R30.64] ;  /* 0x000000241e1e7981 */ /* 0x000ea2000c1e1900 */
        /* <DEDUP_REMOVED lines=13> */
[----:B-1----:R1:W5:Y:S01]  /*e170*/  @P0 LDG.E R37, desc[UR36][R2.64] ;  /* 0x0000002402250981 */ /* 0x002362000c1e1900 */
        /* <DEDUP_REMOVED lines=31> */
.L_x_2447:
        /* <DEDUP_REMOVED lines=9> */
.L_x_2448:
        /* <DEDUP_REMOVED lines=9> */
.L_x_2449:
[----:B------:R-:W4:Y:S01]  /*e490*/  LDL R4, [R1+0x4] ;  /* 0x0000040001047983 */ /* 0x000f220000100800 */
[----:B012---:R-:W0:Y:S01]  /*e4a0*/  LDC R0, c[0x0][0x448] ;  /* 0x00011200ff007b82 */ /* 0x007e220000000800 */
[----:B-----5:R-:W-:Y:S01]  /*e4b0*/  IMAD.IADD R34, R34, 0x1, -R37 ;  /* 0x0000000122227824 */ /* 0x020fe200078e0a25 */
[----:B------:R-:W-:Y:S01]  /*e4c0*/  LOP3.LUT R23, R23, 0xffffff7f, RZ, 0xc0, !PT ;  /* 0xffffff7f17177812 */ /* 0x000fe200078ec0ff */
[----:B------:R-:W-:Y:S01]  /*e4d0*/  BSSY B0, `(.L_x_2450) ;  /* 0x0000038000007945 */ /* 0x000fe20003800000 */
[----:B0-----:R-:W-:Y:S01]  /*e4e0*/  ISETP.NE.AND P0, PT, R0, 0x1, PT ;  /* 0x000000010000780c */ /* 0x001fe20003f05270 */
[----:B------:R-:W-:-:S05]  /*e4f0*/  IMAD.SHL.U32 R0, R17, 0x80, RZ ;  /* 0x0000008011007824 */ /* 0x000fca00078e00ff */
[----:B------:R-:W-:-:S07]  /*e500*/  IADD3 R0, R0, 0x7f, RZ ;  /* 0x0000007f00007810 */ /* 0x000fce0007ffe0ff */
[----:B---3--:R-:W0:Y:S01]  /*e510*/  @P0 LDC R3, c[0x0][0x44c] ;  /* 0x00011300ff030b82 */ /* 0x008e220000000800 */
[----:B------:R-:W-:-:S07]  /*e520*/  @P0 LOP3.LUT R23, R23, 0x80, RZ, 0xfc, !PT ;  /* 0x0000008017170812 */ /* 0x000fce00078efcff */
[----:B------:R-:W1:Y:S01]  /*e530*/  @P0 LDC R5, c[0x0][0x450] ;  /* 0x00011400ff050b82 */ /* 0x000e620000000800 */
[----:B0-----:R-:W-:-:S05]  /*e540*/  @P0 IMAD.HI.U32 R2, R0, R3, RZ ;  /* 0x0000000300020227 */ /* 0x001fca00078e00ff */
[----:B-1----:R-:W-:Y:S01]  /*e550*/  @P0 SHF.R.U32.HI R0, RZ, R5, R2 ;  /* 0x00000005ff000219 */ /* 0x002fe20000011602 */
[----:B------:R-:W-:-:S04]  /*e560*/  VIADD R2, R34, 0x5f ;  /* 0x0000005f22027836 */ /* 0x000fc80000000000 */
[----:B------:R-:W-:Y:S01]  /*e570*/  IMAD.HI R2, R2, 0x2aaaaaab, RZ ;  /* 0x2aaaaaab02027827 */ /* 0x000fe200078e02ff */
[----:B----4-:R-:W-:-:S05]  /*e580*/  IADD3 R3, R34, 0x60, -R4 ;  /* 0x0000006022037810 */ /* 0x010fca0007ffe804 */
[----:B------:R-:W-:Y:S01]  /*e590*/  IMAD.IADD R0, R3, 0x1, R0 ;  /* 0x0000000103007824 */ /* 0x000fe200078e0200 */
[----:B------:R-:W-:-:S03]  /*e5a0*/  SHF.R.U32.HI R3, RZ, 0x1f, R2 ;  /* 0x0000001fff037819 */ /* 0x000fc60000011602 */
[----:B------:R-:W-:Y:S01]  /*e5b0*/  IMAD.HI R4, R0, 0x2aaaaaab, RZ ;  /* 0x2aaaaaab00047827 */ /* 0x000fe200078e02ff */
[----:B------:R-:W-:Y:S02]  /*e5c0*/  LEA.HI.SX32 R0, R2, R3, 0x1c ;  /* 0x0000000302007211 */ /* 0x000fe400078fe2ff */
[----:B------:R-:W-:Y:S02]  /*e5d0*/  LOP3.LUT R2, R18, 0xff000000, RZ, 0xc0, !PT ;  /* 0xff00000012027812 */ /* 0x000fe400078ec0ff */
[----:B------:R-:W-:Y:S02]  /*e5e0*/  SHF.R.U32.HI R3, RZ, 0x1f, R4 ;  /* 0x0000001fff037819 */ /* 0x000fe40000011604 */
[----:B------:R-:W-:Y:S02]  /*e5f0*/  SHF.R.U32.HI R2, RZ, 0x8, R2 ;  /* 0x00000008ff027819 */ /* 0x000fe40000011602 */
[----:B------:R-:W-:-:S04]  /*e600*/  LEA.HI.SX32 R3, R4, R3, 0x1c ;  /* 0x0000000304037211 */ /* 0x000fc800078fe2ff */
[----:B------:R-:W-:Y:S02]  /*e610*/  VIMNMX R0, R0, R3, PT ;  /* 0x0000000300007248 */ /* 0x000fe40003fe0100 */
[----:B------:R-:W-:Y:S02]  /*e620*/  LOP3.LUT R3, R18, 0xff0000, RZ, 0xc0, !PT ;  /* 0x00ff000012037812 */ /* 0x000fe400078ec0ff */
[----:B------:R-:W-:Y:S02]  /*e630*/  ISETP.GE.AND P0, PT, R0, 0x1, PT ;  /* 0x000000010000780c */ /* 0x000fe40003f06270 */
[----:B------:R-:W-:Y:S01]  /*e640*/  LEA.HI R2, R3, R2, RZ, 0x10 ;  /* 0x0000000203027211 */ /* 0x000fe200078f80ff */
[----:B------:R-:W-:-:S03]  /*e650*/  IMAD.MOV.U32 R3, RZ, RZ, RZ ;  /* 0x000000ffff037224 */ /* 0x000fc600078e00ff */
[----:B------:R-:W-:-:S07]  /*e660*/  LOP3.LUT R36, R2, 0xff, RZ, 0xc0, !PT ;  /* 0x000000ff02247812 */ /* 0x000fce00078ec0ff */
[----:B------:R-:W-:Y:S05]  /*e670*/  @!P0 BRA `(.L_x_2451) ;  /* 0x0000000000748947 */ /* 0x000fea0003800000 */
[----:B------:R-:W-:-:S04]  /*e680*/  SHF.R.U32.HI R4, RZ, 0x10, R2 ;  /* 0x00000010ff047819 */ /* 0x000fc80000011602 */
[----:B------:R-:W-:-:S13]  /*e690*/  ISETP.NE.AND P0, PT, R4, RZ, PT ;  /* 0x000000ff0400720c */ /* 0x000fda0003f05270 */
[----:B------:R-:W0:Y:S02]  /*e6a0*/  @!P0 LDC R4, c[0x0][0x9f0] ;  /* 0x00027c00ff048b82 */ /* 0x000e240000000800 */
[-C--:B0-----:R-:W-:Y:S02]  /*e6b0*/  IABS R6, R4.reuse ;  /* 0x0000000400067213 */ /* 0x081fe40000000000 */
[----:B------:R-:W-:Y:S02]  /*e6c0*/  IADD3 R5, R4, -0x1, R0 ;  /* 0xffffffff04057810 */ /* 0x000fe40007ffe000 */
[----:B------:R-:W0:Y:S02]  /*e6d0*/  I2F.RP R8, R6 ;  /* 0x0000000600087306 */ /* 0x000e240000209400 */
[----:B------:R-:W-:-:S04]  /*e6e0*/  LOP3.LUT R2, R5, R4, RZ, 0x3c, !PT ;  /* 0x0000000405027212 */ /* 0x000fc800078e3cff */
[----:B------:R-:W-:Y:S02]  /*e6f0*/  ISETP.GE.AND P2, PT, R2, RZ, PT ;  /* 0x000000ff0200720c */ /* 0x000fe40003f46270 */
[----:B0-----:R-:W0:Y:S02]  /*e700*/  MUFU.RCP R8, R8 ;  /* 0x0000000800087308 */ /* 0x001e240000001000 */
[----:B0-----:R-:W-:-:S06]  /*e710*/  VIADD R3, R8, 0xffffffe ;  /* 0x0ffffffe08037836 */ /* 0x001fcc0000000000 */
[----:B------:R-:W0:Y:S02]  /*e720*/  F2I.FTZ.U32.TRUNC.NTZ R3, R3 ;  /* 0x0000000300037305 */ /* 0x000e24000021f000 */
[----:B0-----:R-:W-:-:S04]  /*e730*/  IMAD.MOV R2, RZ, RZ, -R3 ;  /* 0x000000ffff027224 */ /* 0x001fc800078e0a03 */
        /* <DEDUP_REMOVED lines=14> */
[----:B------:R-:W-:-:S04]  /*e820*/  IMAD.MOV.U32 R3, RZ, RZ, R7 ;  /* 0x000000ffff037224 */ /* 0x000fc800078e0007 */
[----:B------:R-:W-:Y:S01]  /*e830*/  @!P2 IMAD.MOV R3, RZ, RZ, -R3 ;  /* 0x000000ffff03a224 */ /* 0x000fe200078e0a03 */
[----:B------:R-:W-:-:S07]  /*e840*/  @!P1 LOP3.LUT R3, RZ, R4, RZ, 0x33, !PT ;  /* 0x00000004ff039212 */ /* 0x000fce00078e33ff */
.L_x_2451:
[----:B------:R-:W-:Y:S05]  /*e850*/  BSYNC B0 ;  /* 0x0000000000007941 */ /* 0x000fea0003800000 */
.L_x_2450:
        /* <DEDUP_REMOVED lines=23> */
.L_x_2453:
        /* <DEDUP_REMOVED lines=20> */
.L_x_2456:
[----:B------:R-:W-:Y:S05]  /*eb10*/  BSYNC B6 ;  /* 0x0000000000067941 */ /* 0x000fea0003800000 */
.L_x_2455:
[----:B------:R-:W-:Y:S01]  /*eb20*/  IADD3 R0, R22, 0x400, RZ ;  /* 0x0000040016007810 */ /* 0x000fe20007ffe0ff */
[----:B------:R-:W-:Y:S03]  /*eb30*/  BSSY B6, `(.L_x_2457) ;  /* 0x0000022000067945 */ /* 0x000fe60003800000 */
        /* <DEDUP_REMOVED lines=8> */
[----:B------:R-:W-:Y:S01]  /*ebc0*/  MOV R12, 0x1 ;  /* 0x00000001000c7802 */ /* 0x000fe20000000f00 */
[----:B------:R-:W-:Y:S02]  /*ebd0*/  IMAD.U32 R5, RZ, RZ, UR7 ;  /* 0x00000007ff057e24 */ /* 0x000fe4000f8e00ff */
[----:B------:R-:W-:Y:S02]  /*ebe0*/  IMAD.U32 R6, RZ, RZ, UR8 ;  /* 0x00000008ff067e24 */ /* 0x000fe4000f8e00ff */
[----:B------:R-:W-:-:S02]  /*ebf0*/  IMAD.U32 R7, RZ, RZ, UR9 ;  /* 0x00000009ff077e24 */ /* 0x000fc4000f8e00ff */
[----:B------:R-:W-:Y:S02]  /*ec00*/  IMAD.U32 R10, RZ, RZ, UR4 ;  /* 0x00000004ff0a7e24 */ /* 0x000fe4000f8e00ff */
[----:B------:R-:W-:Y:S02]  /*ec10*/  IMAD.U32 R11, RZ, RZ, UR5 ;  /* 0x00000005ff0b7e24 */ /* 0x000fe4000f8e00ff */
[----:B------:R-:W-:Y:S02]  /*ec20*/  IMAD.MOV.U32 R8, RZ, RZ, 0x70 ;  /* 0x00000070ff087424 */ /* 0x000fe400078e00ff */
[----:B0-----:R-:W-:-:S07]  /*ec30*/  IMAD.MOV.U32 R13, RZ, RZ, RZ ;  /* 0x000000ffff0d7224 */ /* 0x001fce00078e00ff */
[----:B------:R-:W-:-:S07]  /*ec40*/  LEPC R20, `(.L_x_2459) ;  /* 0x000000001014794e */ /* 0x000fce0000000000 */
[----:B-1----:R-:W-:Y:S05]  /*ec50*/  CALL.ABS.NOINC R2 ;  /* 0x0000000002007343 */ /* 0x002fea0003c00000 */
.L_x_2459:
[----:B------:R0:W1:Y:S01]  /*ec60*/  LDC.64 R2, c[0x4][R26] ;  /* 0x010000001a027b82 */ /* 0x0000620000000a00 */
[----:B------:R-:W-:Y:S01]  /*ec70*/  ULDC.64 UR6, c[0x4][0x90] ;  /* 0x0100240000067ab9 */ /* 0x000fe20000000a00 */
[----:B------:R-:W-:Y:S01]  /*ec80*/  ULDC.64 UR8, c[0x4][0x98] ;  /* 0x0100260000087ab9 */ /* 0x000fe20000000a00 */
[----:B------:R-:W-:Y:S01]  /*ec90*/  ULDC.64 UR4, c[0x4][0x18] ;  /* 0x0100060000047ab9 */ /* 0x000fe20000000a00 */
        /* <DEDUP_REMOVED lines=11> */
.L_x_2458:
[----:B------:R-:W-:Y:S05]  /*ed50*/  BSYNC B6 ;  /* 0x0000000000067941 */ /* 0x000fea0003800000 */
.L_x_2457:
[----:B------:R-:W-:Y:S01]  /*ed60*/  ULDC.64 UR4, c[0x0][0x9f8] ;  /* 0x00027e0000047ab9 */ /* 0x000fe20000000a00 */
[----:B------:R-:W0:Y:S01]  /*ed70*/  S2R R2, SR_TID.X ;  /* 0x0000000000027919 */ /* 0x000e220000002100 */
[----:B------:R-:W-:Y:S01]  /*ed80*/  ISETP.NE.U32.AND P0, PT, RZ, UR4, PT ;  /* 0x00000004ff007c0c */ /* 0x000fe2000bf05070 */
[----:B------:R-:W1:Y:S03]  /*ed90*/  LDC R5, c[0x0][0x430] ;  /* 0x00010c00ff057b82 */ /* 0x000e660000000800 */
[----:B------:R-:W-:-:S13]  /*eda0*/  ISETP.NE.AND.EX P0, PT, RZ, UR5, PT, P0 ;  /* 0x00000005ff007c0c */ /* 0x000fda000bf05300 */
[----:B------:R-:W-:Y:S01]  /*edb0*/  @P0 IADD3 R24, P1, R24, UR4, RZ ;  /* 0x0000000418180c10 */ /* 0x000fe2000ff3e0ff */
[----:B------:R-:W2:Y:S01]  /*edc0*/  S2R R21, SR_TID.X ;  /* 0x0000000000157919 */ /* 0x000ea20000002100 */
[----:B------:R-:W-:Y:S01]  /*edd0*/  LOP3.LUT R23, R23, 0xffffffdf, RZ, 0xc0, !PT ;  /* 0xffffffdf17177812 */ /* 0x000fe200078ec0ff */
[----:B------:R-:W-:Y:S01]  /*ede0*/  ULDC UR4, c[0x0][0x320] ;  /* 0x0000c80000047ab9 */ /* 0x000fe20000000800 */
[----:B------:R-:W-:-:S05]  /*edf0*/  @P0 IADD3.X R25, R25, UR5, RZ, P1, !PT ;  /* 0x0000000519190c10 */ /* 0x000fca0008ffe4ff */
[----:B------:R3:W4:Y:S01]  /*ee00*/  @P0 LDG.E R31, desc[UR36][R24.64] ;  /* 0x00000024181f0981 */ /* 0x000722000c1e1900 */
[----:B-1----:R-:W-:Y:S01]  /*ee10*/  ISETP.NE.AND P2, PT, R5, 0x1, PT ;  /* 0x000000010500780c */ /* 0x002fe20003f45270 */
[----:B------:R-:W1:Y:S01]  /*ee20*/  S2R R26, SR_TID.X ;  /* 0x00000000001a7919 */ /* 0x000e620000002100 */
[----:B0-----:R-:W-:-:S04]  /*ee30*/  LOP3.LUT R2, R2, 0x7f, RZ, 0xc0, !PT ;  /* 0x0000007f02027812 */ /* 0x001fc800078ec0ff */
[----:B------:R-:W-:Y:S01]  /*ee40*/  SHF.R.U32.HI R2, RZ, 0x3, R2 ;  /* 0x00000003ff027819 */ /* 0x000fe20000011602 */
[----:B---3--:R-:W-:-:S06]  /*ee50*/  VIADD R25, R29, 0xffffffff ;  /* 0xffffffff1d197836 */ /* 0x008fcc0000000000 */
[----:B------:R-:W0:Y:S01]  /*ee60*/  @P2 LDC R3, c[0x0][0x434] ;  /* 0x00010d00ff032b82 */ /* 0x000e220000000800 */
[----:B------:R-:W-:Y:S01]  /*ee70*/  @P2 LOP3.LUT R23, R23, 0x20, RZ, 0xfc, !PT ;  /* 0x0000002017172812 */ /* 0x000fe200078efcff */
[----:B--2---:R-:W-:-:S05]  /*ee80*/  IMAD.SHL.U32 R20, R21, 0x10, RZ ;  /* 0x0000001015147824 */ /* 0x004fca00078e00ff */
[----:B------:R-:W-:Y:S02]  /*ee90*/  LOP3.LUT R20, R2, 0x70, R20, 0xf8, !PT ;  /* 0x0000007002147812 */ /* 0x000fe400078ef814 */
[----:B------:R-:W2:Y:S03]  /*eea0*/  @P2 LDC R2, c[0x0][0x438] ;  /* 0x00010e00ff022b82 */ /* 0x000ea60000000800 */
[----:B------:R-:W-:Y:S02]  /*eeb0*/  IMAD R4, R25, 0x60, R20 ;  /* 0x0000006019047824 */ /* 0x000fe400078e0214 */
[----:B-1----:R-:W-:Y:S02]  /*eec0*/  IMAD.SHL.U32 R9, R26, 0x8, RZ ;  /* 0x000000081a097824 */ /* 0x002fe400078e00ff */
[C---:B------:R-:W-:Y:S01]  /*eed0*/  IMAD.IADD R0, R4.reuse, 0x1, R37 ;  /* 0x0000000104007824 */ /* 0x040fe200078e0225 */
[----:B------:R-:W-:-:S02]  /*eee0*/  ISETP.GE.AND P0, PT, R4, R34, PT ;  /* 0x000000220400720c */ /* 0x000fc40003f06270 */
[----:B------:R-:W-:Y:S01]  /*eef0*/  LOP3.LUT R9, R9, 0x38, RZ, 0xc0, !PT ;  /* 0x0000003809097812 */ /* 0x000fe200078ec0ff */
[----:B0-----:R-:W-:Y:S01]  /*ef00*/  @P2 IMAD.HI.U32 R3, R0, R3, RZ ;  /* 0x0000000300032227 */ /* 0x001fe200078e00ff */
[----:B------:R-:W-:Y:S02]  /*ef10*/  ISETP.GT.U32.OR P0, PT, R20, 0x5f, P0 ;  /* 0x0000005f1400780c */ /* 0x000fe40000704470 */
[C---:B------:R-:W-:Y:S01]  /*ef20*/  LOP3.LUT R8, R9.reuse, 0x40, RZ, 0xfc, !PT ;  /* 0x0000004009087812 */ /* 0x040fe200078efcff */
[----:B------:R-:W-:Y:S01]  /*ef30*/  IMAD.MOV.U32 R4, RZ, RZ, R0 ;  /* 0x000000ffff047224 */ /* 0x000fe200078e0000 */
[----:B------:R-:W-:Y:S02]  /*ef40*/  ISETP.GE.AND P1, PT, R9, UR4, PT ;  /* 0x0000000409007c0c */ /* 0x000fe4000bf26270 */
[----:B--2---:R-:W-:Y:S02]  /*ef50*/  @P2 SHF.R.U32.HI R4, RZ, R2, R3 ;  /* 0x00000002ff042219 */ /* 0x004fe40000011603 */
[----:B------:R-:W-:Y:S01]  /*ef60*/  ISETP.GE.AND P2, PT, R8, UR4, PT ;  /* 0x0000000408007c0c */ /* 0x000fe2000bf46270 */
[----:B------:R-:W-:Y:S01]  /*ef70*/  ULDC UR4, c[0x0][0x2f4] ;  /* 0x0000bd0000047ab9 */ /* 0x000fe20000000800 */
[----:B------:R-:W-:-:S02]  /*ef80*/  IADD3 R3, -R4, RZ, RZ ;  /* 0x000000ff04037210 */ /* 0x000fc40007ffe1ff */
[----:B------:R-:W-:-:S03]  /*ef90*/  SEL R29, RZ, 0xffffffff, P2 ;  /* 0xffffffffff1d7807 */ /* 0x000fc60001000000 */
[----:B------:R-:W-:Y:S01]  /*efa0*/  IMAD R0, R5, R3, R0 ;  /* 0x0000000305007224 */ /* 0x000fe200078e0200 */
[----:B------:R-:W-:Y:S01]  /*efb0*/  SEL R5, RZ, 0x1, P1 ;  /* 0x00000001ff057807 */ /* 0x000fe20000800000 */
[----:B------:R-:W0:Y:S01]  /*efc0*/  @!P0 LDC.64 R2, c[0x0][0x428] ;  /* 0x00010a00ff028b82 */ /* 0x000e220000000a00 */
[----:B------:R-:W-:-:S05]  /*efd0*/  IMAD.SHL.U32 R29, R29, 0x2, RZ ;  /* 0x000000021d1d7824 */ /* 0x000fca00078e00ff */
[----:B------:R-:W-:Y:S02]  /*efe0*/  LOP3.LUT R29, R29, 0x2, R5, 0xe2, !PT ;  /* 0x000000021d1d7812 */ /* 0x000fe400078ee205 */
[----:B------:R-:W-:Y:S02]  /*eff0*/  @!P0 SHF.R.S32.HI R5, RZ, 0x1f, R4 ;  /* 0x0000001fff058819 */ /* 0x000fe40000011404 */
[----:B------:R-:W-:Y:S02]  /*f000*/  ISETP.GE.AND P2, PT, R9, UR4, PT ;  /* 0x0000000409007c0c */ /* 0x000fe4000bf46270 */
[----:B------:R-:W-:Y:S02]  /*f010*/  LOP3.LUT R23, R23, 0xfffffffb, RZ, 0xc0, !PT ;  /* 0xfffffffb17177812 */ /* 0x000fe400078ec0ff */
[----:B------:R-:W-:-:S09]  /*f020*/  LOP3.LUT R7, R9, 0x80, RZ, 0xfc, !PT ;  /* 0x0000008009077812 */ /* 0x000fd200078efcff */
[----:B------:R-:W-:-:S04]  /*f030*/  @P2 LOP3.LUT R23, R23, 0x4, RZ, 0xfc, !PT ;  /* 0x0000000417172812 */ /* 0x000fc800078efcff */
[----:B------:R-:W-:Y:S01]  /*f040*/  LOP3.LUT R23, R23, 0xfffffffd, RZ, 0xc0, !PT ;  /* 0xfffffffd17177812 */ /* 0x000fe200078ec0ff */
[----:B------:R-:W-:Y:S01]  /*f050*/  UMOV UR5, 0xffffffff ;  /* 0xffffffff00057882 */ /* 0x000fe20000000000 */
[----:B------:R-:W-:Y:S02]  /*f060*/  LOP3.LUT R26, R18, 0xffff, RZ, 0xc0, !PT ;  /* 0x0000ffff121a7812 */ /* 0x000fe400078ec0ff */
[----:B----4-:R-:W-:Y:S01]  /*f070*/  SHF.R.S32.HI R6, RZ, 0x1f, R31 ;  /* 0x0000001fff067819 */ /* 0x010fe2000001141f */
[----:B0-----:R-:W-:-:S04]  /*f080*/  @!P0 IMAD.WIDE.U32 R4, R31, R2, R4 ;  /* 0x000000021f048225 */ /* 0x001fc800078e0004 */
[----:B------:R0:W-:Y:S02]  /*f090*/  STL [R1], R6 ;  /* 0x0000000601007387 */ /* 0x0001e40000100800 */
[----:B0-----:R-:W-:-:S04]  /*f0a0*/  @!P0 IMAD R6, R6, R2, RZ ;  /* 0x0000000206068224 */ /* 0x001fc800078e02ff */
[----:B------:R-:W-:Y:S02]  /*f0b0*/  @!P0 IMAD R6, R31, R3, R6 ;  /* 0x000000031f068224 */ /* 0x000fe400078e0206 */
[----:B------:R-:W0:Y:S02]  /*f0c0*/  @!P0 LDC.64 R2, c[0x0][0x418] ;  /* 0x00010600ff028b82 */ /* 0x000e240000000a00 */
[----:B------:R-:W-:Y:S01]  /*f0d0*/  @!P0 IMAD.IADD R6, R5, 0x1, R6 ;  /* 0x0000000105068824 */ /* 0x000fe200078e0206 */
[----:B0-----:R-:W-:-:S04]  /*f0e0*/  @!P0 LEA R2, P1, R4, R2, 0x2 ;  /* 0x0000000204028211 */ /* 0x001fc800078210ff */
[----:B------:R-:W-:Y:S01]  /*f0f0*/  @!P0 LEA.HI.X R3, R4, R3, R6, 0x2, P1 ;  /* 0x0000000304038211 */ /* 0x000fe200008f1406 */
[----:B------:R-:W-:Y:S01]  /*f100*/  IMAD.MOV.U32 R4, RZ, RZ, RZ ;  /* 0x000000ffff047224 */ /* 0x000fe200078e00ff */
[----:B------:R-:W-:-:S05]  /*f110*/  ISETP.GE.AND P1, PT, R8, UR4, PT ;  /* 0x0000000408007c0c */ /* 0x000fca000bf26270 */
[----:B------:R0:W5:Y:S01]  /*f120*/  @!P0 LDG.E R4, desc[UR36][R2.64] ;  /* 0x0000002402048981 */ /* 0x000162000c1e1900 */
[----:B------:R-:W-:-:S07]  /*f130*/  ISETP.GE.AND P0, PT, R7, UR4, PT ;  /* 0x0000000407007c0c */ /* 0x000fce000bf06270 */
[----:B------:R-:W-:Y:S01]  /*f140*/  @P1 LOP3.LUT R23, R23, 0x2, RZ, 0xfc, !PT ;  /* 0x0000000217171812 */ /* 0x000fe200078efcff */
[----:B0-----:R-:W-:-:S03]  /*f150*/  IMAD.U32 R2, RZ, RZ, UR38 ;  /* 0x00000026ff027e24 */ /* 0x001fc6000f8e00ff */
[----:B------:R-:W-:-:S04]  /*f160*/  LOP3.LUT R23, R23, 0xfffffffe, RZ, 0xc0, !PT ;  /* 0xfffffffe17177812 */ /* 0x000fc800078ec0ff */
[----:B------:R-:W-:Y:S01]  /*f170*/  @P0 LOP3.LUT R23, R23, 0x1, RZ, 0xfc, !PT ;  /* 0x0000000117170812 */ /* 0x000fe200078efcff */
[----:B------:R-:W-:Y:S06]  /*f180*/  BRA.DIV UR5, `(.L_x_2460) ;  /* 0x0000004205e47947 */ /* 0x000fec000b800000 */
.L_x_2528:
        /* <DEDUP_REMOVED lines=8> */
.L_x_2461:
[----:B------:R-:W-:Y:S01]  /*f210*/  SHF.R.S32.HI R5, RZ, 0x1f, R0 ;  /* 0x0000001fff057819 */ /* 0x000fe20000011400 */
[----:B------:R-:W-:Y:S01]  /*f220*/  ULDC.64 UR4, c[0x0][0x328] ;  /* 0x0000ca0000047ab9 */ /* 0x000fe20000000a00 */
[----:B------:R-:W-:Y:S01]  /*f230*/  ULDC.64 UR6, c[0x0][0x318] ;  /* 0x0000c60000067ab9 */ /* 0x000fe20000000a00 */
[----:B------:R-:W-:Y:S01]  /*f240*/  IMAD.WIDE.U32 R2, R0, UR4, RZ ;  /* 0x0000000400027c25 */ /* 0x000fe2000f8e00ff */
        /* <DEDUP_REMOVED lines=19> */
.L_x_2529:
[----:B------:R-:W-:Y:S05]  /*f380*/  BSYNC B0 ;  /* 0x0000000000007941 */ /* 0x000fea0003800000 */
.L_x_2462:
        /* <DEDUP_REMOVED lines=11> */
[----:B------:R-:W-:Y:S01]  /*f440*/  IADD3 R3, R3, R5, RZ ;  /* 0x0000000503037210 */ /* 0x000fe20007ffe0ff */
[----:B------:R-:W-:Y:S02]  /*f450*/  IMAD R5, R27, 0x4800, R32 ;  /* 0x000048001b057824 */ /* 0x000fe400078e0220 */
        /* <DEDUP_REMOVED lines=8> */
[----:B-1----:R-:W-:Y:S02]  /*f4e0*/  LOP3.LUT R8, R8, 0x7f, RZ, 0xc0, !PT ;  /* 0x0000007f08087812 */ /* 0x002fe400078ec0ff */
[C---:B------:R-:W-:Y:S02]  /*f4f0*/  LEA R4, P0, R2.reuse, UR6, 0x1 ;  /* 0x0000000602047c11 */ /* 0x040fe4000f8008ff */
[----:B------:R-:W-:Y:S02]  /*f500*/  SHF.R.U32.HI R9, RZ, 0x3, R8 ;  /* 0x00000003ff097819 */ /* 0x000fe40000011608 */
[----:B------:R-:W0:Y:S01]  /*f510*/  S2R R8, SR_TID.X ;  /* 0x0000000000087919 */ /* 0x000e220000002100 */
[----:B------:R-:W-:Y:S02]  /*f520*/  LEA.HI.X R0, R2, UR7, R0, 0x1, P0 ;  /* 0x0000000702007c11 */ /* 0x000fe400080f0c00 */
[----:B------:R-:W-:-:S05]  /*f530*/  IMAD.IADD R6, R6, 0x1, -R9 ;  /* 0x0000000106067824 */ /* 0x000fca00078e0a09 */
        /* <DEDUP_REMOVED lines=66> */
.L_x_2543:
        /* <DEDUP_REMOVED lines=12> */
.L_x_2465:
        /* <DEDUP_REMOVED lines=10> */
.L_x_2466:
        /* <DEDUP_REMOVED lines=24> */
[----:B------:R-:W-:Y:S01]  /*fc40*/  MOV R8, 0x70 ;  /* 0x0000007000087802 */ /* 0x000fe20000000f00 */
[----:B------:R-:W0:Y:S01]  /*fc50*/  LDC.64 R2, c[0x4][R2] ;  /* 0x0100000002027b82 */ /* 0x000e220000000a00 */
[----:B------:R-:W-:Y:S02]  /*fc60*/  IMAD.U32 R5, RZ, RZ, UR7 ;  /* 0x00000007ff057e24 */ /* 0x000fe4000f8e00ff */
[----:B------:R-:W-:Y:S02]  /*fc70*/  IMAD.U32 R6, RZ, RZ, UR8 ;  /* 0x00000008ff067e24 */ /* 0x000fe4000f8e00ff */
[----:B--2---:R-:W-:-:S02]  /*fc80*/  IMAD.U32 R7, RZ, RZ, UR9 ;  /* 0x00000009ff077e24 */ /* 0x004fc4000f8e00ff */
[----:B------:R-:W-:Y:S02]  /*fc90*/  IMAD.U32 R10, RZ, RZ, UR4 ;  /* 0x00000004ff0a7e24 */ /* 0x000fe4000f8e00ff */
[----:B------:R-:W-:Y:S02]  /*fca0*/  IMAD.U32 R11, RZ, RZ, UR5 ;  /* 0x00000005ff0b7e24 */ /* 0x000fe4000f8e00ff */
[----:B------:R-:W-:Y:S02]  /*fcb0*/  IMAD.MOV.U32 R12, RZ, RZ, 0x1 ;  /* 0x00000001ff0c7424 */ /* 0x000fe400078e00ff */
[----:B------:R-:W-:-:S07]  /*fcc0*/  IMAD.MOV.U32 R13, RZ, RZ, RZ ;  /* 0x000000ffff0d7224 */ /* 0x000fce00078e00ff */
[----:B------:R-:W-:-:S07]  /*fcd0*/  LEPC R20, `(.L_x_2468) ;  /* 0x000000001014794e */ /* 0x000fce0000000000 */
[----:B0-----:R-:W-:Y:S05]  /*fce0*/  CALL.ABS.NOINC R2 ;  /* 0x0000000002007343 */ /* 0x001fea0003c00000 */
.L_x_2468:
[----:B------:R-:W-:Y:S05]  /*fcf0*/  BSYNC B6 ;  /* 0x0000000000067941 */ /* 0x000fea0003800000 */
.L_x_2467:
[----:B------:R-:W3:Y:S01]  /*fd00*/  LDL.LU R2, [R1+0x18] ;  /* 0x0000180001027983 */ /* 0x000ee20000300800 */
[----:B------:R-:W-:Y:S01]  /*fd10*/  ULDC.64 UR6, c[0x0][0x2e0] ;  /* 0x0000b80000067ab9 */ /* 0x000fe20000000a00 */
[----:B------:R-:W-:Y:S01]  /*fd20*/  IMAD.MOV.U32 R3, RZ, RZ, R35 ;  /* 0x000000ffff037224 */ /* 0x000fe200078e0023 */
[----:B------:R-:W-:Y:S01]  /*fd30*/  ULDC.64 UR4, c[0x0][0x2d8] ;  /* 0x0000b60000047ab9 */ /* 0x000fe20000000a00 */
[----:B------:R-:W4:Y:S04]  /*fd40*/  LDL.LU.64 R20, [R1+0x8] ;  /* 0x0000080001147983 */ /* 0x000f280000300a00 */
[----:B------:R0:W5:Y:S01]  /*fd50*/  LDL R10, [R1+0x4] ;  /* 0x00000400010a7983 */ /* 0x0001620000100800 */
[----:B------:R-:W1:Y:S02]  /*fd60*/  S2R R11, SR_TID.X ;  /* 0x00000000000b7919 */ /* 0x000e640000002100 */
[----:B-1----:R-:W-:-:S05]  /*fd70*/  IMAD.SHL.U32 R8, R11, 0x8, RZ ;  /* 0x000000080b087824 */ /* 0x002fca00078e00ff */
[----:B------:R-:W-:Y:S01]  /*fd80*/  LOP3.LUT R8, R8, 0x38, RZ, 0xc0, !PT ;  /* 0x0000003808087812 */ /* 0x000fe200078ec0ff */
[----:B---3--:R-:W-:Y:S02]  /*fd90*/  IMAD.MOV.U32 R0, RZ, RZ, R2 ;  /* 0x000000ffff007224 */ /* 0x008fe400078e0002 */
[----:B----4-:R-:W-:Y:S01]  /*fda0*/  IMAD.MOV.U32 R2, RZ, RZ, R20 ;  /* 0x000000ffff027224 */ /* 0x010fe200078e0014 */
[----:B------:R-:W1:Y:S01]  /*fdb0*/  S2R R21, SR_TID.X ;  /* 0x0000000000157919 */ /* 0x000e620000002100 */
[----:B------:R-:W3:Y:S01]  /*fdc0*/  LDC R20, c[0x0][0x448] ;  /* 0x00011200ff147b82 */ /* 0x000ee20000000800 */
[----:B------:R-:W-:Y:S02]  /*fdd0*/  IMAD R4, R0, UR6, RZ ;  /* 0x0000000600047c24 */ /* 0x000fe4000f8e02ff */
[----:B------:R-:W-:-:S04]  /*fde0*/  IMAD.WIDE.U32 R2, R26, UR4, R2 ;  /* 0x000000041a027c25 */ /* 0x000fc8000f8e0002 */
[----:B------:R-:W-:Y:S01]  /*fdf0*/  IMAD R3, R26, UR5, R3 ;  /* 0x000000051a037c24 */ /* 0x000fe2000f8e0203 */
[----:B------:R-:W-:Y:S01]  /*fe00*/  ULDC.64 UR4, c[0x0][0x2d0] ;  /* 0x0000b40000047ab9 */ /* 0x000fe20000000a00 */
[C---:B------:R-:W-:Y:S02]  /*fe10*/  IMAD R4, R30.reuse, UR7, R4 ;  /* 0x000000071e047c24 */ /* 0x040fe4000f8e0204 */
[----:B------:R-:W-:Y:S01]  /*fe20*/  IMAD.WIDE.U32 R2, R30, UR6, R2 ;  /* 0x000000061e027c25 */ /* 0x000fe2000f8e0002 */
[----:B---3--:R-:W-:Y:S02]  /*fe30*/  ISETP.NE.AND P6, PT, R20, 0x1, PT ;  /* 0x000000011400780c */ /* 0x008fe40003fc5270 */
[----:B------:R-:W3:Y:S01]  /*fe40*/  S2R R20, SR_TID.X ;  /* 0x0000000000147919 */ /* 0x000ee20000002100 */
[----:B-1----:R-:W-:-:S04]  /*fe50*/  LOP3.LUT R21, R21, 0x7f, RZ, 0xc0, !PT ;  /* 0x0000007f15157812 */ /* 0x002fc800078ec0ff */
[----:B------:R-:W-:-:S06]  /*fe60*/  SHF.R.U32.HI R21, RZ, 0x3, R21 ;  /* 0x00000003ff157819 */ /* 0x000fcc0000011615 */
[----:B--2---:R-:W1:Y:S08]  /*fe70*/  @P6 LDC R7, c[0x0][0x44c] ;  /* 0x00011300ff076b82 */ /* 0x004e700000000800 */
[----:B------:R-:W2:Y:S01]  /*fe80*/  @P6 LDC R6, c[0x0][0x450] ;  /* 0x00011400ff066b82 */ /* 0x000ea20000000800 */
[----:B---3--:R-:W-:-:S05]  /*fe90*/  IMAD.SHL.U32 R20, R20, 0x10, RZ ;  /* 0x0000001014147824 */ /* 0x008fca00078e00ff */
[----:B------:R-:W-:-:S05]  /*fea0*/  LOP3.LUT R20, R21, 0x70, R20, 0xf8, !PT ;  /* 0x0000007015147812 */ /* 0x000fca00078ef814 */
[----:B------:R-:W-:-:S04]  /*feb0*/  IMAD R5, R17, 0x80, R20 ;  /* 0x0000008011057824 */ /* 0x000fc800078e0214 */
[----:B-1----:R-:W-:Y:S01]  /*fec0*/  @P6 IMAD.HI.U32 R7, R5, R7, RZ ;  /* 0x0000000705076227 */ /* 0x002fe200078e00ff */
[----:B------:R-:W-:-:S04]  /*fed0*/  MOV R0, R5 ;  /* 0x0000000500007202 */ /* 0x000fc80000000f00 */
[----:B--2---:R-:W-:Y:S02]  /*fee0*/  @P6 SHF.R.U32.HI R0, RZ, R6, R7 ;  /* 0x00000006ff006219 */ /* 0x004fe40000011607 */
[----:B------:R-:W1:Y:S01]  /*fef0*/  LDC R6, c[0x0][0x448] ;  /* 0x00011200ff067b82 */ /* 0x000e620000000800 */
[----:B------:R-:W-:Y:S02]  /*ff00*/  IMAD.IADD R3, R3, 0x1, R4 ;  /* 0x0000000103037824 */ /* 0x000fe400078e0204 */
[----:B------:R-:W-:Y:S02]  /*ff10*/  IMAD.MOV R4, RZ, RZ, -R0 ;  /* 0x000000ffff047224 */ /* 0x000fe400078e0a00 */
[----:B------:R-:W-:-:S04]  /*ff20*/  IMAD.WIDE.U32 R2, R0, UR4, R2 ;  /* 0x0000000400027c25 */ /* 0x000fc8000f8e0002 */
[----:B-1----:R-:W-:Y:S01]  /*ff30*/  IMAD R4, R6, R4, R5 ;  /* 0x0000000406047224 */ /* 0x002fe200078e0205 */
[----:B------:R-:W-:-:S05]  /*ff40*/  SHF.R.S32.HI R5, RZ, 0x1f, R0 ;  /* 0x0000001fff057819 */ /* 0x000fca0000011400 */
[----:B------:R-:W-:-:S04]  /*ff50*/  IMAD R5, R5, UR4, RZ ;  /* 0x0000000405057c24 */ /* 0x000fc8000f8e02ff */
[----:B------:R-:W-:Y:S01]  /*ff60*/  IMAD R5, R0, UR5, R5 ;  /* 0x0000000500057c24 */ /* 0x000fe2000f8e0205 */
[----:B------:R-:W-:Y:S01]  /*ff70*/  SHF.R.S32.HI R0, RZ, 0x1f, R4 ;  /* 0x0000001fff007819 */ /* 0x000fe20000011404 */
[----:B------:R-:W-:Y:S02]  /*ff80*/  ULDC.64 UR4, c[0x0][0x2c8] ;  /* 0x0000b20000047ab9 */ /* 0x000fe40000000a00 */
[----:B------:R-:W-:Y:S02]  /*ff90*/  IMAD.IADD R3, R3, 0x1, R5 ;  /* 0x0000000103037824 */ /* 0x000fe400078e0205 */
[----:B------:R-:W-:Y:S02]  /*ffa0*/  IMAD R5, R0, UR4, RZ ;  /* 0x0000000400057c24 */ /* 0x000fe4000f8e02ff */
[----:B------:R-:W-:Y:S02]  /*ffb0*/  IMAD.SHL.U32 R21, R11, 0x8, RZ ;  /* 0x000000080b157824 */ /* 0x000fe400078e00ff */
[----:B------:R-:W-:-:S02]  /*ffc0*/  IMAD R0, R4, UR5, R5 ;  /* 0x0000000504007c24 */ /* 0x000fc4000f8e0205 */
[----:B------:R-:W-:Y:S01]  /*ffd0*/  IMAD.WIDE.U32 R2, R4, UR4, R2 ;  /* 0x0000000404027c25 */ /* 0x000fe2000f8e0002 */
        /* <DEDUP_REMOVED lines=14> */
[----:B0-----:R-:W-:Y:S10]  /*100c0*/  BRA.DIV UR5, `(.L_x_2469) ;  /* 0x0000003e05807947 */ /* 0x001ff4000b800000 */
[----:B------:R-:W0:Y:S01]  /*100d0*/  SHFL.IDX PT, R14, R0, RZ, 0x181f ;  /* 0x00181fff000e7589 */ /* 0x000e2200000e0000 */
[----:B-----5:R-:W-:Y:S02]  /*100e0*/  IMAD R5, R10, R6, RZ ;  /* 0x000000060a057224 */ /* 0x020fe400078e02ff */
[----:B------:R-:W-:Y:S01]  /*100f0*/  IMAD R17, R17, 0x80, R9 ;  /* 0x0000008011117824 */ /* 0x000fe200078e0209 */
[----:B------:R-:W1:Y:S03]  /*10100*/  SHFL.IDX PT, R2, R4, RZ, 0x181f ;  /* 0x00181fff04027589 */ /* 0x000e6600000e0000 */
[C---:B------:R-:W-:Y:S01]  /*10110*/  VIADD R6, R17.reuse, 0x10 ;  /* 0x0000001011067836 */ /* 0x040fe20000000000 */
[----:B------:R-:W-:-:S13]  /*10120*/  ISETP.GE.AND P1, PT, R17, R5, PT ;  /* 0x000000051100720c */ /* 0x000fda0003f26270 */
[----:B0-----:R-:W-:-:S04]  /*10130*/  @!P1 LEA R14, P4, R8, R14, 0x1 ;  /* 0x0000000e080e9211 */ /* 0x001fc800078808ff */
[----:B-1----:R-:W-:Y:S01]  /*10140*/  @!P1 IADD3.X R3, RZ, R2, RZ, P4, !PT ;  /* 0x00000002ff039210 */ /* 0x002fe200027fe4ff */
[----:B------:R-:W-:Y:S02]  /*10150*/  @!P1 IMAD.MOV.U32 R2, RZ, RZ, R14 ;  /* 0x000000ffff029224 */ /* 0x000fe400078e000e */
[----:B------:R-:W0:Y:S04]  /*10160*/  SHFL.IDX PT, R14, R0, 0x1, 0x181f ;  /* 0x00381f00000e7f89 */ /* 0x000e2800000e0000 */
[----:B------:R-:W-:Y:S04]  /*10170*/  @!P1 LDGSTS.E.BYPASS.LTC128B.128 [R33+0xc400], desc[UR36][R2.64], !P3 ;  /* 0x0c40000002219fae */ /* 0x000fe8000d901d64 */
[----:B------:R-:W-:Y:S04]  /*10180*/  @!P1 LDGSTS.E.BYPASS.LTC128B.128 [R33+0x10400], desc[UR36][R2.64+0x80], !P2 ;  /* 0x1040008002219fae */ /* 0x000fe8000d101d64 */
[----:B------:R1:W-:Y:S01]  /*10190*/  @!P1 LDGSTS.E.BYPASS.LTC128B.128 [R33+0x14400], desc[UR36][R2.64+0x100], !P0 ;  /* 0x1440010002219fae */ /* 0x0003e2000c101d64 */
[----:B------:R-:W-:Y:S01]  /*101a0*/  ISETP.GE.AND P1, PT, R6, R5, PT ;  /* 0x000000050600720c */ /* 0x000fe20003f26270 */
[----:B------:R-:W-:-:S02]  /*101b0*/  VIADD R6, R17, 0x20 ;  /* 0x0000002011067836 */ /* 0x000fc40000000000 */
[----:B-1----:R-:W1:Y:S10]  /*101c0*/  SHFL.IDX PT, R2, R4, 0x1, 0x181f ;  /* 0x00381f0004027f89 */ /* 0x002e7400000e0000 */
[----:B0-----:R-:W-:-:S05]  /*101d0*/  @!P1 LEA R14, P4, R8, R14, 0x1 ;  /* 0x0000000e080e9211 */ /* 0x001fca00078808ff */
[----:B-1----:R-:W-:Y:S02]  /*101e0*/  @!P1 IMAD.X R7, RZ, RZ, R2, P4 ;  /* 0x000000ffff079224 */ /* 0x002fe400020e0602 */
[----:B------:R-:W-:Y:S02]  /*101f0*/  @!P1 IMAD.MOV.U32 R2, RZ, RZ, R14 ;  /* 0x000000ffff029224 */ /* 0x000fe400078e000e */
[----:B------:R-:W-:Y:S01]  /*10200*/  @!P1 IMAD.MOV.U32 R3, RZ, RZ, R7 ;  /* 0x000000ffff039224 */ /* 0x000fe200078e0007 */
        /* <DEDUP_REMOVED lines=8> */
[----:B-1----:R-:W-:Y:S01]  /*10290*/  @!P1 IMAD.X R7, RZ, RZ, R2, P4 ;  /* 0x000000ffff079224 */ /* 0x002fe200020e0602 */
[----:B------:R-:W-:Y:S02]  /*102a0*/  @!P1 MOV R2, R14 ;  /* 0x0000000e00029202 */ /* 0x000fe40000000f00 */
[----:B------:R-:W0:Y:S01]  /*102b0*/  SHFL.IDX PT, R14, R0, 0x3, 0x181f ;  /* 0x00781f00000e7f89 */ /* 0x000e2200000e0000 */
[----:B------:R-:W-:-:S05]  /*102c0*/  @!P1 IMAD.MOV.U32 R3, RZ, RZ, R7 ;  /* 0x000000ffff039224 */ /* 0x000fca00078e0007 */
        /* <DEDUP_REMOVED lines=36> */
[----:B------:R-:W-:-:S03]  /*10510*/  ISETP.GE.AND P1, PT, R6, R5, PT ;  /* 0x000000050600720c */ /* 0x000fc60003f26270 */
[----:B-1----:R-:W1:Y:S10]  /*10520*/  SHFL.IDX PT, R2, R4, 0x6, 0x181f ;  /* 0x00d81f0004027f89 */ /* 0x002e7400000e0000 */
[----:B0-----:R-:W-:Y:S01]  /*10530*/  @!P1 LEA R14, P4, R8, R14, 0x1 ;  /* 0x0000000e080e9211 */ /* 0x001fe200078808ff */
[----:B------:R-:W0:Y:S04]  /*10540*/  SHFL.IDX PT, R4, R4, 0x7, 0x181f ;  /* 0x00f81f0004047f89 */ /* 0x000e2800000e0000 */
[----:B-1----:R-:W-:Y:S01]  /*10550*/  @!P1 IMAD.X R7, RZ, RZ, R2, P4 ;  /* 0x000000ffff079224 */ /* 0x002fe200020e0602 */
[----:B------:R-:W-:-:S02]  /*10560*/  @!P1 MOV R2, R14 ;  /* 0x0000000e00029202 */ /* 0x000fc40000000f00 */
[----:B------:R1:W2:Y:S01]  /*10570*/  SHFL.IDX PT, R14, R0, 0x7, 0x181f ;  /* 0x00f81f00000e7f89 */ /* 0x0002a200000e0000 */
[----:B------:R-:W-:-:S05]  /*10580*/  @!P1 IMAD.MOV.U32 R3, RZ, RZ, R7 ;  /* 0x000000ffff039224 */ /* 0x000fca00078e0007 */
[----:B------:R1:W-:Y:S04]  /*10590*/  @!P1 LDGSTS.E.BYPASS.LTC128B.128 [R33+0xf400], desc[UR36][R2.64], !P3 ;  /* 0x0f40000002219fae */ /* 0x0003e8000d901d64 */
[----:B------:R1:W-:Y:S04]  /*105a0*/  @!P1 LDGSTS.E.BYPASS.LTC128B.128 [R33+0x13400], desc[UR36][R2.64+0x80], !P2 ;  /* 0x1340008002219fae */ /* 0x0003e8000d101d64 */
[----:B0-----:R1:W-:Y:S02]  /*105b0*/  @!P1 LDGSTS.E.BYPASS.LTC128B.128 [R33+0x17400], desc[UR36][R2.64+0x100], !P0 ;  /* 0x1740010002219fae */ /* 0x0013e4000c101d64 */
.L_x_2560:
[----:B-1----:R-:W-:Y:S01]  /*105c0*/  VIADD R0, R17, 0x70 ;  /* 0x0000007011007836 */ /* 0x002fe20000000000 */
[----:B------:R-:W-:Y:S04]  /*105d0*/  BSSY B0, `(.L_x_2470) ;  /* 0x000000b000007945 */ /* 0x000fe80003800000 */
        /* <DEDUP_REMOVED lines=10> */
.L_x_2471:
[----:B------:R-:W-:Y:S05]  /*10680*/  BSYNC B0 ;  /* 0x0000000000007941 */ /* 0x000fea0003800000 */
.L_x_2470:
[----:B------:R-:W-:Y:S01]  /*10690*/  NOP ;  /* 0x0000000000007918 */ /* 0x000fe20000000000 */
[----:B------:R-:W-:-:S13]  /*106a0*/  PLOP3.LUT P0, PT, PT, PT, PT, 0x80, 0x0 ;  /* 0x000000000000781c */ /* 0x000fda0003f0f070 */
.L_x_2472:
        /* <DEDUP_REMOVED lines=20> */
.L_x_2561:
[----:B------:R-:W-:Y:S05]  /*107f0*/  BSYNC B0 ;  /* 0x0000000000007941 */ /* 0x000fea0003800000 */
.L_x_2473:
[----:B------:R-:W-:Y:S01]  /*10800*/  ISETP.GE.AND P0, PT, R0, R36, PT ;  /* 0x000000240000720c */ /* 0x000fe20003f06270 */
[----:B------:R-:W-:-:S12]  /*10810*/  BSSY B0, `(.L_x_2475) ;  /* 0x00000f6000007945 */ /* 0x000fd80003800000 */
[----:B------:R-:W-:Y:S05]  /*10820*/  @!P0 BRA `(.L_x_2476) ;  /* 0x0000000c00d08947 */ /* 0x000fea0003800000 */
[----:B------:R-:W-:Y:S01]  /*10830*/  IMAD.MOV.U32 R17, RZ, RZ, R28 ;  /* 0x000000ffff117224 */ /* 0x000fe200078e001c */
[----:B------:R-:W-:Y:S01]  /*10840*/  MOV R10, R27 ;  /* 0x0000001b000a7202 */ /* 0x000fe20000000f00 */
[----:B------:R-:W-:-:S07]  /*10850*/  IMAD.MOV.U32 R30, RZ, RZ, R25 ;  /* 0x000000ffff1e7224 */ /* 0x000fce00078e0019 */
.L_x_2489:
        /* <DEDUP_REMOVED lines=42> */
.L_x_2477:
[----:B------:R-:W-:Y:S01]  /*10b00*/  IMAD R6, R27, 0x8, R22 ;  /* 0x000000081b067824 */ /* 0x000fe200078e0216 */
[----:B------:R-:W-:Y:S01]  /*10b10*/  SHF.L.U32 R3, R28, 0x1f, RZ ;  /* 0x0000001f1c037819 */ /* 0x000fe200000006ff */
[----:B------:R-:W-:Y:S03]  /*10b20*/  BSSY B1, `(.L_x_2478) ;  /* 0x0000003000017945 */ /* 0x000fe60003800000 */
[----:B------:R-:W0:Y:S02]  /*10b30*/  SYNCS.PHASECHK.TRANS64.TRYWAIT P0, [R6+URZ+0x2a840], R3 ;  /* 0x02a84003060075a7 */ /* 0x000e24000800017f */
[----:B0-----:R-:W-:Y:S05]  /*10b40*/  @!P0 BRA `(.L_x_2479) ;  /* 0x0000003c00908947 */ /* 0x001fea0003800000 */
.L_x_2562:
[----:B------:R-:W-:Y:S05]  /*10b50*/  BSYNC B1 ;  /* 0x0000000000017941 */ /* 0x000fea0003800000 */
.L_x_2478:
        /* <DEDUP_REMOVED lines=30> */
[----:B------:R-:W-:-:S05]  /*10d40*/  LOP3.LUT R11, R11, 0x38, RZ, 0xc0, !PT ;  /* 0x000000380b0b7812 */ /* 0x000fca00078ec0ff */
[----:B------:R-:W-:-:S05]  /*10d50*/  IMAD.SHL.U32 R0, R11, 0x2, RZ ;  /* 0x000000020b007824 */ /* 0x000fca00078e00ff */
[----:B-1----:R-:W-:-:S04]  /*10d60*/  IADD3 R2, P0, R2, R0, RZ ;  /* 0x0000000002027210 */ /* 0x002fc80007f1e0ff */
[----:B0-----:R-:W-:-:S05]  /*10d70*/  IADD3.X R3, RZ, R3, RZ, P0, !PT ;  /* 0x00000003ff037210 */ /* 0x001fca00007fe4ff */
        /* <DEDUP_REMOVED lines=32> */
.L_x_2576:
        /* <DEDUP_REMOVED lines=10> */
.L_x_2481:
        /* <DEDUP_REMOVED lines=10> */
.L_x_2482:
[----:B------:R3:W-:Y:S01]  /*110c0*/  SYNCS.ARRIVE.TRANS64.A1T0 RZ, [R6+URZ+0x2a830], RZ ;  /* 0x02a830ff06ff79a7 */ /* 0x0007e2000810003f */
[----:B------:R-:W-:Y:S05]  /*110d0*/  @!P2 BRA `(.L_x_2483) ;  /* 0x000000000004a947 */ /* 0x000fea0003800000 */
[----:B------:R-:W-:Y:S01]  /*110e0*/  BPT.TRAP 0x1 ;  /* 0x000000040000795c */ /* 0x000fe20000300000 */
.L_x_2483:
[----:B-1----:R-:W-:Y:S01]  /*110f0*/  SHF.L.U32 R2, R17, 0x1f, RZ ;  /* 0x0000001f11027819 */ /* 0x002fe200000006ff */
[----:B------:R-:W-:Y:S01]  /*11100*/  IMAD R4, R10, 0x8, R22 ;  /* 0x000000080a047824 */ /* 0x000fe200078e0216 */
[----:B------:R-:W-:Y:S03]  /*11110*/  BSSY B1, `(.L_x_2484) ;  /* 0x0000003000017945 */ /* 0x000fe60003800000 */
[----:B------:R-:W1:Y:S02]  /*11120*/  SYNCS.PHASECHK.TRANS64.TRYWAIT P0, [R4+URZ+0x2a860], R2 ;  /* 0x02a86002040075a7 */ /* 0x000e64000800017f */
[----:B-1----:R-:W-:Y:S05]  /*11130*/  @!P0 BRA `(.L_x_2485) ;  /* 0x0000004000048947 */ /* 0x002fea0003800000 */
.L_x_2577:
[----:B------:R-:W-:Y:S05]  /*11140*/  BSYNC B1 ;  /* 0x0000000000017941 */ /* 0x000fea0003800000 */
.L_x_2484:
[----:B------:R-:W4:Y:S01]  /*11150*/  S2R R3, SR_TID.X ;  /* 0x0000000000037919 */ /* 0x000f220000002100 */
[----:B---3--:R-:W-:Y:S01]  /*11160*/  IMAD R6, R30, -0x60, R34 ;  /* 0xffffffa01e067824 */ /* 0x008fe200078e0222 */
[----:B------:R-:W-:Y:S01]  /*11170*/  UMOV UR4, 0xffffffff ;  /* 0xffffffff00047882 */ /* 0x000fe20000000000 */
[----:B0-----:R-:W-:Y:S01]  /*11180*/  IMAD R5, R10, 0x3000, R32 ;  /* 0x000030000a057824 */ /* 0x001fe200078e0220 */
[----:B------:R-:W-:Y:S02]  /*11190*/  LOP3.LUT P0, RZ, R29, 0x2, RZ, 0xc0, !PT ;  /* 0x000000021dff7812 */ /* 0x000fe4000780c0ff */
[----:B----4-:R-:W-:-:S04]  /*111a0*/  LOP3.LUT R3, R3, 0x7f, RZ, 0xc0, !PT ;  /* 0x0000007f03037812 */ /* 0x010fc800078ec0ff */
[----:B------:R-:W-:-:S04]  /*111b0*/  SHF.R.U32.HI R3, RZ, 0x3, R3 ;  /* 0x00000003ff037819 */ /* 0x000fc80000011603 */
[----:B------:R-:W-:Y:S01]  /*111c0*/  IADD3 R6, -R3, R6, RZ ;  /* 0x0000000603067210 */ /* 0x000fe20007ffe1ff */
        /* <DEDUP_REMOVED lines=45> */
.L_x_2591:
        /* <DEDUP_REMOVED lines=16> */
[----:B------:R-:W-:Y:S01]  /*115a0*/  IMAD R21, R21, UR4, RZ ;  /* 0x0000000415157c24 */ /* 0x000fe2000f8e02ff */
[----:B------:R-:W-:-:S03]  /*115b0*/  IADD3 R3, R3, R9, RZ ;  /* 0x0000000903037210 */ /* 0x000fc60007ffe0ff */
[C---:B------:R-:W-:Y:S02]  /*115c0*/  IMAD R21, R8.reuse, UR5, R21 ;  /* 0x0000000508157c24 */ /* 0x040fe4000f8e0215 */
[----:B------:R-:W-:-:S04]  /*115d0*/  IMAD.WIDE.U32 R2, R8, UR4, R2 ;  /* 0x0000000408027c25 */ /* 0x000fc8000f8e0002 */
[----:B------:R-:W-:-:S07]  /*115e0*/  IMAD.IADD R21, R3, 0x1, R21 ;  /* 0x0000000103157824 */ /* 0x000fce00078e0215 */
.L_x_2487:
        /* <DEDUP_REMOVED lines=10> */
.L_x_2488:
        /* <DEDUP_REMOVED lines=14> */
.L_x_2476:
[----:B------:R-:W-:Y:S05]  /*11770*/  BSYNC B0 ;  /* 0x0000000000007941 */ /* 0x000fea0003800000 */
.L_x_2475:
        /* <DEDUP_REMOVED lines=17> */
.L_x_2491:
[----:B------:R-:W-:Y:S05]  /*11890*/  BSYNC B0 ;  /* 0x0000000000007941 */ /* 0x000fea0003800000 */
.L_x_2490:
[----:B------:R-:W-:-:S13]  /*118a0*/  LOP3.LUT P0, RZ, R23, 0x10, RZ, 0xc0, !PT ;  /* 0x0000001017ff7812 */ /* 0x000fda000780c0ff */
[----:B------:R-:W-:Y:S05]  /*118b0*/  @!P0 BRA `(.L_x_2492) ;  /* 0x0000000000048947 */ /* 0x000fea0003800000 */
[----:B------:R-:W-:Y:S01]  /*118c0*/  BPT.TRAP 0x1 ;  /* 0x000000040000795c */ /* 0x000fe20000300000 */
.L_x_2492:
[----:B------:R-:W-:Y:S01]  /*118d0*/  IMAD R0, R27, 0x8, R22 ;  /* 0x000000081b007824 */ /* 0x000fe200078e0216 */
[----:B0-----:R-:W-:Y:S01]  /*118e0*/  SHF.L.U32 R3, R28, 0x1f, RZ ;  /* 0x0000001f1c037819 */ /* 0x001fe200000006ff */
[----:B------:R-:W-:Y:S01]  /*118f0*/  BSSY B0, `(.L_x_2493) ;  /* 0x0000004000007945 */ /* 0x000fe20003800000 */
[----:B------:R-:W-:Y:S02]  /*11900*/  IMAD R6, R25, -0x60, R34 ;  /* 0xffffffa019067824 */ /* 0x000fe400078e0222 */
[----:B------:R-:W0:Y:S02]  /*11910*/  SYNCS.PHASECHK.TRANS64.TRYWAIT P0, [R0+URZ+0x2a860], R3 ;  /* 0x02a86003000075a7 */ /* 0x000e24000800017f */
[----:B0-----:R-:W-:Y:S05]  /*11920*/  @!P0 BRA `(.L_x_2494) ;  /* 0x0000004000088947 */ /* 0x001fea0003800000 */
.L_x_2592:
[----:B------:R-:W-:Y:S05]  /*11930*/  BSYNC B0 ;  /* 0x0000000000007941 */ /* 0x000fea0003800000 */
.L_x_2493:
[----:B------:R-:W1:Y:S01]  /*11940*/  S2R R2, SR_TID.X ;  /* 0x0000000000027919 */ /* 0x000e620000002100 */
[----:B------:R-:W-:Y:S01]  /*11950*/  UMOV UR4, 0xffffffff ;  /* 0xffffffff00047882 */ /* 0x000fe20000000000 */
[----:B------:R-:W-:Y:S01]  /*11960*/  IMAD R7, R27, 0x3000, R32 ;  /* 0x000030001b077824 */ /* 0x000fe200078e0220 */
[----:B-1----:R-:W-:-:S04]  /*11970*/  LOP3.LUT R2, R2, 0x7f, RZ, 0xc0, !PT ;  /* 0x0000007f02027812 */ /* 0x002fc800078ec0ff */
[----:B------:R-:W-:-:S04]  /*11980*/  SHF.R.U32.HI R2, RZ, 0x3, R2 ;  /* 0x00000003ff027819 */ /* 0x000fc80000011602 */
[----:B------:R-:W-:Y:S01]  /*11990*/  IADD3 R6, -R2, R6, RZ ;  /* 0x0000000602067210 */ /* 0x000fe20007ffe1ff */
        /* <DEDUP_REMOVED lines=47> */
[----:B--2---:R-:W-:-:S04]  /*11c90*/  IADD3 R2, P4, R10, R5, RZ ;  /* 0x000000050a027210 */ /* 0x004fc80007f9e0ff */
[----:B---3--:R-:W-:-:S05]  /*11ca0*/  IADD3.X R3, RZ, R7, RZ, P4, !PT ;  /* 0x00000007ff037210 */ /* 0x008fca00027fe4ff */
[----:B------:R1:W-:Y:S04]  /*11cb0*/  LDGSTS.E.BYPASS.LTC128B.128 [R4+0x2400], desc[UR36][R2.64], !P2 ;  /* 0x0240000002047fae */ /* 0x0003e8000d101d64 */
[----:B0---4-:R1:W-:Y:S02]  /*11cc0*/  LDGSTS.E.BYPASS.LTC128B.128 [R4+0x5400], desc[UR36][R2.64+0x80], !P3 ;  /* 0x0540008002047fae */ /* 0x0113e4000d901d64 */
.L_x_2606:
        /* <DEDUP_REMOVED lines=11> */
.L_x_2496:
        /* <DEDUP_REMOVED lines=10> */
.L_x_2497:
[----:B------:R1:W-:Y:S01]  /*11e20*/  SYNCS.ARRIVE.TRANS64.A1T0 RZ, [R0+URZ+0x2a850], RZ ;  /* 0x02a850ff00ff79a7 */ /* 0x0003e2000810003f */
[----:B------:R-:W-:-:S05]  /*11e30*/  VIADD R27, R27, 0x1 ;  /* 0x000000011b1b7836 */ /* 0x000fca0000000000 */
[----:B------:R-:W-:-:S04]  /*11e40*/  ISETP.NE.AND P0, PT, R27, 0x2, PT ;  /* 0x000000021b00780c */ /* 0x000fc80003f05270 */
[----:B0-----:R-:W-:Y:S02]  /*11e50*/  SEL R3, RZ, 0x1, P0 ;  /* 0x00000001ff037807 */ /* 0x001fe40000000000 */
[----:B------:R-:W-:Y:S02]  /*11e60*/  SEL R27, R27, RZ, P0 ;  /* 0x000000ff1b1b7207 */ /* 0x000fe40000000000 */
[----:B-1----:R-:W-:-:S07]  /*11e70*/  LOP3.LUT R28, R28, R3, RZ, 0x3c, !PT ;  /* 0x000000031c1c7212 */ /* 0x002fce00078e3cff */
.L_x_2454:
[----:B------:R-:W-:Y:S05]  /*11e80*/  BSYNC B7 ;  /* 0x0000000000077941 */ /* 0x000fea0003800000 */
.L_x_2452:
        /* <DEDUP_REMOVED lines=8> */
[----:B------:R1:W2:Y:S01]  /*11f10*/  LDS.128 R16, [R22+0x2a8d0] ;  /* 0x02a8d00016107984 */ /* 0x0002a20000000c00 */
[----:B------:R-:W-:Y:S06]  /*11f20*/  BAR.ARV 0x4, 0x180 ;  /* 0x0106000000007b1d */ /* 0x000fec0000002000 */
[----:B------:R-:W-:Y:S05]  /*11f30*/  BRA `(.L_x_2499) ;  /* 0x0000000c00d47947 */ /* 0x000fea0003800000 */
.L_x_2498:
        /* <DEDUP_REMOVED lines=22> */
[----:B--2---:R-:W-:Y:S01]  /*120a0*/  @!P1 MOV R8, R2 ;  /* 0x0000000200089202 */ /* 0x004fe20000000f00 */
        /* <DEDUP_REMOVED lines=20> */
.L_x_2616:
[----:B------:R-:W-:Y:S02]  /*121f0*/  ULDC UR4, c[0x0][0xc38] ;  /* 0x00030e0000047ab9 */ /* 0x000fe40000000800 */
[----:B------:R-:W-:-:S04]  /*12200*/  IMAD.U32 R5, RZ, RZ, UR4 ;  /* 0x00000004ff057e24 */ /* 0x000fc8000f8e00ff */
[----:B-1----:R-:W-:-:S05]  /*12210*/  IMAD R14, R14, R5, RZ ;  /* 0x000000050e0e7224 */ /* 0x002fca00078e02ff */
[----:B------:R-:W-:-:S04]  /*12220*/  IADD3 R7, R7, R14, RZ ;  /* 0x0000000e07077210 */ /* 0x000fc80007ffe0ff */
[----:B------:R-:W-:-:S13]  /*12230*/  ISETP.GT.AND P6, PT, R7, R0, PT ;  /* 0x000000000700720c */ /* 0x000fda0003fc4270 */
[----:B------:R-:W-:Y:S05]  /*12240*/  @P6 BRA `(.L_x_2501) ;  /* 0x0000000000a46947 */ /* 0x000fea0003800000 */
.L_x_2504:
        /* <DEDUP_REMOVED lines=34> */
[----:B------:R0:W1:Y:S02]  /*12470*/  SHFL.IDX PT, R14, R2, 0x1f, 0x1f ;  /* 0x03e01f00020e7f89 */ /* 0x00006400000e0000 */
.L_x_2624:
[----:B------:R-:W-:Y:S02]  /*12480*/  ULDC UR4, c[0x0][0xc38] ;  /* 0x00030e0000047ab9 */ /* 0x000fe40000000800 */
[----:B------:R-:W-:-:S04]  /*12490*/  IMAD.U32 R5, RZ, RZ, UR4 ;  /* 0x00000004ff057e24 */ /* 0x000fc8000f8e00ff */
[----:B-1----:R-:W-:-:S04]  /*124a0*/  IMAD R14, R14, R5, RZ ;  /* 0x000000050e0e7224 */ /* 0x002fc800078e02ff */
[----:B------:R-:W-:-:S05]  /*124b0*/  IMAD.IADD R7, R14, 0x1, R7 ;  /* 0x000000010e077824 */ /* 0x000fca00078e0207 */
[----:B------:R-:W-:-:S13]  /*124c0*/  ISETP.GT.AND P6, PT, R7, R0, PT ;  /* 0x000000000700720c */ /* 0x000fda0003fc4270 */
[----:B------:R-:W-:Y:S05]  /*124d0*/  @!P6 BRA `(.L_x_2504) ;  /* 0xfffffffc005ce947 */ /* 0x000fea000383ffff */
.L_x_2501:
        /* <DEDUP_REMOVED lines=10> */
.L_x_2629:
[----:B------:R-:W-:-:S13]  /*12580*/  ISETP.NE.AND P0, PT, R3, RZ, PT ;  /* 0x000000ff0300720c */ /* 0x000fda0003f05270 */
[----:B------:R-:W-:Y:S05]  /*12590*/  @!P0 BRA `(.L_x_2506) ;  /* 0x0000000000108947 */ /* 0x000fea0003800000 */
[----:B------:R-:W-:Y:S01]  /*125a0*/  UMOV UR4, 0xffffffff ;  /* 0xffffffff00047882 */ /* 0x000fe20000000000 */
[----:B-1----:R-:W-:Y:S02]  /*125b0*/  VIADD R12, R12, 0xffffffff ;  /* 0xffffffff0c0c7836 */ /* 0x002fe40000000000 */
[----:B------:R-:W-:Y:S05]  /*125c0*/  BRA.DIV UR4, `(.L_x_2507) ;  /* 0x0000004604307947 */ /* 0x000fea000b800000 */
[----:B------:R4:W1:Y:S02]  /*125d0*/  SHFL.IDX PT, R6, R2, R12, 0x1f ;  /* 0x00001f0c02067589 */ /* 0x00086400000e0000 */
.L_x_2506:
[----:B---3--:R-:W-:Y:S01]  /*125e0*/  ISETP.NE.AND P0, PT, R8, 0x1, PT ;  /* 0x000000010800780c */ /* 0x008fe20003f05270 */
[----:B-1----:R-:W-:-:S04]  /*125f0*/  IMAD R16, R6, R5, R7 ;  /* 0x0000000506107224 */ /* 0x002fc800078e0207 */
[----:B------:R-:W-:-:S08]  /*12600*/  IMAD.IADD R0, R0, 0x1, -R16 ;  /* 0x0000000100007824 */ /* 0x000fd000078e0a10 */
[----:B------:R-:W-:Y:S05]  /*12610*/  @!P0 BRA `(.L_x_2508) ;  /* 0x0000000000dc8947 */ /* 0x000fea0003800000 */
[----:B--2---:R-:W-:Y:S02]  /*12620*/  IABS R5, R17 ;  /* 0x0000001100057213 */ /* 0x004fe40000000000 */
[----:B------:R-:W-:Y:S02]  /*12630*/  IABS R4, R8 ;  /* 0x0000000800047213 */ /* 0x000fe40000000000 */
[----:B------:R-:W1:Y:S08]  /*12640*/  I2F.RP R6, R5 ;  /* 0x0000000500067306 */ /* 0x000e700000209400 */
[----:B------:R-:W2:Y:S08]  /*12650*/  I2F.RP R7, R4 ;  /* 0x0000000400077306 */ /* 0x000eb00000209400 */
[----:B-1----:R-:W0:Y:S08]  /*12660*/  MUFU.RCP R6, R6 ;  /* 0x0000000600067308 */ /* 0x002e300000001000 */
[----:B--2---:R-:W-:Y:S01]  /*12670*/  MUFU.RCP R7, R7 ;  /* 0x0000000700077308 */ /* 0x004fe20000001000 */
[----:B0---4-:R-:W-:-:S02]  /*12680*/  IADD3 R2, R6, 0xffffffe, RZ ;  /* 0x0ffffffe06027810 */ /* 0x011fc40007ffe0ff */
[----:B------:R-:W-:-:S05]  /*12690*/  IABS R6, R17 ;  /* 0x0000001100067213 */ /* 0x000fca0000000000 */
        /* <DEDUP_REMOVED lines=12> */
[----:B------:R-:W-:Y:S01]  /*12760*/  @!P1 IMAD.IADD R2, R2, 0x1, -R5 ;  /* 0x0000000102029824 */ /* 0x000fe200078e0a05 */
[----:B------:R-:W-:-:S02]  /*12770*/  @!P1 IADD3 R6, R6, 0x1, RZ ;  /* 0x0000000106069810 */ /* 0x000fc40007ffe0ff */
        /* <DEDUP_REMOVED lines=27> */
[----:B------:R-:W-:-:S04]  /*12930*/  @!P1 LOP3.LUT R5, RZ, R8, RZ, 0x33, !PT ;  /* 0x00000008ff059212 */ /* 0x000fc800078e33ff */
[----:B------:R-:W-:Y:S01]  /*12940*/  IADD3 R3, -R5, RZ, RZ ;  /* 0x000000ff05037210 */ /* 0x000fe20007ffe1ff */
[----:B------:R-:W-:-:S04]  /*12950*/  IMAD R5, R8, 0x1000000, R5 ;  /* 0x0100000008057824 */ /* 0x000fc800078e0205 */
[----:B------:R-:W-:-:S04]  /*12960*/  IMAD R8, R8, R3, R6 ;  /* 0x0000000308087224 */ /* 0x000fc800078e0206 */
[----:B------:R-:W-:Y:S01]  /*12970*/  IMAD R18, R8, 0x10000, R5 ;  /* 0x0001000008127824 */ /* 0x000fe200078e0205 */
[----:B------:R-:W-:Y:S06]  /*12980*/  BRA `(.L_x_2509) ;  /* 0x0000000000f07947 */ /* 0x000fec0003800000 */
.L_x_2508:
        /* <DEDUP_REMOVED lines=60> */
.L_x_2509:
[----:B------:R-:W-:-:S05]  /*12d50*/  LOP3.LUT R2, RZ, R2, RZ, 0x33, !PT ;  /* 0x00000002ff027212 */ /* 0x000fca00078e33ff */
[----:B------:R-:W-:Y:S01]  /*12d60*/  IMAD.IADD R17, R17, 0x1, R2 ;  /* 0x0000000111117824 */ /* 0x000fe200078e0202 */
[----:B------:R-:W-:Y:S06]  /*12d70*/  BRA `(.L_x_2510) ;  /* 0x00000000001c7947 */ /* 0x000fec0003800000 */
.L_x_2502:
[----:B------:R-:W-:Y:S01]  /*12d80*/  UMOV UR4, URZ ;  /* 0x0000003f00047c82 */ /* 0x000fe20008000000 */
[----:B------:R-:W-:Y:S01]  /*12d90*/  UMOV UR5, URZ ;  /* 0x0000003f00057c82 */ /* 0x000fe20008000000 */
[----:B------:R-:W-:Y:S01]  /*12da0*/  ULDC UR6, c[0x0][0xc3c] ;  /* 0x00030f0000067ab9 */ /* 0x000fe20000000800 */
[----:B------:R-:W-:Y:S01]  /*12db0*/  MOV R16, R0 ;  /* 0x0000000000107202 */ /* 0x000fe20000000f00 */
[----:B------:R-:W-:Y:S02]  /*12dc0*/  IMAD.U32 R17, RZ, RZ, UR4 ;  /* 0x00000004ff117e24 */ /* 0x000fe4000f8e00ff */
[----:B------:R-:W-:Y:S02]  /*12dd0*/  IMAD.U32 R18, RZ, RZ, UR5 ;  /* 0x00000005ff127e24 */ /* 0x000fe4000f8e00ff */
[----:B------:R-:W-:-:S07]  /*12de0*/  IMAD.U32 R19, RZ, RZ, UR6 ;  /* 0x00000006ff137e24 */ /* 0x000fce000f8e00ff */
.L_x_2510:
        /* <DEDUP_REMOVED lines=10> */
.L_x_2499:
[----:B------:R-:W-:Y:S02]  /*12e90*/  ULDC UR4, c[0x0][0xc3c] ;  /* 0x00030f0000047ab9 */ /* 0x000fe40000000800 */
[----:B--2---:R-:W-:-:S13]  /*12ea0*/  ISETP.GE.AND P0, PT, R19, UR4, PT ;  /* 0x0000000413007c0c */ /* 0x004fda000bf06270 */
[----:B------:R-:W-:Y:S05]  /*12eb0*/  @!P0 BRA `(.L_x_2511) ;  /* 0xffffffb0006c8947 */ /* 0x000fea000383ffff */
[----:B------:R-:W-:Y:S05]  /*12ec0*/  BSYNC B8 ;  /* 0x0000000000087941 */ /* 0x000fea0003800000 */
.L_x_2446:
[----:B-1----:R-:W2:Y:S01]  /*12ed0*/  LDL.LU R0, [R1+0x14] ;  /* 0x0000140001007983 */ /* 0x002ea20000300800 */
[----:B------:R-:W-:Y:S01]  /*12ee0*/  BSSY B0, `(.L_x_2512) ;  /* 0x000000b000007945 */ /* 0x000fe20003800000 */
[----:B------:R-:W1:Y:S01]  /*12ef0*/  S2R R5, SR_CgaCtaId ;  /* 0x0000000000057919 */ /* 0x000e620000008800 */
[----:B--2---:R-:W-:-:S05]  /*12f00*/  VIADD R0, R0, 0x1 ;  /* 0x0000000100007836 */ /* 0x004fca0000000000 */
        /* <DEDUP_REMOVED lines=8> */
.L_x_2632:
[----:B------:R-:W-:Y:S05]  /*12f90*/  BSYNC B0 ;  /* 0x0000000000007941 */ /* 0x000fea0003800000 */
.L_x_2512:
[----:B------:R-:W-:-:S03]  /*12fa0*/  UMOV UR4, 0xffffffff ;  /* 0xffffffff00047882 */ /* 0x000fc60000000000 */
[----:B------:R-:W-:Y:S05]  /*12fb0*/  BRA.DIV UR4, `(.L_x_2514) ;  /* 0x0000003a04f07947 */ /* 0x000fea000b800000 */
[----:B-1----:R-:W1:Y:S02]  /*12fc0*/  S2R R0, SR_TID.X ;  /* 0x0000000000007919 */ /* 0x002e640000002100 */
[----:B-1----:R-:W-:-:S04]  /*12fd0*/  SHF.R.U32.HI R0, RZ, 0x5, R0 ;  /* 0x00000005ff007819 */ /* 0x002fc80000011600 */
[----:B------:R-:W-:-:S05]  /*12fe0*/  LOP3.LUT R0, R0, 0x3, RZ, 0xc0, !PT ;  /* 0x0000000300007812 */ /* 0x000fca00078ec0ff */
[----:B------:R1:W2:Y:S02]  /*12ff0*/  SHFL.IDX PT, R14, R0, RZ, 0x1f ;  /* 0x00001fff000e7589 */ /* 0x0002a400000e0000 */
.L_x_2635:
[----:B--2---:R-:W-:Y:S01]  /*13000*/  ISETP.NE.AND P0, PT, R14, RZ, PT ;  /* 0x000000ff0e00720c */ /* 0x004fe20003f05270 */
[----:B------:R-:W-:-:S12]  /*13010*/  BSSY B0, `(.L_x_2515) ;  /* 0x0000026000007945 */ /* 0x000fd80003800000 */
[----:B------:R-:W-:Y:S05]  /*13020*/  @P0 BRA `(.L_x_2516) ;  /* 0x0000000000900947 */ /* 0x000fea0003800000 */
[----:B------:R-:W-:-:S03]  /*13030*/  UMOV UR4, 0xffffffff ;  /* 0xffffffff00047882 */ /* 0x000fc60000000000 */
[----:B------:R-:W-:Y:S05]  /*13040*/  BRA.DIV UR4, `(.L_x_2517) ;  /* 0x0000003e04007947 */ /* 0x000fea000b800000 */
[----:B------:R-:W-:-:S13]  /*13050*/  ELECT P6, URZ, PT ;  /* 0x00000000003f782f */ /* 0x000fda00038c0000 */
.L_x_2638:
[----:B------:R-:W-:Y:S05]  /*13060*/  @!P6 BRA `(.L_x_2516) ;  /* 0x000000000080e947 */ /* 0x000fea0003800000 */
[----:B-1----:R-:W2:Y:S02]  /*13070*/  LDL R0, [R1+0x1c] ;  /* 0x00001c0001007983 */ /* 0x002ea40000100800 */
[----:B--2---:R-:W-:-:S13]  /*13080*/  R2UR UR4, R0 ;  /* 0x00000000000472ca */ /* 0x004fda00000e0000 */
[----:B------:R-:W-:-:S06]  /*13090*/  ULOP3.LUT UR4, UR4, 0x2, URZ, 0xfc, !UPT ;  /* 0x0000000204047892 */ /* 0x000fcc000f8efc3f */
[----:B------:R-:W-:-:S05]  /*130a0*/  IMAD.U32 R0, RZ, RZ, UR4 ;  /* 0x00000004ff007e24 */ /* 0x000fca000f8e00ff */
[----:B------:R-:W-:-:S13]  /*130b0*/  ISETP.NE.AND P0, PT, R0, 0x3, PT ;  /* 0x000000030000780c */ /* 0x000fda0003f05270 */
[----:B------:R-:W-:Y:S05]  /*130c0*/  @!P0 BRA `(.L_x_2518) ;  /* 0x0000000000048947 */ /* 0x000fea0003800000 */
[----:B------:R-:W-:Y:S01]  /*130d0*/  BPT.TRAP 0x1 ;  /* 0x000000040000795c */ /* 0x000fe20000300000 */
.L_x_2518:
[C---:B------:R-:W-:Y:S01]  /*130e0*/  IMAD R5, R27.reuse, 0x8, R4 ;  /* 0x000000081b057824 */ /* 0x040fe200078e0204 */
[----:B------:R-:W-:Y:S02]  /*130f0*/  SHF.L.U32 R0, R28, 0x1f, RZ ;  /* 0x0000001f1c007819 */ /* 0x000fe400000006ff */
[----:B------:R-:W-:Y:S02]  /*13100*/  IADD3 R27, R27, 0x1, RZ ;  /* 0x000000011b1b7810 */ /* 0x000fe40007ffe0ff */
[----:B------:R-:W1:Y:S02]  /*13110*/  SYNCS.PHASECHK.TRANS64.TRYWAIT P1, [R5+URZ+0x2a840], R0 ;  /* 0x02a84000050075a7 */ /* 0x000e64000802017f */
[----:B------:R-:W-:-:S04]  /*13120*/  ISETP.NE.AND P2, PT, R27, 0x2, PT ;  /* 0x000000021b00780c */ /* 0x000fc80003f45270 */
[----:B------:R-:W-:Y:S01]  /*13130*/  SEL R3, RZ, 0x1, P2 ;  /* 0x00000001ff037807 */ /* 0x000fe20001000000 */
[----:B-1----:R-:W-:Y:S08]  /*13140*/  @!P1 BRA `(.L_x_2519) ;  /* 0x0000003800e09947 */ /* 0x002ff00003800000 */
.L_x_2639:
[----:B------:R-:W-:Y:S02]  /*13150*/  SEL R27, R27, RZ, P2 ;  /* 0x000000ff1b1b7207 */ /* 0x000fe40001000000 */
[----:B------:R-:W-:Y:S01]  /*13160*/  LOP3.LUT R2, R28, R3, RZ, 0x3c, !PT ;  /* 0x000000031c027212 */ /* 0x000fe200078e3cff */
[----:B------:R-:W-:Y:S06]  /*13170*/  @!P0 BRA `(.L_x_2520) ;  /* 0x0000000000048947 */ /* 0x000fec0003800000 */
[----:B------:R-:W-:Y:S01]  /*13180*/  BPT.TRAP 0x1 ;  /* 0x000000040000795c */ /* 0x000fe20000300000 */
.L_x_2520:
[----:B------:R-:W-:Y:S01]  /*13190*/  IMAD R27, R27, 0x8, R4 ;  /* 0x000000081b1b7824 */ /* 0x000fe200078e0204 */
[----:B------:R-:W-:-:S04]  /*131a0*/  SHF.L.U32 R2, R2, 0x1f, RZ ;  /* 0x0000001f02027819 */ /* 0x000fc800000006ff */
[----:B------:R-:W2:Y:S02]  /*131b0*/  SYNCS.PHASECHK.TRANS64.TRYWAIT P1, [R27+URZ+0x2a840], R2 ;  /* 0x02a840021b0075a7 */ /* 0x000ea4000802017f */
[----:B--2---:R-:W-:Y:S05]  /*131c0*/  @!P1 BRA `(.L_x_2521) ;  /* 0x0000003800d49947 */ /* 0x004fea0003800000 */
.L_x_2640:
[----:B------:R-:W-:Y:S05]  /*131d0*/  @!P0 BRA `(.L_x_2522) ;  /* 0x0000000000048947 */ /* 0x000fea0003800000 */
[----:B------:R-:W-:Y:S01]  /*131e0*/  BPT.TRAP 0x1 ;  /* 0x000000040000795c */ /* 0x000fe20000300000 */
.L_x_2522:
[----:B------:R-:W3:Y:S02]  /*131f0*/  SYNCS.PHASECHK.TRANS64.TRYWAIT P1, [R5+URZ+0x2a860], R0 ;  /* 0x02a86000050075a7 */ /* 0x000ee4000802017f */
[----:B---3--:R-:W-:Y:S05]  /*13200*/  @!P1 BRA `(.L_x_2523) ;  /* 0x0000003800d89947 */ /* 0x008fea0003800000 */
.L_x_2641:
[----:B------:R-:W-:Y:S05]  /*13210*/  @!P0 BRA `(.L_x_2524) ;  /* 0x0000000000048947 */ /* 0x000fea0003800000 */
[----:B------:R-:W-:Y:S01]  /*13220*/  BPT.TRAP 0x1 ;  /* 0x000000040000795c */ /* 0x000fe20000300000 */
.L_x_2524:
[----:B----4-:R4:W0:Y:S02]  /*13230*/  SYNCS.PHASECHK.TRANS64.TRYWAIT P0, [R27+URZ+0x2a860], R2 ;  /* 0x02a860021b0075a7 */ /* 0x010824000800017f */
[----:B0-----:R-:W-:Y:S05]  /*13240*/  @!P0 NANOSLEEP.SYNCS 0x989680 ;  /* 0x009896800000895d */ /* 0x001fea0003900000 */
[----:B------:R-:W0:Y:S02]  /*13250*/  @!P0 SYNCS.PHASECHK.TRANS64 P0, [R27+URZ+0x2a860], R2 ;  /* 0x02a860021b0085a7 */ /* 0x000e24000800007f */
[----:B0-----:R-:W-:Y:S05]  /*13260*/  @!P0 BRA `(.L_x_2524) ;  /* 0xfffffffc00f08947 */ /* 0x001fea000383ffff */
.L_x_2516:
[----:B------:R-:W-:Y:S05]  /*13270*/  BSYNC B0 ;  /* 0x0000000000007941 */ /* 0x000fea0003800000 */
.L_x_2515:
[----:B------:R-:W-:Y:S05]  /*13280*/  EXIT ;  /* 0x000000000000794d */ /* 0x000fea0003800000 */
.L_x_2379:
[----:B0-----:R-:W-:-:S04]  /*13290*/  IMAD.U32 R3, RZ, RZ, UR40 ;  /* 0x00000028ff037e24 */ /* 0x001fc8000f8e00ff */
[----:B------:R0:W1:Y:S03]  /*132a0*/  SYNCS.PHASECHK.TRANS64.TRYWAIT P1, [R3+URZ+0x2a800], R0 ;  /* 0x02a80000030075a7 */ /* 0x000066000802017f */
[----:B-1----:R-:W-:Y:S05]  /*132b0*/  @!P1 NANOSLEEP.SYNCS 0x989680 ;  /* 0x009896800000995d */ /* 0x002fea0003900000 */
[----:B------:R-:W1:Y:S02]  /*132c0*/  @!P1 SYNCS.PHASECHK.TRANS64 P1, [R3+URZ+0x2a800], R0 ;  /* 0x02a80000030095a7 */ /* 0x000e64000802007f */
[----:B-1----:R-:W-:Y:S05]  /*132d0*/  @!P1 BRA `(.L_x_2379) ;  /* 0xfffffffc00ec9947 */ /* 0x002fea000383ffff */
[----:B------:R-:W-:Y:S05]  /*132e0*/  BRA `(.L_x_2525) ;  /* 0xfffffee800cc7947 */ /* 0x000fea000383ffff */
.L_x_2383:
[----:B-1----:R1:W2:Y:S02]  /*132f0*/  SYNCS.PHASECHK.TRANS64.TRYWAIT P1, [R0+URZ+0x2a830], R3 ;  /* 0x02a83003000075a7 */ /* 0x0022a4000802017f */
[----:B--2---:R-:W-:Y:S05]  /*13300*/  @!P1 NANOSLEEP.SYNCS 0x989680 ;  /* 0x009896800000995d */ /* 0x004fea0003900000 */
[----:B------:R-:W2:Y:S02]  /*13310*/  @!P1 SYNCS.PHASECHK.TRANS64 P1, [R0+URZ+0x2a830], R3 ;  /* 0x02a83003000095a7 */ /* 0x000ea4000802007f */
[----:B--2---:R-:W-:Y:S05]  /*13320*/  @!P1 BRA `(.L_x_2383) ;  /* 0xfffffffc00f09947 */ /* 0x004fea000383ffff */
[----:B------:R-:W-:Y:S05]  /*13330*/  BRA `(.L_x_2382) ;  /* 0xfffffee800e87947 */ /* 0x000fea000383ffff */
.L_x_2389:
[----:B-1----:R-:W-:-:S04]  /*13340*/  IMAD.U32 R12, RZ, RZ, UR8 ;  /* 0x00000008ff0c7e24 */ /* 0x002fc8000f8e00ff */
[----:B------:R1:W2:Y:S03]  /*13350*/  SYNCS.PHASECHK.TRANS64.TRYWAIT P1, [R12+URZ+0x2a830], R11 ;  /* 0x02a8300b0c0075a7 */ /* 0x0002a6000802017f */
[----:B--2---:R-:W-:Y:S05]  /*13360*/  @!P1 NANOSLEEP.SYNCS 0x989680 ;  /* 0x009896800000995d */ /* 0x004fea0003900000 */
[----:B------:R-:W2:Y:S02]  /*13370*/  @!P1 SYNCS.PHASECHK.TRANS64 P1, [R12+URZ+0x2a830], R11 ;  /* 0x02a8300b0c0095a7 */ /* 0x000ea4000802007f */
[----:B--2---:R-:W-:Y:S05]  /*13380*/  @!P1 BRA `(.L_x_2389) ;  /* 0xfffffffc00ec9947 */ /* 0x004fea000383ffff */
[----:B------:R-:W-:Y:S05]  /*13390*/  BRA `(.L_x_2388) ;  /* 0xffffff10008c7947 */ /* 0x000fea000383ffff */
.L_x_2393:
[----:B01----:R-:W-:-:S04]  /*133a0*/  IMAD.U32 R11, RZ, RZ, UR9 ;  /* 0x00000009ff0b7e24 */ /* 0x003fc8000f8e00ff */
[----:B------:R0:W1:Y:S03]  /*133b0*/  SYNCS.PHASECHK.TRANS64.TRYWAIT P1, [R11+URZ+0x2a850], R0 ;  /* 0x02a850000b0075a7 */ /* 0x000066000802017f */
[----:B-1----:R-:W-:Y:S05]  /*133c0*/  @!P1 NANOSLEEP.SYNCS 0x989680 ;  /* 0x009896800000995d */ /* 0x002fea0003900000 */
[----:B------:R-:W1:Y:S02]  /*133d0*/  @!P1 SYNCS.PHASECHK.TRANS64 P1, [R11+URZ+0x2a850], R0 ;  /* 0x02a850000b0095a7 */ /* 0x000e64000802007f */
[----:B-1----:R-:W-:Y:S05]  /*133e0*/  @!P1 BRA `(.L_x_2393) ;  /* 0xfffffffc00ec9947 */ /* 0x002fea000383ffff */
[----:B------:R-:W-:Y:S05]  /*133f0*/  BRA `(.L_x_2392) ;  /* 0xffffff1800d47947 */ /* 0x000fea000383ffff */
.L_x_2401:
[----:B-1----:R-:W-:-:S04]  /*13400*/  IMAD.U32 R12, RZ, RZ, UR8 ;  /* 0x00000008ff0c7e24 */ /* 0x002fc8000f8e00ff */
[----:B------:R1:W2:Y:S03]  /*13410*/  SYNCS.PHASECHK.TRANS64.TRYWAIT P1, [R12+URZ+0x2a830], R11 ;  /* 0x02a8300b0c0075a7 */ /* 0x0002a6000802017f */
[----:B--2---:R-:W-:Y:S05]  /*13420*/  @!P1 NANOSLEEP.SYNCS 0x989680 ;  /* 0x009896800000995d */ /* 0x004fea0003900000 */
[----:B------:R-:W2:Y:S02]  /*13430*/  @!P1 SYNCS.PHASECHK.TRANS64 P1, [R12+URZ+0x2a830], R11 ;  /* 0x02a8300b0c0095a7 */ /* 0x000ea4000802007f */
[----:B--2---:R-:W-:Y:S05]  /*13440*/  @!P1 BRA `(.L_x_2401) ;  /* 0xfffffffc00ec9947 */ /* 0x004fea000383ffff */
[----:B------:R-:W-:Y:S05]  /*13450*/  BRA `(.L_x_2400) ;  /* 0xffffff3c00007947 */ /* 0x000fea000383ffff */
.L_x_2405:
[----:B01----:R-:W-:-:S04]  /*13460*/  IMAD.U32 R11, RZ, RZ, UR8 ;  /* 0x00000008ff0b7e24 */ /* 0x003fc8000f8e00ff */
[----:B------:R0:W1:Y:S03]  /*13470*/  SYNCS.PHASECHK.TRANS64.TRYWAIT P1, [R11+URZ+0x2a850], R0 ;  /* 0x02a850000b0075a7 */ /* 0x000066000802017f */
[----:B-1----:R-:W-:Y:S05]  /*13480*/  @!P1 NANOSLEEP.SYNCS 0x989680 ;  /* 0x009896800000995d */ /* 0x002fea0003900000 */
[----:B------:R-:W1:Y:S02]  /*13490*/  @!P1 SYNCS.PHASECHK.TRANS64 P1, [R11+URZ+0x2a850], R0 ;  /* 0x02a850000b0095a7 */ /* 0x000e64000802007f */
[----:B-1----:R-:W-:Y:S05]  /*134a0*/  @!P1 BRA `(.L_x_2405) ;  /* 0xfffffffc00ec9947 */ /* 0x002fea000383ffff */
[----:B------:R-:W-:Y:S05]  /*134b0*/  BRA `(.L_x_2404) ;  /* 0xffffff4400487947 */ /* 0x000fea000383ffff */
.L_x_2412:
[----:B-1----:R-:W-:-:S04]  /*134c0*/  IMAD.U32 R3, RZ, RZ, UR5 ;  /* 0x00000005ff037e24 */ /* 0x002fc8000f8e00ff */
[----:B------:R1:W2:Y:S03]  /*134d0*/  SYNCS.PHASECHK.TRANS64.TRYWAIT P1, [R3+URZ+0x2a850], R0 ;  /* 0x02a85000030075a7 */ /* 0x0002a6000802017f */
[----:B--2---:R-:W-:Y:S05]  /*134e0*/  @!P1 NANOSLEEP.SYNCS 0x989680 ;  /* 0x009896800000995d */ /* 0x004fea0003900000 */
[----:B------:R-:W2:Y:S02]  /*134f0*/  @!P1 SYNCS.PHASECHK.TRANS64 P1, [R3+URZ+0x2a850], R0 ;  /* 0x02a85000030095a7 */ /* 0x000ea4000802007f */
[----:B--2---:R-:W-:Y:S05]  /*13500*/  @!P1 BRA `(.L_x_2412) ;  /* 0xfffffffc00ec9947 */ /* 0x004fea000383ffff */
[----:B------:R-:W-:Y:S05]  /*13510*/  BRA `(.L_x_2411) ;  /* 0xffffff6000647947 */ /* 0x000fea000383ffff */
.L_x_2460:
[----:B------:R-:W-:Y:S01]  /*13520*/  SHF.R.U32.HI R7, RZ, 0x5, R21 ;  /* 0x00000005ff077819 */ /* 0x000fe20000011615 */
[----:B------:R-:W-:Y:S01]  /*13530*/  BSSY B0, `(.L_x_2526) ;  /* 0x0000009000007945 */ /* 0x000fe20003800000 */
[----:B------:R-:W-:Y:S02]  /*13540*/  IMAD.MOV.U32 R12, RZ, RZ, RZ ;  /* 0x000000ffff0c7224 */ /* 0x000fe400078e00ff */
[----:B------:R-:W-:Y:S01]  /*13550*/  LOP3.LUT R7, R7, 0x3, RZ, 0xc0, !PT ;  /* 0x0000000307077812 */ /* 0x000fe200078ec0ff */
[----:B------:R-:W-:Y:S02]  /*13560*/  IMAD.MOV.U32 R11, RZ, RZ, 0x1f ;  /* 0x0000001fff0b7424 */ /* 0x000fe400078e00ff */
[----:B------:R-:W-:Y:S01]  /*13570*/  IMAD.MOV.U32 R15, RZ, RZ, -0x1 ;  /* 0xffffffffff0f7424 */ /* 0x000fe200078e00ff */
[----:B------:R-:W-:-:S07]  /*13580*/  MOV R13, R7 ;  /* 0x00000007000d7202 */ /* 0x000fce0000000f00 */
[----:B-----5:R-:W-:Y:S05]  /*13590*/  WARPSYNC.COLLECTIVE R15, `(.L_x_2527) ;  /* 0x000000000f087348 */ /* 0x020fea0003c00000 */
[----:B------:R0:W1:Y:S02]  /*135a0*/  SHFL.IDX P6, R14, R13, R12, R11 ;  /* 0x0000000c0d0e7389 */ /* 0x00006400000c000b */
[----:B01---5:R-:W-:Y:S01]  /*135b0*/  ENDCOLLECTIVE ;  /* 0x000000000000791b */ /* 0x023fe20003800000 */
.L_x_2527:
[----:B------:R-:W-:Y:S05]  /*135c0*/  BSYNC B0 ;  /* 0x0000000000007941 */ /* 0x000fea0003800000 */
.L_x_2526:
[----:B------:R-:W-:Y:S05]  /*135d0*/  BRA `(.L_x_2528) ;  /* 0xffffffb800ec7947 */ /* 0x000fea000383ffff */
.L_x_2463:
[----:B0-----:R0:W1:Y:S02]  /*135e0*/  SYNCS.PHASECHK.TRANS64.TRYWAIT P0, [R7+URZ+0x2a840], R2 ;  /* 0x02a84002070075a7 */ /* 0x001064000800017f */
[----:B-1----:R-:W-:Y:S05]  /*135f0*/  @!P0 NANOSLEEP.SYNCS 0x989680 ;  /* 0x009896800000895d */ /* 0x002fea0003900000 */
[----:B------:R-:W1:Y:S02]  /*13600*/  @!P0 SYNCS.PHASECHK.TRANS64 P0, [R7+URZ+0x2a840], R2 ;  /* 0x02a84002070085a7 */ /* 0x000e64000800007f */
[----:B-1----:R-:W-:Y:S05]  /*13610*/  @!P0 BRA `(.L_x_2463) ;  /* 0xfffffffc00f08947 */ /* 0x002fea000383ffff */
[----:B------:R-:W-:Y:S05]  /*13620*/  BRA `(.L_x_2529) ;  /* 0xffffffbc00547947 */ /* 0x000fea000383ffff */
.L_x_2464:
        /* <DEDUP_REMOVED lines=8> */
.L_x_2531:
[----:B------:R-:W-:Y:S05]  /*136b0*/  BSYNC B0 ;  /* 0x0000000000007941 */ /* 0x000fea0003800000 */
.L_x_2530:
        /* <DEDUP_REMOVED lines=9> */
.L_x_2532:
[----:B------:R-:W-:Y:S01]  /*13750*/  MOV R13, R0 ;  /* 0x00000000000d7202 */ /* 0x000fe20000000f00 */
[----:B------:R-:W-:Y:S02]  /*13760*/  IMAD.MOV.U32 R12, RZ, RZ, 0x1 ;  /* 0x00000001ff0c7424 */ /* 0x000fe400078e00ff */
[----:B------:R-:W-:-:S07]  /*13770*/  IMAD.MOV.U32 R3, RZ, RZ, R14 ;  /* 0x000000ffff037224 */ /* 0x000fce00078e000e */
[----:B------:R-:W-:Y:S05]  /*13780*/  WARPSYNC.COLLECTIVE R15, `(.L_x_2533) ;  /* 0x000000000f087348 */ /* 0x000fea0003c00000 */
[----:B------:R0:W1:Y:S02]  /*13790*/  SHFL.IDX P6, R14, R13, R12, R11 ;  /* 0x0000000c0d0e7389 */ /* 0x00006400000c000b */
[----:B01----:R-:W-:Y:S01]  /*137a0*/  ENDCOLLECTIVE ;  /* 0x000000000000791b */ /* 0x003fe20003800000 */
.L_x_2533:
        /* <DEDUP_REMOVED lines=17> */
.L_x_2534:
[----:B------:R-:W-:Y:S02]  /*138c0*/  @P1 IMAD R8, R5, 0x2, R22 ;  /* 0x0000000205081824 */ /* 0x000fe400078e0216 */
[----:B------:R-:W-:Y:S01]  /*138d0*/  IMAD.MOV.U32 R13, RZ, RZ, R0 ;  /* 0x000000ffff0d7224 */ /* 0x000fe200078e0000 */
[----:B------:R-:W-:Y:S01]  /*138e0*/  MOV R12, 0x2 ;  /* 0x00000002000c7802 */ /* 0x000fe20000000f00 */
[----:B------:R-:W-:-:S07]  /*138f0*/  IMAD.MOV.U32 R3, RZ, RZ, R14 ;  /* 0x000000ffff037224 */ /* 0x000fce00078e000e */
[----:B------:R-:W-:Y:S05]  /*13900*/  WARPSYNC.COLLECTIVE R15, `(.L_x_2535) ;  /* 0x000000000f087348 */ /* 0x000fea0003c00000 */
[----:B------:R0:W1:Y:S02]  /*13910*/  SHFL.IDX P6, R14, R13, R12, R11 ;  /* 0x0000000c0d0e7389 */ /* 0x00006400000c000b */
[----:B01----:R-:W-:Y:S01]  /*13920*/  ENDCOLLECTIVE ;  /* 0x000000000000791b */ /* 0x003fe20003800000 */
.L_x_2535:
        /* <DEDUP_REMOVED lines=17> */
.L_x_2536:
[----:B------:R-:W-:Y:S02]  /*13a40*/  @P1 IMAD R8, R5, 0x2, R22 ;  /* 0x0000000205081824 */ /* 0x000fe400078e0216 */
[----:B------:R-:W-:Y:S02]  /*13a50*/  IMAD.MOV.U32 R13, RZ, RZ, R0 ;  /* 0x000000ffff0d7224 */ /* 0x000fe400078e0000 */
[----:B------:R-:W-:Y:S02]  /*13a60*/  IMAD.MOV.U32 R12, RZ, RZ, 0x3 ;  /* 0x00000003ff0c7424 */ /* 0x000fe400078e00ff */
[----:B------:R-:W-:-:S07]  /*13a70*/  IMAD.MOV.U32 R3, RZ, RZ, R14 ;  /* 0x000000ffff037224 */ /* 0x000fce00078e000e */
[----:B------:R-:W-:Y:S05]  /*13a80*/  WARPSYNC.COLLECTIVE R15, `(.L_x_2537) ;  /* 0x000000000f087348 */ /* 0x000fea0003c00000 */
[----:B------:R0:W1:Y:S02]  /*13a90*/  SHFL.IDX P6, R14, R13, R12, R11 ;  /* 0x0000000c0d0e7389 */ /* 0x00006400000c000b */
[----:B01----:R-:W-:Y:S01]  /*13aa0*/  ENDCOLLECTIVE ;  /* 0x000000000000791b */ /* 0x003fe20003800000 */
.L_x_2537:
        /* <DEDUP_REMOVED lines=17> */
.L_x_2538:
[----:B------:R-:W-:Y:S02]  /*13bc0*/  @P1 IMAD R8, R5, 0x2, R22 ;  /* 0x0000000205081824 */ /* 0x000fe400078e0216 */
[----:B------:R-:W-:Y:S02]  /*13bd0*/  IMAD.MOV.U32 R13, RZ, RZ, R0 ;  /* 0x000000ffff0d7224 */ /* 0x000fe400078e0000 */
[----:B------:R-:W-:Y:S02]  /*13be0*/  IMAD.MOV.U32 R12, RZ, RZ, 0x4 ;  /* 0x00000004ff0c7424 */ /* 0x000fe400078e00ff */
[----:B------:R-:W-:-:S07]  /*13bf0*/  IMAD.MOV.U32 R3, RZ, RZ, R14 ;  /* 0x000000ffff037224 */ /* 0x000fce00078e000e */
[----:B------:R-:W-:Y:S05]  /*13c00*/  WARPSYNC.COLLECTIVE R15, `(.L_x_2539) ;  /* 0x000000000f087348 */ /* 0x000fea0003c00000 */
[----:B------:R0:W1:Y:S02]  /*13c10*/  SHFL.IDX P6, R14, R13, R12, R11 ;  /* 0x0000000c0d0e7389 */ /* 0x00006400000c000b */
[----:B01----:R-:W-:Y:S01]  /*13c20*/  ENDCOLLECTIVE ;  /* 0x000000000000791b */ /* 0x003fe20003800000 */
.L_x_2539:
        /* <DEDUP_REMOVED lines=17> */
.L_x_2540:
[----:B------:R-:W-:Y:S02]  /*13d40*/  @P1 IMAD R8, R5, 0x2, R22 ;  /* 0x0000000205081824 */ /* 0x000fe400078e0216 */
[----:B------:R-:W-:Y:S02]  /*13d50*/  IMAD.MOV.U32 R13, RZ, RZ, R0 ;  /* 0x000000ffff0d7224 */ /* 0x000fe400078e0000 */
[----:B------:R-:W-:Y:S02]  /*13d60*/  IMAD.MOV.U32 R12, RZ, RZ, 0x5 ;  /* 0x00000005ff0c7424 */ /* 0x000fe400078e00ff */
[----:B------:R-:W-:-:S07]  /*13d70*/  IMAD.MOV.U32 R3, RZ, RZ, R14 ;  /* 0x000000ffff037224 */ /* 0x000fce00078e000e */
[----:B------:R-:W-:Y:S05]  /*13d80*/  WARPSYNC.COLLECTIVE R15, `(.L_x_2541) ;  /* 0x000000000f087348 */ /* 0x000fea0003c00000 */
[----:B------:R0:W1:Y:S02]  /*13d90*/  SHFL.IDX P6, R14, R13, R12, R11 ;  /* 0x0000000c0d0e7389 */ /* 0x00006400000c000b */
[----:B01----:R-:W-:Y:S01]  /*13da0*/  ENDCOLLECTIVE ;  /* 0x000000000000791b */ /* 0x003fe20003800000 */
.L_x_2541:
        /* <DEDUP_REMOVED lines=10> */
.L_x_2542:
[----:B------:R-:W-:Y:S01]  /*13e50*/  @!PT LDS RZ, [RZ] ;  /* 0x00000000fffff984 */ /* 0x000fe20000000800 */
[----:B------:R-:W-:Y:S01]  /*13e60*/  @!PT LDS RZ, [RZ] ;  /* 0x00000000fffff984 */ /* 0x000fe20000000800 */
[----:B------:R-:W-:Y:S01]  /*13e70*/  @!PT LDS RZ, [RZ] ;  /* 0x00000000fffff984 */ /* 0x000fe20000000800 */
[----:B------:R-:W-:Y:S04]  /*13e80*/  @P1 LDGSTS.E.BYPASS.LTC128B.128 [R8+0x1a400], desc[UR36][R2.64], !P4 ;  /* 0x1a40000002081fae */ /* 0x000fe8000e101d64 */
[----:B------:R-:W-:Y:S04]  /*13e90*/  @P1 LDGSTS.E.BYPASS.LTC128B.128 [R8+0x1d400], desc[UR36][R2.64+0x80], !P3 ;  /* 0x1d40008002081fae */ /* 0x000fe8000d901d64 */
[----:B------:R0:W-:Y:S02]  /*13ea0*/  @P1 LDGSTS.E.BYPASS.LTC128B.128 [R8+0x20400], desc[UR36][R2.64+0x100], !P2 ;  /* 0x2040010002081fae */ /* 0x0001e4000d101d64 */
[----:B0-----:R-:W-:Y:S01]  /*13eb0*/  MOV R2, R14 ;  /* 0x0000000e00027202 */ /* 0x001fe20000000f00 */
[----:B------:R-:W-:Y:S06]  /*13ec0*/  BRA `(.L_x_2543) ;  /* 0xffffffb800a47947 */ /* 0x000fec000383ffff */
.L_x_2469:
[----:B------:R-:W-:Y:S02]  /*13ed0*/  IMAD.MOV.U32 R13, RZ, RZ, R4 ;  /* 0x000000ffff0d7224 */ /* 0x000fe400078e0004 */
[----:B------:R-:W-:Y:S02]  /*13ee0*/  IMAD.MOV.U32 R12, RZ, RZ, RZ ;  /* 0x000000ffff0c7224 */ /* 0x000fe400078e00ff */
[----:B------:R-:W-:Y:S02]  /*13ef0*/  IMAD.MOV.U32 R11, RZ, RZ, 0x181f ;  /* 0x0000181fff0b7424 */ /* 0x000fe400078e00ff */
[----:B------:R-:W-:Y:S02]  /*13f00*/  IMAD.MOV.U32 R15, RZ, RZ, -0x1 ;  /* 0xffffffffff0f7424 */ /* 0x000fe400078e00ff */
[----:B-----5:R-:W-:Y:S02]  /*13f10*/  IMAD R5, R10, R6, RZ ;  /* 0x000000060a057224 */ /* 0x020fe400078e02ff */
[----:B------:R-:W-:-:S07]  /*13f20*/  IMAD R17, R17, 0x80, R9 ;  /* 0x0000008011117824 */ /* 0x000fce00078e0209 */
[----:B------:R-:W-:Y:S05]  /*13f30*/  WARPSYNC.COLLECTIVE R15, `(.L_x_2544) ;  /* 0x000000000f087348 */ /* 0x000fea0003c00000 */
[----:B------:R0:W1:Y:S02]  /*13f40*/  SHFL.IDX P6, R14, R13, R12, R11 ;  /* 0x0000000c0d0e7389 */ /* 0x00006400000c000b */
[----:B01----:R-:W-:Y:S01]  /*13f50*/  ENDCOLLECTIVE ;  /* 0x000000000000791b */ /* 0x003fe20003800000 */
.L_x_2544:
[C---:B------:R-:W-:Y:S01]  /*13f60*/  VIADD R6, R17.reuse, 0x10 ;  /* 0x0000001011067836 */ /* 0x040fe20000000000 */
[----:B------:R-:W-:Y:S01]  /*13f70*/  ISETP.GE.AND P1, PT, R17, R5, PT ;  /* 0x000000051100720c */ /* 0x000fe20003f26270 */
[----:B------:R-:W-:Y:S02]  /*13f80*/  IMAD.MOV.U32 R13, RZ, RZ, R0 ;  /* 0x000000ffff0d7224 */ /* 0x000fe400078e0000 */
[----:B------:R-:W-:-:S10]  /*13f90*/  IMAD.MOV.U32 R2, RZ, RZ, R14 ;  /* 0x000000ffff027224 */ /* 0x000fd400078e000e */
[----:B------:R-:W-:Y:S05]  /*13fa0*/  WARPSYNC.COLLECTIVE R15, `(.L_x_2545) ;  /* 0x000000000f087348 */ /* 0x000fea0003c00000 */
[----:B------:R0:W1:Y:S02]  /*13fb0*/  SHFL.IDX P6, R14, R13, R12, R11 ;  /* 0x0000000c0d0e7389 */ /* 0x00006400000c000b */
[----:B01----:R-:W-:Y:S01]  /*13fc0*/  ENDCOLLECTIVE ;  /* 0x000000000000791b */ /* 0x003fe20003800000 */
.L_x_2545:
        /* <DEDUP_REMOVED lines=8> */
.L_x_2546:
        /* <DEDUP_REMOVED lines=8> */
[----:B------:R-:W-:Y:S02]  /*140d0*/  VIADD R6, R17, 0x20 ;  /* 0x0000002011067836 */ /* 0x000fe40000000000 */
[----:B0-----:R-:W-:-:S08]  /*140e0*/  IMAD.MOV.U32 R2, RZ, RZ, R14 ;  /* 0x000000ffff027224 */ /* 0x001fd000078e000e */
[----:B------:R-:W-:Y:S05]  /*140f0*/  WARPSYNC.COLLECTIVE R15, `(.L_x_2547) ;  /* 0x000000000f087348 */ /* 0x000fea0003c00000 */
[----:B------:R0:W1:Y:S02]  /*14100*/  SHFL.IDX P6, R14, R13, R12, R11 ;  /* 0x0000000c0d0e7389 */ /* 0x00006400000c000b */
[----:B01----:R-:W-:Y:S01]  /*14110*/  ENDCOLLECTIVE ;  /* 0x000000000000791b */ /* 0x003fe20003800000 */
.L_x_2547:
        /* <DEDUP_REMOVED lines=8> */
.L_x_2548:
[----:B------:R-:W-:-:S05]  /*141a0*/  @!P1 IMAD.MOV.U32 R3, RZ, RZ, R7 ;  /* 0x000000ffff039224 */ /* 0x000fca00078e0007 */
        /* <DEDUP_REMOVED lines=8> */
[----:B------:R-:W-:Y:S02]  /*14230*/  VIADD R6, R17, 0x30 ;  /* 0x0000003011067836 */ /* 0x000fe40000000000 */
[----:B0-----:R-:W-:-:S10]  /*14240*/  IMAD.MOV.U32 R2, RZ, RZ, R14 ;  /* 0x000000ffff027224 */ /* 0x001fd400078e000e */
[----:B------:R-:W-:Y:S05]  /*14250*/  WARPSYNC.COLLECTIVE R15, `(.L_x_2549) ;  /* 0x000000000f087348 */ /* 0x000fea0003c00000 */
[----:B------:R0:W1:Y:S02]  /*14260*/  SHFL.IDX P6, R14, R13, R12, R11 ;  /* 0x0000000c0d0e7389 */ /* 0x00006400000c000b */
[----:B01----:R-:W-:Y:S01]  /*14270*/  ENDCOLLECTIVE ;  /* 0x000000000000791b */ /* 0x003fe20003800000 */
.L_x_2549:
        /* <DEDUP_REMOVED lines=8> */
.L_x_2550:
        /* <DEDUP_REMOVED lines=14> */
.L_x_2551:
        /* <DEDUP_REMOVED lines=8> */
.L_x_2552:
        /* <DEDUP_REMOVED lines=14> */
.L_x_2553:
        /* <DEDUP_REMOVED lines=8> */
.L_x_2554:
        /* <DEDUP_REMOVED lines=14> */
.L_x_2555:
        /* <DEDUP_REMOVED lines=8> */
.L_x_2556:
        /* <DEDUP_REMOVED lines=13> */
.L_x_2557:
        /* <DEDUP_REMOVED lines=8> */
.L_x_2558:
        /* <DEDUP_REMOVED lines=12> */
.L_x_2559:
[----:B------:R-:W-:Y:S05]  /*14930*/  BRA `(.L_x_2560) ;  /* 0xffffffbc00207947 */ /* 0x000fea000383ffff */
.L_x_2474:
[----:B0-----:R0:W1:Y:S02]  /*14940*/  SYNCS.PHASECHK.TRANS64.TRYWAIT P0, [R22+URZ+0x2a820], R3 ;  /* 0x02a82003160075a7 */ /* 0x001064000800017f */
[----:B-1----:R-:W-:Y:S05]  /*14950*/  @!P0 NANOSLEEP.SYNCS 0x989680 ;  /* 0x009896800000895d */ /* 0x002fea0003900000 */
[----:B------:R-:W1:Y:S02]  /*14960*/  @!P0 SYNCS.PHASECHK.TRANS64 P0, [R22+URZ+0x2a820], R3 ;  /* 0x02a82003160085a7 */ /* 0x000e64000800007f */
[----:B-1----:R-:W-:Y:S05]  /*14970*/  @!P0 BRA `(.L_x_2474) ;  /* 0xfffffffc00f08947 */ /* 0x002fea000383ffff */
[----:B------:R-:W-:Y:S05]  /*14980*/  BRA `(.L_x_2561) ;  /* 0xffffffbc00987947 */ /* 0x000fea000383ffff */
.L_x_2479:
[----:B0-----:R0:W1:Y:S02]  /*14990*/  SYNCS.PHASECHK.TRANS64.TRYWAIT P0, [R6+URZ+0x2a840], R3 ;  /* 0x02a84003060075a7 */ /* 0x001064000800017f */
[----:B-1----:R-:W-:Y:S05]  /*149a0*/  @!P0 NANOSLEEP.SYNCS 0x989680 ;  /* 0x009896800000895d */ /* 0x002fea0003900000 */
[----:B------:R-:W1:Y:S02]  /*149b0*/  @!P0 SYNCS.PHASECHK.TRANS64 P0, [R6+URZ+0x2a840], R3 ;  /* 0x02a84003060085a7 */ /* 0x000e64000800007f */
[----:B-1----:R-:W-:Y:S05]  /*149c0*/  @!P0 BRA `(.L_x_2479) ;  /* 0xfffffffc00f08947 */ /* 0x002fea000383ffff */
[----:B------:R-:W-:Y:S05]  /*149d0*/  BRA `(.L_x_2562) ;  /* 0xffffffc0005c7947 */ /* 0x000fea000383ffff */
.L_x_2480:
[----:B------:R-:W-:Y:S01]  /*149e0*/  BSSY B1, `(.L_x_2563) ;  /* 0x0000008000017945 */ /* 0x000fe20003800000 */
[----:B------:R-:W-:Y:S01]  /*149f0*/  IMAD.MOV.U32 R13, RZ, RZ, R5 ;  /* 0x000000ffff0d7224 */ /* 0x000fe200078e0005 */
[----:B------:R-:W-:Y:S01]  /*14a00*/  MOV R11, 0x181f ;  /* 0x0000181f000b7802 */ /* 0x000fe20000000f00 */
[----:B------:R-:W-:Y:S02]  /*14a10*/  IMAD.MOV.U32 R12, RZ, RZ, RZ ;  /* 0x000000ffff0c7224 */ /* 0x000fe400078e00ff */
[----:B------:R-:W-:-:S07]  /*14a20*/  IMAD.MOV.U32 R15, RZ, RZ, -0x1 ;  /* 0xffffffffff0f7424 */ /* 0x000fce00078e00ff */
[----:B--2---:R-:W-:Y:S05]  /*14a30*/  WARPSYNC.COLLECTIVE R15, `(.L_x_2564) ;  /* 0x000000000f087348 */ /* 0x004fea0003c00000 */
[----:B--2---:R0:W1:Y:S02]  /*14a40*/  SHFL.IDX P6, R14, R13, R12, R11 ;  /* 0x0000000c0d0e7389 */ /* 0x00406400000c000b */
[----:B01----:R-:W-:Y:S01]  /*14a50*/  ENDCOLLECTIVE ;  /* 0x000000000000791b */ /* 0x003fe20003800000 */
.L_x_2564:
[----:B------:R-:W-:Y:S05]  /*14a60*/  BSYNC B1 ;  /* 0x0000000000017941 */ /* 0x000fea0003800000 */
.L_x_2563:
        /* <DEDUP_REMOVED lines=10> */
.L_x_2565:
[----:B------:R-:W-:Y:S02]  /*14b10*/  IMAD.MOV.U32 R13, RZ, RZ, R5 ;  /* 0x000000ffff0d7224 */ /* 0x000fe400078e0005 */
[----:B------:R-:W-:Y:S02]  /*14b20*/  IMAD.MOV.U32 R12, RZ, RZ, 0x1 ;  /* 0x00000001ff0c7424 */ /* 0x000fe400078e00ff */
[----:B------:R-:W-:Y:S01]  /*14b30*/  IMAD.SHL.U32 R35, R35, 0x8, RZ ;  /* 0x0000000823237824 */ /* 0x000fe200078e00ff */
[----:B------:R-:W-:-:S07]  /*14b40*/  MOV R2, R14 ;  /* 0x0000000e00027202 */ /* 0x000fce0000000f00 */
[----:B------:R-:W-:Y:S05]  /*14b50*/  WARPSYNC.COLLECTIVE R15, `(.L_x_2566) ;  /* 0x000000000f087348 */ /* 0x000fea0003c00000 */
[----:B------:R0:W1:Y:S02]  /*14b60*/  SHFL.IDX P6, R14, R13, R12, R11 ;  /* 0x0000000c0d0e7389 */ /* 0x00006400000c000b */
[----:B01----:R-:W-:Y:S01]  /*14b70*/  ENDCOLLECTIVE ;  /* 0x000000000000791b */ /* 0x003fe20003800000 */
.L_x_2566:
        /* <DEDUP_REMOVED lines=15> */
.L_x_2567:
[----:B------:R-:W-:Y:S02]  /*14c70*/  IMAD.MOV.U32 R13, RZ, RZ, R5 ;  /* 0x000000ffff0d7224 */ /* 0x000fe400078e0005 */
[----:B------:R-:W-:Y:S01]  /*14c80*/  IMAD.MOV.U32 R12, RZ, RZ, 0x2 ;  /* 0x00000002ff0c7424 */ /* 0x000fe200078e00ff */
[----:B------:R-:W-:-:S07]  /*14c90*/  MOV R2, R14 ;  /* 0x0000000e00027202 */ /* 0x000fce0000000f00 */
[----:B------:R-:W-:Y:S05]  /*14ca0*/  WARPSYNC.COLLECTIVE R15, `(.L_x_2568) ;  /* 0x000000000f087348 */ /* 0x000fea0003c00000 */
[----:B------:R0:W1:Y:S02]  /*14cb0*/  SHFL.IDX P6, R14, R13, R12, R11 ;  /* 0x0000000c0d0e7389 */ /* 0x00006400000c000b */
[----:B01----:R-:W-:Y:S01]  /*14cc0*/  ENDCOLLECTIVE ;  /* 0x000000000000791b */ /* 0x003fe20003800000 */
.L_x_2568:
        /* <DEDUP_REMOVED lines=13> */
.L_x_2569:
[----:B------:R-:W-:Y:S01]  /*14da0*/  MOV R13, R5 ;  /* 0x00000005000d7202 */ /* 0x000fe20000000f00 */
[----:B------:R-:W-:Y:S02]  /*14db0*/  IMAD.MOV.U32 R12, RZ, RZ, 0x3 ;  /* 0x00000003ff0c7424 */ /* 0x000fe400078e00ff */
[----:B------:R-:W-:-:S07]  /*14dc0*/  IMAD.MOV.U32 R2, RZ, RZ, R14 ;  /* 0x000000ffff027224 */ /* 0x000fce00078e000e */
[----:B------:R-:W-:Y:S05]  /*14dd0*/  WARPSYNC.COLLECTIVE R15, `(.L_x_2570) ;  /* 0x000000000f087348 */ /* 0x000fea0003c00000 */
[----:B------:R0:W1:Y:S02]  /*14de0*/  SHFL.IDX P6, R14, R13, R12, R11 ;  /* 0x0000000c0d0e7389 */ /* 0x00006400000c000b */
[----:B01----:R-:W-:Y:S01]  /*14df0*/  ENDCOLLECTIVE ;  /* 0x000000000000791b */ /* 0x003fe20003800000 */
.L_x_2570:
        /* <DEDUP_REMOVED lines=13> */
.L_x_2571:
[----:B------:R-:W-:Y:S02]  /*14ed0*/  IMAD.MOV.U32 R13, RZ, RZ, R5 ;  /* 0x000000ffff0d7224 */ /* 0x000fe400078e0005 */
[----:B------:R-:W-:Y:S02]  /*14ee0*/  IMAD.MOV.U32 R12, RZ, RZ, 0x4 ;  /* 0x00000004ff0c7424 */ /* 0x000fe400078e00ff */
[----:B------:R-:W-:-:S07]  /*14ef0*/  IMAD.MOV.U32 R2, RZ, RZ, R14 ;  /* 0x000000ffff027224 */ /* 0x000fce00078e000e */
[----:B------:R-:W-:Y:S05]  /*14f00*/  WARPSYNC.COLLECTIVE R15, `(.L_x_2572) ;  /* 0x000000000f087348 */ /* 0x000fea0003c00000 */
[----:B------:R0:W1:Y:S02]  /*14f10*/  SHFL.IDX P6, R14, R13, R12, R11 ;  /* 0x0000000c0d0e7389 */ /* 0x00006400000c000b */
[----:B01----:R-:W-:Y:S01]  /*14f20*/  ENDCOLLECTIVE ;  /* 0x000000000000791b */ /* 0x003fe20003800000 */
.L_x_2572:
        /* <DEDUP_REMOVED lines=13> */
.L_x_2573:
[----:B------:R-:W-:Y:S02]  /*15000*/  IMAD.MOV.U32 R13, RZ, RZ, R5 ;  /* 0x000000ffff0d7224 */ /* 0x000fe400078e0005 */
[----:B------:R-:W-:Y:S02]  /*15010*/  IMAD.MOV.U32 R12, RZ, RZ, 0x5 ;  /* 0x00000005ff0c7424 */ /* 0x000fe400078e00ff */
[----:B------:R-:W-:-:S07]  /*15020*/  IMAD.MOV.U32 R2, RZ, RZ, R14 ;  /* 0x000000ffff027224 */ /* 0x000fce00078e000e */
[----:B------:R-:W-:Y:S05]  /*15030*/  WARPSYNC.COLLECTIVE R15, `(.L_x_2574) ;  /* 0x000000000f087348 */ /* 0x000fea0003c00000 */
[----:B------:R0:W1:Y:S02]  /*15040*/  SHFL.IDX P6, R14, R13, R12, R11 ;  /* 0x0000000c0d0e7389 */ /* 0x00006400000c000b */
[----:B01----:R-:W-:Y:S01]  /*15050*/  ENDCOLLECTIVE ;  /* 0x000000000000791b */ /* 0x003fe20003800000 */
.L_x_2574:
        /* <DEDUP_REMOVED lines=13> */
.L_x_2575:
[----:B------:R-:W-:Y:S01]  /*15130*/  MOV R2, R14 ;  /* 0x0000000e00027202 */ /* 0x000fe20000000f00 */
[----:B------:R-:W-:Y:S06]  /*15140*/  BRA `(.L_x_2576) ;  /* 0xffffffbc008c7947 */ /* 0x000fec000383ffff */
.L_x_2485:
[----:B-1----:R1:W4:Y:S02]  /*15150*/  SYNCS.PHASECHK.TRANS64.TRYWAIT P0, [R4+URZ+0x2a860], R2 ;  /* 0x02a86002040075a7 */ /* 0x002324000800017f */
[----:B----4-:R-:W-:Y:S05]  /*15160*/  @!P0 NANOSLEEP.SYNCS 0x989680 ;  /* 0x009896800000895d */ /* 0x010fea0003900000 */
[----:B------:R-:W4:Y:S02]  /*15170*/  @!P0 SYNCS.PHASECHK.TRANS64 P0, [R4+URZ+0x2a860], R2 ;  /* 0x02a86002040085a7 */ /* 0x000f24000800007f */
[----:B----4-:R-:W-:Y:S05]  /*15180*/  @!P0 BRA `(.L_x_2485) ;  /* 0xfffffffc00f08947 */ /* 0x010fea000383ffff */
[----:B------:R-:W-:Y:S05]  /*15190*/  BRA `(.L_x_2577) ;  /* 0xffffffbc00e87947 */ /* 0x000fea000383ffff */
.L_x_2486:
        /* <DEDUP_REMOVED lines=8> */
.L_x_2579:
[----:B------:R-:W-:Y:S05]  /*15220*/  BSYNC B1 ;  /* 0x0000000000017941 */ /* 0x000fea0003800000 */
.L_x_2578:
        /* <DEDUP_REMOVED lines=9> */
.L_x_2580:
[----:B------:R-:W-:Y:S02]  /*152c0*/  IMAD.MOV.U32 R13, RZ, RZ, R24 ;  /* 0x000000ffff0d7224 */ /* 0x000fe400078e0018 */
[----:B------:R-:W-:Y:S02]  /*152d0*/  IMAD.MOV.U32 R12, RZ, RZ, 0x1 ;  /* 0x00000001ff0c7424 */ /* 0x000fe400078e00ff */
[----:B------:R-:W-:-:S07]  /*152e0*/  IMAD.MOV.U32 R2, RZ, RZ, R14 ;  /* 0x000000ffff027224 */ /* 0x000fce00078e000e */
[----:B------:R-:W-:Y:S05]  /*152f0*/  WARPSYNC.COLLECTIVE R15, `(.L_x_2581) ;  /* 0x000000000f087348 */ /* 0x000fea0003c00000 */
[----:B------:R0:W1:Y:S02]  /*15300*/  SHFL.IDX P6, R14, R13, R12, R11 ;  /* 0x0000000c0d0e7389 */ /* 0x00006400000c000b */
[----:B01----:R-:W-:Y:S01]  /*15310*/  ENDCOLLECTIVE ;  /* 0x000000000000791b */ /* 0x003fe20003800000 */
.L_x_2581:
[----:B------:R-:W-:-:S05]  /*15320*/  IADD3 R2, P1, R2, R0, RZ ;  /* 0x0000000002027210 */ /* 0x000fca0007f3e0ff */
[----:B------:R-:W-:Y:S01]  /*15330*/  IMAD.X R3, RZ, RZ, R3, P1 ;  /* 0x000000ffff037224 */ /* 0x000fe200008e0603 */
[----:B------:R-:W-:-:S04]  /*15340*/  LOP3.LUT P1, RZ, R29, 0x1, RZ, 0xc0, !PT ;  /* 0x000000011dff7812 */ /* 0x000fc8000782c0ff */
        /* <DEDUP_REMOVED lines=12> */
.L_x_2582:
[----:B------:R-:W-:Y:S02]  /*15410*/  IMAD.MOV.U32 R13, RZ, RZ, R24 ;  /* 0x000000ffff0d7224 */ /* 0x000fe400078e0018 */
[----:B------:R-:W-:Y:S02]  /*15420*/  IMAD.MOV.U32 R12, RZ, RZ, 0x2 ;  /* 0x00000002ff0c7424 */ /* 0x000fe400078e00ff */
[----:B------:R-:W-:-:S07]  /*15430*/  IMAD.MOV.U32 R2, RZ, RZ, R14 ;  /* 0x000000ffff027224 */ /* 0x000fce00078e000e */
[----:B------:R-:W-:Y:S05]  /*15440*/  WARPSYNC.COLLECTIVE R15, `(.L_x_2583) ;  /* 0x000000000f087348 */ /* 0x000fea0003c00000 */
[----:B------:R0:W1:Y:S02]  /*15450*/  SHFL.IDX P6, R14, R13, R12, R11 ;  /* 0x0000000c0d0e7389 */ /* 0x00006400000c000b */
[----:B01----:R-:W-:Y:S01]  /*15460*/  ENDCOLLECTIVE ;  /* 0x000000000000791b */ /* 0x003fe20003800000 */
.L_x_2583:
        /* <DEDUP_REMOVED lines=14> */
.L_x_2584:
[----:B------:R-:W-:Y:S02]  /*15550*/  IMAD.MOV.U32 R13, RZ, RZ, R24 ;  /* 0x000000ffff0d7224 */ /* 0x000fe400078e0018 */
[----:B------:R-:W-:Y:S02]  /*15560*/  IMAD.MOV.U32 R12, RZ, RZ, 0x3 ;  /* 0x00000003ff0c7424 */ /* 0x000fe400078e00ff */
[----:B------:R-:W-:-:S07]  /*15570*/  IMAD.MOV.U32 R2, RZ, RZ, R14 ;  /* 0x000000ffff027224 */ /* 0x000fce00078e000e */
[----:B------:R-:W-:Y:S05]  /*15580*/  WARPSYNC.COLLECTIVE R15, `(.L_x_2585) ;  /* 0x000000000f087348 */ /* 0x000fea0003c00000 */
[----:B------:R0:W1:Y:S02]  /*15590*/  SHFL.IDX P6, R14, R13, R12, R11 ;  /* 0x0000000c0d0e7389 */ /* 0x00006400000c000b */
[----:B01----:R-:W-:Y:S01]  /*155a0*/  ENDCOLLECTIVE ;  /* 0x000000000000791b */ /* 0x003fe20003800000 */
.L_x_2585:
        /* <DEDUP_REMOVED lines=14> */
.L_x_2586:
[----:B------:R-:W-:Y:S01]  /*15690*/  IMAD.MOV.U32 R13, RZ, RZ, R24 ;  /* 0x000000ffff0d7224 */ /* 0x000fe200078e0018 */
[----:B------:R-:W-:Y:S01]  /*156a0*/  MOV R12, 0x4 ;  /* 0x00000004000c7802 */ /* 0x000fe20000000f00 */
[----:B------:R-:W-:-:S07]  /*156b0*/  IMAD.MOV.U32 R2, RZ, RZ, R14 ;  /* 0x000000ffff027224 */ /* 0x000fce00078e000e */
[----:B------:R-:W-:Y:S05]  /*156c0*/  WARPSYNC.COLLECTIVE R15, `(.L_x_2587) ;  /* 0x000000000f087348 */ /* 0x000fea0003c00000 */
[----:B------:R0:W1:Y:S02]  /*156d0*/  SHFL.IDX P6, R14, R13, R12, R11 ;  /* 0x0000000c0d0e7389 */ /* 0x00006400000c000b */
[----:B01----:R-:W-:Y:S01]  /*156e0*/  ENDCOLLECTIVE ;  /* 0x000000000000791b */ /* 0x003fe20003800000 */
.L_x_2587:
        /* <DEDUP_REMOVED lines=14> */
.L_x_2588:
[----:B------:R-:W-:Y:S02]  /*157d0*/  IMAD.MOV.U32 R13, RZ, RZ, R24 ;  /* 0x000000ffff0d7224 */ /* 0x000fe400078e0018 */
[----:B------:R-:W-:Y:S02]  /*157e0*/  IMAD.MOV.U32 R12, RZ, RZ, 0x5 ;  /* 0x00000005ff0c7424 */ /* 0x000fe400078e00ff */
[----:B------:R-:W-:-:S07]  /*157f0*/  IMAD.MOV.U32 R2, RZ, RZ, R14 ;  /* 0x000000ffff027224 */ /* 0x000fce00078e000e */
[----:B------:R-:W-:Y:S05]  /*15800*/  WARPSYNC.COLLECTIVE R15, `(.L_x_2589) ;  /* 0x000000000f087348 */ /* 0x000fea0003c00000 */
[----:B------:R0:W1:Y:S02]  /*15810*/  SHFL.IDX P6, R14, R13, R12, R11 ;  /* 0x0000000c0d0e7389 */ /* 0x00006400000c000b */
[----:B01----:R-:W-:Y:S01]  /*15820*/  ENDCOLLECTIVE ;  /* 0x000000000000791b */ /* 0x003fe20003800000 */
.L_x_2589:
[----:B------:R-:W-:-:S05]  /*15830*/  IADD3 R2, P2, R2, R0, RZ ;  /* 0x0000000002027210 */ /* 0x000fca0007f5e0ff */
        /* <DEDUP_REMOVED lines=12> */
.L_x_2590:
[----:B------:R-:W-:Y:S01]  /*15900*/  @!PT LDS RZ, [RZ] ;  /* 0x00000000fffff984 */ /* 0x000fe20000000800 */
[----:B------:R-:W-:Y:S01]  /*15910*/  @!PT LDS RZ, [RZ] ;  /* 0x00000000fffff984 */ /* 0x000fe20000000800 */
[----:B------:R-:W-:Y:S01]  /*15920*/  @!PT LDS RZ, [RZ] ;  /* 0x00000000fffff984 */ /* 0x000fe20000000800 */
[----:B------:R1:W-:Y:S01]  /*15930*/  LDGSTS.E.BYPASS.LTC128B.128 [R5+0x5400], desc[UR36][R2.64+0x80], !P2 ;  /* 0x0540008002057fae */ /* 0x0003e2000d101d64 */
[----:B------:R-:W-:Y:S05]  /*15940*/  BRA `(.L_x_2591) ;  /* 0xffffffb800d47947 */ /* 0x000fea000383ffff */
.L_x_2494:
[----:B0-----:R0:W1:Y:S02]  /*15950*/  SYNCS.PHASECHK.TRANS64.TRYWAIT P0, [R0+URZ+0x2a860], R3 ;  /* 0x02a86003000075a7 */ /* 0x001064000800017f */
[----:B-1----:R-:W-:Y:S05]  /*15960*/  @!P0 NANOSLEEP.SYNCS 0x989680 ;  /* 0x009896800000895d */ /* 0x002fea0003900000 */
[----:B------:R-:W1:Y:S02]  /*15970*/  @!P0 SYNCS.PHASECHK.TRANS64 P0, [R0+URZ+0x2a860], R3 ;  /* 0x02a86003000085a7 */ /* 0x000e64000800007f */
[----:B-1----:R-:W-:Y:S05]  /*15980*/  @!P0 BRA `(.L_x_2494) ;  /* 0xfffffffc00f08947 */ /* 0x002fea000383ffff */
[----:B------:R-:W-:Y:S05]  /*15990*/  BRA `(.L_x_2592) ;  /* 0xffffffbc00e47947 */ /* 0x000fea000383ffff */
.L_x_2495:
        /* <DEDUP_REMOVED lines=8> */
.L_x_2594:
[----:B------:R-:W-:Y:S05]  /*15a20*/  BSYNC B0 ;  /* 0x0000000000007941 */ /* 0x000fea0003800000 */
.L_x_2593:
        /* <DEDUP_REMOVED lines=12> */
.L_x_2595:
[C---:B------:R-:W-:Y:S02]  /*15af0*/  ISETP.LT.OR P4, PT, R6.reuse, 0x1, !P0 ;  /* 0x000000010600780c */ /* 0x040fe40004781670 */
[----:B------:R-:W-:Y:S01]  /*15b00*/  ISETP.LT.OR P3, PT, R6, 0x1, P1 ;  /* 0x000000010600780c */ /* 0x000fe20000f61670 */
        /* <DEDUP_REMOVED lines=10> */
.L_x_2596:
        /* <DEDUP_REMOVED lines=13> */
.L_x_2597:
[----:B------:R-:W-:Y:S02]  /*15c80*/  IMAD.MOV.U32 R13, RZ, RZ, R24 ;  /* 0x000000ffff0d7224 */ /* 0x000fe400078e0018 */
[----:B------:R-:W-:Y:S01]  /*15c90*/  IMAD.MOV.U32 R12, RZ, RZ, 0x2 ;  /* 0x00000002ff0c7424 */ /* 0x000fe200078e00ff */
[----:B------:R-:W-:-:S13]  /*15ca0*/  IADD3 R2, P2, R14, R5, RZ ;  /* 0x000000050e027210 */ /* 0x000fda0007f5e0ff */
[----:B------:R-:W-:Y:S05]  /*15cb0*/  WARPSYNC.COLLECTIVE R15, `(.L_x_2598) ;  /* 0x000000000f087348 */ /* 0x000fea0003c00000 */
[----:B------:R0:W1:Y:S02]  /*15cc0*/  SHFL.IDX P6, R14, R13, R12, R11 ;  /* 0x0000000c0d0e7389 */ /* 0x00006400000c000b */
[----:B01----:R-:W-:Y:S01]  /*15cd0*/  ENDCOLLECTIVE ;  /* 0x000000000000791b */ /* 0x003fe20003800000 */
.L_x_2598:
        /* <DEDUP_REMOVED lines=13> */
.L_x_2599:
[----:B------:R-:W-:Y:S02]  /*15db0*/  IMAD.MOV.U32 R13, RZ, RZ, R24 ;  /* 0x000000ffff0d7224 */ /* 0x000fe400078e0018 */
[----:B------:R-:W-:Y:S02]  /*15dc0*/  IMAD.MOV.U32 R12, RZ, RZ, 0x3 ;  /* 0x00000003ff0c7424 */ /* 0x000fe400078e00ff */
[----:B------:R-:W-:-:S07]  /*15dd0*/  IMAD.MOV.U32 R10, RZ, RZ, R14 ;  /* 0x000000ffff0a7224 */ /* 0x000fce00078e000e */
[----:B------:R-:W-:Y:S05]  /*15de0*/  WARPSYNC.COLLECTIVE R15, `(.L_x_2600) ;  /* 0x000000000f087348 */ /* 0x000fea0003c00000 */
[----:B------:R0:W1:Y:S02]  /*15df0*/  SHFL.IDX P6, R14, R13, R12, R11 ;  /* 0x0000000c0d0e7389 */ /* 0x00006400000c000b */
[----:B01----:R-:W-:Y:S01]  /*15e00*/  ENDCOLLECTIVE ;  /* 0x000000000000791b */ /* 0x003fe20003800000 */
.L_x_2600:
[----:B------:R-:W-:-:S04]  /*15e10*/  IADD3 R2, P2, R10, R5, RZ ;  /* 0x000000050a027210 */ /* 0x000fc80007f5e0ff */
[----:B------:R-:W-:-:S05]  /*15e20*/  IADD3.X R3, RZ, R7, RZ, P2, !PT ;  /* 0x00000007ff037210 */ /* 0x000fca00017fe4ff */
        /* <DEDUP_REMOVED lines=12> */
.L_x_2601:
[----:B------:R-:W-:Y:S02]  /*15ef0*/  IMAD.MOV.U32 R13, RZ, RZ, R24 ;  /* 0x000000ffff0d7224 */ /* 0x000fe400078e0018 */
[----:B------:R-:W-:Y:S01]  /*15f00*/  IMAD.MOV.U32 R12, RZ, RZ, 0x4 ;  /* 0x00000004ff0c7424 */ /* 0x000fe200078e00ff */
[----:B------:R-:W-:-:S13]  /*15f10*/  IADD3 R2, P2, R14, R5, RZ ;  /* 0x000000050e027210 */ /* 0x000fda0007f5e0ff */
[----:B------:R-:W-:Y:S05]  /*15f20*/  WARPSYNC.COLLECTIVE R15, `(.L_x_2602) ;  /* 0x000000000f087348 */ /* 0x000fea0003c00000 */
[----:B------:R0:W1:Y:S02]  /*15f30*/  SHFL.IDX P6, R14, R13, R12, R11 ;  /* 0x0000000c0d0e7389 */ /* 0x00006400000c000b */
[----:B01----:R-:W-:Y:S01]  /*15f40*/  ENDCOLLECTIVE ;  /* 0x000000000000791b */ /* 0x003fe20003800000 */
.L_x_2602:
        /* <DEDUP_REMOVED lines=13> */
.L_x_2603:
[----:B------:R-:W-:Y:S02]  /*16020*/  IMAD.MOV.U32 R13, RZ, RZ, R24 ;  /* 0x000000ffff0d7224 */ /* 0x000fe400078e0018 */
[----:B------:R-:W-:Y:S02]  /*16030*/  IMAD.MOV.U32 R12, RZ, RZ, 0x5 ;  /* 0x00000005ff0c7424 */ /* 0x000fe400078e00ff */
[----:B------:R-:W-:-:S07]  /*16040*/  IMAD.MOV.U32 R10, RZ, RZ, R14 ;  /* 0x000000ffff0a7224 */ /* 0x000fce00078e000e */
[----:B------:R-:W-:Y:S05]  /*16050*/  WARPSYNC.COLLECTIVE R15, `(.L_x_2604) ;  /* 0x000000000f087348 */ /* 0x000fea0003c00000 */
[----:B------:R0:W1:Y:S02]  /*16060*/  SHFL.IDX P6, R14, R13, R12, R11 ;  /* 0x0000000c0d0e7389 */ /* 0x00006400000c000b */
[----:B01----:R-:W-:Y:S01]  /*16070*/  ENDCOLLECTIVE ;  /* 0x000000000000791b */ /* 0x003fe20003800000 */
.L_x_2604:
        /* <DEDUP_REMOVED lines=12> */
.L_x_2605:
[----:B------:R-:W-:Y:S05]  /*16140*/  BRA `(.L_x_2606) ;  /* 0xffffffb800e07947 */ /* 0x000fea000383ffff */
.L_x_2500:
        /* <DEDUP_REMOVED lines=8> */
.L_x_2608:
[----:B------:R-:W-:Y:S05]  /*161d0*/  BSYNC B0 ;  /* 0x0000000000007941 */ /* 0x000fea0003800000 */
.L_x_2607:
[----:B------:R-:W-:Y:S01]  /*161e0*/  IMAD.MOV.U32 R13, RZ, RZ, R16 ;  /* 0x000000ffff0d7224 */ /* 0x000fe200078e0010 */
[----:B------:R-:W-:Y:S01]  /*161f0*/  MOV R15, 0xffffffff ;  /* 0xffffffff000f7802 */ /* 0x000fe20000000f00 */
[----:B------:R-:W-:Y:S02]  /*16200*/  IMAD.MOV.U32 R12, RZ, RZ, 0x1 ;  /* 0x00000001ff0c7424 */ /* 0x000fe400078e00ff */
[----:B------:R-:W-:Y:S02]  /*16210*/  IMAD.MOV.U32 R11, RZ, RZ, 0x1f ;  /* 0x0000001fff0b7424 */ /* 0x000fe400078e00ff */
[----:B------:R-:W-:Y:S02]  /*16220*/  IMAD.IADD R9, R19, 0x1, R10 ;  /* 0x0000000113097824 */ /* 0x000fe400078e020a */
[----:B------:R-:W-:-:S07]  /*16230*/  IMAD.MOV.U32 R0, RZ, RZ, R14 ;  /* 0x000000ffff007224 */ /* 0x000fce00078e000e */
[----:B------:R-:W-:Y:S05]  /*16240*/  WARPSYNC.COLLECTIVE R15, `(.L_x_2609) ;  /* 0x000000000f087348 */ /* 0x000fea0003c00000 */
[----:B------:R0:W1:Y:S02]  /*16250*/  SHFL.IDX P6, R14, R13, R12, R11 ;  /* 0x0000000c0d0e7389 */ /* 0x00006400000c000b */
[----:B01----:R-:W-:Y:S01]  /*16260*/  ENDCOLLECTIVE ;  /* 0x000000000000791b */ /* 0x003fe20003800000 */
.L_x_2609:
        /* <DEDUP_REMOVED lines=23> */
.L_x_2610:
[----:B------:R-:W-:Y:S01]  /*163e0*/  IMAD.MOV.U32 R12, RZ, RZ, 0x2 ;  /* 0x00000002ff0c7424 */ /* 0x000fe200078e00ff */
[----:B------:R-:W-:-:S04]  /*163f0*/  SEL R6, R14, RZ, P1 ;  /* 0x000000ff0e067207 */ /* 0x000fc80000800000 */
[----:B------:R-:W-:-:S05]  /*16400*/  IADD3 R6, R13, R6, RZ ;  /* 0x000000060d067210 */ /* 0x000fca0007ffe0ff */
[----:B------:R-:W-:-:S07]  /*16410*/  IMAD.MOV.U32 R13, RZ, RZ, R6 ;  /* 0x000000ffff0d7224 */ /* 0x000fce00078e0006 */
[----:B------:R-:W-:Y:S05]  /*16420*/  WARPSYNC.COLLECTIVE R15, `(.L_x_2611) ;  /* 0x000000000f087348 */ /* 0x000fea0003c00000 */
[----:B------:R0:W1:Y:S02]  /*16430*/  SHFL.UP P6, R14, R13, R12, R11 ;  /* 0x0400000c0d0e7389 */ /* 0x00006400000c000b */
[----:B01----:R-:W-:Y:S01]  /*16440*/  ENDCOLLECTIVE ;  /* 0x000000000000791b */ /* 0x003fe20003800000 */
.L_x_2611:
[----:B------:R-:W-:Y:S01]  /*16450*/  IMAD.MOV.U32 R12, RZ, RZ, 0x4 ;  /* 0x00000004ff0c7424 */ /* 0x000fe200078e00ff */
[----:B------:R-:W-:-:S05]  /*16460*/  SEL R3, R14, RZ, P2 ;  /* 0x000000ff0e037207 */ /* 0x000fca0001000000 */
[----:B------:R-:W-:Y:S01]  /*16470*/  IMAD.IADD R2, R6, 0x1, R3 ;  /* 0x0000000106027824 */ /* 0x000fe200078e0203 */
[----:B------:R-:W-:-:S03]  /*16480*/  MOV R6, RZ ;  /* 0x000000ff00067202 */ /* 0x000fc60000000f00 */
[----:B------:R-:W-:-:S07]  /*16490*/  IMAD.MOV.U32 R13, RZ, RZ, R2 ;  /* 0x000000ffff0d7224 */ /* 0x000fce00078e0002 */
[----:B------:R-:W-:Y:S05]  /*164a0*/  WARPSYNC.COLLECTIVE R15, `(.L_x_2612) ;  /* 0x000000000f087348 */ /* 0x000fea0003c00000 */
[----:B------:R0:W1:Y:S02]  /*164b0*/  SHFL.UP P6, R14, R13, R12, R11 ;  /* 0x0400000c0d0e7389 */ /* 0x00006400000c000b */
[----:B01----:R-:W-:Y:S01]  /*164c0*/  ENDCOLLECTIVE ;  /* 0x000000000000791b */ /* 0x003fe20003800000 */
.L_x_2612:
[----:B------:R-:W-:Y:S02]  /*164d0*/  MOV R12, 0x8 ;  /* 0x00000008000c7802 */ /* 0x000fe40000000f00 */
[----:B------:R-:W-:-:S05]  /*164e0*/  SEL R3, R14, RZ, P3 ;  /* 0x000000ff0e037207 */ /* 0x000fca0001800000 */
[----:B------:R-:W-:-:S04]  /*164f0*/  IMAD.IADD R3, R2, 0x1, R3 ;  /* 0x0000000102037824 */ /* 0x000fc800078e0203 */
[----:B------:R-:W-:-:S07]  /*16500*/  IMAD.MOV.U32 R13, RZ, RZ, R3 ;  /* 0x000000ffff0d7224 */ /* 0x000fce00078e0003 */
[----:B------:R-:W-:Y:S05]  /*16510*/  WARPSYNC.COLLECTIVE R15, `(.L_x_2613) ;  /* 0x000000000f087348 */ /* 0x000fea0003c00000 */
[----:B------:R0:W1:Y:S02]  /*16520*/  SHFL.UP P6, R14, R13, R12, R11 ;  /* 0x0400000c0d0e7389 */ /* 0x00006400000c000b */
[----:B01----:R-:W-:Y:S01]  /*16530*/  ENDCOLLECTIVE ;  /* 0x000000000000791b */ /* 0x003fe20003800000 */
.L_x_2613:
[----:B------:R-:W-:Y:S01]  /*16540*/  IMAD.MOV.U32 R12, RZ, RZ, 0x10 ;  /* 0x00000010ff0c7424 */ /* 0x000fe200078e00ff */
[----:B------:R-:W-:-:S05]  /*16550*/  SEL R4, R14, RZ, P4 ;  /* 0x000000ff0e047207 */ /* 0x000fca0002000000 */
[----:B------:R-:W-:-:S04]  /*16560*/  IMAD.IADD R4, R3, 0x1, R4 ;  /* 0x0000000103047824 */ /* 0x000fc800078e0204 */
[----:B------:R-:W-:-:S07]  /*16570*/  IMAD.MOV.U32 R13, RZ, RZ, R4 ;  /* 0x000000ffff0d7224 */ /* 0x000fce00078e0004 */
[----:B------:R-:W-:Y:S05]  /*16580*/  WARPSYNC.COLLECTIVE R15, `(.L_x_2614) ;  /* 0x000000000f087348 */ /* 0x000fea0003c00000 */
[----:B------:R0:W1:Y:S02]  /*16590*/  SHFL.UP P6, R14, R13, R12, R11 ;  /* 0x0400000c0d0e7389 */ /* 0x00006400000c000b */
[----:B01----:R-:W-:Y:S01]  /*165a0*/  ENDCOLLECTIVE ;  /* 0x000000000000791b */ /* 0x003fe20003800000 */
.L_x_2614:
        /* <DEDUP_REMOVED lines=8> */
.L_x_2615:
[----:B------:R-:W-:Y:S05]  /*16630*/  BRA `(.L_x_2616) ;  /* 0xffffffb800ec7947 */ /* 0x000fea000383ffff */
.L_x_2503:
[----:B------:R-:W-:Y:S01]  /*16640*/  BSSY B0, `(.L_x_2617) ;  /* 0x0000007000007945 */ /* 0x000fe20003800000 */
[----:B------:R-:W-:Y:S02]  /*16650*/  IMAD.MOV.U32 R12, RZ, RZ, 0x1 ;  /* 0x00000001ff0c7424 */ /* 0x000fe400078e00ff */
[----:B------:R-:W-:Y:S02]  /*16660*/  IMAD.MOV.U32 R11, RZ, RZ, RZ ;  /* 0x000000ffff0b7224 */ /* 0x000fe400078e00ff */
[----:B------:R-:W-:-:S07]  /*16670*/  IMAD.MOV.U32 R15, RZ, RZ, -0x1 ;  /* 0xffffffffff0f7424 */ /* 0x000fce00078e00ff */
[----:B------:R-:W-:Y:S05]  /*16680*/  WARPSYNC.COLLECTIVE R15, `(.L_x_2618) ;  /* 0x000000000f087348 */ /* 0x000fea0003c00000 */
[----:B------:R0:W1:Y:S02]  /*16690*/  SHFL.UP P6, R14, R13, R12, R11 ;  /* 0x0400000c0d0e7389 */ /* 0x00006400000c000b */
[----:B01----:R-:W-:Y:S01]  /*166a0*/  ENDCOLLECTIVE ;  /* 0x000000000000791b */ /* 0x003fe20003800000 */
.L_x_2618:
[----:B------:R-:W-:Y:S05]  /*166b0*/  BSYNC B0 ;  /* 0x0000000000007941 */ /* 0x000fea0003800000 */
.L_x_2617:
        /* <DEDUP_REMOVED lines=8> */
.L_x_2619:
[----:B------:R-:W-:Y:S01]  /*16740*/  IMAD.MOV.U32 R12, RZ, RZ, 0x4 ;  /* 0x00000004ff0c7424 */ /* 0x000fe200078e00ff */
[----:B------:R-:W-:-:S04]  /*16750*/  SEL R2, R14, RZ, P2 ;  /* 0x000000ff0e027207 */ /* 0x000fc80001000000 */
[----:B------:R-:W-:-:S05]  /*16760*/  IADD3 R2, R13, R2, RZ ;  /* 0x000000020d027210 */ /* 0x000fca0007ffe0ff */
[----:B------:R-:W-:-:S07]  /*16770*/  IMAD.MOV.U32 R13, RZ, RZ, R2 ;  /* 0x000000ffff0d7224 */ /* 0x000fce00078e0002 */
[----:B------:R-:W-:Y:S05]  /*16780*/  WARPSYNC.COLLECTIVE R15, `(.L_x_2620) ;  /* 0x000000000f087348 */ /* 0x000fea0003c00000 */
[----:B------:R0:W1:Y:S02]  /*16790*/  SHFL.UP P6, R14, R13, R12, R11 ;  /* 0x0400000c0d0e7389 */ /* 0x00006400000c000b */
[----:B01----:R-:W-:Y:S01]  /*167a0*/  ENDCOLLECTIVE ;  /* 0x000000000000791b */ /* 0x003fe20003800000 */
.L_x_2620:
[----:B------:R-:W-:Y:S01]  /*167b0*/  IMAD.MOV.U32 R12, RZ, RZ, 0x8 ;  /* 0x00000008ff0c7424 */ /* 0x000fe200078e00ff */
[----:B------:R-:W-:-:S05]  /*167c0*/  SEL R3, R14, RZ, P3 ;  /* 0x000000ff0e037207 */ /* 0x000fca0001800000 */
[----:B------:R-:W-:-:S04]  /*167d0*/  IMAD.IADD R3, R2, 0x1, R3 ;  /* 0x0000000102037824 */ /* 0x000fc800078e0203 */
[----:B------:R-:W-:-:S07]  /*167e0*/  IMAD.MOV.U32 R13, RZ, RZ, R3 ;  /* 0x000000ffff0d7224 */ /* 0x000fce00078e0003 */
[----:B------:R-:W-:Y:S05]  /*167f0*/  WARPSYNC.COLLECTIVE R15, `(.L_x_2621) ;  /* 0x000000000f087348 */ /* 0x000fea0003c00000 */
[----:B------:R0:W1:Y:S02]  /*16800*/  SHFL.UP P6, R14, R13, R12, R11 ;  /* 0x0400000c0d0e7389 */ /* 0x00006400000c000b */
[----:B01----:R-:W-:Y:S01]  /*16810*/  ENDCOLLECTIVE ;  /* 0x000000000000791b */ /* 0x003fe20003800000 */
.L_x_2621:
[----:B------:R-:W-:Y:S02]  /*16820*/  MOV R12, 0x10 ;  /* 0x00000010000c7802 */ /* 0x000fe40000000f00 */
[----:B------:R-:W-:-:S05]  /*16830*/  SEL R4, R14, RZ, P4 ;  /* 0x000000ff0e047207 */ /* 0x000fca0002000000 */
[----:B------:R-:W-:-:S04]  /*16840*/  IMAD.IADD R4, R3, 0x1, R4 ;  /* 0x0000000103047824 */ /* 0x000fc800078e0204 */
[----:B------:R-:W-:-:S07]  /*16850*/  IMAD.MOV.U32 R13, RZ, RZ, R4 ;  /* 0x000000ffff0d7224 */ /* 0x000fce00078e0004 */
[----:B------:R-:W-:Y:S05]  /*16860*/  WARPSYNC.COLLECTIVE R15, `(.L_x_2622) ;  /* 0x000000000f087348 */ /* 0x000fea0003c00000 */
[----:B------:R0:W1:Y:S02]  /*16870*/  SHFL.UP P6, R14, R13, R12, R11 ;  /* 0x0400000c0d0e7389 */ /* 0x00006400000c000b */
[----:B01----:R-:W-:Y:S01]  /*16880*/  ENDCOLLECTIVE ;  /* 0x000000000000791b */ /* 0x003fe20003800000 */
.L_x_2622:
        /* <DEDUP_REMOVED lines=8> */
.L_x_2623:
[----:B------:R-:W-:Y:S05]  /*16910*/  BRA `(.L_x_2624) ;  /* 0xffffffb800d87947 */ /* 0x000fea000383ffff */
.L_x_2505:
[----:B------:R-:W-:Y:S01]  /*16920*/  BSSY B0, `(.L_x_2625) ;  /* 0x0000006000007945 */ /* 0x000fe20003800000 */
[----:B------:R-:W-:Y:S01]  /*16930*/  PLOP3.LUT P6, PT, P6, PT, PT, 0x8, 0x0 ;  /* 0x000000000000781c */ /* 0x000fe200037ce170 */
[----:B------:R-:W-:-:S12]  /*16940*/  IMAD.MOV.U32 R15, RZ, RZ, -0x1 ;  /* 0xffffffffff0f7424 */ /* 0x000fd800078e00ff */
[----:B0-----:R-:W-:Y:S05]  /*16950*/  WARPSYNC.COLLECTIVE R15, `(.L_x_2626) ;  /* 0x000000000f087348 */ /* 0x001fea0003c00000 */
[----:B------:R-:W-:Y:S01]  /*16960*/  VOTE.ANY R14, PT, P6 ;  /* 0x00000000000e7806 */ /* 0x000fe200030e0100 */
[----:B0-----:R-:W-:Y:S06]  /*16970*/  ENDCOLLECTIVE ;  /* 0x000000000000791b */ /* 0x001fec0003800000 */
.L_x_2626:
[----:B------:R-:W-:Y:S05]  /*16980*/  BSYNC B0 ;  /* 0x0000000000007941 */ /* 0x000fea0003800000 */
.L_x_2625:
[----:B------:R-:W-:Y:S01]  /*16990*/  IMAD.MOV.U32 R3, RZ, RZ, R14 ;  /* 0x000000ffff037224 */ /* 0x000fe200078e000e */
[----:B------:R-:W-:Y:S01]  /*169a0*/  MOV R11, 0x1f ;  /* 0x0000001f000b7802 */ /* 0x000fe20000000f00 */
[----:B------:R-:W-:Y:S02]  /*169b0*/  IMAD.MOV.U32 R13, RZ, RZ, R17 ;  /* 0x000000ffff0d7224 */ /* 0x000fe400078e0011 */
[----:B------:R0:W1:Y:S01]  /*169c0*/  POPC R12, R3 ;  /* 0x00000003000c7309 */ /* 0x0000620000000000 */
[----:B------:R-:W-:-:S07]  /*169d0*/  IMAD.MOV.U32 R15, RZ, RZ, -0x1 ;  /* 0xffffffffff0f7424 */ /* 0x000fce00078e00ff */
[----:B01----:R-:W-:Y:S05]  /*169e0*/  WARPSYNC.COLLECTIVE R15, `(.L_x_2627) ;  /* 0x000000000f087348 */ /* 0x003fea0003c00000 */
[----:B-1----:R1:W2:Y:S02]  /*169f0*/  SHFL.IDX P6, R14, R13, R12, R11 ;  /* 0x0000000c0d0e7389 */ /* 0x0022a400000c000b */
[----:B012---:R-:W-:Y:S01]  /*16a00*/  ENDCOLLECTIVE ;  /* 0x000000000000791b */ /* 0x007fe20003800000 */
.L_x_2627:
[----:B------:R-:W-:Y:S02]  /*16a10*/  IMAD.IADD R19, R12, 0x1, R19 ;  /* 0x000000010c137824 */ /* 0x000fe400078e0213 */
[----:B------:R-:W-:Y:S02]  /*16a20*/  IMAD.MOV.U32 R13, RZ, RZ, R8 ;  /* 0x000000ffff0d7224 */ /* 0x000fe400078e0008 */
[----:B------:R-:W-:-:S07]  /*16a30*/  IMAD.MOV.U32 R17, RZ, RZ, R14 ;  /* 0x000000ffff117224 */ /* 0x000fce00078e000e */
[----:B------:R-:W-:Y:S05]  /*16a40*/  WARPSYNC.COLLECTIVE R15, `(.L_x_2628) ;  /* 0x000000000f087348 */ /* 0x000fea0003c00000 */
[----:B------:R0:W1:Y:S02]  /*16a50*/  SHFL.IDX P6, R14, R13, R12, R11 ;  /* 0x0000000c0d0e7389 */ /* 0x00006400000c000b */
[----:B01----:R-:W-:Y:S01]  /*16a60*/  ENDCOLLECTIVE ;  /* 0x000000000000791b */ /* 0x003fe20003800000 */
.L_x_2628:
[----:B------:R-:W-:Y:S01]  /*16a70*/  IMAD.MOV.U32 R8, RZ, RZ, R14 ;  /* 0x000000ffff087224 */ /* 0x000fe200078e000e */
[----:B------:R-:W-:Y:S06]  /*16a80*/  BRA `(.L_x_2629) ;  /* 0xffffffb800bc7947 */ /* 0x000fec000383ffff */
.L_x_2507:
[----:B------:R-:W-:Y:S01]  /*16a90*/  BSSY B0, `(.L_x_2630) ;  /* 0x0000007000007945 */ /* 0x000fe20003800000 */
[----:B------:R-:W-:Y:S01]  /*16aa0*/  IMAD.MOV.U32 R13, RZ, RZ, R2 ;  /* 0x000000ffff0d7224 */ /* 0x000fe200078e0002 */
[----:B------:R-:W-:Y:S01]  /*16ab0*/  MOV R15, 0xffffffff ;  /* 0xffffffff000f7802 */ /* 0x000fe20000000f00 */
[----:B------:R-:W-:-:S07]  /*16ac0*/  IMAD.MOV.U32 R11, RZ, RZ, 0x1f ;  /* 0x0000001fff0b7424 */ /* 0x000fce00078e00ff */
[----:B0-23--:R-:W-:Y:S05]  /*16ad0*/  WARPSYNC.COLLECTIVE R15, `(.L_x_2631) ;  /* 0x000000000f087348 */ /* 0x00dfea0003c00000 */
[----:B------:R1:W4:Y:S02]  /*16ae0*/  SHFL.IDX P6, R14, R13, R12, R11 ;  /* 0x0000000c0d0e7389 */ /* 0x00032400000c000b */
[----:B01234-:R-:W-:Y:S01]  /*16af0*/  ENDCOLLECTIVE ;  /* 0x000000000000791b */ /* 0x01ffe20003800000 */
.L_x_2631:
[----:B------:R-:W-:Y:S05]  /*16b00*/  BSYNC B0 ;  /* 0x0000000000007941 */ /* 0x000fea0003800000 */
.L_x_2630:
[----:B------:R-:W-:Y:S01]  /*16b10*/  IMAD.MOV.U32 R6, RZ, RZ, R14 ;  /* 0x000000ffff067224 */ /* 0x000fe200078e000e */
[----:B------:R-:W-:Y:S06]  /*16b20*/  BRA `(.L_x_2506) ;  /* 0xffffffb800ac7947 */ /* 0x000fec000383ffff */
.L_x_2513:
[----:B-1----:R1:W2:Y:S02]  /*16b30*/  SYNCS.PHASECHK.TRANS64.TRYWAIT P0, [R4+URZ+0x2a820], R0 ;  /* 0x02a82000040075a7 */ /* 0x0022a4000800017f */
[----:B--2---:R-:W-:Y:S05]  /*16b40*/  @!P0 NANOSLEEP.SYNCS 0x989680 ;  /* 0x009896800000895d */ /* 0x004fea0003900000 */
[----:B------:R-:W2:Y:S02]  /*16b50*/  @!P0 SYNCS.PHASECHK.TRANS64 P0, [R4+URZ+0x2a820], R0 ;  /* 0x02a82000040085a7 */ /* 0x000ea4000800007f */
[----:B--2---:R-:W-:Y:S05]  /*16b60*/  @!P0 BRA `(.L_x_2513) ;  /* 0xfffffffc00f08947 */ /* 0x004fea000383ffff */
[----:B------:R-:W-:Y:S05]  /*16b70*/  BRA `(.L_x_2632) ;  /* 0xffffffc400047947 */ /* 0x000fea000383ffff */
.L_x_2514:
[----:B------:R-:W2:Y:S01]  /*16b80*/  S2R R2, SR_TID.X ;  /* 0x0000000000027919 */ /* 0x000ea20000002100 */
[----:B------:R-:W-:Y:S01]  /*16b90*/  BSSY B0, `(.L_x_2633) ;  /* 0x000000a000007945 */ /* 0x000fe20003800000 */
[----:B------:R-:W-:Y:S02]  /*16ba0*/  IMAD.MOV.U32 R12, RZ, RZ, RZ ;  /* 0x000000ffff0c7224 */ /* 0x000fe400078e00ff */
[----:B------:R-:W-:Y:S02]  /*16bb0*/  IMAD.MOV.U32 R11, RZ, RZ, 0x1f ;  /* 0x0000001fff0b7424 */ /* 0x000fe400078e00ff */
[----:B------:R-:W-:Y:S01]  /*16bc0*/  IMAD.MOV.U32 R15, RZ, RZ, -0x1 ;  /* 0xffffffffff0f7424 */ /* 0x000fe200078e00ff */
[----:B--2---:R-:W-:-:S04]  /*16bd0*/  SHF.R.U32.HI R2, RZ, 0x5, R2 ;  /* 0x00000005ff027819 */ /* 0x004fc80000011602 */
[----:B------:R-:W-:-:S05]  /*16be0*/  LOP3.LUT R2, R2, 0x3, RZ, 0xc0, !PT ;  /* 0x0000000302027812 */ /* 0x000fca00078ec0ff */
[----:B------:R-:W-:-:S07]  /*16bf0*/  IMAD.MOV.U32 R13, RZ, RZ, R2 ;  /* 0x000000ffff0d7224 */ /* 0x000fce00078e0002 */
[----:B01----:R-:W-:Y:S05]  /*16c00*/  WARPSYNC.COLLECTIVE R15, `(.L_x_2634) ;  /* 0x000000000f087348 */ /* 0x003fea0003c00000 */
[----:B------:R2:W3:Y:S02]  /*16c10*/  SHFL.IDX P6, R14, R13, R12, R11 ;  /* 0x0000000c0d0e7389 */ /* 0x0004e400000c000b */
[----:B0123--:R-:W-:Y:S01]  /*16c20*/  ENDCOLLECTIVE ;  /* 0x000000000000791b */ /* 0x00ffe20003800000 */
.L_x_2634:
[----:B------:R-:W-:Y:S05]  /*16c30*/  BSYNC B0 ;  /* 0x0000000000007941 */ /* 0x000fea0003800000 */
.L_x_2633:
[----:B------:R-:W-:Y:S05]  /*16c40*/  BRA `(.L_x_2635) ;  /* 0xffffffc000ec7947 */ /* 0x000fea000383ffff */
.L_x_2517:
[----:B------:R-:W-:Y:S01]  /*16c50*/  BSSY B1, `(.L_x_2636) ;  /* 0x0000006000017945 */ /* 0x000fe20003800000 */
[----:B------:R-:W-:-:S07]  /*16c60*/  IMAD.MOV.U32 R15, RZ, RZ, -0x1 ;  /* 0xffffffffff0f7424 */ /* 0x000fce00078e00ff */
[----:B01----:R-:W-:Y:S05]  /*16c70*/  WARPSYNC.COLLECTIVE R15, `(.L_x_2637) ;  /* 0x000000000f0c7348 */ /* 0x003fea0003c00000 */
[----:B------:R-:W-:Y:S02]  /*16c80*/  ELECT P6, UR62, PT ;  /* 0x00000000003e782f */ /* 0x000fe400038c0000 */
[----:B------:R-:W-:Y:S01]  /*16c90*/  MOV R14, UR62 ;  /* 0x0000003e000e7c02 */ /* 0x000fe20008000f00 */
[----:B01----:R-:W-:Y:S10]  /*16ca0*/  ENDCOLLECTIVE ;  /* 0x000000000000791b */ /* 0x003ff40003800000 */
.L_x_2637:
[----:B------:R-:W-:Y:S05]  /*16cb0*/  BSYNC B1 ;  /* 0x0000000000017941 */ /* 0x000fea0003800000 */
.L_x_2636:
[----:B------:R-:W-:Y:S05]  /*16cc0*/  BRA `(.L_x_2638) ;  /* 0xffffffc000e47947 */ /* 0x000fea000383ffff */
.L_x_2519:
[----:B-1----:R1:W2:Y:S02]  /*16cd0*/  SYNCS.PHASECHK.TRANS64.TRYWAIT P1, [R5+URZ+0x2a840], R0 ;  /* 0x02a84000050075a7 */ /* 0x0022a4000802017f */
[----:B--2---:R-:W-:Y:S05]  /*16ce0*/  @!P1 NANOSLEEP.SYNCS 0x989680 ;  /* 0x009896800000995d */ /* 0x004fea0003900000 */
[----:B------:R-:W2:Y:S02]  /*16cf0*/  @!P1 SYNCS.PHASECHK.TRANS64 P1, [R5+URZ+0x2a840], R0 ;  /* 0x02a84000050095a7 */ /* 0x000ea4000802007f */
[----:B--2---:R-:W-:Y:S05]  /*16d00*/  @!P1 BRA `(.L_x_2519) ;  /* 0xfffffffc00f09947 */ /* 0x004fea000383ffff */
[----:B------:R-:W-:Y:S05]  /*16d10*/  BRA `(.L_x_2639) ;  /* 0xffffffc4000c7947 */ /* 0x000fea000383ffff */
.L_x_2521:
[----:B--2---:R2:W3:Y:S02]  /*16d20*/  SYNCS.PHASECHK.TRANS64.TRYWAIT P1, [R27+URZ+0x2a840], R2 ;  /* 0x02a840021b0075a7 */ /* 0x0044e4000802017f */
[----:B---3--:R-:W-:Y:S05]  /*16d30*/  @!P1 NANOSLEEP.SYNCS 0x989680 ;  /* 0x009896800000995d */ /* 0x008fea0003900000 */
[----:B------:R-:W3:Y:S02]  /*16d40*/  @!P1 SYNCS.PHASECHK.TRANS64 P1, [R27+URZ+0x2a840], R2 ;  /* 0x02a840021b0095a7 */ /* 0x000ee4000802007f */
[----:B---3--:R-:W-:Y:S05]  /*16d50*/  @!P1 BRA `(.L_x_2521) ;  /* 0xfffffffc00f09947 */ /* 0x008fea000383ffff */
[----:B------:R-:W-:Y:S05]  /*16d60*/  BRA `(.L_x_2640) ;  /* 0xffffffc400187947 */ /* 0x000fea000383ffff */
.L_x_2523:
[----:B---3--:R3:W4:Y:S02]  /*16d70*/  SYNCS.PHASECHK.TRANS64.TRYWAIT P1, [R5+URZ+0x2a860], R0 ;  /* 0x02a86000050075a7 */ /* 0x008724000802017f */
[----:B----4-:R-:W-:Y:S05]  /*16d80*/  @!P1 NANOSLEEP.SYNCS 0x989680 ;  /* 0x009896800000995d */ /* 0x010fea0003900000 */
[----:B------:R-:W4:Y:S02]  /*16d90*/  @!P1 SYNCS.PHASECHK.TRANS64 P1, [R5+URZ+0x2a860], R0 ;  /* 0x02a86000050095a7 */ /* 0x000f24000802007f */
[----:B----4-:R-:W-:Y:S05]  /*16da0*/  @!P1 BRA `(.L_x_2523) ;  /* 0xfffffffc00f09947 */ /* 0x010fea000383ffff */
[----:B------:R-:W-:Y:S05]  /*16db0*/  BRA `(.L_x_2641) ;  /* 0xffffffc400147947 */ /* 0x000fea000383ffff */
.L_x_2642:
        /* <DEDUP_REMOVED lines=12> */
.L_x_3211:


//--------------------- .text._ZN7cutlass13device_kernelIN5flash11enable_sm90INS1_16FlashAttnFwdSm90INS1_25CollectiveMainloopFwdSm90ILi2EN4cute5tupleIJNS5_1CILi1EEES8_S8_EEENS6_IJNS7_ILi128EEENS7_ILi96EEENS7_ILi192EEEEEELi128ENS_6half_tEfNS_4arch4Sm90ELb1ELb0ELb1ELb1ELb1ELb1ELb0ELb1ELb1ELb1ELb1ELb0EEENS1_21CollectiveEpilogueFwdINS6_IJSA_SA_SB_EEES9_SE_SG_Li256ELb1ELb1ELb1ELb0EEENS1_36VarlenDynamicPersistentTileSchedulerILi128ELi96ELi256ELi128ELb1ELb1ELb1ELb1ELb1ELb1EEEEEEEEEvNT_6ParamsE --------------------------
	.section	.text._ZN7cutlass13device_kernelIN5flash11enable_sm90INS1_16FlashAttnFwdSm90INS1_25CollectiveMainloopFwdSm90ILi2EN4cute5tupleIJNS5_1CILi1EEES8_S8_EEENS6_IJNS7_ILi128EEENS7_ILi96EEENS7_ILi192EEEEEELi128ENS_6half_tEfNS_4arch4Sm90ELb1ELb0ELb1ELb1ELb1ELb1ELb0ELb1ELb1ELb1ELb1ELb0EEENS1_21CollectiveEpilogueFwdINS6_IJSA_SA_SB_EEES9_SE_SG_Li256ELb1ELb1ELb1ELb0EEENS1_36VarlenDynamicPersistentTileSchedulerILi128ELi96ELi256ELi128ELb1ELb1ELb1ELb1ELb1ELb1EEEEEEEEEvNT_6ParamsE,"ax",@progbits
	.align	128
.text._ZN7cutlass13device_kernelIN5flash11enable_sm90INS1_16FlashAttnFwdSm90INS1_25CollectiveMainloopFwdSm90ILi2EN4cute5tupleIJNS5_1CILi1EEES8_S8_EEENS6_IJNS7_ILi128EEENS7_ILi96EEENS7_ILi192EEEEEELi128ENS_6half_tEfNS_4arch4Sm90ELb1ELb0ELb1ELb1ELb1ELb1ELb0ELb1ELb1ELb1ELb1ELb0EEENS1_21CollectiveEpilogueFwdINS6_IJSA_SA_SB_EEES9_SE_SG_Li256ELb1ELb1ELb1ELb0EEENS1_36VarlenDynamicPersistentTileSchedulerILi128ELi96ELi256ELi128ELb1ELb1ELb1ELb1ELb1ELb1EEEEEEEEEvNT_6ParamsE:
        .type           _ZN7cutlass13device_kernelIN5flash11enable_sm90INS1_16FlashAttnFwdSm90INS1_25CollectiveMainloopFwdSm90ILi2EN4cute5tupleIJNS5_1CILi1EEES8_S8_EEENS6_IJNS7_ILi128EEENS7_ILi96EEENS7_ILi192EEEEEELi128ENS_6half_tEfNS_4arch4Sm90ELb1ELb0ELb1ELb1ELb1ELb1ELb0ELb1ELb1ELb1ELb1ELb0EEENS1_21CollectiveEpilogueFwdINS6_IJSA_SA_SB_EEES9_SE_SG_Li256ELb1ELb1ELb1ELb0EEENS1_36VarlenDynamicPersistentTileSchedulerILi128ELi96ELi256ELi128ELb1ELb1ELb1ELb1ELb1ELb1EEEEEEEEEvNT_6ParamsE,@function
        .size           _ZN7cutlass13device_kernelIN5flash11enable_sm90INS1_16FlashAttnFwdSm90INS1_25CollectiveMainloopFwdSm90ILi2EN4cute5tupleIJNS5_1CILi1EEES8_S8_EEENS6_IJNS7_ILi128EEENS7_ILi96EEENS7_ILi192EEEEEELi128ENS_6half_tEfNS_4arch4Sm90ELb1ELb0ELb1ELb1ELb1ELb1ELb0ELb1ELb1ELb1ELb1ELb0EEENS1_21CollectiveEpilogueFwdINS6_IJSA_SA_SB_EEES9_SE_SG_Li256ELb1ELb1ELb1ELb0EEENS1_36VarlenDynamicPersistentTileSchedulerILi128ELi96ELi256ELi128ELb1ELb1ELb1ELb1ELb1ELb1EEEEEEEEEvNT_6ParamsE,(.L_x_3212 - _ZN7cutlass13device_kernelIN5flash11enable_sm90INS1_16FlashAttnFwdSm90INS1_25CollectiveMainloopFwdSm90ILi2EN4cute5tupleIJNS5_1CILi1EEES8_S8_EEENS6_IJNS7_ILi128EEENS7_ILi96EEENS7_ILi192EEEEEELi128ENS_6half_tEfNS_4arch4Sm90ELb1ELb0ELb1ELb1ELb1ELb1ELb0ELb1ELb1ELb1ELb1ELb0EEENS1_21CollectiveEpilogueFwdINS6_IJSA_SA_SB_EEES9_SE_SG_Li256ELb1ELb1ELb1ELb0EEENS1_36VarlenDynamicPersistentTileSchedulerILi128ELi96ELi256ELi128ELb1ELb1ELb1ELb1ELb1ELb1EEEEEEEEEvNT_6ParamsE)
        .other          _ZN7cutlass13device_kernelIN5flash11enable_sm90INS1_16FlashAttnFwdSm90INS1_25CollectiveMainloopFwdSm90ILi2EN4cute5tupleIJNS5_1CILi1EEES8_S8_EEENS6_IJNS7_ILi128EEENS7_ILi96EEENS7_ILi192EEEEEELi128ENS_6half_tEfNS_4arch4Sm90ELb1ELb0ELb1ELb1ELb1ELb1ELb0ELb1ELb1ELb1ELb1ELb0EEENS1_21CollectiveEpilogueFwdINS6_IJSA_SA_SB_EEES9_SE_SG_Li256ELb1ELb1ELb1ELb0EEENS1_36VarlenDynamicPersistentTileSchedulerILi128ELi96ELi256ELi128ELb1ELb1ELb1ELb1ELb1ELb1EEEEEEEEEvNT_6ParamsE,@"STO_CUDA_ENTRY STV_DEFAULT"
_ZN7cutlass13device_kernelIN5flash11enable_sm90INS1_16FlashAttnFwdSm90INS1_25CollectiveMainloopFwdSm90ILi2EN4cute5tupleIJNS5_1CILi1EEES8_S8_EEENS6_IJNS7_ILi128EEENS7_ILi96EEENS7_ILi192EEEEEELi128ENS_6half_tEfNS_4arch4Sm90ELb1ELb0ELb1ELb1ELb1ELb1ELb0ELb1ELb1ELb1ELb1ELb0EEENS1_21CollectiveEpilogueFwdINS6_IJSA_SA_SB_EEES9_SE_SG_Li256ELb1ELb1ELb1ELb0EEENS1_36VarlenDynamicPersistentTileSchedulerILi128ELi96ELi256ELi128ELb1ELb1ELb1ELb1ELb1ELb1EEEEEEEEEvNT_6ParamsE:
        /* <DEDUP_REMOVED lines=18> */
.L_x_2644:
[----:B------:R-:W-:Y:S05]  /*0120*/  BSYNC B0 ;  /* 0x0000000000007941 */ /* 0x000fea0003800000 */
.L_x_2643:
        /* <DEDUP_REMOVED lines=41> */
.L_x_2645:
        /* <DEDUP_REMOVED lines=22> */
.L_x_2646:
        /* <DEDUP_REMOVED lines=18> */
.L_x_2647:
        /* <DEDUP_REMOVED lines=22> */
.L_x_2648:
        /* <DEDUP_REMOVED lines=22> */
.L_x_2649:
        /* <DEDUP_REMOVED lines=10> */
.L_x_2652:
        /* <DEDUP_REMOVED lines=16> */
[----:B------:R-:W-:Y:S01]  /*0aa0*/  IADD3 R0, R0, -0x80, RZ ;  /* 0xffffff8000007810 */ /* 0x000fe20007ffe0ff */
[----:B------:R-:W-:Y:S01]  /*0ab0*/  IMAD.MOV.U32 R18, RZ, RZ, RZ ;  /* 0x000000ffff127224 */ /* 0x000fe200078e00ff */
[----:B------:R-:W-:Y:S01]  /*0ac0*/  R2UR UR4, R2 ;  /* 0x00000000020472ca */ /* 0x000fe200000e0000 */
[----:B------:R-:W-:Y:S01]  /*0ad0*/  IMAD.MOV.U32 R171, RZ, RZ, RZ ;  /* 0x000000ffffab7224 */ /* 0x000fe200078e00ff */
[----:B------:R-:W-:Y:S01]  /*0ae0*/  SHF.R.S32.HI R3, RZ, 0x1f, R0 ;  /* 0x0000001fff037819 */ /* 0x000fe20000011400 */
[----:B------:R-:W-:Y:S01]  /*0af0*/  IMAD.MOV.U32 R162, RZ, RZ, RZ ;  /* 0x000000ffffa27224 */ /* 0x000fe200078e00ff */
[----:B------:R-:W-:Y:S02]  /*0b00*/  MOV R205, RZ ;  /* 0x000000ff00cd7202 */ /* 0x000fe40000000f00 */
[CC--:B------:R-:W-:Y:S02]  /*0b10*/  LEA.HI R5, R3.reuse, R0.reuse, RZ, 0x4 ;  /* 0x0000000003057211 */ /* 0x0c0fe400078f20ff */
[----:B------:R-:W-:-:S02]  /*0b20*/  LEA.HI R224, R3, R0, RZ, 0x3 ;  /* 0x0000000003e07211 */ /* 0x000fc400078f18ff */
[----:B------:R-:W-:Y:S02]  /*0b30*/  SHF.R.S32.HI R6, RZ, 0x4, R5 ;  /* 0x00000004ff067819 */ /* 0x000fe40000011405 */
[----:B------:R-:W-:Y:S01]  /*0b40*/  LOP3.LUT R11, R224, 0xfffffff8, RZ, 0xc0, !PT ;  /* 0xfffffff8e00b7812 */ /* 0x000fe200078ec0ff */
[----:B------:R-:W-:Y:S01]  /*0b50*/  UIADD3 UR4, UR4, 0xc400, URZ ;  /* 0x0000c40004047890 */ /* 0x000fe2000fffe03f */
[C---:B------:R-:W-:Y:S02]  /*0b60*/  LEA.HI R7, R5.reuse, R6, RZ, 0x1 ;  /* 0x0000000605077211 */ /* 0x040fe400078f08ff */
[----:B------:R-:W-:Y:S02]  /*0b70*/  LOP3.LUT R5, R5, 0x3fffff0, RZ, 0xc0, !PT ;  /* 0x03fffff005057812 */ /* 0x000fe400078ec0ff */
[----:B------:R-:W-:Y:S02]  /*0b80*/  LOP3.LUT R7, R7, 0x1ffffffe, RZ, 0xc0, !PT ;  /* 0x1ffffffe07077812 */ /* 0x000fe400078ec0ff */
[C---:B------:R-:W-:Y:S01]  /*0b90*/  IADD3 R200, R0.reuse, -R11, RZ ;  /* 0x8000000b00c87210 */ /* 0x040fe20007ffe0ff */
[----:B------:R-:W-:Y:S01]  /*0ba0*/  IMAD.IADD R5, R0, 0x1, -R5 ;  /* 0x0000000100057824 */ /* 0x000fe200078e0a05 */
[----:B------:R-:W-:Y:S01]  /*0bb0*/  MOV R168, RZ ;  /* 0x000000ff00a87202 */ /* 0x000fe20000000f00 */
[----:B------:R-:W-:Y:S01]  /*0bc0*/  IMAD.IADD R7, R6, 0x1, -R7 ;  /* 0x0000000106077824 */ /* 0x000fe200078e0a07 */
[----:B------:R-:W-:-:S02]  /*0bd0*/  LEA.HI R6, R3, R0, RZ, 0x5 ;  /* 0x0000000003067211 */ /* 0x000fc400078f28ff */
[----:B------:R-:W-:Y:S02]  /*0be0*/  SHF.L.U32 R189, R200, 0x3, RZ ;  /* 0x00000003c8bd7819 */ /* 0x000fe400000006ff */
[----:B------:R-:W-:Y:S02]  /*0bf0*/  SHF.R.S32.HI R6, RZ, 0x5, R6 ;  /* 0x00000005ff067819 */ /* 0x000fe40000011406 */
[----:B------:R-:W-:Y:S01]  /*0c00*/  SHF.R.S32.HI R224, RZ, 0x3, R224 ;  /* 0x00000003ffe07819 */ /* 0x000fe200000114e0 */
[----:B------:R-:W-:Y:S02]  /*0c10*/  VIADD R192, R189, 0x40 ;  /* 0x00000040bdc07836 */ /* 0x000fe40000000000 */
[----:B------:R-:W-:Y:S01]  /*0c20*/  IMAD.SHL.U32 R183, R6, 0x200, RZ ;  /* 0x0000020006b77824 */ /* 0x000fe200078e00ff */
[----:B--2---:R-:W-:Y:S02]  /*0c30*/  R2UR UR5, R4 ;  /* 0x00000000040572ca */ /* 0x004fe400000e0000 */
[----:B------:R-:W-:-:S04]  /*0c40*/  LEA.HI R4, R3, R0, RZ, 0x7 ;  /* 0x0000000003047211 */ /* 0x000fc800078f38ff */
[----:B------:R-:W-:Y:S02]  /*0c50*/  LOP3.LUT R227, R4, 0xffffff80, RZ, 0xc0, !PT ;  /* 0xffffff8004e37812 */ /* 0x000fe400078ec0ff */
[----:B------:R-:W-:-:S03]  /*0c60*/  SHF.R.S32.HI R16, RZ, 0x7, R4 ;  /* 0x00000007ff107819 */ /* 0x000fc60000011404 */
[----:B------:R-:W-:Y:S01]  /*0c70*/  IMAD.IADD R227, R0, 0x1, -R227 ;  /* 0x0000000100e37824 */ /* 0x000fe200078e0ae3 */
[----:B------:R-:W-:Y:S01]  /*0c80*/  LEA.HI R4, R4, R16, RZ, 0x1 ;  /* 0x0000001004047211 */ /* 0x000fe200078f08ff */
[----:B------:R-:W-:Y:S01]  /*0c90*/  ULOP3.LUT UR5, UR5, 0x1, URZ, 0xfc, !UPT ;  /* 0x0000000105057892 */ /* 0x000fe2000f8efc3f */
[----:B------:R0:W-:Y:S02]  /*0ca0*/  STL [R1+0x54], R16 ;  /* 0x0000541001007387 */ /* 0x0001e40000100800 */
[----:B------:R-:W-:Y:S02]  /*0cb0*/  SHF.R.S32.HI R8, RZ, 0x1f, R227 ;  /* 0x0000001fff087819 */ /* 0x000fe400000114e3 */
[----:B------:R-:W-:Y:S02]  /*0cc0*/  LOP3.LUT R4, R4, 0x3fffffe, RZ, 0xc0, !PT ;  /* 0x03fffffe04047812 */ /* 0x000fe400078ec0ff */
[CC--:B------:R-:W-:Y:S02]  /*0cd0*/  LEA.HI R10, R8.reuse, R227.reuse, RZ, 0x2 ;  /* 0x000000e3080a7211 */ /* 0x0c0fe400078f10ff */
[----:B------:R-:W-:Y:S01]  /*0ce0*/  LEA.HI R8, R8, R227, RZ, 0x5 ;  /* 0x000000e308087211 */ /* 0x000fe200078f28ff */
[----:B------:R-:W-:Y:S01]  /*0cf0*/  IMAD.IADD R4, R16, 0x1, -R4 ;  /* 0x0000000110047824 */ /* 0x000fe200078e0a04 */
[----:B------:R-:W-:-:S02]  /*0d00*/  SHF.R.S32.HI R9, RZ, 0x2, R10 ;  /* 0x00000002ff097819 */ /* 0x000fc4000001140a */
[----:B------:R-:W-:Y:S02]  /*0d10*/  SHF.R.S32.HI R12, RZ, 0x1f, R10 ;  /* 0x0000001fff0c7819 */ /* 0x000fe4000001140a */
[----:B------:R-:W-:Y:S02]  /*0d20*/  SHF.R.S32.HI R8, RZ, 0x5, R8 ;  /* 0x00000005ff087819 */ /* 0x000fe40000011408 */
[----:B------:R-:W-:Y:S02]  /*0d30*/  LEA.HI R12, R12, R9, RZ, 0x3 ;  /* 0x000000090c0c7211 */ /* 0x000fe400078f18ff */
[----:B------:R-:W-:Y:S02]  /*0d40*/  LOP3.LUT R10, R10, 0x7ffffffc, RZ, 0xc0, !PT ;  /* 0x7ffffffc0a0a7812 */ /* 0x000fe400078ec0ff */
[----:B------:R-:W-:-:S03]  /*0d50*/  LOP3.LUT R12, R12, 0xfffffff8, RZ, 0xc0, !PT ;  /* 0xfffffff80c0c7812 */ /* 0x000fc600078ec0ff */
[----:B------:R-:W-:Y:S02]  /*0d60*/  IMAD.IADD R10, R227, 0x1, -R10 ;  /* 0x00000001e30a7824 */ /* 0x000fe400078e0a0a */
[----:B------:R-:W-:Y:S02]  /*0d70*/  IMAD.IADD R9, R9, 0x1, -R12 ;  /* 0x0000000109097824 */ /* 0x000fe400078e0a0c */
[----:B------:R-:W-:-:S03]  /*0d80*/  IMAD.SHL.U32 R190, R10, 0x2, RZ ;  /* 0x000000020abe7824 */ /* 0x000fc600078e00ff */
[----:B------:R-:W-:Y:S01]  /*0d90*/  LEA R17, R8, R9, 0x4 ;  /* 0x0000000908117211 */ /* 0x000fe200078e20ff */
[C---:B------:R-:W-:Y:S01]  /*0da0*/  VIADD R220, R190.reuse, 0x20 ;  /* 0x00000020bedc7836 */ /* 0x040fe20000000000 */
[----:B------:R-:W-:Y:S01]  /*0db0*/  LEA.HI R8, R3, R0, RZ, 0x2 ;  /* 0x0000000003087211 */ /* 0x000fe200078f10ff */
[C---:B------:R-:W-:Y:S01]  /*0dc0*/  VIADD R217, R190.reuse, 0x38 ;  /* 0x00000038bed97836 */ /* 0x040fe20000000000 */
[----:B------:R-:W-:Y:S01]  /*0dd0*/  IADD3 R211, R190, 0x68, RZ ;  /* 0x00000068bed37810 */ /* 0x000fe20007ffe0ff */
[----:B------:R-:W-:Y:S01]  /*0de0*/  IMAD R24, R4, 0x40, R17 ;  /* 0x0000004004187824 */ /* 0x000fe200078e0211 */
[----:B------:R-:W-:Y:S01]  /*0df0*/  LOP3.LUT R3, R8, 0xfffffffc, RZ, 0xc0, !PT ;  /* 0xfffffffc08037812 */ /* 0x000fe200078ec0ff */
[C---:B------:R-:W-:Y:S01]  /*0e00*/  VIADD R214, R190.reuse, 0x50 ;  /* 0x00000050bed67836 */ /* 0x040fe20000000000 */
[--C-:B------:R-:W-:Y:S01]  /*0e10*/  SHF.R.S32.HI R170, RZ, 0x2, R8.reuse ;  /* 0x00000002ffaa7819 */ /* 0x100fe20000011408 */
[----:B------:R-:W-:Y:S01]  /*0e20*/  VIADD R221, R190, 0x18 ;  /* 0x00000018bedd7836 */ /* 0x000fe20000000000 */
[----:B------:R-:W-:Y:S01]  /*0e30*/  SHF.R.S32.HI R9, RZ, 0x1f, R8 ;  /* 0x0000001fff097819 */ /* 0x000fe20000011408 */
[----:B------:R-:W-:Y:S01]  /*0e40*/  IMAD.IADD R206, R0, 0x1, -R3 ;  /* 0x0000000100ce7824 */ /* 0x000fe200078e0a03 */
[----:B------:R-:W-:Y:S01]  /*0e50*/  STL [R1+0x58], R24 ;  /* 0x0000581801007387 */ /* 0x000fe20000100800 */
[----:B------:R-:W-:Y:S01]  /*0e60*/  IMAD R8, R6, 0x10, R5 ;  /* 0x0000001006087824 */ /* 0x000fe200078e0205 */
[----:B------:R-:W-:Y:S01]  /*0e70*/  IADD3 R5, R170, 0x40, RZ ;  /* 0x00000040aa057810 */ /* 0x000fe20007ffe0ff */
[----:B------:R-:W-:Y:S01]  /*0e80*/  IMAD.SHL.U32 R160, R206, 0x4, RZ ;  /* 0x00000004cea07824 */ /* 0x000fe200078e00ff */
[----:B------:R-:W-:Y:S01]  /*0e90*/  LEA.HI R9, R9, R170, RZ, 0x3 ;  /* 0x000000aa09097211 */ /* 0x000fe200078f18ff */
[----:B------:R-:W-:Y:S01]  /*0ea0*/  IMAD R21, R8, 0x8, R7 ;  /* 0x0000000808157824 */ /* 0x000fe200078e0207 */
[----:B------:R-:W-:Y:S01]  /*0eb0*/  SHF.R.S32.HI R0, RZ, 0x1f, R5 ;  /* 0x0000001fff007819 */ /* 0x000fe20000011405 */
[C---:B------:R-:W-:Y:S01]  /*0ec0*/  VIADD R173, R160.reuse, 0x20 ;  /* 0x00000020a0ad7836 */ /* 0x040fe20000000000 */
[----:B------:R-:W-:Y:S01]  /*0ed0*/  LOP3.LUT R9, R9, 0xfffffff8, RZ, 0xc0, !PT ;  /* 0xfffffff809097812 */ /* 0x000fe200078ec0ff */
[----:B------:R-:W-:Y:S01]  /*0ee0*/  VIADD R172, R160, 0x40 ;  /* 0x00000040a0ac7836 */ /* 0x000fe20000000000 */
[----:B------:R-:W-:Y:S01]  /*0ef0*/  LEA.HI R0, R0, R5, RZ, 0x3 ;  /* 0x0000000500007211 */ /* 0x000fe200078f18ff */
[----:B------:R-:W-:Y:S01]  /*0f00*/  IMAD.SHL.U32 R177, R5, 0x40, RZ ;  /* 0x0000004005b17824 */ /* 0x000fe200078e00ff */
[C---:B------:R-:W-:Y:S01]  /*0f10*/  IADD3 R163, R160.reuse, R173, RZ ;  /* 0x000000ada0a37210 */ /* 0x040fe20007ffe0ff */
[----:B------:R-:W-:Y:S01]  /*0f20*/  IMAD.IADD R164, R160, 0x1, R172 ;  /* 0x00000001a0a47824 */ /* 0x000fe200078e02ac */
[----:B------:R-:W-:Y:S01]  /*0f30*/  IADD3 R226, R170, -R9, RZ ;  /* 0x80000009aae27210 */ /* 0x000fe20007ffe0ff */
[----:B------:R-:W-:Y:S01]  /*0f40*/  IMAD.SHL.U32 R184, R0, 0x40, RZ ;  /* 0x0000004000b87824 */ /* 0x000fe200078e00ff */
[----:B------:R-:W-:Y:S01]  /*0f50*/  SHF.R.S32.HI R0, RZ, 0x1f, R163 ;  /* 0x0000001fff007819 */ /* 0x000fe200000114a3 */
[----:B0-----:R-:W-:Y:S01]  /*0f60*/  IMAD.SHL.U32 R16, R206, 0x8, RZ ;  /* 0x00000008ce107824 */ /* 0x001fe200078e00ff */
[----:B------:R-:W-:Y:S01]  /*0f70*/  SHF.R.S32.HI R3, RZ, 0x1f, R164 ;  /* 0x0000001fff037819 */ /* 0x000fe200000114a4 */
[----:B------:R-:W-:Y:S01]  /*0f80*/  IMAD.SHL.U32 R181, R226, 0x40, RZ ;  /* 0x00000040e2b57824 */ /* 0x000fe200078e00ff */
[-C--:B------:R-:W-:Y:S01]  /*0f90*/  LEA.HI R166, R0, R163.reuse, RZ, 0x3 ;  /* 0x000000a300a67211 */ /* 0x080fe200078f18ff */
[----:B------:R-:W-:Y:S01]  /*0fa0*/  VIADD R218, R190, 0x30 ;  /* 0x00000030beda7836 */ /* 0x000fe20000000000 */
[----:B------:R-:W-:Y:S01]  /*0fb0*/  LEA.HI R0, R0, R163, RZ, 0x6 ;  /* 0x000000a300007211 */ /* 0x000fe200078f30ff */
[C---:B------:R-:W-:Y:S01]  /*0fc0*/  VIADD R212, R190.reuse, 0x60 ;  /* 0x00000060bed47836 */ /* 0x040fe20000000000 */
[----:B------:R-:W-:Y:S01]  /*0fd0*/  LOP3.LUT R177, R177, 0x1c0, RZ, 0xc0, !PT ;  /* 0x000001c0b1b17812 */ /* 0x000fe200078ec0ff */
[----:B------:R-:W-:Y:S01]  /*0fe0*/  VIADD R222, R190, 0x10 ;  /* 0x00000010bede7836 */ /* 0x000fe20000000000 */
[----:B------:R-:W-:Y:S01]  /*0ff0*/  LOP3.LUT R181, R181, 0x1c0, RZ, 0xc0, !PT ;  /* 0x000001c0b5b57812 */ /* 0x000fe200078ec0ff */
[----:B------:R-:W-:Y:S01]  /*1000*/  IMAD.SHL.U32 R0, R0, 0x80, RZ ;  /* 0x0000008000007824 */ /* 0x000fe200078e00ff */
[CC--:B------:R-:W-:Y:S01]  /*1010*/  LEA.HI R5, R3.reuse, R164.reuse, RZ, 0x6 ;  /* 0x000000a403057211 */ /* 0x0c0fe200078f30ff */
[----:B------:R-:W-:Y:S01]  /*1020*/  VIADD R216, R190, 0x40 ;  /* 0x00000040bed87836 */ /* 0x000fe20000000000 */
[----:B------:R-:W-:Y:S01]  /*1030*/  LEA.HI R4, R3, R164, RZ, 0x3 ;  /* 0x000000a403047211 */ /* 0x000fe200078f18ff */
[C---:B------:R-:W-:Y:S01]  /*1040*/  VIADD R19, R16.reuse, 0x60 ;  /* 0x0000006010137836 */ /* 0x040fe20000000000 */
[----:B------:R-:W-:Y:S01]  /*1050*/  SHF.R.U32.HI R25, RZ, 0x3, R177 ;  /* 0x00000003ff197819 */ /* 0x000fe200000116b1 */
[C---:B------:R-:W-:Y:S01]  /*1060*/  VIADD R22, R16.reuse, 0x80 ;  /* 0x0000008010167836 */ /* 0x040fe20000000000 */
[----:B------:R-:W-:Y:S01]  /*1070*/  SHF.R.U32.HI R182, RZ, 0x3, R181 ;  /* 0x00000003ffb67819 */ /* 0x000fe200000116b5 */
[----:B------:R-:W-:Y:S01]  /*1080*/  VIADD R23, R16, 0xa0 ;  /* 0x000000a010177836 */ /* 0x000fe20000000000 */
[--C-:B------:R-:W-:Y:S01]  /*1090*/  LOP3.LUT R3, R181, 0x38, R166.reuse, 0xf8, !PT ;  /* 0x00000038b5037812 */ /* 0x100fe200078ef8a6 */
[----:B------:R-:W-:Y:S01]  /*10a0*/  VIADD R176, R160, 0x50 ;  /* 0x00000050a0b07836 */ /* 0x000fe20000000000 */
[C---:B------:R-:W-:Y:S01]  /*10b0*/  LOP3.LUT R7, R177.reuse, 0x38, R166, 0xf8, !PT ;  /* 0x00000038b1077812 */ /* 0x040fe200078ef8a6 */
[C---:B------:R-:W-:Y:S01]  /*10c0*/  VIADD R213, R190.reuse, 0x58 ;  /* 0x00000058bed57836 */ /* 0x040fe20000000000 */
[----:B------:R-:W-:Y:S01]  /*10d0*/  LOP3.LUT R8, R177, 0x38, R4, 0xf8, !PT ;  /* 0x00000038b1087812 */ /* 0x000fe200078ef804 */
[----:B------:R-:W-:Y:S01]  /*10e0*/  VIADD R210, R190, 0x70 ;  /* 0x00000070bed27836 */ /* 0x000fe20000000000 */
[----:B------:R-:W-:Y:S01]  /*10f0*/  LOP3.LUT R184, R184, 0xfffffe00, RZ, 0xc0, !PT ;  /* 0xfffffe00b8b87812 */ /* 0x000fe200078ec0ff */
[----:B------:R-:W-:Y:S01]  /*1100*/  VIADD R209, R190, 0x78 ;  /* 0x00000078bed17836 */ /* 0x000fe20000000000 */
[----:B------:R-:W-:Y:S01]  /*1110*/  LOP3.LUT R0, R0, 0xffffe000, RZ, 0xc0, !PT ;  /* 0xffffe00000007812 */ /* 0x000fe200078ec0ff */
[----:B------:R-:W-:Y:S01]  /*1120*/  VIADD R174, R160, 0x30 ;  /* 0x00000030a0ae7836 */ /* 0x000fe20000000000 */
[----:B------:R-:W-:-:S02]  /*1130*/  LOP3.LUT R3, R3, R182, RZ, 0x3c, !PT ;  /* 0x000000b603037212 */ /* 0x000fc400078e3cff */
[-C--:B------:R-:W-:Y:S02]  /*1140*/  LOP3.LUT R7, R7, R25.reuse, RZ, 0x3c, !PT ;  /* 0x0000001907077212 */ /* 0x080fe400078e3cff */
[----:B------:R-:W-:Y:S02]  /*1150*/  SHF.L.U32 R6, R5, 0x7, RZ ;  /* 0x0000000705067819 */ /* 0x000fe400000006ff */
[----:B------:R-:W-:Y:S02]  /*1160*/  LOP3.LUT R9, R8, R25, RZ, 0x3c, !PT ;  /* 0x0000001908097212 */ /* 0x000fe400078e3cff */
[-C--:B------:R-:W-:Y:S02]  /*1170*/  IADD3 R8, R3, R0.reuse, R183 ;  /* 0x0000000003087210 */ /* 0x080fe40007ffe0b7 */
[----:B------:R-:W-:Y:S01]  /*1180*/  IADD3 R12, R7, R0, R184 ;  /* 0x00000000070c7210 */ /* 0x000fe20007ffe0b8 */
[----:B------:R-:W-:Y:S01]  /*1190*/  IMAD.U32 R0, RZ, RZ, UR5 ;  /* 0x00000005ff007e24 */ /* 0x000fe2000f8e00ff */
[----:B------:R-:W-:Y:S01]  /*11a0*/  LOP3.LUT R6, R6, 0xffffe000, RZ, 0xc0, !PT ;  /* 0xffffe00006067812 */ /* 0x000fe200078ec0ff */
[----:B------:R-:W-:Y:S01]  /*11b0*/  IMAD.MOV.U32 R7, RZ, RZ, R15 ;  /* 0x000000ffff077224 */ /* 0x000fe200078e000f */
[----:B------:R-:W-:-:S02]  /*11c0*/  LOP3.LUT R5, R181, 0x38, R4, 0xf8, !PT ;  /* 0x00000038b5057812 */ /* 0x000fc400078ef804 */
[----:B------:R-:W-:Y:S01]  /*11d0*/  IADD3 R20, R9, R6, R184 ;  /* 0x0000000609147210 */ /* 0x000fe20007ffe0b8 */
[----:B------:R0:W-:Y:S01]  /*11e0*/  STL [R1+0x30], R0 ;  /* 0x0000300001007387 */ /* 0x0001e20000100800 */
[----:B------:R-:W-:Y:S01]  /*11f0*/  IMAD.U32 R9, RZ, RZ, UR4 ;  /* 0x00000004ff097e24 */ /* 0x000fe2000f8e00ff */
[----:B------:R-:W-:Y:S02]  /*1200*/  LOP3.LUT R5, R5, R182, RZ, 0x3c, !PT ;  /* 0x000000b605057212 */ /* 0x000fe400078e3cff */
[----:B------:R-:W-:Y:S02]  /*1210*/  IADD3 R215, R190, 0x48, RZ ;  /* 0x00000048bed77810 */ /* 0x000fe40007ffe0ff */
[----:B------:R1:W-:Y:S01]  /*1220*/  STL [R1+0x4c], R9 ;  /* 0x00004c0901007387 */ /* 0x0003e20000100800 */
[----:B------:R-:W-:Y:S02]  /*1230*/  SHF.R.S32.HI R167, RZ, 0x3, R4 ;  /* 0x00000003ffa77819 */ /* 0x000fe40000011404 */
[----:B------:R-:W-:Y:S01]  /*1240*/  IADD3 R11, R5, R6, R183 ;  /* 0x00000006050b7210 */ /* 0x000fe20007ffe0b7 */
[----:B------:R-:W-:Y:S01]  /*1250*/  IMAD.MOV.U32 R5, RZ, RZ, R13 ;  /* 0x000000ffff057224 */ /* 0x000fe200078e000d */
[----:B0-----:R-:W-:Y:S01]  /*1260*/  LEA.HI R0, R206, R206, RZ, 0x1 ;  /* 0x000000cece007211 */ /* 0x001fe200078f08ff */
[----:B------:R-:W-:Y:S01]  /*1270*/  IMAD.MOV.U32 R6, RZ, RZ, R14 ;  /* 0x000000ffff067224 */ /* 0x000fe200078e000e */
[----:B------:R-:W-:-:S02]  /*1280*/  SHF.R.S32.HI R4, RZ, 0x1f, R221 ;  /* 0x0000001fff047819 */ /* 0x000fc400000114dd */
[----:B------:R-:W-:Y:S02]  /*1290*/  LOP3.LUT R3, R0, 0x1ffffffe, RZ, 0xc0, !PT ;  /* 0x1ffffffe00037812 */ /* 0x000fe400078ec0ff */
[----:B------:R-:W-:Y:S02]  /*12a0*/  SHF.R.S32.HI R0, RZ, 0x1f, R189 ;  /* 0x0000001fff007819 */ /* 0x000fe400000114bd */
[----:B-1----:R-:W-:Y:S02]  /*12b0*/  LOP3.LUT R9, R177, 0x38, R16, 0xf8, !PT ;  /* 0x00000038b1097812 */ /* 0x002fe400078ef810 */
[----:B------:R-:W-:Y:S01]  /*12c0*/  SHF.R.S32.HI R0, RZ, 0x1f, R192 ;  /* 0x0000001fff007819 */ /* 0x000fe200000114c0 */
[----:B------:R-:W-:Y:S01]  /*12d0*/  IMAD.SHL.U32 R0, R21, 0x8, RZ ;  /* 0x0000000815007824 */ /* 0x000fe200078e00ff */
[----:B------:R-:W-:Y:S02]  /*12e0*/  LOP3.LUT R9, R184, R9, R25, 0xf6, !PT ;  /* 0x00000009b8097212 */ /* 0x000fe400078ef619 */
[----:B------:R-:W-:-:S02]  /*12f0*/  SHF.R.S32.HI R4, RZ, 0x1f, R218 ;  /* 0x0000001fff047819 */ /* 0x000fc400000114da */
[----:B------:R0:W-:Y:S01]  /*1300*/  STL [R1+0x5c], R0 ;  /* 0x00005c0001007387 */ /* 0x0001e20000100800 */
[----:B------:R-:W-:Y:S02]  /*1310*/  SHF.R.S32.HI R4, RZ, 0x1f, R215 ;  /* 0x0000001fff047819 */ /* 0x000fe400000114d7 */
[----:B------:R-:W-:Y:S02]  /*1320*/  SHF.R.S32.HI R4, RZ, 0x1f, R212 ;  /* 0x0000001fff047819 */ /* 0x000fe400000114d4 */
[----:B------:R-:W-:Y:S02]  /*1330*/  LEA R4, R11, UR4, 0x1 ;  /* 0x000000040b047c11 */ /* 0x000fe4000f8e08ff */
[----:B------:R-:W-:Y:S02]  /*1340*/  IADD3 R219, R190, 0x28, RZ ;  /* 0x00000028bedb7810 */ /* 0x000fe40007ffe0ff */
[----:B------:R-:W-:Y:S02]  /*1350*/  IADD3 R3, R206, -R3, RZ ;  /* 0x80000003ce037210 */ /* 0x000fe40007ffe0ff */
[----:B0-----:R-:W-:-:S02]  /*1360*/  LEA R0, R9, UR4, 0x1 ;  /* 0x0000000409007c11 */ /* 0x001fc4000f8e08ff */
[----:B------:R-:W-:Y:S01]  /*1370*/  SHF.R.S32.HI R9, RZ, 0x1f, R222 ;  /* 0x0000001fff097819 */ /* 0x000fe200000114de */
[----:B------:R-:W-:Y:S01]  /*1380*/  IMAD R191, R3, 0x8, R24 ;  /* 0x0000000803bf7824 */ /* 0x000fe200078e0218 */
[----:B------:R-:W-:Y:S01]  /*1390*/  SHF.R.S32.HI R9, RZ, 0x1f, R219 ;  /* 0x0000001fff097819 */ /* 0x000fe200000114db */
[----:B------:R0:W-:Y:S01]  /*13a0*/  STL [R1+0x44], R0 ;  /* 0x0000440001007387 */ /* 0x0001e20000100800 */
[----:B------:R-:W-:Y:S02]  /*13b0*/  SHF.R.S32.HI R9, RZ, 0x1f, R216 ;  /* 0x0000001fff097819 */ /* 0x000fe400000114d8 */
[----:B------:R-:W-:Y:S02]  /*13c0*/  SHF.R.S32.HI R17, RZ, 0x1f, R16 ;  /* 0x0000001fff117819 */ /* 0x000fe40000011410 */
[----:B------:R-:W-:Y:S02]  /*13d0*/  IADD3 R175, R160, 0x10, RZ ;  /* 0x00000010a0af7810 */ /* 0x000fe40007ffe0ff */
        /* <DEDUP_REMOVED lines=8> */
[----:B------:R-:W-:Y:S01]  /*1460*/  SHF.R.S32.HI R179, RZ, 0x1f, R23 ;  /* 0x0000001fffb37819 */ /* 0x000fe20000011417 */
[----:B------:R0:W-:Y:S01]  /*1470*/  STL [R1+0x48], R0 ;  /* 0x0000480001007387 */ /* 0x0001e20000100800 */
[----:B------:R-:W-:Y:S02]  /*1480*/  SHF.R.S32.HI R225, RZ, 0x1f, R176 ;  /* 0x0000001fffe17819 */ /* 0x000fe400000114b0 */
[----:B------:R-:W-:Y:S01]  /*1490*/  SHF.R.S32.HI R166, RZ, 0x3, R166 ;  /* 0x00000003ffa67819 */ /* 0x000fe200000114a6 */
[----:B------:R1:W-:Y:S01]  /*14a0*/  STL [R1+0x3c], R8 ;  /* 0x00003c0801007387 */ /* 0x0003e20000100800 */
[----:B------:R-:W-:Y:S02]  /*14b0*/  IADD3 R208, R190, 0x8, RZ ;  /* 0x00000008bed07810 */ /* 0x000fe40007ffe0ff */
[----:B------:R-:W-:Y:S01]  /*14c0*/  SHF.R.S32.HI R9, RZ, 0x1f, R213 ;  /* 0x0000001fff097819 */ /* 0x000fe200000114d5 */
[----:B------:R1:W-:Y:S01]  /*14d0*/  STL [R1+0x40], R4 ;  /* 0x0000400401007387 */ /* 0x0003e20000100800 */
[----:B------:R-:W-:-:S02]  /*14e0*/  SHF.R.S32.HI R229, RZ, 0x1f, R210 ;  /* 0x0000001fffe57819 */ /* 0x000fc400000114d2 */
[----:B0-----:R-:W-:Y:S02]  /*14f0*/  LEA R0, R20, UR4, 0x1 ;  /* 0x0000000414007c11 */ /* 0x001fe4000f8e08ff */
[----:B------:R-:W-:-:S03]  /*1500*/  SHF.R.S32.HI R228, RZ, 0x1f, R209 ;  /* 0x0000001fffe47819 */ /* 0x000fc600000114d1 */
[----:B------:R1:W-:Y:S04]  /*1510*/  STL [R1+0x38], R0 ;  /* 0x0000380001007387 */ /* 0x0003e80000100800 */
.L_x_2896:
[----:B0-----:R-:W0:Y:S01]  /*1520*/  LDC.64 R202, c[0x0][0xc88] ;  /* 0x00032200ffca7b82 */ /* 0x001e220000000a00 */
[----:B------:R-:W-:Y:S01]  /*1530*/  ULDC.64 UR4, c[0x0][0xa28] ;  /* 0x00028a0000047ab9 */ /* 0x000fe20000000a00 */
[----:B------:R-:W-:Y:S01]  /*1540*/  ULDC.64 UR8, c[0x0][0xa18] ;  /* 0x0002860000087ab9 */ /* 0x000fe20000000a00 */
[----:B------:R-:W-:Y:S01]  /*1550*/  ULDC.64 UR6, c[0x0][0xa08] ;  /* 0x0002820000067ab9 */ /* 0x000fe20000000a00 */
[----:B0-----:R-:W-:-:S06]  /*1560*/  IMAD.WIDE R202, R7, 0x4, R202 ;  /* 0x0000000407ca7825 */ /* 0x001fcc00078e02ca */
[----:B--2---:R-:W2:Y:S01]  /*1570*/  LDG.E R202, desc[UR60][R202.64] ;  /* 0x0000003ccaca7981 */ /* 0x004ea2000c1e1900 */
[----:B------:R-:W-:Y:S01]  /*1580*/  ISETP.NE.U32.AND P2, PT, RZ, UR4, PT ;  /* 0x00000004ff007c0c */ /* 0x000fe2000bf45070 */
[----:B-1----:R-:W-:Y:S01]  /*1590*/  IMAD.MOV.U32 R4, RZ, RZ, RZ ;  /* 0x000000ffff047224 */ /* 0x002fe200078e00ff */
[----:B------:R-:W-:Y:S01]  /*15a0*/  ISETP.NE.U32.AND P1, PT, RZ, UR8, PT ;  /* 0x00000008ff007c0c */ /* 0x000fe2000bf25070 */
[----:B------:R-:W-:Y:S01]  /*15b0*/  IMAD.MOV.U32 R128, RZ, RZ, RZ ;  /* 0x000000ffff807224 */ /* 0x000fe200078e00ff */
[----:B------:R-:W-:Y:S02]  /*15c0*/  ISETP.NE.AND.EX P2, PT, RZ, UR5, PT, P2 ;  /* 0x00000005ff007c0c */ /* 0x000fe4000bf45320 */
[----:B------:R-:W-:Y:S02]  /*15d0*/  ISETP.NE.AND.EX P1, PT, RZ, UR9, PT, P1 ;  /* 0x00000009ff007c0c */ /* 0x000fe4000bf25310 */
[----:B------:R-:W-:-:S04]  /*15e0*/  ISETP.NE.U32.AND P0, PT, RZ, UR6, PT ;  /* 0x00000006ff007c0c */ /* 0x000fc8000bf05070 */
[----:B------:R-:W-:Y:S02]  /*15f0*/  ISETP.NE.AND.EX P0, PT, RZ, UR7, PT, P0 ;  /* 0x00000007ff007c0c */ /* 0x000fe4000bf05300 */
[----:B--2---:R-:W-:-:S03]  /*1600*/  SHF.R.S32.HI R223, RZ, 0x1f, R202 ;  /* 0x0000001fffdf7819 */ /* 0x004fc600000114ca */
[C---:B---34-:R-:W-:Y:S02]  /*1610*/  @P2 LEA R10, P3, R202.reuse, UR4, 0x2 ;  /* 0x00000004ca0a2c11 */ /* 0x058fe4000f8610ff */
[C---:B------:R-:W-:Y:S02]  /*1620*/  SHF.L.U32 R203, R202.reuse, 0x2, RZ ;  /* 0x00000002cacb7819 */ /* 0x040fe400000006ff */
[C-C-:B------:R-:W-:Y:S01]  /*1630*/  @P2 LEA.HI.X R11, R202.reuse, UR5, R223.reuse, 0x2, P3 ;  /* 0x00000005ca0b2c11 */ /* 0x140fe200098f14df */
[----:B------:R-:W-:Y:S01]  /*1640*/  ULDC UR4, c[0x0][0x288] ;  /* 0x0000a20000047ab9 */ /* 0x000fe20000000800 */
[----:B------:R-:W-:Y:S02]  /*1650*/  SHF.L.U64.HI R204, R202, 0x2, R223 ;  /* 0x00000002cacc7819 */ /* 0x000fe400000102df */
[C---:B------:R-:W-:Y:S01]  /*1660*/  IADD3 R8, P4, R203.reuse, UR6, RZ ;  /* 0x00000006cb087c10 */ /* 0x040fe2000ff9e0ff */
        /* <DEDUP_REMOVED lines=8> */
[C---:B------:R-:W-:Y:S01]  /*16f0*/  LOP3.LUT R3, R6.reuse, 0xff000000, RZ, 0xc0, !PT ;  /* 0xff00000006037812 */ /* 0x040fe200078ec0ff */
        /* <DEDUP_REMOVED lines=13> */
[----:B------:R-:W-:Y:S01]  /*17d0*/  LOP3.LUT R165, R6, 0xffff, RZ, 0xc0, !PT ;  /* 0x0000ffff06a57812 */ /* 0x000fe200078ec0ff */
[----:B0-----:R-:W-:Y:S08]  /*17e0*/  @P1 BRA `(.L_x_2654) ;  /* 0x0000000000241947 */ /* 0x001ff00003800000 */
        /* <DEDUP_REMOVED lines=8> */
[----:B--2---:R-:W-:-:S07]  /*1870*/  IADD3 R187, -R187, R0, RZ ;  /* 0x00000000bbbb7210 */ /* 0x004fce0007ffe1ff */
.L_x_2654:
[----:B------:R-:W-:Y:S02]  /*1880*/  IMAD.U32 R25, RZ, RZ, UR5 ;  /* 0x00000005ff197e24 */ /* 0x000fe4000f8e00ff */
[----:B------:R-:W-:Y:S01]  /*1890*/  IMAD.U32 R27, RZ, RZ, UR4 ;  /* 0x00000004ff1b7e24 */ /* 0x000fe2000f8e00ff */
[----:B------:R-:W-:Y:S06]  /*18a0*/  @!P2 BRA `(.L_x_2655) ;  /* 0x000000000010a947 */ /* 0x000fec0003800000 */
[----:B------:R-:W-:-:S04]  /*18b0*/  IADD3 R6, P0, R203, UR8, RZ ;  /* 0x00000008cb067c10 */ /* 0x000fc8000ff1e0ff */
[----:B------:R-:W-:-:S05]  /*18c0*/  IADD3.X R7, R204, UR9, RZ, P0, !PT ;  /* 0x00000009cc077c10 */ /* 0x000fca00087fe4ff */
[----:B------:R0:W5:Y:S01]  /*18d0*/  LDG.E R27, desc[UR60][R6.64] ;  /* 0x0000003c061b7981 */ /* 0x000162000c1e1900 */
[----:B------:R-:W-:Y:S05]  /*18e0*/  BRA `(.L_x_2656) ;  /* 0x0000000000107947 */ /* 0x000fea0003800000 */
.L_x_2655:
[----:B------:R-:W-:Y:S05]  /*18f0*/  @!P0 BRA `(.L_x_2656) ;  /* 0x00000000000c8947 */ /* 0x000fea0003800000 */
[----:B------:R-:W2:Y:S04]  /*1900*/  LDG.E R0, desc[UR60][R8.64] ;  /* 0x0000003c08007981 */ /* 0x000ea8000c1e1900 */
[----:B------:R-:W2:Y:S02]  /*1910*/  LDG.E R27, desc[UR60][R8.64+0x4] ;  /* 0x0000043c081b7981 */ /* 0x000ea4000c1e1900 */
[----:B--2---:R-:W-:-:S07]  /*1920*/  IMAD.IADD R27, R27, 0x1, -R0 ;  /* 0x000000011b1b7824 */ /* 0x004fce00078e0a00 */
.L_x_2656:
[----:B------:R-:W-:Y:S01]  /*1930*/  ULDC.64 UR4, c[0x0][0xa10] ;  /* 0x0002840000047ab9 */ /* 0x000fe20000000a00 */
[----:B------:R-:W1:Y:S01]  /*1940*/  LDC R10, c[0x0][0x448] ;  /* 0x00011200ff0a7b82 */ /* 0x000e620000000800 */
[----:B------:R-:W-:-:S04]  /*1950*/  ISETP.NE.U32.AND P0, PT, RZ, UR4, PT ;  /* 0x00000004ff007c0c */ /* 0x000fc8000bf05070 */
[----:B------:R-:W-:Y:S01]  /*1960*/  ISETP.NE.AND.EX P0, PT, RZ, UR5, PT, P0 ;  /* 0x00000005ff007c0c */ /* 0x000fe2000bf05300 */
[----:B------:R-:W-:-:S12]  /*1970*/  ULDC.64 UR4, c[0x0][0xa30] ;  /* 0x00028c0000047ab9 */ /* 0x000fd80000000a00 */
[----:B0-----:R-:W0:Y:S02]  /*1980*/  @P0 LDC.64 R6, c[0x0][0xa10] ;  /* 0x00028400ff060b82 */ /* 0x001e240000000a00 */
[----:B0-----:R-:W-:-:S05]  /*1990*/  @P0 IMAD.WIDE R6, R202, 0x4, R6 ;  /* 0x00000004ca060825 */ /* 0x001fca00078e0206 */
[----:B------:R-:W2:Y:S04]  /*19a0*/  @P0 LDG.E R0, desc[UR60][R6.64] ;  /* 0x0000003c06000981 */ /* 0x000ea8000c1e1900 */
[----:B------:R0:W2:Y:S01]  /*19b0*/  @P0 LDG.E R3, desc[UR60][R6.64+0x4] ;  /* 0x0000043c06030981 */ /* 0x0000a2000c1e1900 */
[----:B------:R-:W-:Y:S02]  /*19c0*/  ISETP.NE.U32.AND P1, PT, RZ, UR4, PT ;  /* 0x00000004ff007c0c */ /* 0x000fe4000bf25070 */
[----:B-----5:R-:W-:Y:S02]  /*19d0*/  MOV R140, R27 ;  /* 0x0000001b008c7202 */ /* 0x020fe40000000f00 */
[----:B------:R-:W-:-:S13]  /*19e0*/  ISETP.NE.AND.EX P1, PT, RZ, UR5, PT, P1 ;  /* 0x00000005ff007c0c */ /* 0x000fda000bf25310 */
[----:B------:R-:W-:-:S04]  /*19f0*/  @P1 IADD3 R8, P2, R203, UR4, RZ ;  /* 0x00000004cb081c10 */ /* 0x000fc8000ff5e0ff */
[----:B------:R-:W-:-:S05]  /*1a00*/  @P1 IADD3.X R9, R204, UR5, RZ, P2, !PT ;  /* 0x00000005cc091c10 */ /* 0x000fca00097fe4ff */
[----:B------:R3:W5:Y:S01]  /*1a10*/  @P1 LDG.E R140, desc[UR60][R8.64] ;  /* 0x0000003c088c1981 */ /* 0x000762000c1e1900 */
[----:B-1----:R-:W-:Y:S01]  /*1a20*/  ISETP.NE.AND P1, PT, R10, 0x1, PT ;  /* 0x000000010a00780c */ /* 0x002fe20003f25270 */
[----:B------:R-:W-:Y:S01]  /*1a30*/  IMAD.SHL.U32 R186, R5, 0x80, RZ ;  /* 0x0000008005ba7824 */ /* 0x000fe200078e00ff */
[----:B------:R-:W-:Y:S01]  /*1a40*/  IADD3 R12, R27, -R4, RZ ;  /* 0x800000041b0c7210 */ /* 0x000fe20007ffe0ff */
[----:B------:R-:W-:Y:S01]  /*1a50*/  BSSY B0, `(.L_x_2657) ;  /* 0x0000034000007945 */ /* 0x000fe20003800000 */
[----:B------:R-:W-:Y:S01]  /*1a60*/  LOP3.LUT R207, R201, 0xff, RZ, 0xc0, !PT ;  /* 0x000000ffc9cf7812 */ /* 0x000fe200078ec0ff */
[----:B------:R-:W-:Y:S01]  /*1a70*/  VIADD R5, R186, 0x7f ;  /* 0x0000007fba057836 */ /* 0x000fe20000000000 */
[----:B------:R-:W-:-:S07]  /*1a80*/  SHF.R.U32.HI R201, RZ, 0x10, R201 ;  /* 0x00000010ffc97819 */ /* 0x000fce00000116c9 */
[----:B------:R-:W1:Y:S08]  /*1a90*/  @P1 LDC R10, c[0x0][0x44c] ;  /* 0x00011300ff0a1b82 */ /* 0x000e700000000800 */
[----:B0-----:R-:W0:Y:S01]  /*1aa0*/  @P1 LDC R7, c[0x0][0x450] ;  /* 0x00011400ff071b82 */ /* 0x001e220000000800 */
[----:B--2---:R-:W-:Y:S02]  /*1ab0*/  @P0 IMAD.IADD R25, R3, 0x1, -R0 ;  /* 0x0000000103190824 */ /* 0x004fe400078e0a00 */
[----:B-1----:R-:W-:-:S04]  /*1ac0*/  @P1 IMAD.HI.U32 R0, R5, R10, RZ ;  /* 0x0000000a05001227 */ /* 0x002fc800078e00ff */
[----:B------:R-:W-:Y:S01]  /*1ad0*/  IMAD.IADD R188, R12, 0x1, R25 ;  /* 0x000000010cbc7824 */ /* 0x000fe200078e0219 */
[----:B0-----:R-:W-:-:S03]  /*1ae0*/  @P1 SHF.R.U32.HI R5, RZ, R7, R0 ;  /* 0x00000007ff051219 */ /* 0x001fc60000011600 */
[C---:B------:R-:W-:Y:S01]  /*1af0*/  VIADD R0, R188.reuse, 0x5f ;  /* 0x0000005fbc007836 */ /* 0x040fe20000000000 */
[----:B------:R-:W-:-:S03]  /*1b00*/  IADD3 R195, R188, 0x60, -R187 ;  /* 0x00000060bcc37810 */ /* 0x000fc60007ffe8bb */
[----:B------:R-:W-:-:S04]  /*1b10*/  IMAD.HI R0, R0, 0x2aaaaaab, RZ ;  /* 0x2aaaaaab00007827 */ /* 0x000fc800078e02ff */
[----:B------:R-:W-:Y:S01]  /*1b20*/  IMAD.IADD R5, R195, 0x1, R5 ;  /* 0x00000001c3057824 */ /* 0x000fe200078e0205 */
[----:B------:R-:W-:-:S03]  /*1b30*/  SHF.R.U32.HI R3, RZ, 0x1f, R0 ;  /* 0x0000001fff037819 */ /* 0x000fc60000011600 */
[----:B------:R-:W-:Y:S01]  /*1b40*/  IMAD.HI R5, R5, 0x2aaaaaab, RZ ;  /* 0x2aaaaaab05057827 */ /* 0x000fe200078e02ff */
[----:B------:R-:W-:Y:S02]  /*1b50*/  LEA.HI.SX32 R196, R0, R3, 0x1c ;  /* 0x0000000300c47211 */ /* 0x000fe400078fe2ff */
[----:B------:R-:W-:Y:S02]  /*1b60*/  MOV R0, RZ ;  /* 0x000000ff00007202 */ /* 0x000fe40000000f00 */
[----:B------:R-:W-:-:S04]  /*1b70*/  SHF.R.U32.HI R4, RZ, 0x1f, R5 ;  /* 0x0000001fff047819 */ /* 0x000fc80000011605 */
[----:B------:R-:W-:-:S04]  /*1b80*/  LEA.HI.SX32 R5, R5, R4, 0x1c ;  /* 0x0000000405057211 */ /* 0x000fc800078fe2ff */
[----:B---3--:R-:W-:-:S04]  /*1b90*/  VIMNMX R9, R196, R5, PT ;  /* 0x00000005c4097248 */ /* 0x008fc80003fe0100 */
[----:B------:R-:W-:-:S13]  /*1ba0*/  ISETP.GE.AND P0, PT, R9, 0x1, PT ;  /* 0x000000010900780c */ /* 0x000fda0003f06270 */
        /* <DEDUP_REMOVED lines=8> */
[----:B------:R-:W-:Y:S02]  /*1c30*/  IABS R8, R0 ;  /* 0x0000000000087213 */ /* 0x000fe40000000000 */
[----:B------:R-:W-:-:S04]  /*1c40*/  LOP3.LUT R0, R0, R10, RZ, 0x3c, !PT ;  /* 0x0000000a00007212 */ /* 0x000fc800078e3cff */
[----:B------:R-:W-:Y:S01]  /*1c50*/  ISETP.GE.AND P2, PT, R0, RZ, PT ;  /* 0x000000ff0000720c */ /* 0x000fe20003f46270 */
[----:B0-----:R-:W0:Y:S02]  /*1c60*/  MUFU.RCP R3, R3 ;  /* 0x0000000300037308 */ /* 0x001e240000001000 */
[----:B0-----:R-:W-:Y:S02]  /*1c70*/  VIADD R4, R3, 0xffffffe ;  /* 0x0ffffffe03047836 */ /* 0x001fe40000000000 */
[----:B------:R-:W-:-:S04]  /*1c80*/  IMAD.MOV R3, RZ, RZ, -R11 ;  /* 0x000000ffff037224 */ /* 0x000fc800078e0a0b */
        /* <DEDUP_REMOVED lines=12> */
[----:B------:R-:W-:-:S05]  /*1d50*/  @P0 VIADD R5, R5, 0x1 ;  /* 0x0000000105050836 */ /* 0x000fca0000000000 */
[----:B------:R-:W-:-:S05]  /*1d60*/  MOV R0, R5 ;  /* 0x0000000500007202 */ /* 0x000fca0000000f00 */
[----:B------:R-:W-:Y:S01]  /*1d70*/  @!P2 IMAD.MOV R0, RZ, RZ, -R0 ;  /* 0x000000ffff00a224 */ /* 0x000fe200078e0a00 */
[----:B------:R-:W-:-:S07]  /*1d80*/  @!P1 LOP3.LUT R0, RZ, R10, RZ, 0x33, !PT ;  /* 0x0000000aff009212 */ /* 0x000fce00078e33ff */
.L_x_2658:
[----:B------:R-:W-:Y:S05]  /*1d90*/  BSYNC B0 ;  /* 0x0000000000007941 */ /* 0x000fea0003800000 */
.L_x_2657:
[----:B------:R-:W-:-:S05]  /*1da0*/  IMAD R3, R207, R0, RZ ;  /* 0x00000000cf037224 */ /* 0x000fca00078e02ff */
        /* <DEDUP_REMOVED lines=16> */
[----:B------:R-:W-:Y:S01]  /*1eb0*/  IADD3 R121, R2, 0x18400, RZ ;  /* 0x0001840002797810 */ /* 0x000fe20007ffe0ff */
[----:B------:R-:W-:Y:S03]  /*1ec0*/  BSSY B6, `(.L_x_2660) ;  /* 0x0000013000067945 */ /* 0x000fe60003800000 */
[----:B------:R-:W-:-:S13]  /*1ed0*/  LOP3.LUT P0, RZ, R121, 0x3ff, RZ, 0xc0, !PT ;  /* 0x000003ff79ff7812 */ /* 0x000fda000780c0ff */
[----:B------:R-:W-:Y:S05]  /*1ee0*/  @!P0 BRA `(.L_x_2661) ;  /* 0x0000000000408947 */ /* 0x000fea0003800000 */
[----:B------:R-:W-:Y:S01]  /*1ef0*/  MOV R14, 0x0 ;  /* 0x00000000000e7802 */ /* 0x000fe20000000f00 */
[----:B------:R-:W-:Y:S01]  /*1f00*/  ULDC.64 UR4, c[0x4][0x90] ;  /* 0x0100240000047ab9 */ /* 0x000fe20000000a00 */
[----:B------:R-:W-:Y:S01]  /*1f10*/  ULDC.64 UR6, c[0x4][0x28] ;  /* 0x01000a0000067ab9 */ /* 0x000fe20000000a00 */
[----:B------:R-:W-:Y:S01]  /*1f20*/  IMAD.U32 R4, RZ, RZ, UR4 ;  /* 0x00000004ff047e24 */ /* 0x000fe2000f8e00ff */
[----:B------:R-:W-:Y:S01]  /*1f30*/  MOV R12, 0x1 ;  /* 0x00000001000c7802 */ /* 0x000fe20000000f00 */
[----:B------:R-:W-:Y:S01]  /*1f40*/  IMAD.U32 R5, RZ, RZ, UR5 ;  /* 0x00000005ff057e24 */ /* 0x000fe2000f8e00ff */
[----:B------:R-:W0:Y:S01]  /*1f50*/  LDC.64 R14, c[0x4][R14] ;  /* 0x010000000e0e7b82 */ /* 0x000e220000000a00 */
[----:B------:R-:W-:Y:S01]  /*1f60*/  ULDC.64 UR4, c[0x4][0x98] ;  /* 0x0100260000047ab9 */ /* 0x000fe20000000a00 */
[----:B------:R-:W-:Y:S01]  /*1f70*/  IMAD.U32 R10, RZ, RZ, UR6 ;  /* 0x00000006ff0a7e24 */ /* 0x000fe2000f8e00ff */
[----:B------:R-:W-:Y:S01]  /*1f80*/  MOV R7, UR5 ;  /* 0x0000000500077c02 */ /* 0x000fe20008000f00 */
[----:B------:R-:W-:-:S02]  /*1f90*/  IMAD.U32 R6, RZ, RZ, UR4 ;  /* 0x00000004ff067e24 */ /* 0x000fc4000f8e00ff */
[----:B------:R-:W-:Y:S02]  /*1fa0*/  IMAD.U32 R11, RZ, RZ, UR7 ;  /* 0x00000007ff0b7e24 */ /* 0x000fe4000f8e00ff */
[----:B------:R-:W-:Y:S02]  /*1fb0*/  IMAD.MOV.U32 R8, RZ, RZ, 0x70 ;  /* 0x00000070ff087424 */ /* 0x000fe400078e00ff */
[----:B------:R-:W-:-:S07]  /*1fc0*/  IMAD.MOV.U32 R13, RZ, RZ, RZ ;  /* 0x000000ffff0d7224 */ /* 0x000fce00078e00ff */
[----:B------:R-:W-:-:S07]  /*1fd0*/  LEPC R20, `(.L_x_2661) ;  /* 0x000000001014794e */ /* 0x000fce0000000000 */
[----:B0----5:R-:W-:Y:S05]  /*1fe0*/  CALL.ABS.NOINC R14 ;  /* 0x000000000e007343 */ /* 0x021fea0003c00000 */
.L_x_2661:
[----:B------:R-:W-:Y:S05]  /*1ff0*/  BSYNC B6 ;  /* 0x0000000000067941 */ /* 0x000fea0003800000 */
.L_x_2660:
        /* <DEDUP_REMOVED lines=10> */
[----:B------:R-:W0:Y:S01]  /*20a0*/  LDC.64 R14, c[0x4][R14] ;  /* 0x010000000e0e7b82 */ /* 0x000e220000000a00 */
[----:B------:R-:W-:Y:S01]  /*20b0*/  IMAD.U32 R6, RZ, RZ, UR6 ;  /* 0x00000006ff067e24 */ /* 0x000fe2000f8e00ff */
[----:B------:R-:W-:Y:S01]  /*20c0*/  MOV R11, UR5 ;  /* 0x00000005000b7c02 */ /* 0x000fe20008000f00 */
[----:B------:R-:W-:Y:S02]  /*20d0*/  IMAD.U32 R7, RZ, RZ, UR7 ;  /* 0x00000007ff077e24 */ /* 0x000fe4000f8e00ff */
[----:B------:R-:W-:-:S02]  /*20e0*/  IMAD.U32 R10, RZ, RZ, UR4 ;  /* 0x00000004ff0a7e24 */ /* 0x000fc4000f8e00ff */
[----:B------:R-:W-:Y:S02]  /*20f0*/  IMAD.MOV.U32 R8, RZ, RZ, 0x70 ;  /* 0x00000070ff087424 */ /* 0x000fe400078e00ff */
[----:B------:R-:W-:Y:S02]  /*2100*/  IMAD.MOV.U32 R12, RZ, RZ, 0x1 ;  /* 0x00000001ff0c7424 */ /* 0x000fe400078e00ff */
[----:B------:R-:W-:-:S07]  /*2110*/  IMAD.MOV.U32 R13, RZ, RZ, RZ ;  /* 0x000000ffff0d7224 */ /* 0x000fce00078e00ff */
[----:B------:R-:W-:-:S07]  /*2120*/  LEPC R20, `(.L_x_2663) ;  /* 0x000000001014794e */ /* 0x000fce0000000000 */
[----:B0----5:R-:W-:Y:S05]  /*2130*/  CALL.ABS.NOINC R14 ;  /* 0x000000000e007343 */ /* 0x021fea0003c00000 */
.L_x_2663:
[----:B------:R-:W-:Y:S05]  /*2140*/  BSYNC B6 ;  /* 0x0000000000067941 */ /* 0x000fea0003800000 */
.L_x_2662:
[----:B------:R-:W-:Y:S01]  /*2150*/  ULDC.64 UR4, c[0x0][0x9f8] ;  /* 0x00027e0000047ab9 */ /* 0x000fe20000000a00 */
[----:B------:R-:W-:Y:S01]  /*2160*/  MOV R100, R202 ;  /* 0x000000ca00647202 */ /* 0x000fe20000000f00 */
[----:B------:R-:W0:Y:S01]  /*2170*/  LDC.64 R92, c[0x0][0x3f8] ;  /* 0x0000fe00ff5c7b82 */ /* 0x000e220000000a00 */
[----:B------:R-:W-:-:S04]  /*2180*/  ISETP.NE.U32.AND P0, PT, RZ, UR4, PT ;  /* 0x00000004ff007c0c */ /* 0x000fc8000bf05070 */
[----:B------:R-:W-:-:S03]  /*2190*/  ISETP.NE.AND.EX P0, PT, RZ, UR5, PT, P0 ;  /* 0x00000005ff007c0c */ /* 0x000fc6000bf05300 */
[----:B------:R-:W1:Y:S10]  /*21a0*/  LDC.64 R86, c[0x0][0x408] ;  /* 0x00010200ff567b82 */ /* 0x000e740000000a00 */
[----:B------:R-:W-:Y:S01]  /*21b0*/  @P0 IADD3 R4, P1, R203, UR4, RZ ;  /* 0x00000004cb040c10 */ /* 0x000fe2000ff3e0ff */
[----:B------:R-:W-:-:S03]  /*21c0*/  ULDC UR4, c[0x0][0x2f4] ;  /* 0x0000bd0000047ab9 */ /* 0x000fc60000000800 */
[----:B------:R-:W-:Y:S01]  /*21d0*/  @P0 IADD3.X R5, R204, UR5, RZ, P1, !PT ;  /* 0x00000005cc050c10 */ /* 0x000fe20008ffe4ff */
[----:B------:R-:W-:-:S04]  /*21e0*/  ULDC UR5, c[0x0][0x320] ;  /* 0x0000c80000057ab9 */ /* 0x000fc80000000800 */
[----:B------:R2:W3:Y:S01]  /*21f0*/  @P0 LDG.E R100, desc[UR60][R4.64] ;  /* 0x0000003c04640981 */ /* 0x0004e2000c1e1900 */
[C---:B------:R-:W-:Y:S01]  /*2200*/  ISETP.GE.AND P1, PT, R163.reuse, UR4, PT ;  /* 0x00000004a3007c0c */ /* 0x040fe2000bf26270 */
[--C-:B0-----:R-:W-:Y:S01]  /*2210*/  IMAD.WIDE.U32 R94, R170, R92, R16.reuse ;  /* 0x0000005caa5e7225 */ /* 0x101fe200078e0010 */
[----:B------:R-:W-:Y:S01]  /*2220*/  ISETP.GE.AND P0, PT, R16, UR4, PT ;  /* 0x0000000410007c0c */ /* 0x000fe2000bf06270 */
[----:B------:R-:W0:Y:S01]  /*2230*/  S2R R197, SR_TID.X ;  /* 0x0000000000c57919 */ /* 0x000e220000002100 */
[----:B------:R-:W-:Y:S01]  /*2240*/  SEL R3, RZ, 0xffffffff, P1 ;  /* 0xffffffffff037807 */ /* 0x000fe20000800000 */
[----:B-1----:R-:W-:Y:S01]  /*2250*/  IMAD.WIDE.U32 R88, R170, R86, R16 ;  /* 0x00000056aa587225 */ /* 0x002fe200078e0010 */
[----:B------:R-:W-:Y:S02]  /*2260*/  SEL R0, RZ, 0x1, P0 ;  /* 0x00000001ff007807 */ /* 0x000fe40000000000 */
[----:B------:R-:W-:Y:S01]  /*2270*/  ISETP.GE.AND P0, PT, R163, UR5, PT ;  /* 0x00000005a3007c0c */ /* 0x000fe2000bf06270 */
[----:B------:R-:W-:Y:S01]  /*2280*/  IMAD.SHL.U32 R3, R3, 0x2, RZ ;  /* 0x0000000203037824 */ /* 0x000fe200078e00ff */
[----:B------:R-:W-:Y:S01]  /*2290*/  ISETP.GE.AND P1, PT, R19, UR4, PT ;  /* 0x0000000413007c0c */ /* 0x000fe2000bf26270 */
[----:B------:R-:W-:Y:S01]  /*22a0*/  IMAD.MOV.U32 R126, RZ, RZ, 0x20 ;  /* 0x00000020ff7e7424 */ /* 0x000fe200078e00ff */
[----:B--2---:R-:W-:Y:S01]  /*22b0*/  SEL R4, RZ, 0xffffffff, P0 ;  /* 0xffffffffff047807 */ /* 0x004fe20000000000 */
[----:B------:R-:W-:Y:S01]  /*22c0*/  IMAD.SHL.U32 R108, R86, 0x40, RZ ;  /* 0x00000040566c7824 */ /* 0x000fe200078e00ff */
[----:B------:R-:W-:Y:S01]  /*22d0*/  LOP3.LUT R0, R3, 0x2, R0, 0xe2, !PT ;  /* 0x0000000203007812 */ /* 0x000fe200078ee200 */
[----:B------:R-:W-:Y:S01]  /*22e0*/  IMAD R129, R93, 0x60, RZ ;  /* 0x000000605d817824 */ /* 0x000fe200078e02ff */
[----:B------:R-:W1:Y:S01]  /*22f0*/  LDC R3, c[0x0][0x3f4] ;  /* 0x0000fd00ff037b82 */ /* 0x000e620000000800 */
[----:B------:R-:W-:Y:S01]  /*2300*/  ISETP.GE.AND P0, PT, R164, UR4, PT ;  /* 0x00000004a4007c0c */ /* 0x000fe2000bf06270 */
[----:B------:R-:W-:Y:S01]  /*2310*/  IMAD.SHL.U32 R7, R4, 0x2, RZ ;  /* 0x0000000204077824 */ /* 0x000fe200078e00ff */
[----:B------:R-:W-:Y:S01]  /*2320*/  ISETP.GE.AND P2, PT, R16, UR5, PT ;  /* 0x0000000510007c0c */ /* 0x000fe2000bf46270 */
[----:B------:R-:W-:Y:S01]  /*2330*/  IMAD.SHL.U32 R106, R92, 0x40, RZ ;  /* 0x000000405c6a7824 */ /* 0x000fe200078e00ff */
[----:B------:R-:W-:-:S02]  /*2340*/  SHF.R.S32.HI R9, RZ, 0x1f, R170 ;  /* 0x0000001fff097819 */ /* 0x000fc400000114aa */
[----:B------:R-:W-:Y:S02]  /*2350*/  SEL R5, RZ, 0x4, P0 ;  /* 0x00000004ff057807 */ /* 0x000fe40000000000 */
[----:B------:R-:W-:Y:S02]  /*2360*/  SEL R4, RZ, 0x8, P1 ;  /* 0x00000008ff047807 */ /* 0x000fe40000800000 */
[----:B------:R-:W-:Y:S02]  /*2370*/  SEL R6, RZ, 0x1, P2 ;  /* 0x00000001ff067807 */ /* 0x000fe40001000000 */
[----:B------:R-:W-:Y:S02]  /*2380*/  ISETP.GE.AND P0, PT, R22, UR4, PT ;  /* 0x0000000416007c0c */ /* 0x000fe4000bf06270 */
[----:B------:R-:W-:Y:S02]  /*2390*/  ISETP.GE.AND P1, PT, R164, UR5, PT ;  /* 0x00000005a4007c0c */ /* 0x000fe4000bf26270 */
[----:B------:R-:W-:-:S02]  /*23a0*/  SHF.R.S32.HI R161, RZ, 0x1f, R160 ;  /* 0x0000001fffa17819 */ /* 0x000fc400000114a0 */
[----:B------:R-:W-:Y:S01]  /*23b0*/  LOP3.LUT R0, R4, R0, R5, 0xfe, !PT ;  /* 0x0000000004007212 */ /* 0x000fe200078efe05 */
[-C--:B------:R-:W-:Y:S01]  /*23c0*/  IMAD R4, R9, R92.reuse, RZ ;  /* 0x0000005c09047224 */ /* 0x080fe200078e02ff */
[----:B------:R-:W-:Y:S01]  /*23d0*/  LOP3.LUT R6, R7, 0x2, R6, 0xe2, !PT ;  /* 0x0000000207067812 */ /* 0x000fe200078ee206 */
[C---:B------:R-:W-:Y:S01]  /*23e0*/  IMAD.WIDE.U32 R96, R170.reuse, R92, R160 ;  /* 0x0000005caa607225 */ /* 0x040fe200078e00a0 */
[----:B------:R-:W-:Y:S02]  /*23f0*/  SEL R7, RZ, 0x10, P0 ;  /* 0x00000010ff077807 */ /* 0x000fe40000000000 */
[----:B------:R-:W-:Y:S01]  /*2400*/  SEL R5, RZ, 0x4, P1 ;  /* 0x00000004ff057807 */ /* 0x000fe20000800000 */
[----:B------:R-:W-:Y:S01]  /*2410*/  IMAD R11, R170, R93, R4 ;  /* 0x0000005daa0b7224 */ /* 0x000fe200078e0204 */
[-C--:B-1----:R-:W-:Y:S01]  /*2420*/  ISETP.GE.AND P3, PT, R16, R3.reuse, PT ;  /* 0x000000031000720c */ /* 0x082fe20003f66270 */
[-C--:B------:R-:W-:Y:S01]  /*2430*/  IMAD R9, R9, R86.reuse, RZ ;  /* 0x0000005609097224 */ /* 0x080fe200078e02ff */
[----:B------:R-:W-:Y:S01]  /*2440*/  ISETP.GE.AND P2, PT, R163, R3, PT ;  /* 0x00000003a300720c */ /* 0x000fe20003f46270 */
[----:B------:R-:W-:Y:S01]  /*2450*/  IMAD.IADD R97, R97, 0x1, R11 ;  /* 0x0000000161617824 */ /* 0x000fe200078e020b */
[----:B------:R-:W-:Y:S01]  /*2460*/  LOP3.LUT R6, R6, R5, RZ, 0xfc, !PT ;  /* 0x0000000506067212 */ /* 0x000fe200078efcff */
[----:B------:R-:W-:Y:S01]  /*2470*/  IMAD.IADD R95, R11, 0x1, R95 ;  /* 0x000000010b5f7824 */ /* 0x000fe200078e025f */
[----:B------:R-:W-:Y:S01]  /*2480*/  LOP3.LUT R7, R0, R7, RZ, 0xfc, !PT ;  /* 0x0000000700077212 */ /* 0x000fe200078efcff */
[----:B------:R-:W-:Y:S01]  /*2490*/  IMAD R11, R170, R87, R9 ;  /* 0x00000057aa0b7224 */ /* 0x000fe200078e0209 */
[----:B------:R-:W-:Y:S01]  /*24a0*/  ISETP.GE.AND P1, PT, R164, R3, PT ;  /* 0x00000003a400720c */ /* 0x000fe20003f26270 */
[----:B------:R-:W-:Y:S01]  /*24b0*/  IMAD.WIDE.U32 R90, R170, R86, R160 ;  /* 0x00000056aa5a7225 */ /* 0x000fe200078e00a0 */
[----:B------:R-:W-:-:S02]  /*24c0*/  SEL R5, R3, RZ, P3 ;  /* 0x000000ff03057207 */ /* 0x000fc40001800000 */
[----:B------:R-:W-:Y:S01]  /*24d0*/  SEL R0, R3, RZ, P2 ;  /* 0x000000ff03007207 */ /* 0x000fe20001000000 */
[----:B------:R-:W-:Y:S01]  /*24e0*/  IMAD.IADD R91, R91, 0x1, R11 ;  /* 0x000000015b5b7824 */ /* 0x000fe200078e020b */
[----:B------:R-:W-:Y:S01]  /*24f0*/  SEL R9, R3, RZ, P1 ;  /* 0x000000ff03097207 */ /* 0x000fe20000800000 */
[----:B------:R-:W-:Y:S01]  /*2500*/  IMAD.IADD R89, R11, 0x1, R89 ;  /* 0x000000010b597824 */ /* 0x000fe200078e0259 */
[----:B------:R-:W-:Y:S01]  /*2510*/  IADD3 R5, R16, R5, RZ ;  /* 0x0000000510057210 */ /* 0x000fe20007ffe0ff */
[----:B------:R-:W-:Y:S01]  /*2520*/  IMAD.IADD R8, R163, 0x1, R0 ;  /* 0x00000001a3087824 */ /* 0x000fe200078e0200 */
[----:B------:R-:W-:Y:S01]  /*2530*/  SHF.R.U32.HI R21, RZ, 0x3, R177 ;  /* 0x00000003ff157819 */ /* 0x000fe200000116b1 */
[----:B------:R-:W-:Y:S01]  /*2540*/  IMAD.IADD R11, R164, 0x1, R9 ;  /* 0x00000001a40b7824 */ /* 0x000fe200078e0209 */
[----:B------:R-:W-:Y:S01]  /*2550*/  SHF.R.S32.HI R0, RZ, 0x1f, R5 ;  /* 0x0000001fff007819 */ /* 0x000fe20000011405 */
[----:B------:R-:W-:Y:S01]  /*2560*/  IMAD.SHL.U32 R124, R3, 0x2, RZ ;  /* 0x00000002037c7824 */ /* 0x000fe200078e00ff */
[----:B------:R-:W-:Y:S01]  /*2570*/  SHF.R.S32.HI R9, RZ, 0x1f, R8 ;  /* 0x0000001fff097819 */ /* 0x000fe20000011408 */
[----:B-----5:R-:W-:Y:S01]  /*2580*/  IMAD.WIDE.U32 R90, R140, R86, R90 ;  /* 0x000000568c5a7225 */ /* 0x020fe200078e005a */
[----:B------:R-:W-:-:S02]  /*2590*/  LEA.HI R4, R0, R5, RZ, 0x3 ;  /* 0x0000000500047211 */ /* 0x000fc400078f18ff */
[----:B------:R-:W-:Y:S01]  /*25a0*/  LEA.HI R0, R0, R5, RZ, 0x6 ;  /* 0x0000000500007211 */ /* 0x000fe200078f30ff */
[C---:B------:R-:W-:Y:S01]  /*25b0*/  IMAD.WIDE.U32 R88, R140.reuse, R86, R88 ;  /* 0x000000568c587225 */ /* 0x040fe200078e0058 */
[C---:B------:R-:W-:Y:S02]  /*25c0*/  LEA.HI R5, R9.reuse, R8, RZ, 0x6 ;  /* 0x0000000809057211 */ /* 0x040fe400078f30ff */
[----:B------:R-:W-:Y:S01]  /*25d0*/  SHF.R.S32.HI R14, RZ, 0x1f, R11 ;  /* 0x0000001fff0e7819 */ /* 0x000fe2000001140b */
[C---:B------:R-:W-:Y:S01]  /*25e0*/  IMAD.WIDE.U32 R96, R140.reuse, R92, R96 ;  /* 0x0000005c8c607225 */ /* 0x040fe200078e0060 */
[----:B------:R-:W-:Y:S02]  /*25f0*/  LEA.HI R12, R9, R8, RZ, 0x3 ;  /* 0x00000008090c7211 */ /* 0x000fe400078f18ff */
[----:B------:R-:W-:Y:S01]  /*2600*/  SHF.R.S32.HI R0, RZ, 0x6, R0 ;  /* 0x00000006ff007819 */ /* 0x000fe20000011400 */
[----:B------:R-:W-:Y:S01]  /*2610*/  IMAD.WIDE.U32 R94, R140, R92, R94 ;  /* 0x0000005c8c5e7225 */ /* 0x000fe200078e005e */
[----:B------:R-:W-:-:S02]  /*2620*/  SHF.R.S32.HI R8, RZ, 0x6, R5 ;  /* 0x00000006ff087819 */ /* 0x000fc40000011405 */
[----:B------:R-:W-:Y:S01]  /*2630*/  LOP3.LUT R5, R181, 0x38, R4, 0xf8, !PT ;  /* 0x00000038b5057812 */ /* 0x000fe200078ef804 */
[--C-:B------:R-:W-:Y:S01]  /*2640*/  IMAD R139, R0, 0x1800, R183.reuse ;  /* 0x00001800008b7824 */ /* 0x100fe200078e02b7 */
[-C--:B------:R-:W-:Y:S01]  /*2650*/  LEA.HI R20, R14, R11.reuse, RZ, 0x3 ;  /* 0x0000000b0e147211 */ /* 0x080fe200078f18ff */
[----:B------:R-:W-:Y:S01]  /*2660*/  IMAD R137, R0, 0x1800, R184 ;  /* 0x0000180000897824 */ /* 0x000fe200078e02b8 */
[----:B------:R-:W-:Y:S01]  /*2670*/  LOP3.LUT R10, R177, 0x38, R4, 0xf8, !PT ;  /* 0x00000038b10a7812 */ /* 0x000fe200078ef804 */
[----:B------:R-:W-:Y:S01]  /*2680*/  IMAD R138, R8, 0x1800, R183 ;  /* 0x00001800088a7824 */ /* 0x000fe200078e02b7 */
[----:B------:R-:W-:Y:S01]  /*2690*/  LEA.HI R11, R14, R11, RZ, 0x6 ;  /* 0x0000000b0e0b7211 */ /* 0x000fe200078f30ff */
[----:B------:R-:W-:Y:S01]  /*26a0*/  IMAD R134, R8, 0x1800, R184 ;  /* 0x0000180008867824 */ /* 0x000fe200078e02b8 */
[----:B------:R-:W-:Y:S02]  /*26b0*/  LOP3.LUT R9, R181, 0x38, R12, 0xf8, !PT ;  /* 0x00000038b5097812 */ /* 0x000fe400078ef80c */
[----:B------:R-:W-:-:S02]  /*26c0*/  LOP3.LUT R0, R5, R182, RZ, 0x3c, !PT ;  /* 0x000000b605007212 */ /* 0x000fc400078e3cff */
[----:B------:R-:W-:Y:S02]  /*26d0*/  LOP3.LUT R10, R10, R21, RZ, 0x3c, !PT ;  /* 0x000000150a0a7212 */ /* 0x000fe400078e3cff */
[----:B------:R-:W-:Y:S01]  /*26e0*/  SHF.R.S32.HI R11, RZ, 0x6, R11 ;  /* 0x00000006ff0b7819 */ /* 0x000fe2000001140b */
[----:B------:R-:W-:Y:S01]  /*26f0*/  IMAD.IADD R139, R139, 0x1, R0 ;  /* 0x000000018b8b7824 */ /* 0x000fe200078e0200 */
[----:B------:R-:W-:Y:S02]  /*2700*/  LOP3.LUT R5, R181, 0x38, R20, 0xf8, !PT ;  /* 0x00000038b5057812 */ /* 0x000fe400078ef814 */
[----:B------:R-:W-:Y:S01]  /*2710*/  LOP3.LUT R9, R9, R182, RZ, 0x3c, !PT ;  /* 0x000000b609097212 */ /* 0x000fe200078e3cff */
[----:B------:R-:W-:Y:S01]  /*2720*/  IMAD R136, R11, 0x1800, R183 ;  /* 0x000018000b887824 */ /* 0x000fe200078e02b7 */
[----:B------:R-:W-:Y:S01]  /*2730*/  IADD3 R137, R137, R10, RZ ;  /* 0x0000000a89897210 */ /* 0x000fe20007ffe0ff */
[----:B------:R-:W-:Y:S01]  /*2740*/  IMAD R132, R11, 0x1800, R184 ;  /* 0x000018000b847824 */ /* 0x000fe200078e02b8 */
[----:B------:R-:W-:Y:S01]  /*2750*/  SHF.R.S32.HI R13, RZ, 0x1f, R140 ;  /* 0x0000001fff0d7819 */ /* 0x000fe2000001148c */
[----:B------:R-:W-:Y:S01]  /*2760*/  IMAD.IADD R138, R138, 0x1, R9 ;  /* 0x000000018a8a7824 */ /* 0x000fe200078e0209 */
[----:B------:R-:W-:-:S02]  /*2770*/  LOP3.LUT R0, R177, 0x38, R12, 0xf8, !PT ;  /* 0x00000038b1007812 */ /* 0x000fc400078ef80c */
[----:B------:R-:W-:Y:S02]  /*2780*/  LOP3.LUT R10, R177, 0x38, R20, 0xf8, !PT ;  /* 0x00000038b10a7812 */ /* 0x000fe400078ef814 */
[----:B------:R-:W-:Y:S02]  /*2790*/  LOP3.LUT R5, R5, R182, RZ, 0x3c, !PT ;  /* 0x000000b605057212 */ /* 0x000fe400078e3cff */
[-C--:B------:R-:W-:Y:S01]  /*27a0*/  LOP3.LUT R9, R0, R21.reuse, RZ, 0x3c, !PT ;  /* 0x0000001500097212 */ /* 0x080fe200078e3cff */
[----:B------:R-:W-:Y:S01]  /*27b0*/  IMAD R0, R13, R92, RZ ;  /* 0x0000005c0d007224 */ /* 0x000fe200078e02ff */
[----:B------:R-:W-:Y:S01]  /*27c0*/  LOP3.LUT R11, R10, R21, RZ, 0x3c, !PT ;  /* 0x000000150a0b7212 */ /* 0x000fe200078e3cff */
[----:B------:R-:W-:Y:S01]  /*27d0*/  IMAD.IADD R136, R136, 0x1, R5 ;  /* 0x0000000188887824 */ /* 0x000fe200078e0205 */
[----:B------:R-:W-:Y:S01]  /*27e0*/  ISETP.GE.AND P4, PT, R19, UR5, PT ;  /* 0x0000000513007c0c */ /* 0x000fe2000bf86270 */
[----:B------:R-:W-:Y:S01]  /*27f0*/  IMAD R13, R13, R86, RZ ;  /* 0x000000560d0d7224 */ /* 0x000fe200078e02ff */
[----:B------:R-:W-:Y:S01]  /*2800*/  LOP3.LUT R5, R181, 0x18, R16, 0xf8, !PT ;  /* 0x00000018b5057812 */ /* 0x000fe200078ef810 */
[----:B------:R-:W-:Y:S01]  /*2810*/  IMAD.IADD R134, R134, 0x1, R9 ;  /* 0x0000000186867824 */ /* 0x000fe200078e0209 */
[----:B------:R-:W-:Y:S01]  /*2820*/  ISETP.GE.AND P0, PT, R23, UR4, PT ;  /* 0x0000000417007c0c */ /* 0x000fe2000bf06270 */
[----:B------:R-:W-:Y:S01]  /*2830*/  IMAD R9, R87, 0x60, RZ ;  /* 0x0000006057097824 */ /* 0x000fe200078e02ff */
[----:B------:R-:W-:Y:S01]  /*2840*/  IADD3 R132, R132, R11, RZ ;  /* 0x0000000b84847210 */ /* 0x000fe20007ffe0ff */
[C---:B------:R-:W-:Y:S01]  /*2850*/  IMAD R11, R140.reuse, R93, R0 ;  /* 0x0000005d8c0b7224 */ /* 0x040fe200078e0200 */
[----:B------:R-:W-:Y:S01]  /*2860*/  SEL R3, RZ, 0x8, P4 ;  /* 0x00000008ff037807 */ /* 0x000fe20002000000 */
[----:B------:R-:W-:Y:S01]  /*2870*/  IMAD R13, R140, R87, R13 ;  /* 0x000000578c0d7224 */ /* 0x000fe200078e020d */
[----:B------:R-:W-:Y:S01]  /*2880*/  LOP3.LUT P5, RZ, R226, 0x4, RZ, 0xc0, !PT ;  /* 0x00000004e2ff7812 */ /* 0x000fe200078ac0ff */
[----:B------:R-:W-:Y:S01]  /*2890*/  IMAD.IADD R104, R97, 0x1, R11 ;  /* 0x0000000161687824 */ /* 0x000fe200078e020b */
[----:B------:R-:W-:Y:S01]  /*28a0*/  LOP3.LUT R0, R5, R182, RZ, 0x3c, !PT ;  /* 0x000000b605007212 */ /* 0x000fe200078e3cff */
[----:B------:R-:W-:Y:S01]  /*28b0*/  IMAD.IADD R102, R11, 0x1, R95 ;  /* 0x000000010b667824 */ /* 0x000fe200078e025f */
[----:B------:R-:W-:Y:S01]  /*28c0*/  SEL R8, RZ, 0x20, P0 ;  /* 0x00000020ff087807 */ /* 0x000fe20000000000 */
[----:B------:R-:W-:Y:S01]  /*28d0*/  IMAD.IADD R101, R13, 0x1, R89 ;  /* 0x000000010d657824 */ /* 0x000fe200078e0259 */
[C---:B------:R-:W-:Y:S01]  /*28e0*/  SHF.L.U64.HI R107, R86.reuse, 0x6, R87 ;  /* 0x00000006566b7819 */ /* 0x040fe20000010257 */
[----:B------:R-:W-:Y:S01]  /*28f0*/  IMAD.WIDE.U32 R86, R86, 0x60, RZ ;  /* 0x0000006056567825 */ /* 0x000fe200078e00ff */
[----:B------:R-:W-:-:S02]  /*2900*/  LOP3.LUT R10, R6, R3, RZ, 0xfc, !PT ;  /* 0x00000003060a7212 */ /* 0x000fc400078efcff */
[C---:B------:R-:W-:Y:S01]  /*2910*/  SHF.L.U64.HI R105, R92.reuse, 0x6, R93 ;  /* 0x000000065c697819 */ /* 0x040fe2000001025d */
[----:B------:R-:W-:Y:S01]  /*2920*/  IMAD.WIDE.U32 R92, R92, 0x60, RZ ;  /* 0x000000605c5c7825 */ /* 0x000fe200078e00ff */
[----:B------:R-:W-:Y:S02]  /*2930*/  SEL R126, R126, 0xffffffe0, !P5 ;  /* 0xffffffe07e7e7807 */ /* 0x000fe40006800000 */
[----:B------:R-:W-:Y:S01]  /*2940*/  LOP3.LUT R3, R6, 0x1, RZ, 0xc0, !PT ;  /* 0x0000000106037812 */ /* 0x000fe200078ec0ff */
[----:B------:R-:W-:Y:S01]  /*2950*/  IMAD.IADD R0, R183, 0x1, R0 ;  /* 0x00000001b7007824 */ /* 0x000fe200078e0200 */
[----:B------:R-:W-:Y:S01]  /*2960*/  SHF.R.S32.HI R115, RZ, 0x3, R4 ;  /* 0x00000003ff737819 */ /* 0x000fe20000011404 */
[----:B------:R-:W-:Y:S01]  /*2970*/  IMAD.IADD R129, R93, 0x1, R129 ;  /* 0x000000015d817824 */ /* 0x000fe200078e0281 */
[----:B------:R-:W-:Y:S01]  /*2980*/  LOP3.LUT R26, R7, R8, RZ, 0xfc, !PT ;  /* 0x00000008071a7212 */ /* 0x000fe200078efcff */
[----:B------:R-:W-:Y:S01]  /*2990*/  IMAD.IADD R131, R126, 0x1, R0 ;  /* 0x000000017e837824 */ /* 0x000fe200078e0200 */
[----:B------:R-:W-:-:S02]  /*29a0*/  LOP3.LUT R4, R4, 0xfffffff8, RZ, 0xc0, !PT ;  /* 0xfffffff804047812 */ /* 0x000fc400078ec0ff */
[----:B------:R-:W-:Y:S02]  /*29b0*/  LOP3.LUT R5, R12, 0xfffffff8, RZ, 0xc0, !PT ;  /* 0xfffffff80c057812 */ /* 0x000fe400078ec0ff */
[----:B------:R-:W-:Y:S02]  /*29c0*/  LOP3.LUT R6, R20, 0xfffffff8, RZ, 0xc0, !PT ;  /* 0xfffffff814067812 */ /* 0x000fe400078ec0ff */
[----:B------:R-:W-:Y:S02]  /*29d0*/  IADD3 R130, R87, R9, RZ ;  /* 0x0000000957827210 */ /* 0x000fe40007ffe0ff */
[----:B------:R-:W-:Y:S02]  /*29e0*/  SHF.R.S32.HI R113, RZ, 0x3, R20 ;  /* 0x00000003ff717819 */ /* 0x000fe40000011414 */
[C---:B------:R-:W-:Y:S02]  /*29f0*/  LOP3.LUT R8, R10.reuse, 0x2, RZ, 0xc0, !PT ;  /* 0x000000020a087812 */ /* 0x040fe400078ec0ff */
[----:B------:R-:W-:-:S02]  /*2a00*/  LOP3.LUT R9, R10, 0x4, RZ, 0xc0, !PT ;  /* 0x000000040a097812 */ /* 0x000fc400078ec0ff */
[C---:B------:R-:W-:Y:S02]  /*2a10*/  LOP3.LUT R20, R26.reuse, 0x2, RZ, 0xc0, !PT ;  /* 0x000000021a147812 */ /* 0x040fe400078ec0ff */
[C---:B------:R-:W-:Y:S02]  /*2a20*/  LOP3.LUT R21, R26.reuse, 0x4, RZ, 0xc0, !PT ;  /* 0x000000041a157812 */ /* 0x040fe400078ec0ff */
[C---:B------:R-:W-:Y:S02]  /*2a30*/  LOP3.LUT R99, R26.reuse, 0x8, RZ, 0xc0, !PT ;  /* 0x000000081a637812 */ /* 0x040fe400078ec0ff */
[----:B------:R-:W-:Y:S02]  /*2a40*/  LOP3.LUT R98, R26, 0x10, RZ, 0xc0, !PT ;  /* 0x000000101a627812 */ /* 0x000fe400078ec0ff */
[----:B------:R-:W-:Y:S02]  /*2a50*/  IADD3 R128, R128, R27, RZ ;  /* 0x0000001b80807210 */ /* 0x000fe40007ffe0ff */
[----:B------:R-:W-:-:S02]  /*2a60*/  LEA R112, R206, R170, 0x6 ;  /* 0x000000aace707211 */ /* 0x000fc400078e30ff */
[----:B0-----:R-:W-:Y:S02]  /*2a70*/  LEA.HI R197, R197, 0x8, RZ, 0x19 ;  /* 0x00000008c5c57811 */ /* 0x001fe400078fc8ff */
[----:B------:R-:W-:Y:S02]  /*2a80*/  IADD3 R103, R91, R13, RZ ;  /* 0x0000000d5b677210 */ /* 0x000fe40007ffe0ff */
[----:B------:R-:W-:Y:S02]  /*2a90*/  SHF.R.S32.HI R114, RZ, 0x3, R12 ;  /* 0x00000003ff727819 */ /* 0x000fe4000001140c */
[----:B------:R-:W-:Y:S02]  /*2aa0*/  LOP3.LUT R7, R7, 0x1, RZ, 0xc0, !PT ;  /* 0x0000000107077812 */ /* 0x000fe400078ec0ff */
[----:B------:R-:W-:Y:S02]  /*2ab0*/  LOP3.LUT R10, R10, 0x8, RZ, 0xc0, !PT ;  /* 0x000000080a0a7812 */ /* 0x000fe400078ec0ff */
[----:B------:R-:W-:-:S02]  /*2ac0*/  SHF.R.S32.HI R111, RZ, 0x1f, R4 ;  /* 0x0000001fff6f7819 */ /* 0x000fc40000011404 */
[----:B------:R-:W-:Y:S02]  /*2ad0*/  SHF.R.S32.HI R110, RZ, 0x1f, R5 ;  /* 0x0000001fff6e7819 */ /* 0x000fe40000011405 */
[----:B------:R-:W-:Y:S02]  /*2ae0*/  SHF.R.S32.HI R109, RZ, 0x1f, R6 ;  /* 0x0000001fff6d7819 */ /* 0x000fe40000011406 */
[----:B------:R-:W-:Y:S02]  /*2af0*/  LOP3.LUT R26, R26, 0x20, RZ, 0xc0, !PT ;  /* 0x000000201a1a7812 */ /* 0x000fe400078ec0ff */
[----:B---3--:R-:W-:-:S07]  /*2b00*/  SHF.R.S32.HI R127, RZ, 0x1f, R100 ;  /* 0x0000001fff7f7819 */ /* 0x008fce0000011464 */
.L_x_2769:
[----:B0-----:R-:W0:Y:S01]  /*2b10*/  LDC R80, c[0x0][0x430] ;  /* 0x00010c00ff507b82 */ /* 0x001e220000000800 */
[----:B------:R-:W-:Y:S01]  /*2b20*/  VIADD R24, R24, 0xffffffff ;  /* 0xffffffff18187836 */ /* 0x000fe20000000000 */
[----:B------:R-:W-:-:S03]  /*2b30*/  MOV R27, RZ ;  /* 0x000000ff001b7202 */ /* 0x000fc60000000f00 */
[----:B------:R-:W-:-:S03]  /*2b40*/  IMAD R12, R24, 0x60, R112 ;  /* 0x00000060180c7824 */ /* 0x000fc600078e0270 */
[----:B-1----:R-:W1:Y:S02]  /*2b50*/  LDC R123, c[0x0][0x3f4] ;  /* 0x0000fd00ff7b7b82 */ /* 0x002e640000000800 */
[----:B------:R-:W-:Y:S02]  /*2b60*/  ISETP.GE.AND P0, PT, R12, R25, PT ;  /* 0x000000190c00720c */ /* 0x000fe40003f06270 */
[----:B------:R-:W-:Y:S02]  /*2b70*/  IADD3 R32, R128, R12, RZ ;  /* 0x0000000c80207210 */ /* 0x000fe40007ffe0ff */
[----:B------:R-:W-:-:S03]  /*2b80*/  ISETP.GT.OR P0, PT, R112, 0x5f, P0 ;  /* 0x0000005f7000780c */ /* 0x000fc60000704670 */
[----:B------:R-:W-:Y:S01]  /*2b90*/  IMAD.MOV.U32 R28, RZ, RZ, R32 ;  /* 0x000000ffff1c7224 */ /* 0x000fe200078e0020 */
[----:B0-----:R-:W-:-:S09]  /*2ba0*/  ISETP.NE.AND P4, PT, R80, 0x1, PT ;  /* 0x000000015000780c */ /* 0x001fd20003f85270 */
        /* <DEDUP_REMOVED lines=15> */
[----:B------:R-:W-:Y:S01]  /*2ca0*/  IMAD.MOV R11, RZ, RZ, -R28 ;  /* 0x000000ffff0b7224 */ /* 0x000fe200078e0a1c */
[----:B------:R-:W-:Y:S01]  /*2cb0*/  ISETP.GT.AND P4, PT, R24, R125, PT ;  /* 0x0000007d1800720c */ /* 0x000fe20003f84270 */
[C---:B------:R-:W-:Y:S01]  /*2cc0*/  IMAD R28, R18.reuse, 0x4800, R131 ;  /* 0x00004800121c7824 */ /* 0x040fe200078e0283 */
[----:B------:R-:W-:Y:S05]  /*2cd0*/  YIELD ;  /* 0x0000000000007946 */ /* 0x000fea0003800000 */
[----:B------:R-:W-:Y:S01]  /*2ce0*/  IMAD R14, R18, 0x4800, R0 ;  /* 0x00004800120e7824 */ /* 0x000fe200078e0200 */
[----:B------:R-:W-:Y:S01]  /*2cf0*/  BSSY B0, `(.L_x_2664) ;  /* 0x00007a8000007945 */ /* 0x000fe20003800000 */
[----:B------:R-:W-:Y:S01]  /*2d00*/  IMAD R80, R80, R11, R32 ;  /* 0x0000000b50507224 */ /* 0x000fe200078e0220 */
[----:B------:R-:W-:Y:S01]  /*2d10*/  P2R R122, PR, RZ, 0x10 ;  /* 0x00000010ff7a7803 */ /* 0x000fe20000000000 */
[----:B------:R-:W-:Y:S01]  /*2d20*/  IMAD R29, R14, 0x2, R121 ;  /* 0x000000020e1d7824 */ /* 0x000fe200078e0279 */
[----:B------:R-:W-:Y:S01]  /*2d30*/  LEA R28, R28, R121, 0x1 ;  /* 0x000000791c1c7211 */ /* 0x000fe200078e08ff */
        /* <DEDUP_REMOVED lines=55> */
[----:B------:R-:W-:Y:S02]  /*30b0*/  LEA R32, P5, R33, UR4, 0x1 ;  /* 0x0000000421207c11 */ /* 0x000fe4000f8a08ff */
[----:B------:R-:W-:Y:S02]  /*30c0*/  CS2R R70, SRZ ;  /* 0x0000000000467805 */ /* 0x000fe4000001ff00 */
[----:B------:R-:W-:-:S02]  /*30d0*/  IADD3.X R36, R78, R103, RZ, P0, !PT ;  /* 0x000000674e247210 */ /* 0x000fc400007fe4ff */
[----:B------:R-:W-:Y:S02]  /*30e0*/  CS2R R76, SRZ ;  /* 0x00000000004c7805 */ /* 0x000fe4000001ff00 */
[----:B------:R-:W-:Y:S02]  /*30f0*/  LEA.HI.X R33, R33, UR5, R34, 0x1, P5 ;  /* 0x0000000521217c11 */ /* 0x000fe4000a8f0c22 */
[----:B------:R-:W-:Y:S02]  /*3100*/  CS2R R72, SRZ ;  /* 0x0000000000487805 */ /* 0x000fe4000001ff00 */
[C---:B------:R-:W-:Y:S02]  /*3110*/  LEA R34, P5, R35.reuse, UR6, 0x1 ;  /* 0x0000000623227c11 */ /* 0x040fe4000f8a08ff */
[----:B------:R-:W-:Y:S02]  /*3120*/  ISETP.GE.AND P0, PT, R160, R123, PT ;  /* 0x0000007ba000720c */ /* 0x000fe40003f06270 */
[----:B------:R-:W-:-:S02]  /*3130*/  LEA.HI.X R35, R35, UR7, R36, 0x1, P5 ;  /* 0x0000000723237c11 */ /* 0x000fc4000a8f0c24 */
[----:B------:R-:W-:Y:S02]  /*3140*/  ISETP.GE.AND P5, PT, R175, R123, PT ;  /* 0x0000007baf00720c */ /* 0x000fe40003fa6270 */
[----:B------:R-:W-:-:S07]  /*3150*/  CS2R R66, SRZ ;  /* 0x0000000000427805 */ /* 0x000fce000001ff00 */
[----:B------:R0:W5:Y:S04]  /*3160*/  @!P0 LDG.E.64 R74, desc[UR60][R32.64] ;  /* 0x0000003c204a8981 */ /* 0x000168000c1e1b00 */
[----:B------:R0:W5:Y:S01]  /*3170*/  @!P0 LDG.E.64 R76, desc[UR60][R34.64] ;  /* 0x0000003c224c8981 */ /* 0x000162000c1e1b00 */
[----:B------:R-:W-:-:S03]  /*3180*/  ISETP.GE.AND P0, PT, R173, R123, PT ;  /* 0x0000007bad00720c */ /* 0x000fc60003f06270 */
[----:B------:R0:W5:Y:S04]  /*3190*/  @!P5 LDG.E.64 R70, desc[UR60][R32.64+0x20] ;  /* 0x0000203c2046d981 */ /* 0x000168000c1e1b00 */
[----:B------:R0:W5:Y:S01]  /*31a0*/  @!P5 LDG.E.64 R72, desc[UR60][R34.64+0x20] ;  /* 0x0000203c2248d981 */ /* 0x000162000c1e1b00 */
[-C--:B------:R-:W-:Y:S02]  /*31b0*/  ISETP.GE.AND P5, PT, R174, R123.reuse, PT ;  /* 0x0000007bae00720c */ /* 0x080fe40003fa6270 */
[----:B------:R-:W-:Y:S02]  /*31c0*/  CS2R R68, SRZ ;  /* 0x0000000000447805 */ /* 0x000fe4000001ff00 */
[----:B------:R-:W-:Y:S02]  /*31d0*/  CS2R R62, SRZ ;  /* 0x00000000003e7805 */ /* 0x000fe4000001ff00 */
        /* <DEDUP_REMOVED lines=15> */
.L_x_2668:
[----:B------:R-:W-:Y:S05]  /*32d0*/  BSYNC B1 ;  /* 0x0000000000017941 */ /* 0x000fea0003800000 */
.L_x_2667:
        /* <DEDUP_REMOVED lines=55> */
.L_x_2670:
[----:B------:R-:W-:Y:S05]  /*3650*/  BSYNC B1 ;  /* 0x0000000000017941 */ /* 0x000fea0003800000 */
.L_x_2669:
[----:B------:R-:W2:Y:S01]  /*3660*/  LDL R11, [R1+0x30] ;  /* 0x00003000010b7983 */ /* 0x000ea20000100800 */
[----:B0----5:R-:W-:Y:S02]  /*3670*/  IMAD.MOV.U32 R12, RZ, RZ, R54 ;  /* 0x000000ffff0c7224 */ /* 0x021fe400078e0036 */
[----:B------:R-:W-:Y:S02]  /*3680*/  IMAD.MOV.U32 R14, RZ, RZ, R58 ;  /* 0x000000ffff0e7224 */ /* 0x000fe400078e003a */
[----:B------:R-:W-:-:S05]  /*3690*/  IMAD.MOV.U32 R13, RZ, RZ, R59 ;  /* 0x000000ffff0d7224 */ /* 0x000fca00078e003b */
[----:B------:R-:W-:Y:S01]  /*36a0*/  PRMT R153, R13, 0x5410, R14 ;  /* 0x000054100d997816 */ /* 0x000fe2000000000e */
[----:B------:R-:W-:Y:S02]  /*36b0*/  IMAD.MOV.U32 R13, RZ, RZ, R70 ;  /* 0x000000ffff0d7224 */ /* 0x000fe400078e0046 */
[----:B------:R-:W-:-:S05]  /*36c0*/  IMAD.MOV.U32 R14, RZ, RZ, R71 ;  /* 0x000000ffff0e7224 */ /* 0x000fca00078e0047 */
[----:B------:R-:W-:Y:S02]  /*36d0*/  PRMT R158, R13, 0x5410, R14 ;  /* 0x000054100d9e7816 */ /* 0x000fe4000000000e */
[----:B--2---:R-:W-:Y:S02]  /*36e0*/  R2UR UR4, R11 ;  /* 0x000000000b0472ca */ /* 0x004fe400000e0000 */
[----:B------:R-:W-:-:S04]  /*36f0*/  MOV R11, R55 ;  /* 0x00000037000b7202 */ /* 0x000fc80000000f00 */
[----:B------:R-:W-:Y:S01]  /*3700*/  PRMT R151, R12, 0x5410, R11 ;  /* 0x000054100c977816 */ /* 0x000fe2000000000b */
[----:B------:R-:W-:Y:S01]  /*3710*/  IMAD.MOV.U32 R11, RZ, RZ, R63 ;  /* 0x000000ffff0b7224 */ /* 0x000fe200078e003f */
[----:B------:R-:W-:-:S04]  /*3720*/  MOV R12, R62 ;  /* 0x0000003e000c7202 */ /* 0x000fc80000000f00 */
[----:B------:R-:W-:Y:S01]  /*3730*/  PRMT R155, R11, 0x7610, R155 ;  /* 0x000076100b9b7816 */ /* 0x000fe2000000009b */
[----:B------:R-:W-:Y:S01]  /*3740*/  IMAD.MOV.U32 R11, RZ, RZ, R66 ;  /* 0x000000ffff0b7224 */ /* 0x000fe200078e0042 */
[----:B------:R-:W-:Y:S01]  /*3750*/  PRMT R156, R12, 0x7610, R156 ;  /* 0x000076100c9c7816 */ /* 0x000fe2000000009c */
[----:B------:R-:W-:Y:S01]  /*3760*/  UISETP.NE.AND UP0, UPT, UR4, 0x3, UPT ;  /* 0x000000030400788c */ /* 0x000fe2000bf05270 */
[----:B------:R-:W-:-:S04]  /*3770*/  MOV R12, R67 ;  /* 0x00000043000c7202 */ /* 0x000fc80000000f00 */
[----:B------:R-:W-:Y:S01]  /*3780*/  PRMT R157, R12, 0x5410, R11 ;  /* 0x000054100c9d7816 */ /* 0x000fe2000000000b */
[----:B------:R-:W-:Y:S01]  /*3790*/  IMAD.MOV.U32 R12, RZ, RZ, R75 ;  /* 0x000000ffff0c7224 */ /* 0x000fe200078e004b */
[----:B------:R-:W-:Y:S02]  /*37a0*/  MOV R11, R74 ;  /* 0x0000004a000b7202 */ /* 0x000fe40000000f00 */
[----:B------:R-:W-:Y:S02]  /*37b0*/  PLOP3.LUT P0, PT, PT, PT, UP0, 0x80, 0x0 ;  /* 0x000000000000781c */ /* 0x000fe40003f0f008 */
        /* <DEDUP_REMOVED lines=11> */
[----:B------:R-:W-:Y:S02]  /*3870*/  PRMT R156, R156, 0x5410, R12 ;  /* 0x000054109c9c7816 */ /* 0x000fe4000000000c */
        /* <DEDUP_REMOVED lines=49> */
.L_x_2671:
[----:B------:R-:W-:Y:S01]  /*3b90*/  IMAD R84, R18, 0x8, R2 ;  /* 0x0000000812547824 */ /* 0x000fe200078e0202 */
[----:B------:R-:W-:Y:S01]  /*3ba0*/  SHF.L.U32 R85, R171, 0x1f, RZ ;  /* 0x0000001fab557819 */ /* 0x000fe200000006ff */
[----:B------:R-:W-:Y:S03]  /*3bb0*/  BSSY B1, `(.L_x_2672) ;  /* 0x0000003000017945 */ /* 0x000fe60003800000 */
[----:B------:R-:W0:Y:S02]  /*3bc0*/  SYNCS.PHASECHK.TRANS64.TRYWAIT P6, [R84+URZ+0x2a890], R85 ;  /* 0x02a89055540075a7 */ /* 0x000e2400080c017f */
[----:B0-----:R-:W-:Y:S05]  /*3bd0*/  @!P6 BRA `(.L_x_2673) ;  /* 0x0000021c002ce947 */ /* 0x001fea0003800000 */
.L_x_3023:
[----:B------:R-:W-:Y:S05]  /*3be0*/  BSYNC B1 ;  /* 0x0000000000017941 */ /* 0x000fea0003800000 */
.L_x_2672:
[----:B------:R-:W-:-:S03]  /*3bf0*/  UMOV UR4, 0xffffffff ;  /* 0xffffffff00047882 */ /* 0x000fc60000000000 */
[----:B------:R-:W-:Y:S05]  /*3c00*/  BRA.DIV UR4, `(.L_x_2674) ;  /* 0x0000021e04347947 */ /* 0x000fea000b800000 */
[----:B------:R1:W2:Y:S04]  /*3c10*/  SHFL.IDX PT, R78, R118, RZ, 0x1c1f ;  /* 0x001c1fff764e7589 */ /* 0x0002a800000e0000 */
[----:B------:R1:W3:Y:S02]  /*3c20*/  SHFL.IDX PT, R11, R119, RZ, 0x1c1f ;  /* 0x001c1fff770b7589 */ /* 0x0002e400000e0000 */
.L_x_3027:
        /* <DEDUP_REMOVED lines=10> */
[----:B------:R-:W-:Y:S02]  /*3cd0*/  SHF.R.U32.HI R74, RZ, 0x10, R75 ;  /* 0x00000010ff4a7819 */ /* 0x000fe4000001164b */
[--C-:B------:R-:W-:Y:S01]  /*3ce0*/  SHF.R.U64 R145, R76, 0x10, R77.reuse ;  /* 0x000000104c917819 */ /* 0x100fe2000000124d */
[----:B------:R-:W-:Y:S01]  /*3cf0*/  HADD2.F32 R144, -RZ, R144.H0_H0 ;  /* 0x20000090ff907230 */ /* 0x000fe20000004100 */
[----:B0-----:R-:W-:Y:S02]  /*3d00*/  MOV R75, R13 ;  /* 0x0000000d004b7202 */ /* 0x001fe40000000f00 */
[----:B------:R-:W-:Y:S01]  /*3d10*/  SHF.R.U32.HI R76, RZ, 0x10, R77 ;  /* 0x00000010ff4c7819 */ /* 0x000fe2000001164d */
[----:B------:R-:W-:Y:S02]  /*3d20*/  HADD2.F32 R13, -RZ, R145.H0_H0 ;  /* 0x20000091ff0d7230 */ /* 0x000fe40000004100 */
[----:B------:R-:W-:-:S02]  /*3d30*/  HADD2.F32 R77, -RZ, R75.H1_H1 ;  /* 0x3000004bff4d7230 */ /* 0x000fc40000004100 */
        /* <DEDUP_REMOVED lines=35> */
.L_x_2680:
[----:B------:R-:W-:Y:S05]  /*3f70*/  BSYNC B3 ;  /* 0x0000000000037941 */ /* 0x000fea0003800000 */
.L_x_2679:
[----:B---3--:R-:W-:-:S04]  /*3f80*/  LEA R74, P4, R16, R11, 0x1 ;  /* 0x0000000b104a7211 */ /* 0x008fc800078808ff */
[----:B--2---:R-:W-:-:S05]  /*3f90*/  LEA.HI.X R75, R16, R78, R17, 0x1, P4 ;  /* 0x0000004e104b7211 */ /* 0x004fca00020f0c11 */
[----:B0-----:R4:W-:Y:S04]  /*3fa0*/  ST.E.128 desc[UR60][R74.64], R12 ;  /* 0x0000000c4a007985 */ /* 0x0019e8000c101d3c */
.L_x_2678:
[----:B------:R-:W-:Y:S05]  /*3fb0*/  BSYNC B2 ;  /* 0x0000000000027941 */ /* 0x000fea0003800000 */
.L_x_2677:
        /* <DEDUP_REMOVED lines=50> */
.L_x_2684:
[----:B------:R-:W-:Y:S05]  /*42e0*/  BSYNC B3 ;  /* 0x0000000000037941 */ /* 0x000fea0003800000 */
.L_x_2683:
[----:B------:R-:W-:Y:S01]  /*42f0*/  SHF.L.U32 R72, R166, 0x3, RZ ;  /* 0x00000003a6487819 */ /* 0x000fe200000006ff */
[----:B---3--:R-:W-:Y:S02]  /*4300*/  IMAD.MOV.U32 R70, RZ, RZ, R11 ;  /* 0x000000ffff467224 */ /* 0x008fe400078e000b */
[----:B--2---:R-:W-:Y:S02]  /*4310*/  IMAD.MOV.U32 R71, RZ, RZ, R78 ;  /* 0x000000ffff477224 */ /* 0x004fe400078e004e */
[----:B------:R-:W-:-:S05]  /*4320*/  IMAD.WIDE R70, R72, 0x2, R70 ;  /* 0x0000000248467825 */ /* 0x000fca00078e0246 */
[----:B0-----:R0:W-:Y:S02]  /*4330*/  ST.E.128 desc[UR60][R70.64], R12 ;  /* 0x0000000c46007985 */ /* 0x0011e4000c101d3c */
.L_x_2682:
[----:B------:R-:W-:Y:S05]  /*4340*/  BSYNC B2 ;  /* 0x0000000000027941 */ /* 0x000fea0003800000 */
.L_x_2681:
        /* <DEDUP_REMOVED lines=8> */
[----:B------:R-:W-:Y:S02]  /*43d0*/  SHF.R.U32.HI R66, RZ, 0x10, R67 ;  /* 0x00000010ff427819 */ /* 0x000fe40000011643 */
[--C-:B------:R-:W-:Y:S01]  /*43e0*/  SHF.R.U64 R71, R68, 0x10, R69.reuse ;  /* 0x0000001044477819 */ /* 0x100fe20000001245 */
[----:B------:R-:W-:Y:S01]  /*43f0*/  HADD2.F32 R70, -RZ, R70.H0_H0 ;  /* 0x20000046ff467230 */ /* 0x000fe20000004100 */
[----:B----4-:R-:W-:Y:S02]  /*4400*/  MOV R67, R13 ;  /* 0x0000000d00437202 */ /* 0x010fe40000000f00 */
        /* <DEDUP_REMOVED lines=38> */
.L_x_2688:
[----:B------:R-:W-:Y:S05]  /*4670*/  BSYNC B3 ;  /* 0x0000000000037941 */ /* 0x000fea0003800000 */
.L_x_2687:
[----:B------:R-:W-:Y:S01]  /*4680*/  SHF.L.U32 R68, R167, 0x3, RZ ;  /* 0x00000003a7447819 */ /* 0x000fe200000006ff */
[----:B---3--:R-:W-:Y:S02]  /*4690*/  IMAD.MOV.U32 R66, RZ, RZ, R11 ;  /* 0x000000ffff427224 */ /* 0x008fe400078e000b */
[----:B--2---:R-:W-:Y:S02]  /*46a0*/  IMAD.MOV.U32 R67, RZ, RZ, R78 ;  /* 0x000000ffff437224 */ /* 0x004fe400078e004e */
[----:B------:R-:W-:-:S05]  /*46b0*/  IMAD.WIDE R66, R68, 0x2, R66 ;  /* 0x0000000244427825 */ /* 0x000fca00078e0242 */
[----:B----4-:R0:W-:Y:S02]  /*46c0*/  ST.E.128 desc[UR60][R66.64], R12 ;  /* 0x0000000c42007985 */ /* 0x0101e4000c101d3c */
.L_x_2686:
[----:B------:R-:W-:Y:S05]  /*46d0*/  BSYNC B2 ;  /* 0x0000000000027941 */ /* 0x000fea0003800000 */
.L_x_2685:
        /* <DEDUP_REMOVED lines=50> */
.L_x_2692:
[----:B------:R-:W-:Y:S05]  /*4a00*/  BSYNC B3 ;  /* 0x0000000000037941 */ /* 0x000fea0003800000 */
.L_x_2691:
[----:B---3--:R-:W-:-:S04]  /*4a10*/  LEA R62, P4, R19, R11, 0x1 ;  /* 0x0000000b133e7211 */ /* 0x008fc800078808ff */
[----:B--2---:R-:W-:-:S05]  /*4a20*/  LEA.HI.X R63, R19, R78, R169, 0x1, P4 ;  /* 0x0000004e133f7211 */ /* 0x004fca00020f0ca9 */
[----:B----4-:R0:W-:Y:S04]  /*4a30*/  ST.E.128 desc[UR60][R62.64], R12 ;  /* 0x0000000c3e007985 */ /* 0x0101e8000c101d3c */
.L_x_2690:
[----:B------:R-:W-:Y:S05]  /*4a40*/  BSYNC B2 ;  /* 0x0000000000027941 */ /* 0x000fea0003800000 */
.L_x_2689:
        /* <DEDUP_REMOVED lines=9> */
[----:B----4-:R-:W-:Y:S01]  /*4ae0*/  MOV R61, R13 ;  /* 0x0000000d003d7202 */ /* 0x010fe20000000f00 */
[----:B------:R-:W-:Y:S01]  /*4af0*/  HADD2.F32 R62, -RZ, R62.H0_H0 ;  /* 0x2000003eff3e7230 */ /* 0x000fe20000004100 */
[--C-:B------:R-:W-:Y:S01]  /*4b00*/  SHF.R.U64 R58, R58, 0x10, R59.reuse ;  /* 0x000000103a3a7819 */ /* 0x100fe2000000123b */
[----:B------:R-:W-:Y:S01]  /*4b10*/  HADD2.F32 R60, -RZ, R60.H0_H0 ;  /* 0x2000003cff3c7230 */ /* 0x000fe20000004100 */
[----:B------:R-:W-:Y:S01]  /*4b20*/  SHF.R.U32.HI R59, RZ, 0x10, R59 ;  /* 0x00000010ff3b7819 */ /* 0x000fe2000001163b */
[--C-:B------:R-:W-:Y:S02]  /*4b30*/  HADD2.F32 R13, -RZ, R61.reuse.H1_H1 ;  /* 0x3000003dff0d7230 */ /* 0x100fe40000004100 */
[----:B------:R-:W-:-:S02]  /*4b40*/  HADD2.F32 R61, -RZ, R61.H0_H0 ;  /* 0x2000003dff3d7230 */ /* 0x000fc40000004100 */
[----:B------:R-:W-:Y:S02]  /*4b50*/  HADD2.F32 R58, -RZ, R58.H0_H0 ;  /* 0x2000003aff3a7230 */ /* 0x000fe40000004100 */
[-C--:B------:R-:W-:Y:S01]  /*4b60*/  FMUL.FTZ R63, R13, R62.reuse ;  /* 0x0000003e0d3f7220 */ /* 0x080fe20000410000 */
[----:B------:R-:W-:Y:S02]  /*4b70*/  HADD2.F32 R59, -RZ, R59.H0_H0 ;  /* 0x2000003bff3b7230 */ /* 0x000fe40000004100 */
[C---:B------:R-:W-:Y:S01]  /*4b80*/  FMUL.FTZ R62, R61.reuse, R62 ;  /* 0x0000003e3d3e7220 */ /* 0x040fe20000410000 */
[----:B------:R-:W-:-:S03]  /*4b90*/  FFMA.FTZ R63, R61, R58, -R63 ;  /* 0x0000003a3d3f7223 */ /* 0x000fc6000001083f */
[----:B------:R-:W-:Y:S01]  /*4ba0*/  FFMA.FTZ R62, R13, R58, R62 ;  /* 0x0000003a0d3e7223 */ /* 0x000fe2000001003e */
[--C-:B------:R-:W-:Y:S02]  /*4bb0*/  HADD2.F32 R13, -RZ, R15.reuse.H1_H1 ;  /* 0x3000000fff0d7230 */ /* 0x100fe40000004100 */
[----:B------:R-:W-:Y:S02]  /*4bc0*/  HADD2.F32 R15, -RZ, R15.H0_H0 ;  /* 0x2000000fff0f7230 */ /* 0x000fe40000004100 */
[----:B------:R-:W-:Y:S01]  /*4bd0*/  F2FP.F16.F32.PACK_AB R62, R62, R63 ;  /* 0x0000003f3e3e723e */ /* 0x000fe200000000ff */
[-C--:B------:R-:W-:Y:S02]  /*4be0*/  FMUL.FTZ R58, R13, R60.reuse ;  /* 0x0000003c0d3a7220 */ /* 0x080fe40000410000 */
[C---:B------:R-:W-:Y:S02]  /*4bf0*/  FMUL.FTZ R60, R15.reuse, R60 ;  /* 0x0000003c0f3c7220 */ /* 0x040fe40000410000 */
[----:B------:R-:W-:Y:S01]  /*4c00*/  FFMA.FTZ R58, R15, R59, -R58 ;  /* 0x0000003b0f3a7223 */ /* 0x000fe2000001083a */
[----:B------:R-:W-:-:S02]  /*4c10*/  HADD2.F32 R15, -RZ, R154.H1_H1 ;  /* 0x3000009aff0f7230 */ /* 0x000fc40000004100 */
[----:B------:R-:W-:Y:S01]  /*4c20*/  FFMA.FTZ R60, R13, R59, R60 ;  /* 0x0000003b0d3c7223 */ /* 0x000fe2000001003c */
[--C-:B------:R-:W-:Y:S02]  /*4c30*/  HADD2.F32 R13, -RZ, R12.reuse.H0_H0 ;  /* 0x2000000cff0d7230 */ /* 0x100fe40000004100 */
[----:B------:R-:W-:Y:S02]  /*4c40*/  HADD2.F32 R12, -RZ, R12.H1_H1 ;  /* 0x3000000cff0c7230 */ /* 0x000fe40000004100 */
[--C-:B------:R-:W-:Y:S01]  /*4c50*/  HADD2.F32 R59, -RZ, R153.reuse.H1_H1 ;  /* 0x30000099ff3b7230 */ /* 0x100fe20000004100 */
[----:B------:R-:W-:Y:S01]  /*4c60*/  F2FP.F16.F32.PACK_AB R58, R60, R58 ;  /* 0x0000003a3c3a723e */ /* 0x000fe200000000ff */
[----:B------:R-:W-:Y:S02]  /*4c70*/  HADD2.F32 R154, -RZ, R154.H0_H0 ;  /* 0x2000009aff9a7230 */ /* 0x000fe40000004100 */
[-C--:B------:R-:W-:Y:S01]  /*4c80*/  FMUL.FTZ R61, R12, R15.reuse ;  /* 0x0000000f0c3d7220 */ /* 0x080fe20000410000 */
[----:B------:R-:W-:Y:S01]  /*4c90*/  FMUL.FTZ R15, R13, R15 ;  /* 0x0000000f0d0f7220 */ /* 0x000fe20000410000 */
[----:B------:R-:W-:-:S02]  /*4ca0*/  HADD2.F32 R153, -RZ, R153.H0_H0 ;  /* 0x20000099ff997230 */ /* 0x000fc40000004100 */
        /* <DEDUP_REMOVED lines=11> */
[----:B------:R-:W-:Y:S01]  /*4d60*/  F2FP.F16.F32.PACK_AB R154, R154, R13 ;  /* 0x0000000d9a9a723e */ /* 0x000fe200000000ff */
[----:B------:R-:W-:-:S03]  /*4d70*/  IMAD.MOV.U32 R13, RZ, RZ, R62 ;  /* 0x000000ffff0d7224 */ /* 0x000fc600078e003e */
[----:B------:R-:W-:-:S07]  /*4d80*/  MOV R14, R154 ;  /* 0x0000009a000e7202 */ /* 0x000fce0000000f00 */
.L_x_2696:
[----:B------:R-:W-:Y:S05]  /*4d90*/  BSYNC B3 ;  /* 0x0000000000037941 */ /* 0x000fea0003800000 */
.L_x_2695:
[----:B---3--:R-:W-:-:S04]  /*4da0*/  LEA R58, P4, R22, R11, 0x1 ;  /* 0x0000000b163a7211 */ /* 0x008fc800078808ff */
[----:B--2---:R-:W-:-:S05]  /*4db0*/  LEA.HI.X R59, R22, R78, R180, 0x1, P4 ;  /* 0x0000004e163b7211 */ /* 0x004fca00020f0cb4 */
[----:B----4-:R0:W-:Y:S04]  /*4dc0*/  ST.E.128 desc[UR60][R58.64], R12 ;  /* 0x0000000c3a007985 */ /* 0x0101e8000c101d3c */
.L_x_2694:
[----:B------:R-:W-:Y:S05]  /*4dd0*/  BSYNC B2 ;  /* 0x0000000000027941 */ /* 0x000fea0003800000 */
.L_x_2693:
[----:B------:R-:W-:-:S13]  /*4de0*/  ISETP.NE.AND P4, PT, R26, RZ, PT ;  /* 0x000000ff1a00720c */ /* 0x000fda0003f85270 */
        /* <DEDUP_REMOVED lines=45> */
[----:B------:R-:W-:Y:S02]  /*50c0*/  MOV R12, R15 ;  /* 0x0000000f000c7202 */ /* 0x000fe40000000f00 */
[----:B------:R-:W-:Y:S02]  /*50d0*/  MOV R15, R55 ;  /* 0x00000037000f7202 */ /* 0x000fe40000000f00 */
[----:B------:R-:W-:Y:S01]  /*50e0*/  F2FP.F16.F32.PACK_AB R152, R152, R13 ;  /* 0x0000000d9898723e */ /* 0x000fe200000000ff */
[----:B------:R-:W-:-:S04]  /*50f0*/  IMAD.MOV.U32 R13, RZ, RZ, R58 ;  /* 0x000000ffff0d7224 */ /* 0x000fc800078e003a */
[----:B------:R-:W-:-:S07]  /*5100*/  IMAD.MOV.U32 R14, RZ, RZ, R152 ;  /* 0x000000ffff0e7224 */ /* 0x000fce00078e0098 */
.L_x_2698:
[----:B------:R-:W-:Y:S05]  /*5110*/  BSYNC B2 ;  /* 0x0000000000027941 */ /* 0x000fea0003800000 */
.L_x_2697:
[----:B---3--:R-:W-:-:S04]  /*5120*/  LEA R54, P4, R23, R11, 0x1 ;  /* 0x0000000b17367211 */ /* 0x008fc800078808ff */
[----:B--2---:R-:W-:-:S05]  /*5130*/  LEA.HI.X R55, R23, R78, R179, 0x1, P4 ;  /* 0x0000004e17377211 */ /* 0x004fca00020f0cb3 */
[----:B----4-:R0:W-:Y:S04]  /*5140*/  ST.E.128 desc[UR60][R54.64], R12 ;  /* 0x0000000c36007985 */ /* 0x0101e8000c101d3c */
.L_x_2676:
[----:B------:R-:W-:Y:S05]  /*5150*/  BSYNC B1 ;  /* 0x0000000000017941 */ /* 0x000fea0003800000 */
.L_x_2675:
[----:B------:R-:W-:-:S03]  /*5160*/  UMOV UR4, 0xffffffff ;  /* 0xffffffff00047882 */ /* 0x000fc60000000000 */
[----:B------:R-:W-:Y:S05]  /*5170*/  BRA.DIV UR4, `(.L_x_2699) ;  /* 0x0000020a04247947 */ /* 0x000fea000b800000 */
[----:B-1----:R-:W1:Y:S04]  /*5180*/  SHFL.IDX PT, R118, R118, 0x1, 0x1c1f ;  /* 0x003c1f0076767f89 */ /* 0x002e6800000e0000 */
[----:B------:R-:W0:Y:S02]  /*5190*/  SHFL.IDX PT, R119, R119, 0x1, 0x1c1f ;  /* 0x003c1f0077777f89 */ /* 0x000e2400000e0000 */
.L_x_3031:
        /* <DEDUP_REMOVED lines=23> */
[----:B------:R-:W-:Y:S01]  /*5310*/  IMAD.MOV.U32 R11, RZ, RZ, R15 ;  /* 0x000000ffff0b7224 */ /* 0x000fe200078e000f */
[----:B------:R-:W-:Y:S01]  /*5320*/  MOV R13, R12 ;  /* 0x0000000c000d7202 */ /* 0x000fe20000000f00 */
        /* <DEDUP_REMOVED lines=13> */
[-C--:B------:R-:W-:Y:S01]  /*5400*/  FMUL.FTZ R53, R15, R11.reuse ;  /* 0x0000000b0f357220 */ /* 0x080fe20000410000 */
        /* <DEDUP_REMOVED lines=13> */
[----:B------:R-:W-:Y:S02]  /*54e0*/  IMAD.MOV.U32 R12, RZ, RZ, R11 ;  /* 0x000000ffff0c7224 */ /* 0x000fe400078e000b */
[----:B------:R-:W-:Y:S02]  /*54f0*/  IMAD.MOV.U32 R13, RZ, RZ, R52 ;  /* 0x000000ffff0d7224 */ /* 0x000fe400078e0034 */
[----:B------:R-:W-:-:S04]  /*5500*/  F2FP.F16.F32.PACK_AB R15, R150, R15 ;  /* 0x0000000f960f723e */ /* 0x000fc800000000ff */
[----:B------:R-:W-:Y:S01]  /*5510*/  MOV R14, R15 ;  /* 0x0000000f000e7202 */ /* 0x000fe20000000f00 */
[----:B------:R-:W-:-:S07]  /*5520*/  IMAD.MOV.U32 R15, RZ, RZ, R51 ;  /* 0x000000ffff0f7224 */ /* 0x000fce00078e0033 */
.L_x_2704:
[----:B------:R-:W-:Y:S05]  /*5530*/  BSYNC B2 ;  /* 0x0000000000027941 */ /* 0x000fea0003800000 */
.L_x_2703:
[----:B----4-:R0:W-:Y:S02]  /*5540*/  ST.E.128 desc[UR60][R54.64], R12 ;  /* 0x0000000c36007985 */ /* 0x0101e4000c101d3c */
.L_x_2702:
[----:B------:R-:W-:Y:S05]  /*5550*/  BSYNC B1 ;  /* 0x0000000000017941 */ /* 0x000fea0003800000 */
.L_x_2701:
[----:B------:R-:W-:Y:S01]  /*5560*/  ISETP.NE.AND P4, PT, R20, RZ, PT ;  /* 0x000000ff1400720c */ /* 0x000fe20003f85270 */
[----:B------:R-:W-:-:S12]  /*5570*/  BSSY B1, `(.L_x_2705) ;  /* 0x0000035000017945 */ /* 0x000fd80003800000 */
[----:B------:R-:W-:Y:S05]  /*5580*/  @!P4 BRA `(.L_x_2706) ;  /* 0x0000000000ccc947 */ /* 0x000fea0003800000 */
[----:B0---4-:R0:W4:Y:S01]  /*5590*/  LDS.128 R12, [R28+0x2000] ;  /* 0x002000001c0c7984 */ /* 0x0111220000000c00 */
[----:B------:R-:W-:Y:S01]  /*55a0*/  ISETP.GE.AND P4, PT, R175, R123, PT ;  /* 0x0000007baf00720c */ /* 0x000fe20003f86270 */
[----:B---3--:R-:W-:Y:S01]  /*55b0*/  IMAD.SHL.U32 R11, R166, 0x8, RZ ;  /* 0x00000008a60b7824 */ /* 0x008fe200078e00ff */
[----:B------:R-:W-:Y:S01]  /*55c0*/  MOV R50, R119 ;  /* 0x0000007700327202 */ /* 0x000fe20000000f00 */
[----:B-1----:R-:W-:Y:S01]  /*55d0*/  IMAD.MOV.U32 R51, RZ, RZ, R118 ;  /* 0x000000ffff337224 */ /* 0x002fe200078e0076 */
        /* <DEDUP_REMOVED lines=24> */
[----:B------:R-:W-:Y:S01]  /*5760*/  HADD2.F32 R13, -RZ, R148.H0_H0 ;  /* 0x20000094ff0d7230 */ /* 0x000fe20000004100 */
        /* <DEDUP_REMOVED lines=19> */
.L_x_2708:
[----:B------:R-:W-:Y:S05]  /*58a0*/  BSYNC B2 ;  /* 0x0000000000027941 */ /* 0x000fea0003800000 */
.L_x_2707:
[----:B----4-:R0:W-:Y:S02]  /*58b0*/  ST.E.128 desc[UR60][R50.64], R12 ;  /* 0x0000000c32007985 */ /* 0x0101e4000c101d3c */
.L_x_2706:
[----:B------:R-:W-:Y:S05]  /*58c0*/  BSYNC B1 ;  /* 0x0000000000017941 */ /* 0x000fea0003800000 */
.L_x_2705:
        /* <DEDUP_REMOVED lines=16> */
[--C-:B------:R-:W-:Y:S01]  /*59d0*/  HADD2.F32 R13, -RZ, R15.reuse.H1_H1 ;  /* 0x3000000fff0d7230 */ /* 0x100fe20000004100 */
        /* <DEDUP_REMOVED lines=9> */
[C---:B------:R-:W-:Y:S01]  /*5a70*/  FMUL.FTZ R44, R15.reuse, R44 ;  /* 0x0000002c0f2c7220 */ /* 0x040fe20000410000 */
[-C--:B------:R-:W-:Y:S01]  /*5a80*/  FFMA.FTZ R45, R50, R11.reuse, -R45 ;  /* 0x0000000b322d7223 */ /* 0x080fe2000001082d */
[-C--:B------:R-:W-:Y:S01]  /*5a90*/  FFMA.FTZ R52, R15, R42.reuse, -R52 ;  /* 0x0000002a0f347223 */ /* 0x080fe20000010834 */
[----:B------:R-:W-:Y:S01]  /*5aa0*/  FFMA.FTZ R48, R48, R11, R43 ;  /* 0x0000000b30307223 */ /* 0x000fe2000001002b */
        /* <DEDUP_REMOVED lines=23> */
.L_x_2712:
[----:B------:R-:W-:Y:S05]  /*5c20*/  BSYNC B2 ;  /* 0x0000000000027941 */ /* 0x000fea0003800000 */
.L_x_2711:
[----:B----4-:R0:W-:Y:S02]  /*5c30*/  ST.E.128 desc[UR60][R46.64], R12 ;  /* 0x0000000c2e007985 */ /* 0x0101e4000c101d3c */
.L_x_2710:
[----:B------:R-:W-:Y:S05]  /*5c40*/  BSYNC B1 ;  /* 0x0000000000017941 */ /* 0x000fea0003800000 */
.L_x_2709:
        /* <DEDUP_REMOVED lines=9> */
[----:B------:R-:W-:Y:S02]  /*5ce0*/  SHF.R.U64 R38, R38, 0x10, R39 ;  /* 0x0000001026267819 */ /* 0x000fe40000001227 */
[--C-:B---3--:R-:W-:Y:S01]  /*5cf0*/  SHF.R.U64 R11, R40, 0x10, R41.reuse ;  /* 0x00000010280b7819 */ /* 0x108fe20000001229 */
[----:B----4-:R-:W-:Y:S01]  /*5d00*/  HADD2.F32 R40, -RZ, R15.H1_H1 ;  /* 0x3000000fff287230 */ /* 0x010fe20000004100 */
[----:B------:R-:W-:Y:S02]  /*5d10*/  SHF.R.U32.HI R44, RZ, 0x10, R41 ;  /* 0x00000010ff2c7819 */ /* 0x000fe40000011629 */
[----:B------:R-:W-:Y:S01]  /*5d20*/  SHF.R.U32.HI R45, RZ, 0x10, R39 ;  /* 0x00000010ff2d7819 */ /* 0x000fe20000011627 */
[----:B------:R-:W-:Y:S02]  /*5d30*/  HADD2.F32 R39, -RZ, R38.H0_H0 ;  /* 0x20000026ff277230 */ /* 0x000fe40000004100 */
[----:B------:R-:W-:Y:S02]  /*5d40*/  HADD2.F32 R41, -RZ, R11.H0_H0 ;  /* 0x2000000bff297230 */ /* 0x000fe40000004100 */
[----:B------:R-:W-:-:S02]  /*5d50*/  HADD2.F32 R38, -RZ, R13.H1_H1 ;  /* 0x3000000dff267230 */ /* 0x000fc40000004100 */
[----:B------:R-:W-:Y:S02]  /*5d60*/  HADD2.F32 R11, -RZ, R13.H0_H0 ;  /* 0x2000000dff0b7230 */ /* 0x000fe40000004100 */
[----:B------:R-:W-:Y:S02]  /*5d70*/  HADD2.F32 R44, -RZ, R44.H0_H0 ;  /* 0x2000002cff2c7230 */ /* 0x000fe40000004100 */
[-C--:B------:R-:W-:Y:S01]  /*5d80*/  FMUL.FTZ R46, R38, R41.reuse ;  /* 0x00000029262e7220 */ /* 0x080fe20000410000 */
[----:B------:R-:W-:Y:S02]  /*5d90*/  HADD2.F32 R13, -RZ, R15.H0_H0 ;  /* 0x2000000fff0d7230 */ /* 0x000fe40000004100 */
[C---:B------:R-:W-:Y:S01]  /*5da0*/  FMUL.FTZ R41, R11.reuse, R41 ;  /* 0x000000290b297220 */ /* 0x040fe20000410000 */
[----:B------:R-:W-:Y:S02]  /*5db0*/  HADD2.F32 R15, -RZ, R45.H0_H0 ;  /* 0x2000002dff0f7230 */ /* 0x000fe40000004100 */
[-C--:B------:R-:W-:Y:S01]  /*5dc0*/  FMUL.FTZ R48, R40, R44.reuse ;  /* 0x0000002c28307220 */ /* 0x080fe20000410000 */
[-C--:B------:R-:W-:Y:S01]  /*5dd0*/  FFMA.FTZ R11, R11, R39.reuse, -R46 ;  /* 0x000000270b0b7223 */ /* 0x080fe2000001082e */
[C---:B------:R-:W-:Y:S01]  /*5de0*/  FMUL.FTZ R45, R13.reuse, R44 ;  /* 0x0000002c0d2d7220 */ /* 0x040fe20000410000 */
[----:B------:R-:W-:Y:S01]  /*5df0*/  FFMA.FTZ R38, R38, R39, R41 ;  /* 0x0000002726267223 */ /* 0x000fe20000010029 */
[----:B------:R-:W-:Y:S01]  /*5e00*/  FFMA.FTZ R13, R13, R15, -R48 ;  /* 0x0000000f0d0d7223 */ /* 0x000fe20000010830 */
[----:B------:R-:W-:-:S02]  /*5e10*/  HADD2.F32 R44, -RZ, R141.H0_H0 ;  /* 0x2000008dff2c7230 */ /* 0x000fc40000004100 */
[----:B------:R-:W-:Y:S01]  /*5e20*/  FFMA.FTZ R40, R40, R15, R45 ;  /* 0x0000000f28287223 */ /* 0x000fe2000001002d */
[----:B------:R-:W-:Y:S01]  /*5e30*/  HADD2.F32 R15, -RZ, R12.H1_H1 ;  /* 0x3000000cff0f7230 */ /* 0x000fe20000004100 */
[----:B------:R-:W-:Y:S01]  /*5e40*/  F2FP.F16.F32.PACK_AB R11, R38, R11 ;  /* 0x0000000b260b723e */ /* 0x000fe200000000ff */
[----:B------:R-:W-:Y:S02]  /*5e50*/  HADD2.F32 R39, -RZ, R14.H1_H1 ;  /* 0x3000000eff277230 */ /* 0x000fe40000004100 */
[----:B------:R-:W-:Y:S02]  /*5e60*/  HADD2.F32 R141, -RZ, R141.H1_H1 ;  /* 0x3000008dff8d7230 */ /* 0x000fe40000004100 */
[----:B------:R-:W-:Y:S01]  /*5e70*/  FMUL.FTZ R45, R15, R44 ;  /* 0x0000002c0f2d7220 */ /* 0x000fe20000410000 */
[----:B------:R-:W-:Y:S02]  /*5e80*/  HADD2.F32 R12, -RZ, R12.H0_H0 ;  /* 0x2000000cff0c7230 */ /* 0x000fe40000004100 */
[----:B------:R-:W-:-:S02]  /*5e90*/  HADD2.F32 R14, -RZ, R14.H0_H0 ;  /* 0x2000000eff0e7230 */ /* 0x000fc40000004100 */
[-C--:B------:R-:W-:Y:S01]  /*5ea0*/  FMUL.FTZ R47, R39, R141.reuse ;  /* 0x0000008d272f7220 */ /* 0x080fe20000410000 */
        /* <DEDUP_REMOVED lines=11> */
[----:B------:R-:W-:-:S07]  /*5f60*/  F2FP.F16.F32.PACK_AB R14, R46, R47 ;  /* 0x0000002f2e0e723e */ /* 0x000fce00000000ff */
.L_x_2716:
[----:B------:R-:W-:Y:S05]  /*5f70*/  BSYNC B2 ;  /* 0x0000000000027941 */ /* 0x000fea0003800000 */
.L_x_2715:
[----:B----4-:R0:W-:Y:S02]  /*5f80*/  ST.E.128 desc[UR60][R42.64], R12 ;  /* 0x0000000c2a007985 */ /* 0x0101e4000c101d3c */
.L_x_2714:
[----:B------:R-:W-:Y:S05]  /*5f90*/  BSYNC B1 ;  /* 0x0000000000017941 */ /* 0x000fea0003800000 */
.L_x_2713:
        /* <DEDUP_REMOVED lines=49> */
.L_x_2720:
[----:B------:R-:W-:Y:S05]  /*62b0*/  BSYNC B2 ;  /* 0x0000000000027941 */ /* 0x000fea0003800000 */
.L_x_2719:
[----:B----4-:R0:W-:Y:S02]  /*62c0*/  ST.E.128 desc[UR60][R38.64], R12 ;  /* 0x0000000c26007985 */ /* 0x0101e4000c101d3c */
.L_x_2718:
[----:B------:R-:W-:Y:S05]  /*62d0*/  BSYNC B1 ;  /* 0x0000000000017941 */ /* 0x000fea0003800000 */
.L_x_2717:
        /* <DEDUP_REMOVED lines=48> */
.L_x_2722:
[----:B------:R-:W-:Y:S05]  /*65e0*/  BSYNC B1 ;  /* 0x0000000000017941 */ /* 0x000fea0003800000 */
.L_x_2721:
[----:B----4-:R0:W-:Y:S01]  /*65f0*/  ST.E.128 desc[UR60][R34.64], R12 ;  /* 0x0000000c22007985 */ /* 0x0101e2000c101d3c */
[----:B------:R-:W-:Y:S05]  /*6600*/  BRA `(.L_x_2700) ;  /* 0x0000004000587947 */ /* 0x000fea0003800000 */
.L_x_2666:
        /* <DEDUP_REMOVED lines=20> */
[----:B------:R-:W-:Y:S02]  /*6750*/  IADD3.X R30, R11, R102, RZ, P0, !PT ;  /* 0x000000660b1e7210 */ /* 0x000fe400007fe4ff */
[----:B------:R-:W-:Y:S02]  /*6760*/  CS2R R36, SRZ ;  /* 0x0000000000247805 */ /* 0x000fe4000001ff00 */
[----:B------:R-:W-:-:S02]  /*6770*/  LEA R52, P0, R29, UR4, 0x1 ;  /* 0x000000041d347c11 */ /* 0x000fc4000f8008ff */
[----:B------:R-:W-:Y:S02]  /*6780*/  CS2R R50, SRZ ;  /* 0x0000000000327805 */ /* 0x000fe4000001ff00 */
        /* <DEDUP_REMOVED lines=23> */
.L_x_2724:
[----:B------:R-:W-:Y:S05]  /*6900*/  BSYNC B1 ;  /* 0x0000000000017941 */ /* 0x000fea0003800000 */
.L_x_2723:
        /* <DEDUP_REMOVED lines=47> */
.L_x_2726:
[----:B------:R-:W-:Y:S05]  /*6c00*/  BSYNC B1 ;  /* 0x0000000000017941 */ /* 0x000fea0003800000 */
.L_x_2725:
[----:B------:R-:W2:Y:S01]  /*6c10*/  LDL R11, [R1+0x30] ;  /* 0x00003000010b7983 */ /* 0x000ea20000100800 */
[----:B0-----:R-:W-:Y:S02]  /*6c20*/  IMAD.MOV.U32 R13, RZ, RZ, R31 ;  /* 0x000000ffff0d7224 */ /* 0x001fe400078e001f */
[----:B------:R-:W-:Y:S02]  /*6c30*/  IMAD.MOV.U32 R12, RZ, RZ, R28 ;  /* 0x000000ffff0c7224 */ /* 0x000fe400078e001c */
[----:B------:R-:W-:Y:S01]  /*6c40*/  IMAD.MOV.U32 R14, RZ, RZ, R34 ;  /* 0x000000ffff0e7224 */ /* 0x000fe200078e0022 */
[----:B------:R-:W-:Y:S01]  /*6c50*/  PRMT R159, R76, 0x5410, R13 ;  /* 0x000054104c9f7816 */ /* 0x000fe2000000000d */
[----:B------:R-:W-:-:S03]  /*6c60*/  IMAD.MOV.U32 R13, RZ, RZ, R35 ;  /* 0x000000ffff0d7224 */ /* 0x000fc600078e0023 */
[----:B------:R-:W-:Y:S01]  /*6c70*/  PRMT R198, R14, 0x7610, R198 ;  /* 0x000076100ec67816 */ /* 0x000fe200000000c6 */
[----:B------:R-:W-:Y:S01]  /*6c80*/  IMAD.MOV.U32 R14, RZ, RZ, R37 ;  /* 0x000000ffff0e7224 */ /* 0x000fe200078e0025 */
[----:B------:R0:W-:Y:S04]  /*6c90*/  STL.S16 [R1+0x34], R13 ;  /* 0x0000340d01007387 */ /* 0x0001e80000100600 */
[----:B------:R-:W-:Y:S01]  /*6ca0*/  PRMT R152, R14, 0x7610, R152 ;  /* 0x000076100e987816 */ /* 0x000fe20000000098 */
[----:B0-----:R-:W-:Y:S01]  /*6cb0*/  IMAD.MOV.U32 R13, RZ, RZ, R36 ;  /* 0x000000ffff0d7224 */ /* 0x001fe200078e0024 */
[----:B--2---:R-:W-:Y:S02]  /*6cc0*/  R2UR UR4, R11 ;  /* 0x000000000b0472ca */ /* 0x004fe400000e0000 */
[----:B------:R-:W-:-:S04]  /*6cd0*/  MOV R11, R29 ;  /* 0x0000001d000b7202 */ /* 0x000fc80000000f00 */
[----:B------:R-:W-:Y:S01]  /*6ce0*/  PRMT R185, R12, 0x5410, R11 ;  /* 0x000054100cb97816 */ /* 0x000fe2000000000b */
[----:B------:R-:W-:Y:S01]  /*6cf0*/  IMAD.MOV.U32 R11, RZ, RZ, R33 ;  /* 0x000000ffff0b7224 */ /* 0x000fe200078e0021 */
[----:B------:R-:W-:-:S04]  /*6d00*/  MOV R12, R32 ;  /* 0x00000020000c7202 */ /* 0x000fc80000000f00 */
[----:B------:R0:W-:Y:S01]  /*6d10*/  STL.S16 [R1+0x50], R11 ;  /* 0x0000500b01007387 */ /* 0x0001e20000100600 */
[----:B------:R-:W-:Y:S01]  /*6d20*/  PRMT R199, R12, 0x7610, R199 ;  /* 0x000076100cc77816 */ /* 0x000fe200000000c7 */
[----:B------:R-:W-:Y:S01]  /*6d30*/  UISETP.NE.AND UP0, UPT, UR4, 0x3, UPT ;  /* 0x000000030400788c */ /* 0x000fe2000bf05270 */
[----:B------:R-:W-:-:S05]  /*6d40*/  MOV R12, R39 ;  /* 0x00000027000c7202 */ /* 0x000fca0000000f00 */
[----:B------:R-:W-:Y:S01]  /*6d50*/  PLOP3.LUT P0, PT, PT, PT, UP0, 0x80, 0x0 ;  /* 0x000000000000781c */ /* 0x000fe20003f0f008 */
[----:B0-----:R-:W-:-:S05]  /*6d60*/  IMAD.MOV.U32 R11, RZ, RZ, R38 ;  /* 0x000000ffff0b7224 */ /* 0x001fca00078e0026 */
[----:B------:R0:W-:Y:S04]  /*6d70*/  STL.S16 [R1+0x64], R11 ;  /* 0x0000640b01007387 */ /* 0x0001e80000100600 */
[----:B------:R1:W-:Y:S04]  /*6d80*/  STL.S16 [R1+0x66], R12 ;  /* 0x0000660c01007387 */ /* 0x0003e80000100600 */
[----:B------:R-:W-:Y:S01]  /*6d90*/  STL.S16 [R1+0x68], R13 ;  /* 0x0000680d01007387 */ /* 0x000fe20000100600 */
[----:B0-----:R-:W-:Y:S01]  /*6da0*/  IMAD.MOV.U32 R11, RZ, RZ, R43 ;  /* 0x000000ffff0b7224 */ /* 0x001fe200078e002b */
[----:B-1----:R-:W-:-:S04]  /*6db0*/  MOV R12, R42 ;  /* 0x0000002a000c7202 */ /* 0x002fc80000000f00 */
[----:B------:R-:W-:Y:S01]  /*6dc0*/  PRMT R193, R12, 0x5410, R11 ;  /* 0x000054100cc17816 */ /* 0x000fe2000000000b */
[----:B------:R-:W-:Y:S01]  /*6dd0*/  IMAD.MOV.U32 R12, RZ, RZ, R40 ;  /* 0x000000ffff0c7224 */ /* 0x000fe200078e0028 */
[----:B------:R-:W-:-:S04]  /*6de0*/  MOV R11, R41 ;  /* 0x00000029000b7202 */ /* 0x000fc80000000f00 */
[----:B------:R-:W-:Y:S01]  /*6df0*/  PRMT R194, R12, 0x5410, R11 ;  /* 0x000054100cc27816 */ /* 0x000fe2000000000b */
[----:B------:R-:W-:Y:S02]  /*6e00*/  IMAD.MOV.U32 R11, RZ, RZ, R47 ;  /* 0x000000ffff0b7224 */ /* 0x000fe400078e002f */
[----:B------:R-:W-:-:S03]  /*6e10*/  IMAD.MOV.U32 R12, RZ, RZ, R46 ;  /* 0x000000ffff0c7224 */ /* 0x000fc600078e002e */
[----:B------:R0:W-:Y:S02]  /*6e20*/  STL.S16 [R1+0x36], R11 ;  /* 0x0000360b01007387 */ /* 0x0001e40000100600 */
[----:B------:R-:W-:Y:S02]  /*6e30*/  PRMT R198, R198, 0x5410, R12 ;  /* 0x00005410c6c67816 */ /* 0x000fe4000000000c */
[----:B------:R-:W-:-:S04]  /*6e40*/  MOV R12, R44 ;  /* 0x0000002c000c7202 */ /* 0x000fc80000000f00 */
[----:B------:R-:W-:Y:S01]  /*6e50*/  PRMT R199, R199, 0x5410, R12 ;  /* 0x00005410c7c77816 */ /* 0x000fe2000000000c */
[----:B0-----:R-:W-:Y:S01]  /*6e60*/  IMAD.MOV.U32 R11, RZ, RZ, R45 ;  /* 0x000000ffff0b7224 */ /* 0x001fe200078e002d */
[----:B------:R-:W-:-:S04]  /*6e70*/  MOV R12, R51 ;  /* 0x00000033000c7202 */ /* 0x000fc80000000f00 */
[----:B------:R0:W-:Y:S02]  /*6e80*/  STL.S16 [R1+0x52], R11 ;  /* 0x0000520b01007387 */ /* 0x0001e40000100600 */
[----:B0-----:R-:W-:-:S05]  /*6e90*/  IMAD.MOV.U32 R11, RZ, RZ, R50 ;  /* 0x000000ffff0b7224 */ /* 0x001fca00078e0032 */
[----:B------:R0:W-:Y:S04]  /*6ea0*/  STL.S16 [R1+0x6a], R11 ;  /* 0x00006a0b01007387 */ /* 0x0001e80000100600 */
[----:B------:R1:W-:Y:S01]  /*6eb0*/  STL.S16 [R1+0x6c], R12 ;  /* 0x00006c0c01007387 */ /* 0x0003e20000100600 */
[----:B0-----:R-:W-:Y:S02]  /*6ec0*/  IMAD.MOV.U32 R11, RZ, RZ, R48 ;  /* 0x000000ffff0b7224 */ /* 0x001fe400078e0030 */
[----:B-1----:R-:W-:-:S03]  /*6ed0*/  IMAD.MOV.U32 R12, RZ, RZ, R49 ;  /* 0x000000ffff0c7224 */ /* 0x002fc600078e0031 */
[----:B------:R0:W-:Y:S02]  /*6ee0*/  STL.S16 [R1+0x6e], R11 ;  /* 0x00006e0b01007387 */ /* 0x0001e40000100600 */
[----:B------:R-:W-:Y:S02]  /*6ef0*/  PRMT R151, R12, 0x7610, R151 ;  /* 0x000076100c977816 */ /* 0x000fe40000000097 */
[----:B-----5:R-:W-:Y:S01]  /*6f00*/  MOV R12, R54 ;  /* 0x00000036000c7202 */ /* 0x020fe20000000f00 */
[----:B0-----:R-:W-:-:S05]  /*6f10*/  IMAD.MOV.U32 R11, RZ, RZ, R55 ;  /* 0x000000ffff0b7224 */ /* 0x001fca00078e0037 */
        /* <DEDUP_REMOVED lines=39> */
.L_x_2727:
[----:B------:R-:W-:Y:S01]  /*7190*/  LEA R84, R18, R2, 0x3 ;  /* 0x0000000212547211 */ /* 0x000fe200078e18ff */
[----:B------:R-:W-:Y:S01]  /*71a0*/  BSSY B1, `(.L_x_2728) ;  /* 0x0000004000017945 */ /* 0x000fe20003800000 */
[----:B------:R-:W-:-:S04]  /*71b0*/  SHF.L.U32 R85, R171, 0x1f, RZ ;  /* 0x0000001fab557819 */ /* 0x000fc800000006ff */
[----:B------:R-:W0:Y:S02]  /*71c0*/  SYNCS.PHASECHK.TRANS64.TRYWAIT P6, [R84+URZ+0x2a890], R85 ;  /* 0x02a89055540075a7 */ /* 0x000e2400080c017f */
[----:B0-----:R-:W-:Y:S05]  /*71d0*/  @!P6 BRA `(.L_x_2729) ;  /* 0x000001e80058e947 */ /* 0x001fea0003800000 */
.L_x_3032:
[----:B------:R-:W-:Y:S05]  /*71e0*/  BSYNC B1 ;  /* 0x0000000000017941 */ /* 0x000fea0003800000 */
.L_x_2728:
[----:B------:R-:W1:Y:S01]  /*71f0*/  LDC R133, c[0x0][0x2f4] ;  /* 0x0000bd00ff857b82 */ /* 0x000e620000000800 */
[----:B------:R-:W-:Y:S01]  /*7200*/  UMOV UR4, 0xffffffff ;  /* 0xffffffff00047882 */ /* 0x000fe20000000000 */
[----:B-1----:R-:W-:Y:S02]  /*7210*/  IMAD.IADD R135, R133, 0x1, -R124 ;  /* 0x0000000185877824 */ /* 0x002fe400078e0a7c */
[----:B------:R-:W-:Y:S05]  /*7220*/  BRA.DIV UR4, `(.L_x_2730) ;  /* 0x000001ea04587947 */ /* 0x000fea000b800000 */
[----:B------:R1:W2:Y:S04]  /*7230*/  SHFL.IDX PT, R117, R118, RZ, 0x1c1f ;  /* 0x001c1fff76757589 */ /* 0x0002a800000e0000 */
[----:B------:R1:W3:Y:S02]  /*7240*/  SHFL.IDX PT, R11, R119, RZ, 0x1c1f ;  /* 0x001c1fff770b7589 */ /* 0x0002e400000e0000 */
.L_x_3036:
        /* <DEDUP_REMOVED lines=27> */
[----:B---3--:R-:W-:Y:S02]  /*7400*/  IMAD.MOV.U32 R150, RZ, RZ, R77 ;  /* 0x000000ffff967224 */ /* 0x008fe400078e004d */
[----:B----4-:R-:W-:Y:S02]  /*7410*/  IMAD.MOV.U32 R149, RZ, RZ, R13 ;  /* 0x000000ffff957224 */ /* 0x010fe400078e000d */
[----:B------:R-:W-:Y:S02]  /*7420*/  HADD2.F32 R151, -RZ, R151.H0_H0 ;  /* 0x20000097ff977230 */ /* 0x000fe40000004100 */
[----:B------:R-:W-:Y:S02]  /*7430*/  HADD2.F32 R13, -RZ, R150.H0_H0 ;  /* 0x20000096ff0d7230 */ /* 0x000fe40000004100 */
[----:B------:R-:W-:Y:S02]  /*7440*/  HADD2.F32 R153, -RZ, R149.H0_H0 ;  /* 0x20000095ff997230 */ /* 0x000fe40000004100 */
[----:B------:R-:W-:-:S02]  /*7450*/  HADD2.F32 R152, -RZ, R152.H0_H0 ;  /* 0x20000098ff987230 */ /* 0x000fc40000004100 */
        /* <DEDUP_REMOVED lines=69> */
[----:B------:R-:W-:Y:S01]  /*78b0*/  F2FP.F16.F32.PACK_AB R12, R12, R150 ;  /* 0x000000960c0c723e */ /* 0x000fe200000000ff */
[----:B------:R-:W-:Y:S01]  /*78c0*/  IMAD.MOV.U32 R15, RZ, RZ, R79 ;  /* 0x000000ffff0f7224 */ /* 0x000fe200078e004f */
[----:B------:R-:W-:Y:S01]  /*78d0*/  MOV R13, R48 ;  /* 0x00000030000d7202 */ /* 0x000fe20000000f00 */
[----:B------:R-:W-:Y:S01]  /*78e0*/  IMAD.MOV.U32 R77, RZ, RZ, R37 ;  /* 0x000000ffff4d7224 */ /* 0x000fe200078e0025 */
[----:B------:R-:W-:Y:S01]  /*78f0*/  MOV R79, R151 ;  /* 0x00000097004f7202 */ /* 0x000fe20000000f00 */
[----:B---3--:R-:W-:-:S02]  /*7900*/  HADD2.F32 R149, -RZ, R149.H0_H0 ;  /* 0x20000095ff957230 */ /* 0x008fc40000004100 */
        /* <DEDUP_REMOVED lines=12> */
[----:B------:R-:W-:-:S03]  /*79d0*/  MOV R14, R49 ;  /* 0x00000031000e7202 */ /* 0x000fc60000000f00 */
[----:B------:R-:W-:-:S07]  /*79e0*/  IMAD.MOV.U32 R78, RZ, RZ, R39 ;  /* 0x000000ffff4e7224 */ /* 0x000fce00078e0027 */
.L_x_2736:
[----:B------:R-:W-:Y:S05]  /*79f0*/  BSYNC B3 ;  /* 0x0000000000037941 */ /* 0x000fea0003800000 */
.L_x_2735:
[----:B------:R-:W-:-:S04]  /*7a00*/  LEA R36, P4, R4, R11, 0x1 ;  /* 0x0000000b04247211 */ /* 0x000fc800078808ff */
[----:B--2---:R-:W-:Y:S02]  /*7a10*/  LEA.HI.X R37, R4, R117, R111, 0x1, P4 ;  /* 0x0000007504257211 */ /* 0x004fe400020f0c6f */
[----:B------:R-:W-:-:S03]  /*7a20*/  ISETP.GE.AND P4, PT, R148, R133, PT ;  /* 0x000000859400720c */ /* 0x000fc60003f86270 */
[----:B----4-:R2:W-:Y:S10]  /*7a30*/  ST.E.128 desc[UR60][R36.64], R12 ;  /* 0x0000000c24007985 */ /* 0x0105f4000c101d3c */
[----:B--2---:R-:W-:-:S05]  /*7a40*/  @!P4 IMAD.WIDE R12, R148, 0x2, R116 ;  /* 0x00000002940cc825 */ /* 0x004fca00078e0274 */
[----:B---3--:R3:W-:Y:S02]  /*7a50*/  @!P4 ST.E.128 desc[UR60][R12.64], R76 ;  /* 0x0000004c0c00c985 */ /* 0x0087e4000c101d3c */
.L_x_2734:
[----:B------:R-:W-:Y:S05]  /*7a60*/  BSYNC B2 ;  /* 0x0000000000027941 */ /* 0x000fea0003800000 */
.L_x_2733:
        /* <DEDUP_REMOVED lines=24> */
[----:B------:R-:W5:Y:S04]  /*7bf0*/  LDL.S16 R49, [R1+0x52] ;  /* 0x0000520001317983 */ /* 0x000f680000100600 */
[----:B------:R-:W2:Y:S04]  /*7c00*/  LDL.LU.S16 R76, [R1+0x50] ;  /* 0x00005000014c7983 */ /* 0x000ea80000300600 */
[----:B------:R-:W2:Y:S04]  /*7c10*/  LDL.S16 R79, [R1+0x36] ;  /* 0x00003600014f7983 */ /* 0x000ea80000100600 */
[----:B------:R-:W2:Y:S01]  /*7c20*/  LDL.LU.S16 R78, [R1+0x34] ;  /* 0x00003400014e7983 */ /* 0x000ea20000300600 */
[----:B---3--:R-:W-:Y:S01]  /*7c30*/  IMAD.MOV.U32 R50, RZ, RZ, R37 ;  /* 0x000000ffff327224 */ /* 0x008fe200078e0025 */
[----:B------:R-:W-:-:S02]  /*7c40*/  SHF.R.U64 R32, R32, 0x10, R33 ;  /* 0x0000001020207819 */ /* 0x000fc40000001221 */
[----:B------:R-:W-:Y:S02]  /*7c50*/  SHF.R.U32.HI R33, RZ, 0x10, R33 ;  /* 0x00000010ff217819 */ /* 0x000fe40000011621 */
[----:B------:R-:W-:Y:S01]  /*7c60*/  SHF.R.U64 R34, R34, 0x10, R35 ;  /* 0x0000001022227819 */ /* 0x000fe20000001223 */
[----:B------:R-:W-:Y:S02]  /*7c70*/  HADD2.F32 R32, -RZ, R32.H0_H0 ;  /* 0x20000020ff207230 */ /* 0x000fe40000004100 */
[----:B------:R-:W-:Y:S02]  /*7c80*/  HADD2.F32 R33, -RZ, R33.H0_H0 ;  /* 0x20000021ff217230 */ /* 0x000fe40000004100 */
[----:B------:R-:W-:Y:S02]  /*7c90*/  HADD2.F32 R34, -RZ, R34.H0_H0 ;  /* 0x20000022ff227230 */ /* 0x000fe40000004100 */
[----:B-----5:R-:W-:Y:S01]  /*7ca0*/  HADD2.F32 R51, -RZ, R49.H0_H0 ;  /* 0x20000031ff337230 */ /* 0x020fe20000004100 */
[----:B----4-:R-:W-:Y:S01]  /*7cb0*/  MOV R49, R13 ;  /* 0x0000000d00317202 */ /* 0x010fe20000000f00 */
[----:B------:R-:W-:-:S02]  /*7cc0*/  HADD2.F32 R13, -RZ, R50.H0_H0 ;  /* 0x20000032ff0d7230 */ /* 0x000fc40000004100 */
[----:B--2---:R-:W-:Y:S02]  /*7cd0*/  HADD2.F32 R76, -RZ, R76.H0_H0 ;  /* 0x2000004cff4c7230 */ /* 0x004fe40000004100 */
[----:B------:R-:W-:Y:S02]  /*7ce0*/  HADD2.F32 R77, -RZ, R49.H0_H0 ;  /* 0x20000031ff4d7230 */ /* 0x000fe40000004100 */
[-C--:B------:R-:W-:Y:S01]  /*7cf0*/  FMUL.FTZ R37, R13, R51.reuse ;  /* 0x000000330d257220 */ /* 0x080fe20000410000 */
[----:B------:R-:W-:Y:S02]  /*7d00*/  HADD2.F32 R50, -RZ, R50.H1_H1 ;  /* 0x30000032ff327230 */ /* 0x000fe40000004100 */
[C---:B------:R-:W-:Y:S01]  /*7d10*/  FMUL.FTZ R51, R77.reuse, R51 ;  /* 0x000000334d337220 */ /* 0x040fe20000410000 */
[----:B------:R-:W-:-:S03]  /*7d20*/  FFMA.FTZ R37, R77, R76, -R37 ;  /* 0x0000004c4d257223 */ /* 0x000fc60000010825 */
[----:B------:R-:W-:Y:S01]  /*7d30*/  FFMA.FTZ R13, R13, R76, R51 ;  /* 0x0000004c0d0d7223 */ /* 0x000fe20000010033 */
[--C-:B------:R-:W-:Y:S01]  /*7d40*/  SHF.R.U32.HI R51, RZ, 0x10, R45.reuse ;  /* 0x00000010ff337819 */ /* 0x100fe2000001162d */
[----:B------:R-:W-:Y:S01]  /*7d50*/  HADD2.F32 R76, -RZ, R79.H0_H0 ;  /* 0x2000004fff4c7230 */ /* 0x000fe20000004100 */
[----:B------:R-:W-:Y:S01]  /*7d60*/  SHF.R.U64 R45, R44, 0x10, R45 ;  /* 0x000000102c2d7819 */ /* 0x000fe2000000122d */
[----:B------:R-:W-:Y:S02]  /*7d70*/  HADD2.F32 R44, -RZ, R49.H1_H1 ;  /* 0x30000031ff2c7230 */ /* 0x000fe40000004100 */
[----:B------:R-:W-:Y:S02]  /*7d80*/  HADD2.F32 R51, -RZ, R51.H0_H0 ;  /* 0x20000033ff337230 */ /* 0x000fe40000004100 */
[----:B------:R-:W-:-:S03]  /*7d90*/  HADD2.F32 R45, -RZ, R45.H0_H0 ;  /* 0x2000002dff2d7230 */ /* 0x000fc60000004100 */
        /* <DEDUP_REMOVED lines=64> */
[----:B------:R-:W-:Y:S01]  /*81a0*/  IMAD.MOV.U32 R14, RZ, RZ, R46 ;  /* 0x000000ffff0e7224 */ /* 0x000fe200078e002e */
[----:B------:R-:W-:-:S07]  /*81b0*/  MOV R38, R35 ;  /* 0x0000002300267202 */ /* 0x000fce0000000f00 */
.L_x_2740:
[----:B------:R-:W-:Y:S05]  /*81c0*/  BSYNC B3 ;  /* 0x0000000000037941 */ /* 0x000fea0003800000 */
.L_x_2739:
[----:B------:R-:W-:-:S04]  /*81d0*/  LEA R32, P4, R5, R11, 0x1 ;  /* 0x0000000b05207211 */ /* 0x000fc800078808ff */
[----:B--2---:R-:W-:Y:S02]  /*81e0*/  LEA.HI.X R33, R5, R117, R110, 0x1, P4 ;  /* 0x0000007505217211 */ /* 0x004fe400020f0c6e */
[----:B------:R-:W-:-:S03]  /*81f0*/  ISETP.GE.AND P4, PT, R48, R133, PT ;  /* 0x000000853000720c */ /* 0x000fc60003f86270 */
[----:B----4-:R2:W-:Y:S10]  /*8200*/  ST.E.128 desc[UR60][R32.64], R12 ;  /* 0x0000000c20007985 */ /* 0x0105f4000c101d3c */
[----:B--2---:R-:W-:-:S05]  /*8210*/  @!P4 IMAD.WIDE R12, R48, 0x2, R116 ;  /* 0x00000002300cc825 */ /* 0x004fca00078e0274 */
[----:B---3--:R4:W-:Y:S02]  /*8220*/  @!P4 ST.E.128 desc[UR60][R12.64], R36 ;  /* 0x000000240c00c985 */ /* 0x0089e4000c101d3c */
.L_x_2738:
[----:B------:R-:W-:Y:S05]  /*8230*/  BSYNC B2 ;  /* 0x0000000000027941 */ /* 0x000fea0003800000 */
.L_x_2737:
        /* <DEDUP_REMOVED lines=23> */
[--C-:B------:R-:W-:Y:S01]  /*83b0*/  HADD2.F32 R38, -RZ, R194.reuse.H1_H1 ;  /* 0x300000c2ff267230 */ /* 0x100fe20000004100 */
        /* <DEDUP_REMOVED lines=24> */
[----:B------:R-:W-:Y:S01]  /*8540*/  MOV R33, R35 ;  /* 0x0000002300217202 */ /* 0x000fe20000000f00 */
[----:B------:R-:W-:Y:S02]  /*8550*/  HADD2.F32 R35, -RZ, R193.H1_H1 ;  /* 0x300000c1ff237230 */ /* 0x000fe40000004100 */
[----:B------:R-:W-:Y:S01]  /*8560*/  HADD2.F32 R39, -RZ, R159.H1_H1 ;  /* 0x3000009fff277230 */ /* 0x000fe20000004100 */
[----:B------:R-:W-:Y:S01]  /*8570*/  F2FP.F16.F32.PACK_AB R29, R29, R45 ;  /* 0x0000002d1d1d723e */ /* 0x000fe200000000ff */
[--C-:B------:R-:W-:Y:S01]  /*8580*/  HADD2.F32 R38, -RZ, R33.reuse.H0_H0 ;  /* 0x20000021ff267230 */ /* 0x100fe20000004100 */
[----:B------:R-:W-:Y:S01]  /*8590*/  F2FP.F16.F32.PACK_AB R37, R13, R37 ;  /* 0x000000250d25723e */ /* 0x000fe200000000ff */
[----:B------:R-:W-:-:S02]  /*85a0*/  HADD2.F32 R33, -RZ, R33.H1_H1 ;  /* 0x30000021ff217230 */ /* 0x000fc40000004100 */
        /* <DEDUP_REMOVED lines=53> */
[----:B------:R-:W-:Y:S02]  /*8900*/  MOV R32, R40 ;  /* 0x0000002800207202 */ /* 0x000fe40000000f00 */
[----:B------:R-:W-:-:S07]  /*8910*/  MOV R34, R31 ;  /* 0x0000001f00227202 */ /* 0x000fce0000000f00 */
.L_x_2742:
[----:B------:R-:W-:Y:S05]  /*8920*/  BSYNC B2 ;  /* 0x0000000000027941 */ /* 0x000fea0003800000 */
.L_x_2741:
[----:B------:R-:W-:-:S04]  /*8930*/  LEA R28, P4, R6, R11, 0x1 ;  /* 0x0000000b061c7211 */ /* 0x000fc800078808ff */
[----:B--2---:R-:W-:Y:S02]  /*8940*/  LEA.HI.X R29, R6, R117, R109, 0x1, P4 ;  /* 0x00000075061d7211 */ /* 0x004fe400020f0c6d */
[----:B------:R-:W-:-:S03]  /*8950*/  ISETP.GE.AND P4, PT, R36, R133, PT ;  /* 0x000000852400720c */ /* 0x000fc60003f86270 */
[----:B----4-:R2:W-:Y:S10]  /*8960*/  ST.E.128 desc[UR60][R28.64], R12 ;  /* 0x0000000c1c007985 */ /* 0x0105f4000c101d3c */
[----:B------:R-:W-:-:S05]  /*8970*/  @!P4 IMAD.WIDE R116, R36, 0x2, R116 ;  /* 0x000000022474c825 */ /* 0x000fca00078e0274 */
[----:B---3--:R2:W-:Y:S02]  /*8980*/  @!P4 ST.E.128 desc[UR60][R116.64], R32 ;  /* 0x000000207400c985 */ /* 0x0085e4000c101d3c */
.L_x_2732:
[----:B------:R-:W-:Y:S05]  /*8990*/  BSYNC B1 ;  /* 0x0000000000017941 */ /* 0x000fea0003800000 */
.L_x_2731:
[----:B------:R-:W-:-:S03]  /*89a0*/  UMOV UR4, 0xffffffff ;  /* 0xffffffff00047882 */ /* 0x000fc60000000000 */
[----:B------:R-:W-:Y:S05]  /*89b0*/  BRA.DIV UR4, `(.L_x_2743) ;  /* 0x000001d204c07947 */ /* 0x000fea000b800000 */
[----:B-1----:R-:W1:Y:S04]  /*89c0*/  SHFL.IDX PT, R118, R118, 0x1, 0x1c1f ;  /* 0x003c1f0076767f89 */ /* 0x002e6800000e0000 */
[----:B------:R-:W0:Y:S02]  /*89d0*/  SHFL.IDX PT, R119, R119, 0x1, 0x1c1f ;  /* 0x003c1f0077777f89 */ /* 0x000e2400000e0000 */
.L_x_3040:
        /* <DEDUP_REMOVED lines=20> */
[----:B------:R-:W-:Y:S02]  /*8b20*/  IMAD.IADD R11, R12, 0x1, R11 ;  /* 0x000000010c0b7824 */ /* 0x000fe400078e020b */
[C---:B------:R-:W-:Y:S02]  /*8b30*/  IMAD R12, R18.reuse, 0x4800, R137 ;  /* 0x00004800120c7824 */ /* 0x040fe400078e0289 */
[----:B------:R-:W-:Y:S02]  /*8b40*/  IMAD R28, R18, 0x4800, R11 ;  /* 0x00004800121c7824 */ /* 0x000fe400078e020b */
[----:B------:R-:W-:-:S03]  /*8b50*/  IMAD R12, R12, 0x2, R2 ;  /* 0x000000020c0c7824 */ /* 0x000fc600078e0202 */
[----:B------:R-:W-:-:S03]  /*8b60*/  LEA R28, R28, R2, 0x1 ;  /* 0x000000021c1c7211 */ /* 0x000fc600078e08ff */
        /* <DEDUP_REMOVED lines=88> */
[----:B------:R-:W-:Y:S01]  /*90f0*/  IMAD.MOV.U32 R13, RZ, RZ, R29 ;  /* 0x000000ffff0d7224 */ /* 0x000fe200078e001d */
[----:B------:R-:W-:Y:S01]  /*9100*/  MOV R29, R11 ;  /* 0x0000000b001d7202 */ /* 0x000fe20000000f00 */
[----:B------:R-:W-:-:S07]  /*9110*/  IMAD.MOV.U32 R30, RZ, RZ, R74 ;  /* 0x000000ffff1e7224 */ /* 0x000fce00078e004a */
.L_x_2747:
[----:B------:R-:W-:Y:S05]  /*9120*/  BSYNC B2 ;  /* 0x0000000000027941 */ /* 0x000fea0003800000 */
.L_x_2746:
[----:B------:R-:W-:Y:S02]  /*9130*/  ISETP.GE.AND P5, PT, R36, R133, PT ;  /* 0x000000852400720c */ /* 0x000fe40003fa6270 */
[----:B------:R-:W-:-:S04]  /*9140*/  LEA R34, P4, R4, R119, 0x1 ;  /* 0x0000007704227211 */ /* 0x000fc800078808ff */
[----:B------:R-:W-:-:S05]  /*9150*/  LEA.HI.X R35, R4, R118, R111, 0x1, P4 ;  /* 0x0000007604237211 */ /* 0x000fca00020f0c6f */
[----:B0-----:R0:W-:Y:S02]  /*9160*/  ST.E.128 desc[UR60][R34.64], R12 ;  /* 0x0000000c22007985 */ /* 0x0011e4000c101d3c */
[----:B------:R-:W-:-:S05]  /*9170*/  @!P5 IMAD.WIDE R36, R36, 0x2, R32 ;  /* 0x000000022424d825 */ /* 0x000fca00078e0220 */
[----:B-1----:R0:W-:Y:S02]  /*9180*/  @!P5 ST.E.128 desc[UR60][R36.64], R28 ;  /* 0x0000001c2400d985 */ /* 0x0021e4000c101d3c */
.L_x_2745:
[----:B------:R-:W-:Y:S05]  /*9190*/  BSYNC B1 ;  /* 0x0000000000017941 */ /* 0x000fea0003800000 */
.L_x_2744:
        /* <DEDUP_REMOVED lines=23> */
[----:B------:R-:W-:Y:S02]  /*9310*/  IMAD R11, R11, 0x2, R2 ;  /* 0x000000020b0b7824 */ /* 0x000fe400078e0202 */
[----:B------:R-:W-:Y:S01]  /*9320*/  @!P4 IMAD.WIDE R36, R36, 0x2, R32 ;  /* 0x000000022424c825 */ /* 0x000fe200078e0220 */
[----:B------:R-:W-:Y:S02]  /*9330*/  LEA R28, R13, R2, 0x1 ;  /* 0x000000020d1c7211 */ /* 0x000fe400078e08ff */
[----:B------:R0:W1:Y:S04]  /*9340*/  LDS.128 R12, [R11+0x18400] ;  /* 0x018400000b0c7984 */ /* 0x0000680000000c00 */
[----:B------:R-:W2:Y:S01]  /*9350*/  LDS.128 R28, [R28+0x18400] ;  /* 0x018400001c1c7984 */ /* 0x000ea20000000c00 */
[----:B------:R-:W-:Y:S05]  /*9360*/  @P5 BRA `(.L_x_2751) ;  /* 0x0000000400485947 */ /* 0x000fea0003800000 */
[--C-:B------:R-:W-:Y:S01]  /*9370*/  SHF.R.U64 R38, R68, 0x10, R69.reuse ;  /* 0x0000001044267819 */ /* 0x100fe20000001245 */
[----:B------:R-:W-:Y:S01]  /*9380*/  HADD2.F32 R41, -RZ, R154.H1_H1 ;  /* 0x3000009aff297230 */ /* 0x000fe20000004100 */
[----:B------:R-:W-:Y:S01]  /*9390*/  SHF.R.U32.HI R68, RZ, 0x10, R69 ;  /* 0x00000010ff447819 */ /* 0x000fe20000011645 */
[----:B--2---:R-:W-:Y:S01]  /*93a0*/  HADD2.F32 R42, -RZ, R29.H0_H0 ;  /* 0x2000001dff2a7230 */ /* 0x004fe20000004100 */
[--C-:B0-----:R-:W-:Y:S01]  /*93b0*/  SHF.R.U64 R11, R56, 0x10, R57.reuse ;  /* 0x00000010380b7819 */ /* 0x101fe20000001239 */
[----:B------:R-:W-:Y:S01]  /*93c0*/  HADD2.F32 R43, -RZ, R146.H1_H1 ;  /* 0x30000092ff2b7230 */ /* 0x000fe20000004100 */
[----:B------:R-:W-:Y:S01]  /*93d0*/  SHF.R.U32.HI R56, RZ, 0x10, R57 ;  /* 0x00000010ff387819 */ /* 0x000fe20000011639 */
[----:B-1----:R-:W-:Y:S01]  /*93e0*/  HADD2.F32 R44, -RZ, R13.H0_H0 ;  /* 0x2000000dff2c7230 */ /* 0x002fe20000004100 */
[----:B------:R-:W-:Y:S01]  /*93f0*/  SHF.R.U64 R40, R70, 0x10, R71 ;  /* 0x0000001046287819 */ /* 0x000fe20000001247 */
[----:B------:R-:W-:Y:S02]  /*9400*/  HADD2.F32 R45, -RZ, R29.H1_H1 ;  /* 0x3000001dff2d7230 */ /* 0x000fe40000004100 */
[----:B------:R-:W-:Y:S01]  /*9410*/  FMUL.FTZ R29, R42, R41 ;  /* 0x000000292a1d7220 */ /* 0x000fe20000410000 */
[----:B------:R-:W-:-:S02]  /*9420*/  HADD2.F32 R68, -RZ, R68.H0_H0 ;  /* 0x20000044ff447230 */ /* 0x000fc40000004100 */
[C---:B------:R-:W-:Y:S01]  /*9430*/  FMUL.FTZ R41, R44.reuse, R41 ;  /* 0x000000292c297220 */ /* 0x040fe20000410000 */
[----:B------:R-:W-:Y:S02]  /*9440*/  HADD2.F32 R13, -RZ, R13.H1_H1 ;  /* 0x3000000dff0d7230 */ /* 0x000fe40000004100 */
[-C--:B------:R-:W-:Y:S01]  /*9450*/  FFMA.FTZ R29, R44, R43.reuse, -R29 ;  /* 0x0000002b2c1d7223 */ /* 0x080fe2000001081d */
[----:B------:R-:W-:Y:S02]  /*9460*/  HADD2.F32 R56, -RZ, R56.H0_H0 ;  /* 0x20000038ff387230 */ /* 0x000fe40000004100 */
[-C--:B------:R-:W-:Y:S01]  /*9470*/  FMUL.FTZ R44, R45, R68.reuse ;  /* 0x000000442d2c7220 */ /* 0x080fe20000410000 */
[----:B------:R-:W-:Y:S01]  /*9480*/  SHF.R.U32.HI R70, RZ, 0x10, R71 ;  /* 0x00000010ff467819 */ /* 0x000fe20000011647 */
[----:B------:R-:W-:Y:S01]  /*9490*/  FMUL.FTZ R68, R13, R68 ;  /* 0x000000440d447220 */ /* 0x000fe20000410000 */
[----:B------:R-:W-:Y:S01]  /*94a0*/  FFMA.FTZ R41, R42, R43, R41 ;  /* 0x0000002b2a297223 */ /* 0x000fe20000010029 */
[----:B------:R-:W-:Y:S01]  /*94b0*/  SHF.R.U64 R39, R58, 0x10, R59 ;  /* 0x000000103a277819 */ /* 0x000fe2000000123b */
[----:B------:R-:W-:-:S02]  /*94c0*/  HADD2.F32 R43, -RZ, R31.H0_H0 ;  /* 0x2000001fff2b7230 */ /* 0x000fc40000004100 */
[-C--:B------:R-:W-:Y:S01]  /*94d0*/  FFMA.FTZ R68, R45, R56.reuse, R68 ;  /* 0x000000382d447223 */ /* 0x080fe20000010044 */
[----:B------:R-:W-:Y:S01]  /*94e0*/  HADD2.F32 R45, -RZ, R31.H1_H1 ;  /* 0x3000001fff2d7230 */ /* 0x000fe20000004100 */
[----:B------:R-:W-:Y:S01]  /*94f0*/  SHF.R.U32.HI R58, RZ, 0x10, R59 ;  /* 0x00000010ff3a7819 */ /* 0x000fe2000001163b */
[----:B------:R-:W-:Y:S02]  /*9500*/  HADD2.F32 R42, -RZ, R147.H1_H1 ;  /* 0x30000093ff2a7230 */ /* 0x000fe40000004100 */
[----:B------:R-:W-:Y:S01]  /*9510*/  FFMA.FTZ R44, R13, R56, -R44 ;  /* 0x000000380d2c7223 */ /* 0x000fe2000001082c */
[--C-:B------:R-:W-:Y:S02]  /*9520*/  HADD2.F32 R31, -RZ, R15.reuse.H0_H0 ;  /* 0x2000000fff1f7230 */ /* 0x100fe40000004100 */
[----:B------:R-:W-:Y:S02]  /*9530*/  HADD2.F32 R70, -RZ, R70.H0_H0 ;  /* 0x20000046ff467230 */ /* 0x000fe40000004100 */
[----:B------:R-:W-:Y:S01]  /*9540*/  FMUL.FTZ R46, R43, R42 ;  /* 0x0000002a2b2e7220 */ /* 0x000fe20000410000 */
[----:B------:R-:W-:-:S02]  /*9550*/  HADD2.F32 R15, -RZ, R15.H1_H1 ;  /* 0x3000000fff0f7230 */ /* 0x000fc40000004100 */
[----:B------:R-:W-:Y:S01]  /*9560*/  FMUL.FTZ R47, R31, R42 ;  /* 0x0000002a1f2f7220 */ /* 0x000fe20000410000 */
[----:B------:R-:W-:Y:S02]  /*9570*/  HADD2.F32 R58, -RZ, R58.H0_H0 ;  /* 0x2000003aff3a7230 */ /* 0x000fe40000004100 */
[-C--:B------:R-:W-:Y:S01]  /*9580*/  FMUL.FTZ R42, R45, R70.reuse ;  /* 0x000000462d2a7220 */ /* 0x080fe20000410000 */
[----:B------:R-:W-:Y:S02]  /*9590*/  HADD2.F32 R13, -RZ, R145.H1_H1 ;  /* 0x30000091ff0d7230 */ /* 0x000fe40000004100 */
[C---:B------:R-:W-:Y:S01]  /*95a0*/  FMUL.FTZ R70, R15.reuse, R70 ;  /* 0x000000460f467220 */ /* 0x040fe20000410000 */
[----:B------:R-:W-:Y:S02]  /*95b0*/  HADD2.F32 R154, -RZ, R154.H0_H0 ;  /* 0x2000009aff9a7230 */ /* 0x000fe40000004100 */
[----:B------:R-:W-:Y:S01]  /*95c0*/  FFMA.FTZ R42, R15, R58, -R42 ;  /* 0x0000003a0f2a7223 */ /* 0x000fe2000001082a */
[----:B------:R-:W-:-:S02]  /*95d0*/  HADD2.F32 R15, -RZ, R28.H0_H0 ;  /* 0x2000001cff0f7230 */ /* 0x000fc40000004100 */
[-C--:B------:R-:W-:Y:S01]  /*95e0*/  FFMA.FTZ R46, R31, R13.reuse, -R46 ;  /* 0x0000000d1f2e7223 */ /* 0x080fe2000001082e */
[----:B------:R-:W-:Y:S02]  /*95f0*/  HADD2.F32 R38, -RZ, R38.H0_H0 ;  /* 0x20000026ff267230 */ /* 0x000fe40000004100 */
[----:B------:R-:W-:Y:S01]  /*9600*/  FFMA.FTZ R47, R43, R13, R47 ;  /* 0x0000000d2b2f7223 */ /* 0x000fe2000001002f */
[----:B------:R-:W-:Y:S02]  /*9610*/  HADD2.F32 R28, -RZ, R28.H1_H1 ;  /* 0x3000001cff1c7230 */ /* 0x000fe40000004100 */
[----:B------:R-:W-:Y:S01]  /*9620*/  FFMA.FTZ R70, R45, R58, R70 ;  /* 0x0000003a2d467223 */ /* 0x000fe20000010046 */
[----:B------:R-:W-:Y:S01]  /*9630*/  HADD2.F32 R146, -RZ, R146.H0_H0 ;  /* 0x20000092ff927230 */ /* 0x000fe20000004100 */
[----:B------:R-:W-:Y:S01]  /*9640*/  F2FP.F16.F32.PACK_AB R42, R42, R46 ;  /* 0x0000002e2a2a723e */ /* 0x000fe200000000ff */
[----:B------:R-:W-:Y:S02]  /*9650*/  HADD2.F32 R13, -RZ, R12.H0_H0 ;  /* 0x2000000cff0d7230 */ /* 0x000fe40000004100 */
[----:B------:R-:W-:Y:S01]  /*9660*/  FMUL.FTZ R43, R28, R38 ;  /* 0x000000261c2b7220 */ /* 0x000fe20000410000 */
[----:B------:R-:W-:-:S02]  /*9670*/  HADD2.F32 R31, -RZ, R11.H0_H0 ;  /* 0x2000000bff1f7230 */ /* 0x000fc40000004100 */
[-C--:B------:R-:W-:Y:S01]  /*9680*/  FMUL.FTZ R11, R15, R154.reuse ;  /* 0x0000009a0f0b7220 */ /* 0x080fe20000410000 */
[----:B------:R-:W-:Y:S02]  /*9690*/  HADD2.F32 R12, -RZ, R12.H1_H1 ;  /* 0x3000000cff0c7230 */ /* 0x000fe40000004100 */
[C---:B------:R-:W-:Y:S01]  /*96a0*/  FMUL.FTZ R154, R13.reuse, R154 ;  /* 0x0000009a0d9a7220 */ /* 0x040fe20000410000 */
[----:B------:R-:W-:Y:S02]  /*96b0*/  HADD2.F32 R147, -RZ, R147.H0_H0 ;  /* 0x20000093ff937230 */ /* 0x000fe40000004100 */
[----:B------:R-:W-:Y:S01]  /*96c0*/  FFMA.FTZ R11, R13, R146, -R11 ;  /* 0x000000920d0b7223 */ /* 0x000fe2000001080b */
[----:B------:R-:W-:Y:S02]  /*96d0*/  HADD2.F32 R13, -RZ, R30.H0_H0 ;  /* 0x2000001eff0d7230 */ /* 0x000fe40000004100 */
[C---:B------:R-:W-:Y:S01]  /*96e0*/  FMUL.FTZ R38, R12.reuse, R38 ;  /* 0x000000260c267220 */ /* 0x040fe20000410000 */
[----:B------:R-:W-:Y:S01]  /*96f0*/  FFMA.FTZ R43, R12, R31, -R43 ;  /* 0x0000001f0c2b7223 */ /* 0x000fe2000001082b */
[----:B------:R-:W-:-:S02]  /*9700*/  HADD2.F32 R40, -RZ, R40.H0_H0 ;  /* 0x20000028ff287230 */ /* 0x000fc40000004100 */
[----:B------:R-:W-:Y:S01]  /*9710*/  FFMA.FTZ R154, R15, R146, R154 ;  /* 0x000000920f9a7223 */ /* 0x000fe2000001009a */
[----:B------:R-:W-:Y:S02]  /*9720*/  HADD2.F32 R12, -RZ, R14.H0_H0 ;  /* 0x2000000eff0c7230 */ /* 0x000fe40000004100 */
[----:B------:R-:W-:Y:S01]  /*9730*/  FFMA.FTZ R38, R28, R31, R38 ;  /* 0x0000001f1c267223 */ /* 0x000fe20000010026 */
[----:B------:R-:W-:Y:S02]  /*9740*/  HADD2.F32 R30, -RZ, R30.H1_H1 ;  /* 0x3000001eff1e7230 */ /* 0x000fe40000004100 */
[-C--:B------:R-:W-:Y:S01]  /*9750*/  FMUL.FTZ R15, R13, R147.reuse ;  /* 0x000000930d0f7220 */ /* 0x080fe20000410000 */
[----:B------:R-:W-:Y:S02]  /*9760*/  HADD2.F32 R14, -RZ, R14.H1_H1 ;  /* 0x3000000eff0e7230 */ /* 0x000fe40000004100 */
[----:B------:R-:W-:Y:S01]  /*9770*/  FMUL.FTZ R147, R12, R147 ;  /* 0x000000930c937220 */ /* 0x000fe20000410000 */
[----:B------:R-:W-:-:S02]  /*9780*/  HADD2.F32 R145, -RZ, R145.H0_H0 ;  /* 0x20000091ff917230 */ /* 0x000fc40000004100 */
        /* <DEDUP_REMOVED lines=8> */
[----:B------:R-:W-:Y:S02]  /*9810*/  F2FP.F16.F32.PACK_AB R13, R44, R29 ;  /* 0x0000001d2c0d723e */ /* 0x000fe400000000ff */
[----:B------:R-:W-:-:S02]  /*9820*/  F2FP.F16.F32.PACK_AB R29, R68, R41 ;  /* 0x00000029441d723e */ /* 0x000fc400000000ff */
[----:B------:R-:W-:Y:S01]  /*9830*/  F2FP.F16.F32.PACK_AB R14, R28, R15 ;  /* 0x0000000f1c0e723e */ /* 0x000fe200000000ff */
[----:B------:R-:W-:Y:S01]  /*9840*/  IMAD.MOV.U32 R28, RZ, RZ, R38 ;  /* 0x000000ffff1c7224 */ /* 0x000fe200078e0026 */
[----:B------:R-:W-:Y:S01]  /*9850*/  F2FP.F16.F32.PACK_AB R31, R70, R47 ;  /* 0x0000002f461f723e */ /* 0x000fe200000000ff */
[----:B------:R-:W-:Y:S01]  /*9860*/  IMAD.MOV.U32 R15, RZ, RZ, R42 ;  /* 0x000000ffff0f7224 */ /* 0x000fe200078e002a */
[----:B------:R-:W-:Y:S02]  /*9870*/  F2FP.F16.F32.PACK_AB R12, R43, R11 ;  /* 0x0000000b2b0c723e */ /* 0x000fe400000000ff */
[----:B------:R-:W-:-:S07]  /*9880*/  F2FP.F16.F32.PACK_AB R30, R40, R147 ;  /* 0x00000093281e723e */ /* 0x000fce00000000ff */
.L_x_2751:
[----:B------:R-:W-:Y:S05]  /*9890*/  BSYNC B2 ;  /* 0x0000000000027941 */ /* 0x000fea0003800000 */
.L_x_2750:
[----:B-1----:R1:W-:Y:S04]  /*98a0*/  ST.E.128 desc[UR60][R34.64], R12 ;  /* 0x0000000c22007985 */ /* 0x0023e8000c101d3c */
[----:B--2---:R1:W-:Y:S02]  /*98b0*/  @!P4 ST.E.128 desc[UR60][R36.64], R28 ;  /* 0x0000001c2400c985 */ /* 0x0043e4000c101d3c */
.L_x_2749:
[----:B------:R-:W-:Y:S05]  /*98c0*/  BSYNC B1 ;  /* 0x0000000000017941 */ /* 0x000fea0003800000 */
.L_x_2748:
        /* <DEDUP_REMOVED lines=11> */
[----:B------:R-:W-:Y:S02]  /*9980*/  SHF.R.S32.HI R11, RZ, 0x1f, R12 ;  /* 0x0000001fff0b7819 */ /* 0x000fe4000001140c */
[----:B------:R-:W-:Y:S02]  /*9990*/  SHF.L.U32 R36, R12, 0x3, RZ ;  /* 0x000000030c247819 */ /* 0x000fe400000006ff */
        /* <DEDUP_REMOVED lines=9> */
[----:B------:R-:W-:Y:S02]  /*9a30*/  LEA R28, R13, R2, 0x1 ;  /* 0x000000020d1c7211 */ /* 0x000fe400078e08ff */
[----:B------:R0:W1:Y:S04]  /*9a40*/  LDS.128 R12, [R11+0x18400] ;  /* 0x018400000b0c7984 */ /* 0x0000680000000c00 */
[----:B------:R-:W2:Y:S01]  /*9a50*/  LDS.128 R28, [R28+0x18400] ;  /* 0x018400001c1c7984 */ /* 0x000ea20000000c00 */
[----:B------:R-:W-:Y:S05]  /*9a60*/  @P5 BRA `(.L_x_2753) ;  /* 0x0000000400505947 */ /* 0x000fea0003800000 */
[----:B--2---:R-:W-:Y:S01]  /*9a70*/  IMAD.MOV.U32 R40, RZ, RZ, R29 ;  /* 0x000000ffff287224 */ /* 0x004fe200078e001d */
[----:B------:R-:W-:Y:S01]  /*9a80*/  SHF.R.U32.HI R45, RZ, 0x10, R65 ;  /* 0x00000010ff2d7819 */ /* 0x000fe20000011641 */
[----:B-1----:R-:W-:Y:S01]  /*9a90*/  IMAD.MOV.U32 R29, RZ, RZ, R15 ;  /* 0x000000ffff1d7224 */ /* 0x002fe200078e000f */
[--C-:B0-----:R-:W-:Y:S01]  /*9aa0*/  SHF.R.U64 R11, R52, 0x10, R53.reuse ;  /* 0x00000010340b7819 */ /* 0x101fe20000001235 */
[----:B------:R-:W-:Y:S01]  /*9ab0*/  HADD2.F32 R46, -RZ, R144.H1_H1 ;  /* 0x30000090ff2e7230 */ /* 0x000fe20000004100 */
[----:B------:R-:W-:Y:S01]  /*9ac0*/  SHF.R.U32.HI R52, RZ, 0x10, R53 ;  /* 0x00000010ff347819 */ /* 0x000fe20000011635 */
[--C-:B------:R-:W-:Y:S01]  /*9ad0*/  HADD2.F32 R41, -RZ, R40.reuse.H0_H0 ;  /* 0x20000028ff297230 */ /* 0x100fe20000004100 */
[--C-:B------:R-:W-:Y:S01]  /*9ae0*/  SHF.R.U64 R39, R66, 0x10, R67.reuse ;  /* 0x0000001042277819 */ /* 0x100fe20000001243 */
[----:B------:R-:W-:Y:S01]  /*9af0*/  HADD2.F32 R42, -RZ, R40.H1_H1 ;  /* 0x30000028ff2a7230 */ /* 0x000fe20000004100 */
[----:B------:R-:W-:Y:S01]  /*9b00*/  SHF.R.U32.HI R66, RZ, 0x10, R67 ;  /* 0x00000010ff427819 */ /* 0x000fe20000011643 */
[----:B------:R-:W-:-:S02]  /*9b10*/  HADD2.F32 R15, -RZ, R13.H0_H0 ;  /* 0x2000000dff0f7230 */ /* 0x000fc40000004100 */
[-C--:B------:R-:W-:Y:S01]  /*9b20*/  FMUL.FTZ R48, R41, R46.reuse ;  /* 0x0000002e29307220 */ /* 0x080fe20000410000 */
[----:B------:R-:W-:Y:S01]  /*9b30*/  HADD2.F32 R45, -RZ, R45.H0_H0 ;  /* 0x2000002dff2d7230 */ /* 0x000fe20000004100 */
[--C-:B------:R-:W-:Y:S01]  /*9b40*/  SHF.R.U64 R38, R54, 0x10, R55.reuse ;  /* 0x0000001036267819 */ /* 0x100fe20000001237 */
[----:B------:R-:W-:Y:S02]  /*9b50*/  HADD2.F32 R40, -RZ, R13.H1_H1 ;  /* 0x3000000dff287230 */ /* 0x000fe40000004100 */
[C---:B------:R-:W-:Y:S01]  /*9b60*/  FMUL.FTZ R46, R15.reuse, R46 ;  /* 0x0000002e0f2e7220 */ /* 0x040fe20000410000 */
[----:B------:R-:W-:Y:S02]  /*9b70*/  HADD2.F32 R44, -RZ, R142.H1_H1 ;  /* 0x3000008eff2c7230 */ /* 0x000fe40000004100 */
[-C--:B------:R-:W-:Y:S01]  /*9b80*/  FMUL.FTZ R47, R42, R45.reuse ;  /* 0x0000002d2a2f7220 */ /* 0x080fe20000410000 */
[----:B------:R-:W-:Y:S02]  /*9b90*/  HADD2.F32 R43, -RZ, R52.H0_H0 ;  /* 0x20000034ff2b7230 */ /* 0x000fe40000004100 */
[----:B------:R-:W-:Y:S01]  /*9ba0*/  FMUL.FTZ R45, R40, R45 ;  /* 0x0000002d282d7220 */ /* 0x000fe20000410000 */
[----:B------:R-:W-:Y:S01]  /*9bb0*/  SHF.R.U32.HI R54, RZ, 0x10, R55 ;  /* 0x00000010ff367819 */ /* 0x000fe20000011637 */
[-C--:B------:R-:W-:Y:S01]  /*9bc0*/  FFMA.FTZ R13, R15, R44.reuse, -R48 ;  /* 0x0000002c0f0d7223 */ /* 0x080fe20000010830 */
[----:B------:R-:W-:Y:S01]  /*9bd0*/  FFMA.FTZ R15, R41, R44, R46 ;  /* 0x0000002c290f7223 */ /* 0x000fe2000001002e */
[----:B------:R-:W-:Y:S01]  /*9be0*/  FFMA.FTZ R42, R42, R43, R45 ;  /* 0x0000002b2a2a7223 */ /* 0x000fe2000001002d */
[----:B------:R-:W-:-:S02]  /*9bf0*/  HADD2.F32 R50, -RZ, R143.H1_H1 ;  /* 0x3000008fff327230 */ /* 0x000fc40000004100 */
[----:B------:R-:W-:Y:S01]  /*9c00*/  FFMA.FTZ R40, R40, R43, -R47 ;  /* 0x0000002b28287223 */ /* 0x000fe2000001082f */
[--C-:B------:R-:W-:Y:S01]  /*9c10*/  HADD2.F32 R41, -RZ, R31.reuse.H0_H0 ;  /* 0x2000001fff297230 */ /* 0x100fe20000004100 */
[----:B------:R-:W-:Y:S01]  /*9c20*/  SHF.R.U64 R37, R64, 0x10, R65 ;  /* 0x0000001040257819 */ /* 0x000fe20000001241 */
[----:B------:R-:W-:Y:S02]  /*9c30*/  HADD2.F32 R46, -RZ, R31.H1_H1 ;  /* 0x3000001fff2e7230 */ /* 0x000fe40000004100 */
[--C-:B------:R-:W-:Y:S02]  /*9c40*/  HADD2.F32 R31, -RZ, R29.reuse.H0_H0 ;  /* 0x2000001dff1f7230 */ /* 0x100fe40000004100 */
[----:B------:R-:W-:Y:S01]  /*9c50*/  FMUL.FTZ R52, R41, R50 ;  /* 0x0000003229347220 */ /* 0x000fe20000410000 */
[----:B------:R-:W-:Y:S01]  /*9c60*/  HADD2.F32 R45, -RZ, R66.H0_H0 ;  /* 0x20000042ff2d7230 */ /* 0x000fe20000004100 */
[----:B------:R-:W-:Y:S01]  /*9c70*/  F2FP.F16.F32.PACK_AB R13, R40, R13 ;  /* 0x0000000d280d723e */ /* 0x000fe200000000ff */
[----:B------:R-:W-:-:S02]  /*9c80*/  HADD2.F32 R44, -RZ, R29.H1_H1 ;  /* 0x3000001dff2c7230 */ /* 0x000fc40000004100 */
[C---:B------:R-:W-:Y:S01]  /*9c90*/  FMUL.FTZ R50, R31.reuse, R50 ;  /* 0x000000321f327220 */ /* 0x040fe20000410000 */
[----:B------:R-:W-:Y:S02]  /*9ca0*/  HADD2.F32 R48, -RZ, R141.H1_H1 ;  /* 0x3000008dff307230 */ /* 0x000fe40000004100 */
[-C--:B------:R-:W-:Y:S01]  /*9cb0*/  FMUL.FTZ R47, R46, R45.reuse ;  /* 0x0000002d2e2f7220 */ /* 0x080fe20000410000 */
[----:B------:R-:W-:Y:S02]  /*9cc0*/  HADD2.F32 R43, -RZ, R54.H0_H0 ;  /* 0x20000036ff2b7230 */ /* 0x000fe40000004100 */
[C---:B------:R-:W-:Y:S01]  /*9cd0*/  FMUL.FTZ R45, R44.reuse, R45 ;  /* 0x0000002d2c2d7220 */ /* 0x040fe20000410000 */
[----:B------:R-:W-:Y:S02]  /*9ce0*/  HADD2.F32 R144, -RZ, R144.H0_H0 ;  /* 0x20000090ff907230 */ /* 0x000fe40000004100 */
[-C--:B------:R-:W-:Y:S01]  /*9cf0*/  FFMA.FTZ R29, R31, R48.reuse, -R52 ;  /* 0x000000301f1d7223 */ /* 0x080fe20000010834 */
[----:B------:R-:W-:Y:S01]  /*9d00*/  FFMA.FTZ R31, R41, R48, R50 ;  /* 0x00000030291f7223 */ /* 0x000fe20000010032 */
[-C--:B------:R-:W-:Y:S01]  /*9d10*/  FFMA.FTZ R44, R44, R43.reuse, -R47 ;  /* 0x0000002b2c2c7223 */ /* 0x080fe2000001082f */
[----:B------:R-:W-:Y:S01]  /*9d20*/  FFMA.FTZ R46, R46, R43, R45 ;  /* 0x0000002b2e2e7223 */ /* 0x000fe2000001002d */
[----:B------:R-:W-:-:S02]  /*9d30*/  HADD2.F32 R47, -RZ, R37.H0_H0 ;  /* 0x20000025ff2f7230 */ /* 0x000fc40000004100 */
[----:B------:R-:W-:Y:S01]  /*9d40*/  HADD2.F32 R41, -RZ, R28.H0_H0 ;  /* 0x2000001cff297230 */ /* 0x000fe20000004100 */
[----:B------:R-:W-:Y:S01]  /*9d50*/  F2FP.F16.F32.PACK_AB R44, R44, R29 ;  /* 0x0000001d2c2c723e */ /* 0x000fe200000000ff */
[----:B------:R-:W-:Y:S01]  /*9d60*/  HADD2.F32 R37, -RZ, R12.H0_H0 ;  /* 0x2000000cff257230 */ /* 0x000fe20000004100 */
[----:B------:R-:W-:Y:S01]  /*9d70*/  F2FP.F16.F32.PACK_AB R29, R42, R15 ;  /* 0x0000000f2a1d723e */ /* 0x000fe200000000ff */
[----:B------:R-:W-:Y:S01]  /*9d80*/  HADD2.F32 R43, -RZ, R28.H1_H1 ;  /* 0x3000001cff2b7230 */ /* 0x000fe20000004100 */
[----:B------:R-:W-:Y:S01]  /*9d90*/  F2FP.F16.F32.PACK_AB R31, R46, R31 ;  /* 0x0000001f2e1f723e */ /* 0x000fe200000000ff */
[----:B------:R-:W-:Y:S02]  /*9da0*/  HADD2.F32 R142, -RZ, R142.H0_H0 ;  /* 0x2000008eff8e7230 */ /* 0x000fe40000004100 */
[----:B------:R-:W-:Y:S02]  /*9db0*/  HADD2.F32 R28, -RZ, R12.H1_H1 ;  /* 0x3000000cff1c7230 */ /* 0x000fe40000004100 */
[----:B------:R-:W-:Y:S01]  /*9dc0*/  FMUL.FTZ R12, R41, R144 ;  /* 0x00000090290c7220 */ /* 0x000fe20000410000 */
[----:B------:R-:W-:-:S02]  /*9dd0*/  HADD2.F32 R45, -RZ, R11.H0_H0 ;  /* 0x2000000bff2d7230 */ /* 0x000fc40000004100 */
[----:B------:R-:W-:Y:S01]  /*9de0*/  FMUL.FTZ R144, R37, R144 ;  /* 0x0000009025907220 */ /* 0x000fe20000410000 */
[-C--:B------:R-:W-:Y:S01]  /*9df0*/  FMUL.FTZ R49, R43, R47.reuse ;  /* 0x0000002f2b317220 */ /* 0x080fe20000410000 */
[-C--:B------:R-:W-:Y:S01]  /*9e00*/  FFMA.FTZ R11, R37, R142.reuse, -R12 ;  /* 0x0000008e250b7223 */ /* 0x080fe2000001080c */
[C---:B------:R-:W-:Y:S01]  /*9e10*/  FMUL.FTZ R50, R28.reuse, R47 ;  /* 0x0000002f1c327220 */ /* 0x040fe20000410000 */
[----:B------:R-:W-:Y:S01]  /*9e20*/  FFMA.FTZ R12, R41, R142, R144 ;  /* 0x0000008e290c7223 */ /* 0x000fe20000010090 */
[-C--:B------:R-:W-:Y:S01]  /*9e30*/  FFMA.FTZ R48, R28, R45.reuse, -R49 ;  /* 0x0000002d1c307223 */ /* 0x080fe20000010831 */
[----:B------:R-:W-:Y:S02]  /*9e40*/  HADD2.F32 R37, -RZ, R30.H0_H0 ;  /* 0x2000001eff257230 */ /* 0x000fe40000004100 */
[----:B------:R-:W-:Y:S01]  /*9e50*/  FFMA.FTZ R43, R43, R45, R50 ;  /* 0x0000002d2b2b7223 */ /* 0x000fe20000010032 */
[----:B------:R-:W-:Y:S02]  /*9e60*/  HADD2.F32 R41, -RZ, R39.H0_H0 ;  /* 0x20000027ff297230 */ /* 0x000fe40000004100 */
[----:B------:R-:W-:Y:S01]  /*9e70*/  HADD2.F32 R28, -RZ, R14.H0_H0 ;  /* 0x2000000eff1c7230 */ /* 0x000fe20000004100 */
[----:B------:R-:W-:Y:S01]  /*9e80*/  F2FP.F16.F32.PACK_AB R48, R48, R11 ;  /* 0x0000000b3030723e */ /* 0x000fe200000000ff */
[----:B------:R-:W-:-:S02]  /*9e90*/  HADD2.F32 R30, -RZ, R30.H1_H1 ;  /* 0x3000001eff1e7230 */ /* 0x000fc40000004100 */
[----:B------:R-:W-:Y:S02]  /*9ea0*/  HADD2.F32 R143, -RZ, R143.H0_H0 ;  /* 0x2000008fff8f7230 */ /* 0x000fe40000004100 */
[----:B------:R-:W-:Y:S02]  /*9eb0*/  HADD2.F32 R14, -RZ, R14.H1_H1 ;  /* 0x3000000eff0e7230 */ /* 0x000fe40000004100 */
[----:B------:R-:W-:Y:S01]  /*9ec0*/  FMUL.FTZ R47, R30, R41 ;  /* 0x000000291e2f7220 */ /* 0x000fe20000410000 */
[----:B------:R-:W-:Y:S02]  /*9ed0*/  HADD2.F32 R141, -RZ, R141.H0_H0 ;  /* 0x2000008dff8d7230 */ /* 0x000fe40000004100 */
[-C--:B------:R-:W-:Y:S01]  /*9ee0*/  FMUL.FTZ R45, R37, R143.reuse ;  /* 0x0000008f252d7220 */ /* 0x080fe20000410000 */
[----:B------:R-:W-:Y:S02]  /*9ef0*/  HADD2.F32 R39, -RZ, R38.H0_H0 ;  /* 0x20000026ff277230 */ /* 0x000fe40000004100 */
[----:B------:R-:W-:Y:S01]  /*9f00*/  FMUL.FTZ R38, R28, R143 ;  /* 0x0000008f1c267220 */ /* 0x000fe20000410000 */
[----:B------:R-:W-:Y:S01]  /*9f10*/  FMUL.FTZ R41, R14, R41 ;  /* 0x000000290e297220 */ /* 0x000fe20000410000 */
[-C--:B------:R-:W-:Y:S01]  /*9f20*/  FFMA.FTZ R45, R28, R141.reuse, -R45 ;  /* 0x0000008d1c2d7223 */ /* 0x080fe2000001082d */
[----:B------:R-:W-:Y:S01]  /*9f30*/  F2FP.F16.F32.PACK_AB R28, R43, R12 ;  /* 0x0000000c2b1c723e */ /* 0x000fe200000000ff */
[----:B------:R-:W-:Y:S01]  /*9f40*/  FFMA.FTZ R38, R37, R141, R38 ;  /* 0x0000008d25267223 */ /* 0x000fe20000010026 */
[-C--:B------:R-:W-:Y:S01]  /*9f50*/  FFMA.FTZ R14, R14, R39.reuse, -R47 ;  /* 0x000000270e0e7223 */ /* 0x080fe2000001082f */
[----:B------:R-:W-:Y:S01]  /*9f60*/  FFMA.FTZ R41, R30, R39, R41 ;  /* 0x000000271e297223 */ /* 0x000fe20000010029 */
[----:B------:R-:W-:Y:S01]  /*9f70*/  MOV R12, R48 ;  /* 0x00000030000c7202 */ /* 0x000fe20000000f00 */
[----:B------:R-:W-:-:S02]  /*9f80*/  IMAD.MOV.U32 R15, RZ, RZ, R44 ;  /* 0x000000ffff0f7224 */ /* 0x000fc400078e002c */
[----:B------:R-:W-:Y:S02]  /*9f90*/  F2FP.F16.F32.PACK_AB R14, R14, R45 ;  /* 0x0000002d0e0e723e */ /* 0x000fe400000000ff */
[----:B------:R-:W-:-:S07]  /*9fa0*/  F2FP.F16.F32.PACK_AB R30, R41, R38 ;  /* 0x00000026291e723e */ /* 0x000fce00000000ff */
.L_x_2753:
[----:B------:R-:W-:Y:S05]  /*9fb0*/  BSYNC B1 ;  /* 0x0000000000017941 */ /* 0x000fea0003800000 */
.L_x_2752:
[----:B-1----:R1:W-:Y:S01]  /*9fc0*/  ST.E.128 desc[UR60][R34.64], R12 ;  /* 0x0000000c22007985 */ /* 0x0023e2000c101d3c */
[----:B------:R-:W-:-:S13]  /*9fd0*/  ISETP.GE.AND P4, PT, R36, R133, PT ;  /* 0x000000852400720c */ /* 0x000fda0003f86270 */
[----:B------:R-:W-:Y:S05]  /*9fe0*/  @P4 BRA `(.L_x_2700) ;  /* 0x0000000400e04947 */ /* 0x000fea0003800000 */
[----:B------:R-:W-:-:S05]  /*9ff0*/  IMAD.WIDE R32, R36, 0x2, R32 ;  /* 0x0000000224207825 */ /* 0x000fca00078e0220 */
[----:B--2---:R2:W-:Y:S01]  /*a000*/  ST.E.128 desc[UR60][R32.64], R28 ;  /* 0x0000001c20007985 */ /* 0x0045e2000c101d3c */
[----:B------:R-:W-:Y:S05]  /*a010*/  BRA `(.L_x_2700) ;  /* 0x0000000400d47947 */ /* 0x000fea0003800000 */
.L_x_2665:
[----:B------:R-:W2:Y:S02]  /*a020*/  LDL R11, [R1+0x30] ;  /* 0x00003000010b7983 */ /* 0x000ea40000100800 */
[----:B--2---:R-:W-:-:S13]  /*a030*/  R2UR UR4, R11 ;  /* 0x000000000b0472ca */ /* 0x004fda00000e0000 */
[----:B------:R-:W-:-:S06]  /*a040*/  UISETP.NE.AND UP0, UPT, UR4, 0x3, UPT ;  /* 0x000000030400788c */ /* 0x000fcc000bf05270 */
[----:B------:R-:W-:-:S13]  /*a050*/  PLOP3.LUT P0, PT, PT, PT, UP0, 0x80, 0x0 ;  /* 0x000000000000781c */ /* 0x000fda0003f0f008 */
[----:B------:R-:W-:Y:S05]  /*a060*/  @!P0 BRA `(.L_x_2754) ;  /* 0x0000000000048947 */ /* 0x000fea0003800000 */
[----:B------:R-:W-:Y:S01]  /*a070*/  BPT.TRAP 0x1 ;  /* 0x000000040000795c */ /* 0x000fe20000300000 */
.L_x_2754:
[----:B------:R-:W-:Y:S01]  /*a080*/  IMAD R84, R18, 0x8, R2 ;  /* 0x0000000812547824 */ /* 0x000fe200078e0202 */
[----:B------:R-:W-:Y:S01]  /*a090*/  SHF.L.U32 R85, R171, 0x1f, RZ ;  /* 0x0000001fab557819 */ /* 0x000fe200000006ff */
[----:B------:R-:W-:Y:S01]  /*a0a0*/  BSSY B1, `(.L_x_2755) ;  /* 0x0000004000017945 */ /* 0x000fe20003800000 */
[----:B------:R-:W-:Y:S02]  /*a0b0*/  SHF.R.S32.HI R81, RZ, 0x1f, R80 ;  /* 0x0000001fff517819 */ /* 0x000fe40000011450 */
[----:B------:R-:W0:Y:S02]  /*a0c0*/  SYNCS.PHASECHK.TRANS64.TRYWAIT P4, [R84+URZ+0x2a890], R85 ;  /* 0x02a89055540075a7 */ /* 0x000e24000808017f */
[----:B0-----:R-:W-:Y:S05]  /*a0d0*/  @!P4 BRA `(.L_x_2756) ;  /* 0x000001bc0044c947 */ /* 0x001fea0003800000 */
.L_x_3041:
[----:B------:R-:W-:Y:S05]  /*a0e0*/  BSYNC B1 ;  /* 0x0000000000017941 */ /* 0x000fea0003800000 */
.L_x_2755:
        /* <DEDUP_REMOVED lines=25> */
.L_x_3045:
        /* <DEDUP_REMOVED lines=8> */
[----:B------:R-:W-:Y:S01]  /*a300*/  @!P5 SHF.L.U32 R11, R166, 0x3, RZ ;  /* 0x00000003a60bd819 */ /* 0x000fe200000006ff */
        /* <DEDUP_REMOVED lines=28> */
.L_x_2759:
[----:B------:R-:W-:Y:S05]  /*a4d0*/  BSYNC B1 ;  /* 0x0000000000017941 */ /* 0x000fea0003800000 */
.L_x_2758:
[----:B------:R-:W-:-:S03]  /*a4e0*/  UMOV UR4, 0xffffffff ;  /* 0xffffffff00047882 */ /* 0x000fc60000000000 */
[----:B------:R-:W-:Y:S05]  /*a4f0*/  BRA.DIV UR4, `(.L_x_2760) ;  /* 0x000001ba049c7947 */ /* 0x000fea000b800000 */
[----:B-1----:R-:W1:Y:S04]  /*a500*/  SHFL.IDX PT, R33, R33, 0x1, 0x1c1f ;  /* 0x003c1f0021217f89 */ /* 0x002e6800000e0000 */
[----:B------:R-:W0:Y:S02]  /*a510*/  SHFL.IDX PT, R32, R32, 0x1, 0x1c1f ;  /* 0x003c1f0020207f89 */ /* 0x000e2400000e0000 */
.L_x_3049:
        /* <DEDUP_REMOVED lines=8> */
[----:B------:R-:W-:Y:S01]  /*a5a0*/  @!P5 SHF.L.U32 R11, R166, 0x3, RZ ;  /* 0x00000003a60bd819 */ /* 0x000fe200000006ff */
        /* <DEDUP_REMOVED lines=28> */
.L_x_2700:
[----:B------:R-:W-:Y:S05]  /*a770*/  BSYNC B0 ;  /* 0x0000000000007941 */ /* 0x000fea0003800000 */
.L_x_2664:
        /* <DEDUP_REMOVED lines=12> */
[----:B------:R-:W-:-:S04]  /*a840*/  @!P4 IADD3 R11, R84, 0x2a8a0, RZ ;  /* 0x0002a8a0540bc810 */ /* 0x000fc80007ffe0ff */
[----:B------:R-:W-:-:S04]  /*a850*/  @!P4 PRMT R11, RZ, 0x654, R11 ;  /* 0x00000654ff0bc816 */ /* 0x000fc8000000000b */
[----:B------:R0:W-:Y:S01]  /*a860*/  @!P4 SYNCS.ARRIVE.TRANS64.RED.A1T0 RZ, [R11+URZ], RZ ;  /* 0x000000ff0bffc9a7 */ /* 0x0001e2000810043f */
[----:B------:R-:W-:Y:S05]  /*a870*/  @!P0 BRA `(.L_x_2762) ;  /* 0x0000000000048947 */ /* 0x000fea0003800000 */
[----:B------:R-:W-:Y:S01]  /*a880*/  BPT.TRAP 0x1 ;  /* 0x000000040000795c */ /* 0x000fe20000300000 */
.L_x_2762:
[----:B------:R-:W-:Y:S05]  /*a890*/  BSYNC B0 ;  /* 0x0000000000007941 */ /* 0x000fea0003800000 */
.L_x_2761:
[----:B------:R-:W3:Y:S01]  /*a8a0*/  SYNCS.PHASECHK.TRANS64.TRYWAIT P0, [R84+URZ+0x2a8b0], R85 ;  /* 0x02a8b055540075a7 */ /* 0x000ee2000800017f */
[----:B------:R-:W-:Y:S04]  /*a8b0*/  BSSY B0, `(.L_x_2763) ;  /* 0x0000002000007945 */ /* 0x000fe80003800000 */
[----:B---3--:R-:W-:Y:S05]  /*a8c0*/  @!P0 BRA `(.L_x_2764) ;  /* 0x000001b400f48947 */ /* 0x008fea0003800000 */
.L_x_3050:
[----:B------:R-:W-:Y:S05]  /*a8d0*/  BSYNC B0 ;  /* 0x0000000000007941 */ /* 0x000fea0003800000 */
.L_x_2763:
        /* <DEDUP_REMOVED lines=20> */
[----:B------:R-:W-:Y:S01]  /*aa20*/  IMAD R33, R11, 0x2, R120 ;  /* 0x000000020b217824 */ /* 0x000fe200078e0278 */
[----:B------:R-:W-:Y:S01]  /*aa30*/  LEA.HI.X R32, R12, UR7, R15, 0x1, P5 ;  /* 0x000000070c207c11 */ /* 0x000fe2000a8f0c0f */
[----:B------:R0:W1:Y:S01]  /*aa40*/  SHFL.IDX PT, R28, R27, RZ, 0x1c1f ;  /* 0x001c1fff1b1c7589 */ /* 0x00006200000e0000 */
[----:B------:R-:W-:-:S03]  /*aa50*/  LEA R11, R13, R120, 0x1 ;  /* 0x000000780d0b7211 */ /* 0x000fc600078e08ff */
        /* <DEDUP_REMOVED lines=22> */
.L_x_2766:
[----:B------:R-:W-:Y:S05]  /*abc0*/  BSYNC B0 ;  /* 0x0000000000007941 */ /* 0x000fea0003800000 */
.L_x_2765:
        /* <DEDUP_REMOVED lines=25> */
.L_x_2768:
[----:B------:R-:W-:Y:S05]  /*ad60*/  BSYNC B0 ;  /* 0x0000000000007941 */ /* 0x000fea0003800000 */
.L_x_2767:
        /* <DEDUP_REMOVED lines=8> */
[----:B------:R-:W-:-:S03]  /*adf0*/  ISETP.NE.AND P5, PT, R122, RZ, PT ;  /* 0x000000ff7a00720c */ /* 0x000fc60003fa5270 */
[----:B------:R-:W-:Y:S02]  /*ae00*/  @!P4 PRMT R84, RZ, 0x654, R84 ;  /* 0x00000654ff54c816 */ /* 0x000fe40000000054 */
[----:B------:R-:W-:Y:S02]  /*ae10*/  IADD3 R18, R18, 0x1, RZ ;  /* 0x0000000112127810 */ /* 0x000fe40007ffe0ff */
[----:B------:R-:W-:Y:S01]  /*ae20*/  PLOP3.LUT P0, PT, PT, PT, PT, 0x8, 0x0 ;  /* 0x000000000000781c */ /* 0x000fe20003f0e170 */
[----:B------:R3:W-:Y:S01]  /*ae30*/  @!P4 SYNCS.ARRIVE.TRANS64.RED.A1T0 RZ, [R84+URZ], RZ ;  /* 0x000000ff54ffc9a7 */ /* 0x0007e2000810043f */
[----:B------:R-:W-:-:S04]  /*ae40*/  ISETP.NE.AND P4, PT, R18, 0x2, PT ;  /* 0x000000021200780c */ /* 0x000fc80003f85270 */
[----:B--2---:R-:W-:Y:S02]  /*ae50*/  SEL R12, RZ, 0x1, P4 ;  /* 0x00000001ff0c7807 */ /* 0x004fe40002000000 */
[----:B------:R-:W-:Y:S02]  /*ae60*/  SEL R18, R18, RZ, P4 ;  /* 0x000000ff12127207 */ /* 0x000fe40002000000 */
[----:B------:R-:W-:Y:S01]  /*ae70*/  LOP3.LUT R171, R171, R12, RZ, 0x3c, !PT ;  /* 0x0000000cabab7212 */ /* 0x000fe200078e3cff */
[----:B---3--:R-:W-:Y:S06]  /*ae80*/  @P5 BRA `(.L_x_2769) ;  /* 0xffffff7c00205947 */ /* 0x008fec000383ffff */
.L_x_2659:
[----:B------:R-:W2:Y:S01]  /*ae90*/  LDC R0, c[0x0][0x448] ;  /* 0x00011200ff007b82 */ /* 0x000ea20000000800 */
[----:B------:R-:W-:Y:S01]  /*aea0*/  BSSY B0, `(.L_x_2770) ;  /* 0x0000011000007945 */ /* 0x000fe20003800000 */
[----:B------:R-:W-:Y:S02]  /*aeb0*/  MOV R72, RZ ;  /* 0x000000ff00487202 */ /* 0x000fe40000000f00 */
[----:B--2---:R-:W-:Y:S01]  /*aec0*/  ISETP.NE.AND P1, PT, R0, 0x1, PT ;  /* 0x000000010000780c */ /* 0x004fe20003f25270 */
[----:B------:R-:W-:-:S12]  /*aed0*/  VIADD R0, R186, 0x7f ;  /* 0x0000007fba007836 */ /* 0x000fd80000000000 */
[----:B------:R-:W2:Y:S08]  /*aee0*/  @P1 LDC R3, c[0x0][0x44c] ;  /* 0x00011300ff031b82 */ /* 0x000eb00000000800 */
[----:B------:R-:W3:Y:S01]  /*aef0*/  @P1 LDC R4, c[0x0][0x450] ;  /* 0x00011400ff041b82 */ /* 0x000ee20000000800 */
[----:B--2---:R-:W-:-:S05]  /*af00*/  @P1 IMAD.HI.U32 R3, R0, R3, RZ ;  /* 0x0000000300031227 */ /* 0x004fca00078e00ff */
[----:B---3--:R-:W-:-:S05]  /*af10*/  @P1 SHF.R.U32.HI R0, RZ, R4, R3 ;  /* 0x00000004ff001219 */ /* 0x008fca0000011603 */
[----:B------:R-:W-:-:S04]  /*af20*/  IMAD.IADD R0, R195, 0x1, R0 ;  /* 0x00000001c3007824 */ /* 0x000fc800078e0200 */
[----:B------:R-:W-:-:S05]  /*af30*/  IMAD.HI R0, R0, 0x2aaaaaab, RZ ;  /* 0x2aaaaaab00007827 */ /* 0x000fca00078e02ff */
[----:B------:R-:W-:-:S04]  /*af40*/  SHF.R.U32.HI R3, RZ, 0x1f, R0 ;  /* 0x0000001fff037819 */ /* 0x000fc80000011600 */
[----:B------:R-:W-:-:S04]  /*af50*/  LEA.HI.SX32 R3, R0, R3, 0x1c ;  /* 0x0000000300037211 */ /* 0x000fc800078fe2ff */
[----:B------:R-:W-:-:S04]  /*af60*/  VIMNMX R196, R196, R3, PT ;  /* 0x00000003c4c47248 */ /* 0x000fc80003fe0100 */
[----:B------:R-:W-:Y:S01]  /*af70*/  ISETP.GE.AND P1, PT, R196, 0x1, PT ;  /* 0x00000001c400780c */ /* 0x000fe20003f26270 */
[----:B------:R-:W-:-:S12]  /*af80*/  @P0 BRA `(.L_x_2771) ;  /* 0x0000000000080947 */ /* 0x000fd80003800000 */
[----:B------:R-:W2:Y:S02]  /*af90*/  FENCE.VIEW.ASYNC.G ;  /* 0x00000000000073c6 */ /* 0x000ea40000000100 */
[----:B--2---:R-:W-:Y:S06]  /*afa0*/  BAR.ARV 0xc, 0x180 ;  /* 0x0306000000007b1d */ /* 0x004fec0000002000 */
.L_x_2771:
[----:B------:R-:W-:Y:S05]  /*afb0*/  BSYNC B0 ;  /* 0x0000000000007941 */ /* 0x000fea0003800000 */
.L_x_2770:
[----:B------:R-:W-:Y:S04]  /*afc0*/  BSSY B0, `(.L_x_2772) ;  /* 0x000001f000007945 */ /* 0x000fe80003800000 */
[----:B------:R-:W-:Y:S05]  /*afd0*/  @!P1 BRA `(.L_x_2773) ;  /* 0x0000000000749947 */ /* 0x000fea0003800000 */
[----:B------:R-:W-:Y:S01]  /*afe0*/  ISETP.NE.AND P0, PT, R201, RZ, PT ;  /* 0x000000ffc900720c */ /* 0x000fe20003f05270 */
[----:B------:R-:W-:-:S03]  /*aff0*/  ULDC UR4, c[0x0][0x9f0] ;  /* 0x00027c0000047ab9 */ /* 0x000fc60000000800 */
[----:B------:R-:W-:-:S04]  /*b000*/  SEL R9, R201, UR4, P0 ;  /* 0x00000004c9097c07 */ /* 0x000fc80008000000 */
[-C--:B------:R-:W-:Y:S02]  /*b010*/  IABS R6, R9.reuse ;  /* 0x0000000900067213 */ /* 0x080fe40000000000 */
[----:B------:R-:W-:Y:S02]  /*b020*/  IADD3 R0, R9, -0x1, R196 ;  /* 0xffffffff09007810 */ /* 0x000fe40007ffe0c4 */
[----:B------:R-:W2:Y:S01]  /*b030*/  I2F.RP R3, R6 ;  /* 0x0000000600037306 */ /* 0x000ea20000209400 */
[-C--:B------:R-:W-:Y:S02]  /*b040*/  IABS R10, R9.reuse ;  /* 0x00000009000a7213 */ /* 0x080fe40000000000 */
[----:B------:R-:W-:Y:S02]  /*b050*/  IABS R8, R0 ;  /* 0x0000000000087213 */ /* 0x000fe40000000000 */
[----:B------:R-:W-:-:S04]  /*b060*/  LOP3.LUT R0, R0, R9, RZ, 0x3c, !PT ;  /* 0x0000000900007212 */ /* 0x000fc800078e3cff */
[----:B------:R-:W-:Y:S01]  /*b070*/  ISETP.GE.AND P2, PT, R0, RZ, PT ;  /* 0x000000ff0000720c */ /* 0x000fe20003f46270 */
[----:B--2---:R-:W2:Y:S02]  /*b080*/  MUFU.RCP R3, R3 ;  /* 0x0000000300037308 */ /* 0x004ea40000001000 */
[----:B--2---:R-:W-:Y:S01]  /*b090*/  VIADD R4, R3, 0xffffffe ;  /* 0x0ffffffe03047836 */ /* 0x004fe20000000000 */
[----:B------:R-:W-:-:S05]  /*b0a0*/  IADD3 R3, RZ, -R10, RZ ;  /* 0x8000000aff037210 */ /* 0x000fca0007ffe0ff */
[----:B------:R2:W3:Y:S02]  /*b0b0*/  F2I.FTZ.U32.TRUNC.NTZ R5, R4 ;  /* 0x0000000400057305 */ /* 0x0004e4000021f000 */
[----:B--2---:R-:W-:Y:S02]  /*b0c0*/  IMAD.MOV.U32 R4, RZ, RZ, RZ ;  /* 0x000000ffff047224 */ /* 0x004fe400078e00ff */
[----:B---3--:R-:W-:-:S04]  /*b0d0*/  IMAD.MOV R7, RZ, RZ, -R5 ;  /* 0x000000ffff077224 */ /* 0x008fc800078e0a05 */
[----:B------:R-:W-:-:S04]  /*b0e0*/  IMAD R7, R7, R6, RZ ;  /* 0x0000000607077224 */ /* 0x000fc800078e02ff */
[----:B------:R-:W-:-:S06]  /*b0f0*/  IMAD.HI.U32 R5, R5, R7, R4 ;  /* 0x0000000705057227 */ /* 0x000fcc00078e0004 */
        /* <DEDUP_REMOVED lines=11> */
.L_x_2773:
[----:B------:R-:W-:Y:S05]  /*b1b0*/  BSYNC B0 ;  /* 0x0000000000007941 */ /* 0x000fea0003800000 */
.L_x_2772:
[-C--:B------:R-:W-:Y:S01]  /*b1c0*/  IMAD R185, R207, R72.reuse, RZ ;  /* 0x00000048cfb97224 */ /* 0x080fe200078e02ff */
        /* <DEDUP_REMOVED lines=43> */
[----:B--2---:R-:W-:-:S05]  /*b480*/  LEA.HI R3, R0, R0, RZ, 0x1 ;  /* 0x0000000000037211 */ /* 0x004fca00078f08ff */
[----:B------:R-:W-:Y:S02]  /*b490*/  PLOP3.LUT P0, PT, PT, PT, UP0, 0x80, 0x0 ;  /* 0x000000000000781c */ /* 0x000fe40003f0f008 */
[----:B------:R-:W-:-:S04]  /*b4a0*/  LOP3.LUT R3, R3, 0x1e, RZ, 0xc0, !PT ;  /* 0x0000001e03037812 */ /* 0x000fc800078ec0ff */
[----:B------:R-:W-:-:S04]  /*b4b0*/  IADD3 R3, R0, -R3, RZ ;  /* 0x8000000300037210 */ /* 0x000fc80007ffe0ff */
        /* <DEDUP_REMOVED lines=19> */
[----:B012-45:R-:W-:Y:S05]  /*b5f0*/  CALL.ABS.NOINC R14 ;  /* 0x000000000e007343 */ /* 0x037fea0003c00000 */
.L_x_2775:
        /* <DEDUP_REMOVED lines=12> */
.L_x_2779:
[----:B---3--:R3:W0:Y:S02]  /*b6c0*/  SYNCS.PHASECHK.TRANS64.TRYWAIT P0, [R2+URZ+0x2a800], R3 ;  /* 0x02a80003020075a7 */ /* 0x008624000800017f */
[----:B0-----:R-:W-:Y:S05]  /*b6d0*/  @!P0 NANOSLEEP.SYNCS 0x989680 ;  /* 0x009896800000895d */ /* 0x001fea0003900000 */
[----:B------:R-:W0:Y:S02]  /*b6e0*/  @!P0 SYNCS.PHASECHK.TRANS64 P0, [R2+URZ+0x2a800], R3 ;  /* 0x02a80003020085a7 */ /* 0x000e24000800007f */
[----:B0-----:R-:W-:Y:S05]  /*b6f0*/  @!P0 BRA `(.L_x_2779) ;  /* 0xfffffffc00f08947 */ /* 0x001fea000383ffff */
.L_x_2778:
[----:B------:R-:W-:Y:S05]  /*b700*/  BSYNC B0 ;  /* 0x0000000000007941 */ /* 0x000fea0003800000 */
.L_x_2777:
[----:B------:R-:W-:Y:S05]  /*b710*/  BRA `(.L_x_2780) ;  /* 0x0000006c005c7947 */ /* 0x000fea0003800000 */
.L_x_2776:
        /* <DEDUP_REMOVED lines=13> */
[----:B0-----:R-:W-:Y:S01]  /*b7f0*/  IMAD.IADD R27, R3, 0x1, R25 ;  /* 0x00000001031b7824 */ /* 0x001fe200078e0219 */
[----:B----4-:R-:W-:Y:S01]  /*b800*/  IADD3 R29, R5, R141, RZ ;  /* 0x0000008d051d7210 */ /* 0x010fe20007ffe0ff */
[----:B------:R-:W-:Y:S06]  /*b810*/  @!P0 BRA `(.L_x_2781) ;  /* 0x0000000000408947 */ /* 0x000fec0003800000 */
        /* <DEDUP_REMOVED lines=15> */
[----:B01----:R-:W-:Y:S05]  /*b910*/  CALL.ABS.NOINC R14 ;  /* 0x000000000e007343 */ /* 0x003fea0003c00000 */
.L_x_2781:
[----:B------:R-:W-:Y:S01]  /*b920*/  ULDC.U8 UR4, c[0x0][0x410] ;  /* 0x0001040000047ab9 */ /* 0x000fe20000000000 */
[----:B------:R-:W-:Y:S01]  /*b930*/  BSSY B0, `(.L_x_2782) ;  /* 0x00006ad000007945 */ /* 0x000fe20003800000 */
[----:B------:R-:W-:Y:S01]  /*b940*/  ISETP.NE.AND P0, PT, RZ, UR4, PT ;  /* 0x00000004ff007c0c */ /* 0x000fe2000bf05270 */
[----:B------:R-:W-:-:S12]  /*b950*/  IMAD.IADD R69, R170, 0x1, R186 ;  /* 0x00000001aa457824 */ /* 0x000fd800078e02ba */
[----:B------:R-:W-:Y:S05]  /*b960*/  @!P0 BRA `(.L_x_2783) ;  /* 0x0000003400848947 */ /* 0x000fea0003800000 */
[----:B------:R-:W0:Y:S01]  /*b970*/  LDC R10, c[0x0][0x448] ;  /* 0x00011200ff0a7b82 */ /* 0x000e220000000800 */
[----:B------:R-:W-:Y:S01]  /*b980*/  IMAD R3, R206, 0x40, R69 ;  /* 0x00000040ce037824 */ /* 0x000fe200078e0245 */
[----:B------:R-:W-:Y:S01]  /*b990*/  ULDC.64 UR4, c[0x0][0x3f8] ;  /* 0x0000fe0000047ab9 */ /* 0x000fe20000000a00 */
[----:B------:R-:W-:Y:S01]  /*b9a0*/  ULDC.64 UR6, c[0x0][0x408] ;  /* 0x0001020000067ab9 */ /* 0x000fe20000000a00 */
[----:B------:R-:W-:Y:S01]  /*b9b0*/  MOV R4, R24 ;  /* 0x0000001800047202 */ /* 0x000fe20000000f00 */
[----:B------:R-:W-:Y:S01]  /*b9c0*/  IMAD.MOV.U32 R6, RZ, RZ, R140 ;  /* 0x000000ffff067224 */ /* 0x000fe200078e008c */
[----:B------:R-:W-:Y:S02]  /*b9d0*/  MOV R7, R29 ;  /* 0x0000001d00077202 */ /* 0x000fe40000000f00 */
[----:B------:R-:W-:Y:S02]  /*b9e0*/  SHF.R.S32.HI R76, RZ, 0x1f, R175 ;  /* 0x0000001fff4c7819 */ /* 0x000fe400000114af */
[----:B------:R-:W-:-:S02]  /*b9f0*/  SHF.R.S32.HI R74, RZ, 0x1f, R173 ;  /* 0x0000001fff4a7819 */ /* 0x000fc400000114ad */
[----:B------:R-:W-:Y:S02]  /*ba00*/  SHF.R.S32.HI R73, RZ, 0x1f, R172 ;  /* 0x0000001fff497819 */ /* 0x000fe400000114ac */
[----:B------:R-:W-:Y:S02]  /*ba10*/  SHF.R.S32.HI R75, RZ, 0x1f, R174 ;  /* 0x0000001fff4b7819 */ /* 0x000fe400000114ae */
[----:B0-----:R-:W-:-:S13]  /*ba20*/  ISETP.NE.AND P0, PT, R10, 0x1, PT ;  /* 0x000000010a00780c */ /* 0x001fda0003f05270 */
[----:B------:R-:W0:Y:S08]  /*ba30*/  @P0 LDC R0, c[0x0][0x44c] ;  /* 0x00011300ff000b82 */ /* 0x000e300000000800 */
[----:B------:R-:W2:Y:S01]  /*ba40*/  @P0 LDC R5, c[0x0][0x450] ;  /* 0x00011400ff050b82 */ /* 0x000ea20000000800 */
[----:B0-----:R-:W-:-:S05]  /*ba50*/  @P0 IMAD.HI.U32 R0, R3, R0, RZ ;  /* 0x0000000003000227 */ /* 0x001fca00078e00ff */
[----:B--2---:R-:W-:Y:S01]  /*ba60*/  @P0 SHF.R.U32.HI R3, RZ, R5, R0 ;  /* 0x00000005ff030219 */ /* 0x004fe20000011600 */
        /* <DEDUP_REMOVED lines=18> */
[----:B------:R0:W2:Y:S04]  /*bb90*/  SHFL.IDX PT, R9, R0, RZ, 0x1c1f ;  /* 0x001c1fff00097589 */ /* 0x0000a800000e0000 */
[----:B------:R0:W3:Y:S04]  /*bba0*/  SHFL.IDX PT, R8, R65, RZ, 0x1c1f ;  /* 0x001c1fff41087589 */ /* 0x0000e800000e0000 */
[----:B------:R0:W4:Y:S04]  /*bbb0*/  SHFL.IDX PT, R30, R63, RZ, 0x1c1f ;  /* 0x001c1fff3f1e7589 */ /* 0x00012800000e0000 */
[----:B------:R0:W0:Y:S02]  /*bbc0*/  SHFL.IDX PT, R31, R3, RZ, 0x1c1f ;  /* 0x001c1fff031f7589 */ /* 0x00002400000e0000 */
.L_x_3056:
        /* <DEDUP_REMOVED lines=24> */
[C---:B------:R-:W-:Y:S02]  /*bd50*/  @!P3 SHF.L.U32 R26, R175.reuse, 0x1, RZ ;  /* 0x00000001af1ab819 */ /* 0x040fe400000006ff */
[----:B------:R-:W-:Y:S02]  /*bd60*/  @!P3 SHF.L.U64.HI R5, R175, 0x1, R76 ;  /* 0x00000001af05b819 */ /* 0x000fe4000001024c */
[C---:B------:R-:W-:Y:S01]  /*bd70*/  @!P2 IMAD.SHL.U32 R20, R173.reuse, 0x2, RZ ;  /* 0x00000002ad14a824 */ /* 0x040fe200078e00ff */
[----:B-1-3--:R-:W-:Y:S01]  /*bd80*/  @!P3 IADD3 R28, P6, R8, R26, RZ ;  /* 0x0000001a081cb210 */ /* 0x00afe20007fde0ff */
[----:B------:R-:W-:Y:S01]  /*bd90*/  @!P1 IMAD.SHL.U32 R12, R174, 0x2, RZ ;  /* 0x00000002ae0c9824 */ /* 0x000fe200078e00ff */
[----:B------:R-:W-:Y:S01]  /*bda0*/  @!P2 SHF.L.U64.HI R4, R173, 0x1, R74 ;  /* 0x00000001ad04a819 */ /* 0x000fe2000001024a */
[----:B------:R-:W-:Y:S01]  /*bdb0*/  @!P0 IMAD.SHL.U32 R32, R172, 0x2, RZ ;  /* 0x00000002ac208824 */ /* 0x000fe200078e00ff */
[----:B--2---:R-:W-:Y:S01]  /*bdc0*/  @!P3 IADD3.X R29, R9, R5, RZ, P6, !PT ;  /* 0x00000005091db210 */ /* 0x004fe200037fe4ff */
[----:B----4-:R-:W-:Y:S01]  /*bdd0*/  @!P4 IMAD.MOV.U32 R7, RZ, RZ, R30 ;  /* 0x000000ffff07c224 */ /* 0x010fe200078e001e */
[----:B------:R-:W-:-:S02]  /*bde0*/  @!P2 IADD3 R24, P6, R8, R20, RZ ;  /* 0x000000140818a210 */ /* 0x000fc40007fde0ff */
[----:B0-----:R-:W-:Y:S02]  /*bdf0*/  @!P3 IADD3 R26, P5, R31, R26, RZ ;  /* 0x0000001a1f1ab210 */ /* 0x001fe40007fbe0ff */
[----:B------:R-:W-:Y:S01]  /*be00*/  @!P1 SHF.L.U64.HI R6, R174, 0x1, R75 ;  /* 0x00000001ae069819 */ /* 0x000fe2000001024b */
[----:B------:R-:W-:Y:S01]  /*be10*/  @!P2 IMAD.X R25, R9, 0x1, R4, P6 ;  /* 0x000000010919a824 */ /* 0x000fe200030e0604 */
[----:B------:R-:W-:Y:S01]  /*be20*/  @!P1 IADD3 R14, P6, R8, R12, RZ ;  /* 0x0000000c080e9210 */ /* 0x000fe20007fde0ff */
[----:B------:R-:W-:Y:S01]  /*be30*/  @!P3 IMAD.X R27, R30, 0x1, R5, P5 ;  /* 0x000000011e1bb824 */ /* 0x000fe200028e0605 */
[----:B------:R-:W-:Y:S01]  /*be40*/  @!P2 IADD3 R20, P5, R31, R20, RZ ;  /* 0x000000141f14a210 */ /* 0x000fe20007fbe0ff */
[----:B------:R-:W-:Y:S01]  /*be50*/  @!P4 IMAD.MOV.U32 R5, RZ, RZ, R9 ;  /* 0x000000ffff05c224 */ /* 0x000fe200078e0009 */
[----:B------:R-:W-:Y:S01]  /*be60*/  @!P0 SHF.L.U64.HI R34, R172, 0x1, R73 ;  /* 0x00000001ac228819 */ /* 0x000fe20000010249 */
[----:B------:R-:W-:Y:S01]  /*be70*/  @!P1 IMAD.X R15, R9, 0x1, R6, P6 ;  /* 0x00000001090f9824 */ /* 0x000fe200030e0606 */
[----:B------:R-:W-:-:S02]  /*be80*/  @!P2 IADD3.X R21, R30, R4, RZ, P5, !PT ;  /* 0x000000041e15a210 */ /* 0x000fc40002ffe4ff */
[----:B------:R-:W-:Y:S02]  /*be90*/  ISETP.GE.AND P5, PT, R176, UR4, PT ;  /* 0x00000004b0007c0c */ /* 0x000fe4000bfa6270 */
[----:B------:R-:W-:Y:S02]  /*bea0*/  @!P1 IADD3 R12, P6, R31, R12, RZ ;  /* 0x0000000c1f0c9210 */ /* 0x000fe40007fde0ff */
[----:B------:R-:W-:-:S03]  /*beb0*/  @!P4 MOV R4, R8 ;  /* 0x000000080004c202 */ /* 0x000fc60000000f00 */
[----:B------:R-:W-:Y:S01]  /*bec0*/  @!P1 IMAD.X R13, R30, 0x1, R6, P6 ;  /* 0x000000011e0d9824 */ /* 0x000fe200030e0606 */
[----:B------:R-:W-:Y:S01]  /*bed0*/  @!P0 IADD3 R10, P6, R8, R32, RZ ;  /* 0x00000020080a8210 */ /* 0x000fe20007fde0ff */
[----:B------:R-:W-:Y:S01]  /*bee0*/  @!P4 IMAD.WIDE R4, R160, 0x2, R4 ;  /* 0x00000002a004c825 */ /* 0x000fe200078e0204 */
[----:B------:R-:W-:-:S03]  /*bef0*/  @!P4 MOV R6, R31 ;  /* 0x0000001f0006c202 */ /* 0x000fc60000000f00 */
[----:B------:R-:W-:Y:S01]  /*bf00*/  @!P0 IMAD.X R11, R9, 0x1, R34, P6 ;  /* 0x00000001090b8824 */ /* 0x000fe200030e0622 */
[----:B------:R0:W5:Y:S01]  /*bf10*/  @!P4 LD.E.64 R60, desc[UR60][R4.64] ;  /* 0x0000003c043cc980 */ /* 0x000162000c101b00 */
[----:B------:R-:W-:Y:S01]  /*bf20*/  @!P4 IMAD.WIDE R6, R160, 0x2, R6 ;  /* 0x00000002a006c825 */ /* 0x000fe200078e0206 */
[----:B------:R-:W-:-:S04]  /*bf30*/  @!P5 SHF.L.U64.HI R33, R176, 0x1, R225 ;  /* 0x00000001b021d819 */ /* 0x000fc800000102e1 */
[----:B------:R1:W5:Y:S01]  /*bf40*/  @!P4 LD.E.64 R58, desc[UR60][R6.64] ;  /* 0x0000003c063ac980 */ /* 0x000362000c101b00 */
[----:B0-----:R-:W-:Y:S02]  /*bf50*/  @!P0 IADD3 R4, P6, R31, R32, RZ ;  /* 0x000000201f048210 */ /* 0x001fe40007fde0ff */
[----:B------:R-:W-:-:S03]  /*bf60*/  @!P5 SHF.L.U32 R32, R176, 0x1, RZ ;  /* 0x00000001b020d819 */ /* 0x000fc600000006ff */
[----:B------:R-:W-:Y:S01]  /*bf70*/  @!P0 IMAD.X R5, R30, 0x1, R34, P6 ;  /* 0x000000011e058824 */ /* 0x000fe200030e0622 */
[-C--:B-1----:R-:W-:Y:S02]  /*bf80*/  @!P5 IADD3 R6, P4, R8, R32.reuse, RZ ;  /* 0x000000200806d210 */ /* 0x082fe40007f9e0ff */
[----:B------:R-:W-:Y:S02]  /*bf90*/  @!P5 IADD3 R8, P6, R31, R32, RZ ;  /* 0x000000201f08d210 */ /* 0x000fe40007fde0ff */
[----:B------:R-:W-:Y:S02]  /*bfa0*/  CS2R R56, SRZ ;  /* 0x0000000000387805 */ /* 0x000fe4000001ff00 */
[----:B------:R-:W-:Y:S01]  /*bfb0*/  CS2R R54, SRZ ;  /* 0x0000000000367805 */ /* 0x000fe2000001ff00 */
[----:B------:R-:W-:Y:S01]  /*bfc0*/  @!P5 IMAD.X R7, R9, 0x1, R33, P4 ;  /* 0x000000010907d824 */ /* 0x000fe200020e0621 */
        /* <DEDUP_REMOVED lines=19> */
.L_x_2786:
[----:B------:R-:W-:Y:S05]  /*c100*/  BSYNC B1 ;  /* 0x0000000000017941 */ /* 0x000fea0003800000 */
.L_x_2785:
[----:B0----5:R-:W-:Y:S01]  /*c110*/  IMAD.MOV.U32 R4, RZ, RZ, R58 ;  /* 0x000000ffff047224 */ /* 0x021fe200078e003a */
[----:B------:R-:W-:Y:S01]  /*c120*/  MOV R6, R54 ;  /* 0x0000003600067202 */ /* 0x000fe20000000f00 */
[----:B------:R-:W-:Y:S01]  /*c130*/  IMAD.MOV.U32 R7, RZ, RZ, R55 ;  /* 0x000000ffff077224 */ /* 0x000fe200078e0037 */
[----:B------:R-:W-:Y:S01]  /*c140*/  UMOV UR4, 0xffffffff ;  /* 0xffffffff00047882 */ /* 0x000fe20000000000 */
[----:B------:R-:W-:Y:S01]  /*c150*/  IMAD.MOV.U32 R5, RZ, RZ, R59 ;  /* 0x000000ffff057224 */ /* 0x000fe200078e003b */
[----:B------:R-:W-:Y:S01]  /*c160*/  PRMT R88, R4, 0x7610, R88 ;  /* 0x0000761004587816 */ /* 0x000fe20000000058 */
[----:B------:R-:W-:Y:S01]  /*c170*/  IMAD.MOV.U32 R4, RZ, RZ, R50 ;  /* 0x000000ffff047224 */ /* 0x000fe200078e0032 */
[----:B------:R-:W-:Y:S01]  /*c180*/  PRMT R83, R6, 0x5410, R7 ;  /* 0x0000541006537816 */ /* 0x000fe20000000007 */
[----:B------:R-:W-:Y:S01]  /*c190*/  IMAD.MOV.U32 R6, RZ, RZ, R46 ;  /* 0x000000ffff067224 */ /* 0x000fe200078e002e */
[----:B------:R-:W-:Y:S01]  /*c1a0*/  PRMT R87, R5, 0x7610, R87 ;  /* 0x0000761005577816 */ /* 0x000fe20000000057 */
[----:B------:R-:W-:Y:S01]  /*c1b0*/  IMAD.MOV.U32 R7, RZ, RZ, R47 ;  /* 0x000000ffff077224 */ /* 0x000fe200078e002f */
[----:B------:R-:W-:-:S02]  /*c1c0*/  MOV R5, R51 ;  /* 0x0000003300057202 */ /* 0x000fc40000000f00 */
[----:B----4-:R-:W-:Y:S02]  /*c1d0*/  CS2R R30, SRZ ;  /* 0x00000000001e7805 */ /* 0x010fe4000001ff00 */
[----:B------:R-:W-:Y:S01]  /*c1e0*/  PRMT R79, R5, 0x5410, R4 ;  /* 0x00005410054f7816 */ /* 0x000fe20000000004 */
[----:B------:R-:W-:Y:S01]  /*c1f0*/  IMAD.MOV.U32 R5, RZ, RZ, R43 ;  /* 0x000000ffff057224 */ /* 0x000fe200078e002b */
[----:B------:R-:W-:Y:S01]  /*c200*/  PRMT R77, R6, 0x5410, R7 ;  /* 0x00005410064d7816 */ /* 0x000fe20000000007 */
[----:B------:R-:W-:Y:S01]  /*c210*/  IMAD.MOV.U32 R6, RZ, RZ, R38 ;  /* 0x000000ffff067224 */ /* 0x000fe200078e0026 */
[----:B------:R-:W-:Y:S02]  /*c220*/  MOV R4, R42 ;  /* 0x0000002a00047202 */ /* 0x000fe40000000f00 */
        /* <DEDUP_REMOVED lines=18> */
[----:B------:R-:W-:Y:S02]  /*c350*/  MOV R4, R44 ;  /* 0x0000002c00047202 */ /* 0x000fe40000000f00 */
[----:B------:R-:W-:Y:S02]  /*c360*/  MOV R7, R37 ;  /* 0x0000002500077202 */ /* 0x000fe40000000f00 */
[----:B------:R-:W-:Y:S02]  /*c370*/  PRMT R71, R4, 0x5410, R5 ;  /* 0x0000541004477816 */ /* 0x000fe40000000005 */
[----:B------:R-:W-:Y:S01]  /*c380*/  PRMT R66, R6, 0x5410, R7 ;  /* 0x0000541006427816 */ /* 0x000fe20000000007 */
[----:B------:R-:W-:Y:S06]  /*c390*/  BRA.DIV UR4, `(.L_x_2787) ;  /* 0x0000019e04c87947 */ /* 0x000fec000b800000 */
[----:B------:R-:W0:Y:S04]  /*c3a0*/  SHFL.IDX PT, R0, R0, 0x1, 0x1c1f ;  /* 0x003c1f0000007f89 */ /* 0x000e2800000e0000 */
[----:B------:R-:W4:Y:S04]  /*c3b0*/  SHFL.IDX PT, R65, R65, 0x1, 0x1c1f ;  /* 0x003c1f0041417f89 */ /* 0x000f2800000e0000 */
[----:B------:R-:W0:Y:S04]  /*c3c0*/  SHFL.IDX PT, R63, R63, 0x1, 0x1c1f ;  /* 0x003c1f003f3f7f89 */ /* 0x000e2800000e0000 */
[----:B------:R0:W0:Y:S02]  /*c3d0*/  SHFL.IDX PT, R62, R3, 0x1, 0x1c1f ;  /* 0x003c1f00033e7f89 */ /* 0x00002400000e0000 */
.L_x_3062:
[----:B------:R-:W-:Y:S01]  /*c3e0*/  VIADD R4, R69, 0x40 ;  /* 0x0000004045047836 */ /* 0x000fe20000000000 */
[----:B0-----:R-:W-:Y:S01]  /*c3f0*/  LOP3.LUT R3, R181, 0x18, R16, 0xf8, !PT ;  /* 0x00000018b5037812 */ /* 0x001fe200078ef810 */
[----:B------:R-:W-:Y:S01]  /*c400*/  BSSY B1, `(.L_x_2788) ;  /* 0x0000055000017945 */ /* 0x000fe20003800000 */
[----:B------:R-:W-:Y:S02]  /*c410*/  LOP3.LUT P0, RZ, R226, 0x4, RZ, 0xc0, !PT ;  /* 0x00000004e2ff7812 */ /* 0x000fe4000780c0ff */
[----:B------:R-:W-:Y:S02]  /*c420*/  CS2R R32, SRZ ;  /* 0x0000000000207805 */ /* 0x000fe4000001ff00 */
[----:B------:R-:W-:Y:S02]  /*c430*/  ISETP.GE.AND P1, PT, R4, R67, PT ;  /* 0x000000430400720c */ /* 0x000fe40003f26270 */
[----:B------:R-:W-:Y:S02]  /*c440*/  CS2R R26, SRZ ;  /* 0x00000000001a7805 */ /* 0x000fe4000001ff00 */
[----:B------:R-:W-:-:S02]  /*c450*/  LOP3.LUT R4, R3, R182, RZ, 0x3c, !PT ;  /* 0x000000b603047212 */ /* 0x000fc400078e3cff */
[----:B------:R-:W-:Y:S02]  /*c460*/  CS2R R20, SRZ ;  /* 0x0000000000147805 */ /* 0x000fe4000001ff00 */
[----:B------:R-:W-:Y:S02]  /*c470*/  CS2R R12, SRZ ;  /* 0x00000000000c7805 */ /* 0x000fe4000001ff00 */
[----:B--23--:R-:W-:Y:S02]  /*c480*/  CS2R R8, SRZ ;  /* 0x0000000000087805 */ /* 0x00cfe4000001ff00 */
[----:B------:R-:W-:Y:S01]  /*c490*/  CS2R R40, SRZ ;  /* 0x0000000000287805 */ /* 0x000fe2000001ff00 */
[----:B------:R-:W-:Y:S01]  /*c4a0*/  IMAD.IADD R3, R183, 0x1, R4 ;  /* 0x00000001b7037824 */ /* 0x000fe200078e0204 */
[----:B------:R-:W-:Y:S02]  /*c4b0*/  CS2R R34, SRZ ;  /* 0x0000000000227805 */ /* 0x000fe4000001ff00 */
[----:B-1----:R-:W-:-:S02]  /*c4c0*/  CS2R R28, SRZ ;  /* 0x00000000001c7805 */ /* 0x002fc4000001ff00 */
[----:B------:R-:W-:Y:S02]  /*c4d0*/  CS2R R24, SRZ ;  /* 0x0000000000187805 */ /* 0x000fe4000001ff00 */
[----:B------:R-:W-:Y:S02]  /*c4e0*/  CS2R R14, SRZ ;  /* 0x00000000000e7805 */ /* 0x000fe4000001ff00 */
[----:B------:R-:W-:Y:S02]  /*c4f0*/  LEA R3, R3, R2, 0x1 ;  /* 0x0000000203037211 */ /* 0x000fe400078e08ff */
        /* <DEDUP_REMOVED lines=14> */
[CC--:B----4-:R-:W-:Y:S01]  /*c5e0*/  @!P4 IADD3 R26, P5, R65.reuse, R24.reuse, RZ ;  /* 0x00000018411ac210 */ /* 0x0d0fe20007fbe0ff */
[----:B------:R-:W-:Y:S01]  /*c5f0*/  @!P1 IMAD.SHL.U32 R4, R172, 0x2, RZ ;  /* 0x00000002ac049824 */ /* 0x000fe200078e00ff */
[----:B------:R-:W-:Y:S02]  /*c600*/  @!P4 IADD3 R24, P6, R62, R24, RZ ;  /* 0x000000183e18c210 */ /* 0x000fe40007fde0ff */
[----:B------:R-:W-:Y:S02]  /*c610*/  @!P4 IADD3.X R27, R0, R76, RZ, P5, !PT ;  /* 0x0000004c001bc210 */ /* 0x000fe40002ffe4ff */
[-C--:B------:R-:W-:Y:S01]  /*c620*/  @!P3 IADD3 R20, P5, R65, R14.reuse, RZ ;  /* 0x0000000e4114b210 */ /* 0x080fe20007fbe0ff */
[----:B------:R-:W-:Y:S01]  /*c630*/  @!P4 IMAD.X R25, R63, 0x1, R76, P6 ;  /* 0x000000013f19c824 */ /* 0x000fe200030e064c */
[----:B------:R-:W-:-:S02]  /*c640*/  @!P3 IADD3 R14, P6, R62, R14, RZ ;  /* 0x0000000e3e0eb210 */ /* 0x000fc40007fde0ff */
[----:B------:R-:W-:Y:S02]  /*c650*/  @!P3 IADD3.X R21, R0, R74, RZ, P5, !PT ;  /* 0x0000004a0015b210 */ /* 0x000fe40002ffe4ff */
[----:B------:R-:W-:Y:S01]  /*c660*/  @!P2 SHF.L.U64.HI R75, R174, 0x1, R75 ;  /* 0x00000001ae4ba819 */ /* 0x000fe2000001024b */
[----:B------:R-:W-:Y:S01]  /*c670*/  @!P3 IMAD.X R15, R63, 0x1, R74, P6 ;  /* 0x000000013f0fb824 */ /* 0x000fe200030e064a */
[-C--:B------:R-:W-:Y:S02]  /*c680*/  @!P2 IADD3 R12, P5, R65, R10.reuse, RZ ;  /* 0x0000000a410ca210 */ /* 0x080fe40007fbe0ff */
[----:B------:R-:W-:Y:S02]  /*c690*/  @!P2 IADD3 R10, P6, R62, R10, RZ ;  /* 0x0000000a3e0aa210 */ /* 0x000fe40007fde0ff */
[----:B------:R-:W-:Y:S02]  /*c6a0*/  @!P2 IADD3.X R13, R0, R75, RZ, P5, !PT ;  /* 0x0000004b000da210 */ /* 0x000fe40002ffe4ff */
[----:B------:R-:W-:Y:S01]  /*c6b0*/  @!P1 SHF.L.U64.HI R73, R172, 0x1, R73 ;  /* 0x00000001ac499819 */ /* 0x000fe20000010249 */
[----:B------:R-:W-:Y:S01]  /*c6c0*/  @!P2 IMAD.X R11, R63, 0x1, R75, P6 ;  /* 0x000000013f0ba824 */ /* 0x000fe200030e064b */
[----:B------:R-:W-:-:S02]  /*c6d0*/  @!P1 IADD3 R8, P5, R65, R4, RZ ;  /* 0x0000000441089210 */ /* 0x000fc40007fbe0ff */
[----:B------:R-:W-:-:S03]  /*c6e0*/  ISETP.GE.AND P6, PT, R160, UR4, PT ;  /* 0x00000004a0007c0c */ /* 0x000fc6000bfc6270 */
[----:B------:R-:W-:Y:S01]  /*c6f0*/  @!P1 IMAD.X R9, R0, 0x1, R73, P5 ;  /* 0x0000000100099824 */ /* 0x000fe200028e0649 */
[----:B------:R-:W-:-:S04]  /*c700*/  @!P1 IADD3 R4, P5, R62, R4, RZ ;  /* 0x000000043e049210 */ /* 0x000fc80007fbe0ff */
[----:B------:R-:W-:Y:S02]  /*c710*/  @!P1 IADD3.X R5, R63, R73, RZ, P5, !PT ;  /* 0x000000493f059210 */ /* 0x000fe40002ffe4ff */
[----:B------:R-:W-:-:S03]  /*c720*/  ISETP.GE.AND P5, PT, R176, UR4, PT ;  /* 0x00000004b0007c0c */ /* 0x000fc6000bfa6270 */
        /* <DEDUP_REMOVED lines=9> */
[----:B------:R-:W-:Y:S02]  /*c7c0*/  @!P5 SHF.L.U64.HI R32, R176, 0x1, R225 ;  /* 0x00000001b020d819 */ /* 0x000fe400000102e1 */
[----:B------:R-:W-:Y:S02]  /*c7d0*/  CS2R R34, SRZ ;  /* 0x0000000000227805 */ /* 0x000fe4000001ff00 */
[----:B0-----:R-:W-:-:S04]  /*c7e0*/  CS2R R28, SRZ ;  /* 0x00000000001c7805 */ /* 0x001fc8000001ff00 */
[----:B------:R0:W5:Y:S01]  /*c7f0*/  @!P4 LD.E.64 R34, desc[UR60][R26.64] ;  /* 0x0000003c1a22c980 */ /* 0x000162000c101b00 */
[----:B-1----:R-:W-:-:S03]  /*c800*/  @!P5 IADD3 R6, P6, R65, R33, RZ ;  /* 0x000000214106d210 */ /* 0x002fc60007fde0ff */
[----:B------:R1:W5:Y:S01]  /*c810*/  @!P3 LD.E.64 R28, desc[UR60][R20.64] ;  /* 0x0000003c141cb980 */ /* 0x000362000c101b00 */
[----:B------:R-:W-:Y:S02]  /*c820*/  @!P5 IADD3.X R7, R0, R32, RZ, P6, !PT ;  /* 0x000000200007d210 */ /* 0x000fe400037fe4ff */
[----:B------:R-:W-:Y:S02]  /*c830*/  @!P5 IADD3 R62, P6, R62, R33, RZ ;  /* 0x000000213e3ed210 */ /* 0x000fe40007fde0ff */
[----:B0-----:R-:W-:-:S03]  /*c840*/  CS2R R26, SRZ ;  /* 0x00000000001a7805 */ /* 0x001fc6000001ff00 */
[----:B------:R-:W-:Y:S01]  /*c850*/  @!P5 IMAD.X R63, R63, 0x1, R32, P6 ;  /* 0x000000013f3fd824 */ /* 0x000fe200030e0620 */
[----:B------:R-:W-:Y:S02]  /*c860*/  CS2R R32, SRZ ;  /* 0x0000000000207805 */ /* 0x000fe4000001ff00 */
[----:B-1----:R-:W-:Y:S01]  /*c870*/  CS2R R20, SRZ ;  /* 0x0000000000147805 */ /* 0x002fe2000001ff00 */
[----:B------:R0:W5:Y:S04]  /*c880*/  @!P3 LD.E.64 R26, desc[UR60][R14.64] ;  /* 0x0000003c0e1ab980 */ /* 0x000168000c101b00 */
[----:B------:R1:W5:Y:S04]  /*c890*/  @!P4 LD.E.64 R32, desc[UR60][R24.64] ;  /* 0x0000003c1820c980 */ /* 0x000368000c101b00 */
[----:B------:R2:W5:Y:S01]  /*c8a0*/  @!P2 LD.E.64 R20, desc[UR60][R10.64] ;  /* 0x0000003c0a14a980 */ /* 0x000562000c101b00 */
[----:B0-----:R-:W-:-:S02]  /*c8b0*/  CS2R R14, SRZ ;  /* 0x00000000000e7805 */ /* 0x001fc4000001ff00 */
        /* <DEDUP_REMOVED lines=9> */
.L_x_2789:
[----:B------:R-:W-:Y:S05]  /*c950*/  BSYNC B1 ;  /* 0x0000000000017941 */ /* 0x000fea0003800000 */
.L_x_2788:
[----:B--2---:R-:W-:Y:S01]  /*c960*/  LEA.HI R4, R205, R205, RZ, 0x1 ;  /* 0x000000cdcd047211 */ /* 0x004fe200078f08ff */
[----:B-----5:R-:W-:Y:S01]  /*c970*/  IMAD.MOV.U32 R5, RZ, RZ, R30 ;  /* 0x000000ffff057224 */ /* 0x020fe200078e001e */
[C---:B------:R-:W-:Y:S01]  /*c980*/  IADD3 R0, R3.reuse, 0xc440, RZ ;  /* 0x0000c44003007810 */ /* 0x040fe20007ffe0ff */
[----:B------:R-:W-:Y:S01]  /*c990*/  VIADD R6, R3, 0xc400 ;  /* 0x0000c40003067836 */ /* 0x000fe20000000000 */
[----:B------:R-:W-:Y:S01]  /*c9a0*/  LOP3.LUT R4, R4, 0xfffffffe, RZ, 0xc0, !PT ;  /* 0xfffffffe04047812 */ /* 0x000fe200078ec0ff */
[----:B------:R-:W-:Y:S01]  /*c9b0*/  IMAD.MOV.U32 R7, RZ, RZ, R33 ;  /* 0x000000ffff077224 */ /* 0x000fe200078e0021 */
[----:B------:R-:W-:Y:S01]  /*c9c0*/  PRMT R85, R5, 0x7610, R85 ;  /* 0x0000761005557816 */ /* 0x000fe20000000055 */
[----:B------:R-:W-:Y:S01]  /*c9d0*/  @P0 VIADD R0, R6, 0xffffffc0 ;  /* 0xffffffc006000836 */ /* 0x000fe20000000000 */
[----:B------:R-:W-:Y:S01]  /*c9e0*/  MOV R5, R31 ;  /* 0x0000001f00057202 */ /* 0x000fe20000000f00 */
[----:B------:R-:W-:Y:S01]  /*c9f0*/  IMAD.MOV.U32 R6, RZ, RZ, R32 ;  /* 0x000000ffff067224 */ /* 0x000fe200078e0020 */
[----:B------:R-:W-:Y:S01]  /*ca00*/  IADD3 R4, R205, -R4, RZ ;  /* 0x80000004cd047210 */ /* 0x000fe20007ffe0ff */
[----:B------:R-:W-:Y:S01]  /*ca10*/  IMAD.MOV.U32 R63, RZ, RZ, R34 ;  /* 0x000000ffff3f7224 */ /* 0x000fe200078e0022 */
[----:B------:R-:W-:Y:S01]  /*ca20*/  PRMT R85, R85, 0x5410, R5 ;  /* 0x0000541055557816 */ /* 0x000fe20000000005 */
[----:B------:R-:W-:Y:S01]  /*ca30*/  BSSY B1, `(.L_x_2790) ;  /* 0x0000026000017945 */ /* 0x000fe20003800000 */
[----:B------:R-:W-:Y:S01]  /*ca40*/  SHF.L.U32 R5, R4, 0x1f, RZ ;  /* 0x0000001f04057819 */ /* 0x000fe200000006ff */
[----:B------:R-:W-:Y:S01]  /*ca50*/  IMAD.MOV.U32 R4, RZ, RZ, R21 ;  /* 0x000000ffff047224 */ /* 0x000fe200078e0015 */
[----:B------:R-:W-:Y:S01]  /*ca60*/  PRMT R81, R6, 0x5410, R7 ;  /* 0x0000541006517816 */ /* 0x000fe20000000007 */
[----:B------:R-:W-:Y:S01]  /*ca70*/  IMAD.MOV.U32 R6, RZ, RZ, R26 ;  /* 0x000000ffff067224 */ /* 0x000fe200078e001a */
[----:B------:R-:W0:Y:S01]  /*ca80*/  SYNCS.PHASECHK.TRANS64.TRYWAIT P0, [R2+URZ+0x2a800], R5 ;  /* 0x02a80005020075a7 */ /* 0x000e22000800017f */
[----:B------:R-:W-:Y:S01]  /*ca90*/  IMAD.MOV.U32 R7, RZ, RZ, R27 ;  /* 0x000000ffff077224 */ /* 0x000fe200078e001b */
[----:B------:R-:W-:-:S02]  /*caa0*/  MOV R62, R20 ;  /* 0x00000014003e7202 */ /* 0x000fc40000000f00 */
[----:B------:R-:W-:Y:S02]  /*cab0*/  PRMT R82, R63, 0x7610, R82 ;  /* 0x000076103f527816 */ /* 0x000fe40000000052 */
[----:B------:R-:W-:Y:S01]  /*cac0*/  PRMT R75, R7, 0x5410, R6 ;  /* 0x00005410074b7816 */ /* 0x000fe20000000006 */
[----:B------:R-:W-:Y:S01]  /*cad0*/  IMAD.MOV.U32 R6, RZ, RZ, R12 ;  /* 0x000000ffff067224 */ /* 0x000fe200078e000c */
[----:B------:R-:W-:Y:S02]  /*cae0*/  MOV R7, R13 ;  /* 0x0000000d00077202 */ /* 0x000fe40000000f00 */
[----:B------:R-:W-:Y:S01]  /*caf0*/  PRMT R73, R73, 0x5410, R62 ;  /* 0x0000541049497816 */ /* 0x000fe2000000003e */
[----:B------:R-:W-:Y:S01]  /*cb00*/  IMAD.MOV.U32 R62, RZ, RZ, R8 ;  /* 0x000000ffff3e7224 */ /* 0x000fe200078e0008 */
[----:B----4-:R-:W-:Y:S01]  /*cb10*/  PRMT R65, R7, 0x5410, R6 ;  /* 0x0000541007417816 */ /* 0x010fe20000000006 */
[----:B------:R-:W-:Y:S01]  /*cb20*/  IMAD.MOV.U32 R7, RZ, RZ, R41 ;  /* 0x000000ffff077224 */ /* 0x000fe200078e0029 */
[----:B------:R-:W-:Y:S01]  /*cb30*/  PRMT R73, R4, 0x7610, R73 ;  /* 0x0000761004497816 */ /* 0x000fe20000000049 */
[----:B------:R-:W-:Y:S01]  /*cb40*/  IMAD.MOV.U32 R4, RZ, RZ, R9 ;  /* 0x000000ffff047224 */ /* 0x000fe200078e0009 */
[----:B------:R-:W-:-:S02]  /*cb50*/  MOV R6, R40 ;  /* 0x0000002800067202 */ /* 0x000fc40000000f00 */
[----:B------:R-:W-:Y:S02]  /*cb60*/  PRMT R62, R62, 0x5410, R62 ;  /* 0x000054103e3e7816 */ /* 0x000fe4000000003e */
[----:B------:R-:W-:Y:S01]  /*cb70*/  PRMT R86, R6, 0x5410, R7 ;  /* 0x0000541006567816 */ /* 0x000fe20000000007 */
[----:B------:R-:W-:Y:S01]  /*cb80*/  IMAD.MOV.U32 R6, RZ, RZ, R28 ;  /* 0x000000ffff067224 */ /* 0x000fe200078e001c */
[----:B------:R-:W-:Y:S01]  /*cb90*/  PRMT R62, R4, 0x7610, R62 ;  /* 0x00007610043e7816 */ /* 0x000fe2000000003e */
[----:B------:R-:W-:Y:S01]  /*cba0*/  IMAD.MOV.U32 R7, RZ, RZ, R29 ;  /* 0x000000ffff077224 */ /* 0x000fe200078e001d */
[----:B------:R-:W-:Y:S02]  /*cbb0*/  MOV R4, R35 ;  /* 0x0000002300047202 */ /* 0x000fe40000000f00 */
[----:B------:R-:W-:Y:S02]  /*cbc0*/  VIADDMNMX R67, R67, -R186, 0x80, PT ;  /* 0x0000008043437446 */ /* 0x000fe400038009ba */
[----:B------:R-:W-:Y:S01]  /*cbd0*/  PRMT R76, R6, 0x5410, R7 ;  /* 0x00005410064c7816 */ /* 0x000fe20000000007 */
[----:B------:R-:W-:Y:S01]  /*cbe0*/  IMAD.MOV.U32 R6, RZ, RZ, R25 ;  /* 0x000000ffff067224 */ /* 0x000fe200078e0019 */
[----:B------:R-:W-:Y:S01]  /*cbf0*/  PRMT R82, R82, 0x5410, R4 ;  /* 0x0000541052527816 */ /* 0x000fe20000000004 */
[----:B------:R-:W-:Y:S01]  /*cc00*/  IMAD.MOV.U32 R7, RZ, RZ, R14 ;  /* 0x000000ffff077224 */ /* 0x000fe200078e000e */
[----:B------:R-:W-:-:S02]  /*cc10*/  MOV R4, R24 ;  /* 0x0000001800047202 */ /* 0x000fc40000000f00 */
[----:B------:R-:W-:Y:S02]  /*cc20*/  MOV R63, R15 ;  /* 0x0000000f003f7202 */ /* 0x000fe40000000f00 */
[----:B------:R-:W-:Y:S01]  /*cc30*/  PRMT R74, R4, 0x5410, R6 ;  /* 0x00005410044a7816 */ /* 0x000fe20000000006 */
[----:B------:R-:W-:Y:S01]  /*cc40*/  IMAD.MOV.U32 R4, RZ, RZ, R10 ;  /* 0x000000ffff047224 */ /* 0x000fe200078e000a */
[----:B------:R-:W-:Y:S01]  /*cc50*/  ISETP.GE.AND P1, PT, R170, R67, PT ;  /* 0x00000043aa00720c */ /* 0x000fe20003f26270 */
[----:B------:R-:W-:Y:S01]  /*cc60*/  IMAD.MOV.U32 R6, RZ, RZ, R11 ;  /* 0x000000ffff067224 */ /* 0x000fe200078e000b */
[----:B------:R-:W-:Y:S01]  /*cc70*/  PRMT R69, R7, 0x5410, R63 ;  /* 0x0000541007457816 */ /* 0x000fe2000000003f */
[----:B0-----:R-:W-:Y:S10]  /*cc80*/  @!P0 BRA `(.L_x_2791) ;  /* 0x0000019800008947 */ /* 0x001ff40003800000 */
.L_x_3063:
[----:B------:R-:W-:Y:S05]  /*cc90*/  BSYNC B1 ;  /* 0x0000000000017941 */ /* 0x000fea0003800000 */
.L_x_2790:
        /* <DEDUP_REMOVED lines=14> */
[----:B------:R-:W-:Y:S01]  /*cd80*/  HADD2.F32 R89, -RZ, R89.H0_H0 ;  /* 0x20000059ff597230 */ /* 0x000fe20000004100 */
[--C-:B------:R-:W-:Y:S02]  /*cd90*/  SHF.R.U32.HI R91, RZ, 0x10, R61.reuse ;  /* 0x00000010ff5b7819 */ /* 0x100fe4000001163d */
[----:B------:R-:W-:Y:S01]  /*cda0*/  SHF.R.U64 R60, R60, 0x10, R61 ;  /* 0x000000103c3c7819 */ /* 0x000fe2000000123d */
[----:B------:R-:W-:Y:S01]  /*cdb0*/  HADD2.F32 R93, -RZ, R93.H0_H0 ;  /* 0x2000005dff5d7230 */ /* 0x000fe20000004100 */
[----:B------:R-:W-:Y:S01]  /*cdc0*/  SHF.R.U64 R58, R58, 0x10, R59 ;  /* 0x000000103a3a7819 */ /* 0x000fe2000000123b */
[----:B------:R-:W-:Y:S02]  /*cdd0*/  HADD2.F32 R91, -RZ, R91.H0_H0 ;  /* 0x2000005bff5b7230 */ /* 0x000fe40000004100 */
[----:B------:R-:W-:-:S02]  /*cde0*/  HADD2.F32 R59, -RZ, R88.H0_H0 ;  /* 0x20000058ff3b7230 */ /* 0x000fc40000004100 */
[----:B------:R-:W-:Y:S02]  /*cdf0*/  HADD2.F32 R58, -RZ, R58.H0_H0 ;  /* 0x2000003aff3a7230 */ /* 0x000fe40000004100 */
[----:B------:R-:W-:Y:S02]  /*ce00*/  HADD2.F32 R60, -RZ, R60.H0_H0 ;  /* 0x2000003cff3c7230 */ /* 0x000fe40000004100 */
[--C-:B0-----:R-:W-:Y:S02]  /*ce10*/  HADD2.F32 R61, -RZ, R7.reuse.H1_H1 ;  /* 0x30000007ff3d7230 */ /* 0x101fe40000004100 */
[----:B------:R-:W-:Y:S02]  /*ce20*/  HADD2.F32 R90, -RZ, R7.H0_H0 ;  /* 0x20000007ff5a7230 */ /* 0x000fe40000004100 */
[----:B------:R-:W-:Y:S02]  /*ce30*/  HADD2.F32 R92, -RZ, R4.H1_H1 ;  /* 0x30000004ff5c7230 */ /* 0x000fe40000004100 */
[C---:B------:R-:W-:Y:S01]  /*ce40*/  FMUL.FTZ R97, R61.reuse, R93 ;  /* 0x0000005d3d617220 */ /* 0x040fe20000410000 */
[----:B------:R-:W-:Y:S01]  /*ce50*/  FMUL.FTZ R94, R61, R91 ;  /* 0x0000005b3d5e7220 */ /* 0x000fe20000410000 */
[----:B------:R-:W-:-:S02]  /*ce60*/  HADD2.F32 R7, -RZ, R5.H0_H0 ;  /* 0x20000005ff077230 */ /* 0x000fc40000004100 */
[----:B------:R-:W-:Y:S02]  /*ce70*/  HADD2.F32 R61, -RZ, R5.H1_H1 ;  /* 0x30000005ff3d7230 */ /* 0x000fe40000004100 */
[----:B------:R-:W-:Y:S01]  /*ce80*/  FFMA.FTZ R5, R90, R91, -R97 ;  /* 0x0000005b5a057223 */ /* 0x000fe20000010861 */
[----:B------:R-:W-:Y:S02]  /*ce90*/  HADD2.F32 R88, -RZ, R4.H0_H0 ;  /* 0x20000004ff587230 */ /* 0x000fe40000004100 */
[----:B------:R-:W-:Y:S01]  /*cea0*/  FMUL.FTZ R95, R92, R59 ;  /* 0x0000003b5c5f7220 */ /* 0x000fe20000410000 */
[--C-:B------:R-:W-:Y:S02]  /*ceb0*/  HADD2.F32 R4, -RZ, R6.reuse.H0_H0 ;  /* 0x20000006ff047230 */ /* 0x100fe40000004100 */
[----:B------:R-:W-:Y:S01]  /*cec0*/  FFMA.FTZ R90, R90, R93, R94 ;  /* 0x0000005d5a5a7223 */ /* 0x000fe2000001005e */
[----:B------:R-:W-:Y:S02]  /*ced0*/  HADD2.F32 R91, -RZ, R87.H0_H0 ;  /* 0x20000057ff5b7230 */ /* 0x000fe40000004100 */
[----:B------:R-:W-:Y:S01]  /*cee0*/  FMUL.FTZ R93, R92, R89 ;  /* 0x000000595c5d7220 */ /* 0x000fe20000410000 */
[----:B------:R-:W-:-:S02]  /*cef0*/  HADD2.F32 R6, -RZ, R6.H1_H1 ;  /* 0x30000006ff067230 */ /* 0x000fc40000004100 */
[C---:B------:R-:W-:Y:S01]  /*cf00*/  FFMA.FTZ R89, R88.reuse, R89, -R95 ;  /* 0x0000005958597223 */ /* 0x040fe2000001085f */
[----:B------:R-:W-:Y:S02]  /*cf10*/  HADD2.F32 R87, -RZ, R87.H1_H1 ;  /* 0x30000057ff577230 */ /* 0x000fe40000004100 */
[----:B------:R-:W-:Y:S01]  /*cf20*/  FFMA.FTZ R88, R88, R59, R93 ;  /* 0x0000003b58587223 */ /* 0x000fe2000001005d */
[C---:B------:R-:W-:Y:S02]  /*cf30*/  FMUL.FTZ R59, R6.reuse, R91 ;  /* 0x0000005b063b7220 */ /* 0x040fe40000410000 */
        /* <DEDUP_REMOVED lines=12> */
.L_x_2795:
[----:B------:R-:W-:Y:S05]  /*d000*/  BSYNC B2 ;  /* 0x0000000000027941 */ /* 0x000fea0003800000 */
.L_x_2794:
[----:B------:R-:W-:Y:S04]  /*d010*/  BSSY B2, `(.L_x_2796) ;  /* 0x000002c000027945 */ /* 0x000fe80003800000 */
[----:B------:R-:W-:Y:S05]  /*d020*/  @P1 BRA `(.L_x_2797) ;  /* 0x0000000000a81947 */ /* 0x000fea0003800000 */
[----:B0-----:R-:W0:Y:S01]  /*d030*/  LDS.128 R4, [R0] ;  /* 0x0000000000047984 */ /* 0x001e220000000c00 */
[----:B------:R-:W-:Y:S01]  /*d040*/  SHF.R.U32.HI R61, RZ, 0x10, R57 ;  /* 0x00000010ff3d7819 */ /* 0x000fe20000011639 */
[----:B------:R-:W-:Y:S01]  /*d050*/  HADD2.F32 R88, -RZ, R83.H0_H0 ;  /* 0x20000053ff587230 */ /* 0x000fe20000004100 */
[----:B------:R-:W-:Y:S01]  /*d060*/  SHF.R.U32.HI R87, RZ, 0x10, R55 ;  /* 0x00000010ff577819 */ /* 0x000fe20000011637 */
[----:B------:R-:W-:Y:S01]  /*d070*/  HADD2.F32 R60, -RZ, R84.H0_H0 ;  /* 0x20000054ff3c7230 */ /* 0x000fe20000004100 */
[----:B------:R-:W-:Y:S01]  /*d080*/  SHF.R.U64 R56, R56, 0x10, R57 ;  /* 0x0000001038387819 */ /* 0x000fe20000001239 */
[----:B------:R-:W-:Y:S01]  /*d090*/  HADD2.F32 R61, -RZ, R61.H0_H0 ;  /* 0x2000003dff3d7230 */ /* 0x000fe20000004100 */
[----:B------:R-:W-:Y:S01]  /*d0a0*/  SHF.R.U64 R54, R54, 0x10, R55 ;  /* 0x0000001036367819 */ /* 0x000fe20000001237 */
[----:B------:R-:W-:Y:S02]  /*d0b0*/  HADD2.F32 R87, -RZ, R87.H0_H0 ;  /* 0x20000057ff577230 */ /* 0x000fe40000004100 */
[----:B------:R-:W-:-:S02]  /*d0c0*/  HADD2.F32 R83, -RZ, R83.H1_H1 ;  /* 0x30000053ff537230 */ /* 0x000fc40000004100 */
[----:B------:R-:W-:Y:S02]  /*d0d0*/  HADD2.F32 R84, -RZ, R84.H1_H1 ;  /* 0x30000054ff547230 */ /* 0x000fe40000004100 */
[----:B------:R-:W-:Y:S02]  /*d0e0*/  HADD2.F32 R54, -RZ, R54.H0_H0 ;  /* 0x20000036ff367230 */ /* 0x000fe40000004100 */
[----:B------:R-:W-:Y:S02]  /*d0f0*/  HADD2.F32 R56, -RZ, R56.H0_H0 ;  /* 0x20000038ff387230 */ /* 0x000fe40000004100 */
[--C-:B0-----:R-:W-:Y:S02]  /*d100*/  HADD2.F32 R59, -RZ, R7.reuse.H1_H1 ;  /* 0x30000007ff3b7230 */ /* 0x101fe40000004100 */
[----:B------:R-:W-:Y:S02]  /*d110*/  HADD2.F32 R58, -RZ, R7.H0_H0 ;  /* 0x20000007ff3a7230 */ /* 0x000fe40000004100 */
[----:B------:R-:W-:-:S02]  /*d120*/  HADD2.F32 R57, -RZ, R4.H1_H1 ;  /* 0x30000004ff397230 */ /* 0x000fc40000004100 */
[C---:B------:R-:W-:Y:S01]  /*d130*/  FMUL.FTZ R89, R59.reuse, R87 ;  /* 0x000000573b597220 */ /* 0x040fe20000410000 */
[-C--:B------:R-:W-:Y:S01]  /*d140*/  FMUL.FTZ R92, R59, R61.reuse ;  /* 0x0000003d3b5c7220 */ /* 0x080fe20000410000 */
[----:B------:R-:W-:Y:S02]  /*d150*/  HADD2.F32 R55, -RZ, R4.H0_H0 ;  /* 0x20000004ff377230 */ /* 0x000fe40000004100 */
[--C-:B------:R-:W-:Y:S02]  /*d160*/  HADD2.F32 R7, -RZ, R6.reuse.H0_H0 ;  /* 0x20000006ff077230 */ /* 0x100fe40000004100 */
[----:B------:R-:W-:Y:S01]  /*d170*/  FMUL.FTZ R90, R57, R88 ;  /* 0x00000058395a7220 */ /* 0x000fe20000410000 */
[----:B------:R-:W-:Y:S02]  /*d180*/  HADD2.F32 R4, -RZ, R5.H0_H0 ;  /* 0x20000005ff047230 */ /* 0x000fe40000004100 */
[C---:B------:R-:W-:Y:S01]  /*d190*/  FFMA.FTZ R89, R58.reuse, R61, -R89 ;  /* 0x0000003d3a597223 */ /* 0x040fe20000010859 */
[----:B------:R-:W-:Y:S01]  /*d1a0*/  FFMA.FTZ R92, R58, R87, R92 ;  /* 0x000000573a5c7223 */ /* 0x000fe2000001005c */
[----:B------:R-:W-:-:S02]  /*d1b0*/  HADD2.F32 R6, -RZ, R6.H1_H1 ;  /* 0x30000006ff067230 */ /* 0x000fc40000004100 */
[-C--:B------:R-:W-:Y:S01]  /*d1c0*/  FMUL.FTZ R58, R57, R60.reuse ;  /* 0x0000003c393a7220 */ /* 0x080fe20000410000 */
[----:B------:R-:W-:Y:S02]  /*d1d0*/  HADD2.F32 R5, -RZ, R5.H1_H1 ;  /* 0x30000005ff057230 */ /* 0x000fe40000004100 */
[C---:B------:R-:W-:Y:S01]  /*d1e0*/  FFMA.FTZ R90, R55.reuse, R60, -R90 ;  /* 0x0000003c375a7223 */ /* 0x040fe2000001085a */
[----:B------:R-:W-:Y:S01]  /*d1f0*/  FFMA.FTZ R55, R55, R88, R58 ;  /* 0x0000005837377223 */ /* 0x000fe2000001003a */
        /* <DEDUP_REMOVED lines=12> */
[----:B------:R1:W-:Y:S02]  /*d2c0*/  STS.128 [R0], R4 ;  /* 0x0000000400007388 */ /* 0x0003e40000000c00 */
.L_x_2797:
[----:B------:R-:W-:Y:S05]  /*d2d0*/  BSYNC B2 ;  /* 0x0000000000027941 */ /* 0x000fea0003800000 */
.L_x_2796:
        /* <DEDUP_REMOVED lines=44> */
.L_x_2799:
[----:B------:R-:W-:Y:S05]  /*d5a0*/  BSYNC B2 ;  /* 0x0000000000027941 */ /* 0x000fea0003800000 */
.L_x_2798:
[----:B------:R-:W-:Y:S04]  /*d5b0*/  BSSY B2, `(.L_x_2800) ;  /* 0x000002c000027945 */ /* 0x000fe80003800000 */
[----:B------:R-:W-:Y:S05]  /*d5c0*/  @P3 BRA `(.L_x_2801) ;  /* 0x0000000000a83947 */ /* 0x000fea0003800000 */
[----:B012---:R-:W0:Y:S01]  /*d5d0*/  LDS.128 R4, [R0+0x4000] ;  /* 0x0040000000047984 */ /* 0x007e220000000c00 */
        /* <DEDUP_REMOVED lines=41> */
.L_x_2801:
[----:B------:R-:W-:Y:S05]  /*d870*/  BSYNC B2 ;  /* 0x0000000000027941 */ /* 0x000fea0003800000 */
.L_x_2800:
        /* <DEDUP_REMOVED lines=44> */
.L_x_2803:
[----:B------:R-:W-:Y:S05]  /*db40*/  BSYNC B2 ;  /* 0x0000000000027941 */ /* 0x000fea0003800000 */
.L_x_2802:
[----:B------:R-:W-:Y:S05]  /*db50*/  @P5 BRA `(.L_x_2793) ;  /* 0x0000000000a85947 */ /* 0x000fea0003800000 */
[----:B01234-:R-:W0:Y:S01]  /*db60*/  LDS.128 R4, [R0+0x8000] ;  /* 0x0080000000047984 */ /* 0x01fe220000000c00 */
[----:B------:R-:W-:Y:S01]  /*db70*/  SHF.R.U32.HI R43, RZ, 0x10, R37 ;  /* 0x00000010ff2b7819 */ /* 0x000fe20000011625 */
[----:B------:R-:W-:Y:S01]  /*db80*/  HADD2.F32 R42, -RZ, R66.H0_H0 ;  /* 0x20000042ff2a7230 */ /* 0x000fe20000004100 */
[--C-:B------:R-:W-:Y:S01]  /*db90*/  SHF.R.U32.HI R45, RZ, 0x10, R39.reuse ;  /* 0x00000010ff2d7819 */ /* 0x100fe20000011627 */
        /* <DEDUP_REMOVED lines=38> */
.L_x_2793:
[----:B------:R-:W-:Y:S05]  /*de00*/  BSYNC B1 ;  /* 0x0000000000017941 */ /* 0x000fea0003800000 */
.L_x_2792:
        /* <DEDUP_REMOVED lines=54> */
.L_x_2806:
[----:B------:R-:W-:Y:S05]  /*e170*/  BSYNC B1 ;  /* 0x0000000000017941 */ /* 0x000fea0003800000 */
.L_x_2805:
[----:B------:R-:W-:Y:S04]  /*e180*/  BSSY B1, `(.L_x_2807) ;  /* 0x000002c000017945 */ /* 0x000fe80003800000 */
[----:B------:R-:W-:Y:S05]  /*e190*/  @P1 BRA `(.L_x_2808) ;  /* 0x0000000000a81947 */ /* 0x000fea0003800000 */
[----:B0-----:R-:W0:Y:S01]  /*e1a0*/  LDS.128 R4, [R0+0x2000] ;  /* 0x0020000000047984 */ /* 0x001e220000000c00 */
        /* <DEDUP_REMOVED lines=41> */
.L_x_2808:
[----:B------:R-:W-:Y:S05]  /*e440*/  BSYNC B1 ;  /* 0x0000000000017941 */ /* 0x000fea0003800000 */
.L_x_2807:
        /* <DEDUP_REMOVED lines=44> */
.L_x_2810:
[----:B------:R-:W-:Y:S05]  /*e710*/  BSYNC B1 ;  /* 0x0000000000017941 */ /* 0x000fea0003800000 */
.L_x_2809:
        /* <DEDUP_REMOVED lines=44> */
.L_x_2812:
[----:B------:R-:W-:Y:S05]  /*e9e0*/  BSYNC B1 ;  /* 0x0000000000017941 */ /* 0x000fea0003800000 */
.L_x_2811:
[----:B------:R-:W-:Y:S04]  /*e9f0*/  BSSY B1, `(.L_x_2813) ;  /* 0x000002c000017945 */ /* 0x000fe80003800000 */
[----:B------:R-:W-:Y:S05]  /*ea00*/  @P4 BRA `(.L_x_2814) ;  /* 0x0000000000a84947 */ /* 0x000fea0003800000 */
[----:B0123--:R-:W0:Y:S01]  /*ea10*/  LDS.128 R4, [R3+0x16400] ;  /* 0x0164000003047984 */ /* 0x00fe220000000c00 */
        /* <DEDUP_REMOVED lines=41> */
.L_x_2814:
[----:B------:R-:W-:Y:S05]  /*ecb0*/  BSYNC B1 ;  /* 0x0000000000017941 */ /* 0x000fea0003800000 */
.L_x_2813:
[----:B------:R-:W-:Y:S05]  /*ecc0*/  @P5 BRA `(.L_x_2804) ;  /* 0x0000003400cc5947 */ /* 0x000fea0003800000 */
[----:B01234-:R-:W0:Y:S01]  /*ecd0*/  LDS.128 R4, [R0+0xa000] ;  /* 0x00a0000000047984 */ /* 0x01fe220000000c00 */
[----:B------:R-:W-:Y:S01]  /*ece0*/  SHF.R.U32.HI R14, RZ, 0x10, R9 ;  /* 0x00000010ff0e7819 */ /* 0x000fe20000011609 */
[--C-:B------:R-:W-:Y:S01]  /*ecf0*/  HADD2.F32 R13, -RZ, R62.reuse.H1_H1 ;  /* 0x3000003eff0d7230 */ /* 0x100fe20000004100 */
[--C-:B------:R-:W-:Y:S01]  /*ed00*/  SHF.R.U32.HI R12, RZ, 0x10, R11.reuse ;  /* 0x00000010ff0c7819 */ /* 0x100fe2000001160b */
[----:B------:R-:W-:Y:S01]  /*ed10*/  HADD2.F32 R62, -RZ, R62.H0_H0 ;  /* 0x2000003eff3e7230 */ /* 0x000fe20000004100 */
        /* <DEDUP_REMOVED lines=38> */
.L_x_2783:
[----:B------:R-:W0:Y:S01]  /*ef80*/  LDC R64, c[0x0][0x448] ;  /* 0x00011200ff407b82 */ /* 0x000e220000000800 */
[----:B------:R-:W-:Y:S01]  /*ef90*/  IMAD R3, R206, 0x40, R69 ;  /* 0x00000040ce037824 */ /* 0x000fe200078e0245 */
[----:B------:R-:W-:Y:S01]  /*efa0*/  ULDC.64 UR4, c[0x0][0x3f8] ;  /* 0x0000fe0000047ab9 */ /* 0x000fe20000000a00 */
[----:B------:R-:W-:Y:S01]  /*efb0*/  ULDC.64 UR6, c[0x0][0x408] ;  /* 0x0001020000067ab9 */ /* 0x000fe20000000a00 */
[----:B------:R-:W-:Y:S02]  /*efc0*/  IMAD.MOV.U32 R4, RZ, RZ, R24 ;  /* 0x000000ffff047224 */ /* 0x000fe400078e0018 */
[----:B------:R-:W-:Y:S02]  /*efd0*/  IMAD.MOV.U32 R6, RZ, RZ, R140 ;  /* 0x000000ffff067224 */ /* 0x000fe400078e008c */
[----:B------:R-:W-:Y:S01]  /*efe0*/  IMAD.MOV.U32 R7, RZ, RZ, R29 ;  /* 0x000000ffff077224 */ /* 0x000fe200078e001d */
[----:B0-----:R-:W-:-:S13]  /*eff0*/  ISETP.NE.AND P0, PT, R64, 0x1, PT ;  /* 0x000000014000780c */ /* 0x001fda0003f05270 */
[----:B------:R-:W0:Y:S08]  /*f000*/  @P0 LDC R0, c[0x0][0x44c] ;  /* 0x00011300ff000b82 */ /* 0x000e300000000800 */
[----:B------:R-:W2:Y:S01]  /*f010*/  @P0 LDC R5, c[0x0][0x450] ;  /* 0x00011400ff050b82 */ /* 0x000ea20000000800 */
[----:B0-----:R-:W-:-:S05]  /*f020*/  @P0 IMAD.HI.U32 R0, R3, R0, RZ ;  /* 0x0000000003000227 */ /* 0x001fca00078e00ff */
[----:B--2---:R-:W-:Y:S02]  /*f030*/  @P0 SHF.R.U32.HI R3, RZ, R5, R0 ;  /* 0x00000005ff030219 */ /* 0x004fe40000011600 */
[----:B------:R-:W-:Y:S02]  /*f040*/  MOV R5, R27 ;  /* 0x0000001b00057202 */ /* 0x000fe40000000f00 */
[----:B------:R-:W-:Y:S01]  /*f050*/  SHF.R.S32.HI R0, RZ, 0x1f, R3 ;  /* 0x0000001fff007819 */ /* 0x000fe20000011403 */
[----:B------:R-:W-:-:S04]  /*f060*/  IMAD.WIDE.U32 R6, R3, UR6, R6 ;  /* 0x0000000603067c25 */ /* 0x000fc8000f8e0006 */
[C---:B------:R-:W-:Y:S02]  /*f070*/  IMAD R8, R0.reuse, UR4, RZ ;  /* 0x0000000400087c24 */ /* 0x040fe4000f8e02ff */
[----:B------:R-:W-:Y:S02]  /*f080*/  IMAD R0, R0, UR6, RZ ;  /* 0x0000000600007c24 */ /* 0x000fe4000f8e02ff */
[----:B------:R-:W-:-:S04]  /*f090*/  IMAD.WIDE.U32 R4, R3, UR4, R4 ;  /* 0x0000000403047c25 */ /* 0x000fc8000f8e0004 */
[C---:B------:R-:W-:Y:S01]  /*f0a0*/  IMAD R21, R3.reuse, UR5, R8 ;  /* 0x0000000503157c24 */ /* 0x040fe2000f8e0208 */
[----:B------:R-:W-:Y:S01]  /*f0b0*/  ULDC.64 UR4, c[0x0][0x3e8] ;  /* 0x0000fa0000047ab9 */ /* 0x000fe20000000a00 */
[----:B------:R-:W-:Y:S01]  /*f0c0*/  IMAD R61, R3, UR7, R0 ;  /* 0x00000007033d7c24 */ /* 0x000fe2000f8e0200 */
[----:B------:R-:W-:Y:S01]  /*f0d0*/  ULDC.64 UR6, c[0x0][0x400] ;  /* 0x0001000000067ab9 */ /* 0x000fe20000000a00 */
[----:B------:R-:W-:Y:S01]  /*f0e0*/  LEA R3, P0, R4, UR4, 0x1 ;  /* 0x0000000404037c11 */ /* 0x000fe2000f8008ff */
[----:B------:R-:W-:Y:S01]  /*f0f0*/  UMOV UR4, 0xffffffff ;  /* 0xffffffff00047882 */ /* 0x000fe20000000000 */
[----:B------:R-:W-:Y:S01]  /*f100*/  IMAD.IADD R61, R7, 0x1, R61 ;  /* 0x00000001073d7824 */ /* 0x000fe200078e023d */
[----:B------:R-:W-:Y:S02]  /*f110*/  IADD3 R21, R5, R21, RZ ;  /* 0x0000001505157210 */ /* 0x000fe40007ffe0ff */
[----:B------:R-:W-:Y:S02]  /*f120*/  LEA R0, P1, R6, UR6, 0x1 ;  /* 0x0000000606007c11 */ /* 0x000fe4000f8208ff */
[----:B------:R-:W-:-:S02]  /*f130*/  LEA.HI.X R21, R4, UR5, R21, 0x1, P0 ;  /* 0x0000000504157c11 */ /* 0x000fc400080f0c15 */
[----:B------:R-:W-:Y:S01]  /*f140*/  LEA.HI.X R61, R6, UR7, R61, 0x1, P1 ;  /* 0x00000007063d7c11 */ /* 0x000fe200088f0c3d */
[----:B------:R-:W-:Y:S08]  /*f150*/  BRA.DIV UR4, `(.L_x_2815) ;  /* 0x0000017204e07947 */ /* 0x000ff0000b800000 */
[----:B------:R0:W2:Y:S04]  /*f160*/  SHFL.IDX PT, R5, R21, RZ, 0x1c1f ;  /* 0x001c1fff15057589 */ /* 0x0000a800000e0000 */
[----:B------:R0:W3:Y:S04]  /*f170*/  SHFL.IDX PT, R4, R3, RZ, 0x1c1f ;  /* 0x001c1fff03047589 */ /* 0x0000e800000e0000 */
[----:B------:R0:W4:Y:S04]  /*f180*/  SHFL.IDX PT, R7, R61, RZ, 0x1c1f ;  /* 0x001c1fff3d077589 */ /* 0x00012800000e0000 */
[----:B------:R0:W0:Y:S02]  /*f190*/  SHFL.IDX PT, R8, R0, RZ, 0x1c1f ;  /* 0x001c1fff00087589 */ /* 0x00002400000e0000 */
.L_x_3069:
        /* <DEDUP_REMOVED lines=18> */
[----:B--2---:R-:W-:Y:S01]  /*f2c0*/  IMAD.MOV.U32 R13, RZ, RZ, R5 ;  /* 0x000000ffff0d7224 */ /* 0x004fe200078e0005 */
[----:B------:R-:W-:Y:S02]  /*f2d0*/  ISETP.GE.AND P2, PT, R16, UR4, PT ;  /* 0x0000000410007c0c */ /* 0x000fe4000bf46270 */
[----:B------:R-:W-:Y:S02]  /*f2e0*/  CS2R R28, SRZ ;  /* 0x00000000001c7805 */ /* 0x000fe4000001ff00 */
[----:B------:R-:W-:Y:S02]  /*f2f0*/  ISETP.GE.AND P3, PT, R163, UR4, PT ;  /* 0x00000004a3007c0c */ /* 0x000fe4000bf66270 */
[----:B------:R-:W-:Y:S02]  /*f300*/  CS2R R30, SRZ ;  /* 0x00000000001e7805 */ /* 0x000fe4000001ff00 */
[----:B------:R-:W-:-:S02]  /*f310*/  ISETP.GE.AND P4, PT, R164, UR4, PT ;  /* 0x00000004a4007c0c */ /* 0x000fc4000bf86270 */
[----:B------:R-:W-:Y:S02]  /*f320*/  CS2R R40, SRZ ;  /* 0x0000000000287805 */ /* 0x000fe4000001ff00 */
[----:B------:R-:W-:Y:S02]  /*f330*/  CS2R R42, SRZ ;  /* 0x00000000002a7805 */ /* 0x000fe4000001ff00 */
[----:B------:R-:W-:Y:S01]  /*f340*/  CS2R R26, SRZ ;  /* 0x00000000001a7805 */ /* 0x000fe2000001ff00 */
[C---:B------:R-:W-:Y:S01]  /*f350*/  @!P2 IMAD.SHL.U32 R9, R16.reuse, 0x2, RZ ;  /* 0x000000021009a824 */ /* 0x040fe200078e00ff */
[----:B------:R-:W-:Y:S01]  /*f360*/  @!P2 SHF.L.U64.HI R20, R16, 0x1, R17 ;  /* 0x000000011014a819 */ /* 0x000fe20000010211 */
[----:B------:R-:W-:-:S04]  /*f370*/  @!P3 IMAD.SHL.U32 R15, R166, 0x8, RZ ;  /* 0x00000008a60fb824 */ /* 0x000fc800078e00ff */
[----:B------:R-:W-:Y:S02]  /*f380*/  @!P4 SHF.L.U32 R25, R167, 0x3, RZ ;  /* 0x00000003a719c819 */ /* 0x000fe400000006ff */
[-C--:B------:R-:W-:Y:S01]  /*f390*/  @!P2 IADD3 R4, P0, R4, R9.reuse, RZ ;  /* 0x000000090404a210 */ /* 0x080fe20007f1e0ff */
[----:B------:R-:W-:Y:S01]  /*f3a0*/  @!P3 IMAD.WIDE R10, R15, 0x2, R12 ;  /* 0x000000020f0ab825 */ /* 0x000fe200078e020c */
[----:B0-----:R-:W-:-:S03]  /*f3b0*/  @!P2 IADD3 R6, P1, R8, R9, RZ ;  /* 0x000000090806a210 */ /* 0x001fc60007f3e0ff */
[----:B----4-:R-:W-:Y:S01]  /*f3c0*/  IMAD.MOV.U32 R9, RZ, RZ, R7 ;  /* 0x000000ffff097224 */ /* 0x010fe200078e0007 */
[----:B------:R-:W-:Y:S01]  /*f3d0*/  CS2R R36, SRZ ;  /* 0x0000000000247805 */ /* 0x000fe2000001ff00 */
[----:B------:R-:W-:Y:S01]  /*f3e0*/  @!P4 IMAD.WIDE R12, R25, 0x2, R12 ;  /* 0x00000002190cc825 */ /* 0x000fe200078e020c */
[----:B------:R-:W-:Y:S02]  /*f3f0*/  CS2R R38, SRZ ;  /* 0x0000000000267805 */ /* 0x000fe4000001ff00 */
[----:B------:R-:W-:Y:S02]  /*f400*/  CS2R R32, SRZ ;  /* 0x0000000000207805 */ /* 0x000fe4000001ff00 */
[----:B------:R-:W-:Y:S01]  /*f410*/  CS2R R34, SRZ ;  /* 0x0000000000227805 */ /* 0x000fe2000001ff00 */
[----:B------:R-:W-:Y:S01]  /*f420*/  @!P3 IMAD.WIDE R14, R15, 0x2, R8 ;  /* 0x000000020f0eb825 */ /* 0x000fe200078e0208 */
[----:B------:R-:W-:Y:S02]  /*f430*/  CS2R R44, SRZ ;  /* 0x00000000002c7805 */ /* 0x000fe4000001ff00 */
[----:B------:R-:W-:-:S02]  /*f440*/  CS2R R46, SRZ ;  /* 0x00000000002e7805 */ /* 0x000fc4000001ff00 */
[----:B------:R-:W-:Y:S01]  /*f450*/  @!P2 IADD3.X R7, R7, R20, RZ, P1, !PT ;  /* 0x000000140707a210 */ /* 0x000fe20000ffe4ff */
[----:B------:R-:W-:Y:S01]  /*f460*/  @!P4 IMAD.WIDE R8, R25, 0x2, R8 ;  /* 0x000000021908c825 */ /* 0x000fe200078e0208 */
[----:B------:R-:W-:Y:S01]  /*f470*/  CS2R R24, SRZ ;  /* 0x0000000000187805 */ /* 0x000fe2000001ff00 */
[----:B------:R1:W5:Y:S02]  /*f480*/  @!P3 LD.E.128 R28, desc[UR60][R10.64] ;  /* 0x0000003c0a1cb980 */ /* 0x000364000c101d00 */
[----:B------:R-:W-:Y:S02]  /*f490*/  @!P2 IMAD.X R5, R5, 0x1, R20, P0 ;  /* 0x000000010505a824 */ /* 0x000fe400000e0614 */
[----:B------:R1:W5:Y:S04]  /*f4a0*/  @!P3 LD.E.128 R40, desc[UR60][R14.64] ;  /* 0x0000003c0e28b980 */ /* 0x000368000c101d00 */
[----:B------:R1:W5:Y:S04]  /*f4b0*/  @!P4 LD.E.128 R24, desc[UR60][R12.64] ;  /* 0x0000003c0c18c980 */ /* 0x000368000c101d00 */
[----:B------:R1:W5:Y:S04]  /*f4c0*/  @!P4 LD.E.128 R36, desc[UR60][R8.64] ;  /* 0x0000003c0824c980 */ /* 0x000368000c101d00 */
[----:B------:R1:W5:Y:S04]  /*f4d0*/  @!P2 LD.E.128 R32, desc[UR60][R4.64] ;  /* 0x0000003c0420a980 */ /* 0x000368000c101d00 */
[----:B------:R1:W5:Y:S02]  /*f4e0*/  @!P2 LD.E.128 R44, desc[UR60][R6.64] ;  /* 0x0000003c062ca980 */ /* 0x000364000c101d00 */
.L_x_2817:
[----:B------:R-:W-:Y:S05]  /*f4f0*/  BSYNC B1 ;  /* 0x0000000000017941 */ /* 0x000fea0003800000 */
.L_x_2816:
[----:B-1-3-5:R-:W-:Y:S01]  /*f500*/  IMAD.MOV.U32 R4, RZ, RZ, R44 ;  /* 0x000000ffff047224 */ /* 0x02afe200078e002c */
[----:B------:R-:W-:Y:S01]  /*f510*/  MOV R6, R46 ;  /* 0x0000002e00067202 */ /* 0x000fe20000000f00 */
[----:B----4-:R-:W-:Y:S01]  /*f520*/  IMAD.MOV.U32 R7, RZ, RZ, R47 ;  /* 0x000000ffff077224 */ /* 0x010fe200078e002f */
[----:B------:R-:W-:Y:S01]  /*f530*/  UMOV UR4, 0xffffffff ;  /* 0xffffffff00047882 */ /* 0x000fe20000000000 */
[----:B--2---:R-:W-:Y:S01]  /*f540*/  IMAD.MOV.U32 R5, RZ, RZ, R45 ;  /* 0x000000ffff057224 */ /* 0x004fe200078e002d */
        /* <DEDUP_REMOVED lines=24> */
[----:B------:R-:W-:Y:S01]  /*f6d0*/  PRMT R99, R99, 0x5410, R6 ;  /* 0x0000541063637816 */ /* 0x000fe20000000006 */
[----:B------:R-:W-:Y:S01]  /*f6e0*/  IMAD.MOV.U32 R6, RZ, RZ, R30 ;  /* 0x000000ffff067224 */ /* 0x000fe200078e001e */
[----:B------:R-:W-:Y:S02]  /*f6f0*/  MOV R5, R29 ;  /* 0x0000001d00057202 */ /* 0x000fe40000000f00 */
[----:B------:R-:W-:Y:S02]  /*f700*/  PRMT R103, R103, 0x5410, R7 ;  /* 0x0000541067677816 */ /* 0x000fe40000000007 */
[----:B------:R-:W-:Y:S01]  /*f710*/  PRMT R88, R4, 0x5410, R5 ;  /* 0x0000541004587816 */ /* 0x000fe20000000005 */
[----:B------:R-:W-:Y:S01]  /*f720*/  IMAD.MOV.U32 R5, RZ, RZ, R25 ;  /* 0x000000ffff057224 */ /* 0x000fe200078e0019 */
[----:B------:R-:W-:Y:S01]  /*f730*/  PRMT R89, R6, 0x7610, R89 ;  /* 0x0000761006597816 */ /* 0x000fe20000000059 */
[----:B------:R-:W-:Y:S01]  /*f740*/  IMAD.MOV.U32 R6, RZ, RZ, R26 ;  /* 0x000000ffff067224 */ /* 0x000fe200078e001a */
[----:B------:R-:W-:-:S02]  /*f750*/  MOV R4, R24 ;  /* 0x0000001800047202 */ /* 0x000fc40000000f00 */
[----:B------:R-:W-:Y:S02]  /*f760*/  MOV R7, R27 ;  /* 0x0000001b00077202 */ /* 0x000fe40000000f00 */
[----:B------:R-:W-:Y:S02]  /*f770*/  PRMT R78, R4, 0x5410, R5 ;  /* 0x00005410044e7816 */ /* 0x000fe40000000005 */
[----:B------:R-:W-:Y:S02]  /*f780*/  CS2R R4, SRZ ;  /* 0x0000000000047805 */ /* 0x000fe4000001ff00 */
[----:B------:R-:W-:Y:S01]  /*f790*/  PRMT R79, R6, 0x5410, R7 ;  /* 0x00005410064f7816 */ /* 0x000fe20000000007 */
[----:B------:R-:W-:Y:S06]  /*f7a0*/  BRA.DIV UR4, `(.L_x_2818) ;  /* 0x0000016e04c07947 */ /* 0x000fec000b800000 */
[----:B0-----:R-:W0:Y:S04]  /*f7b0*/  SHFL.IDX PT, R21, R21, 0x1, 0x1c1f ;  /* 0x003c1f0015157f89 */ /* 0x001e2800000e0000 */
[----:B------:R1:W2:Y:S04]  /*f7c0*/  SHFL.IDX PT, R20, R3, 0x1, 0x1c1f ;  /* 0x003c1f0003147f89 */ /* 0x0002a800000e0000 */
[----:B------:R-:W3:Y:S04]  /*f7d0*/  SHFL.IDX PT, R61, R61, 0x1, 0x1c1f ;  /* 0x003c1f003d3d7f89 */ /* 0x000ee800000e0000 */
[----:B-1----:R-:W4:Y:S02]  /*f7e0*/  SHFL.IDX PT, R0, R0, 0x1, 0x1c1f ;  /* 0x003c1f0000007f89 */ /* 0x002f2400000e0000 */
.L_x_3075:
        /* <DEDUP_REMOVED lines=16> */
[----:B--2---:R-:W-:Y:S01]  /*f8f0*/  MOV R6, R20 ;  /* 0x0000001400067202 */ /* 0x004fe20000000f00 */
[----:B0-----:R-:W-:Y:S01]  /*f900*/  IMAD.MOV.U32 R7, RZ, RZ, R21 ;  /* 0x000000ffff077224 */ /* 0x001fe200078e0015 */
[----:B------:R-:W-:Y:S01]  /*f910*/  ISETP.GE.AND P3, PT, R163, UR4, PT ;  /* 0x00000004a3007c0c */ /* 0x000fe2000bf66270 */
[----:B----4-:R-:W-:Y:S01]  /*f920*/  IMAD.MOV.U32 R8, RZ, RZ, R0 ;  /* 0x000000ffff087224 */ /* 0x010fe200078e0000 */
[----:B------:R-:W-:Y:S01]  /*f930*/  ISETP.GE.AND P4, PT, R164, UR4, PT ;  /* 0x00000004a4007c0c */ /* 0x000fe2000bf86270 */
[----:B---3--:R-:W-:Y:S01]  /*f940*/  IMAD.MOV.U32 R9, RZ, RZ, R61 ;  /* 0x000000ffff097224 */ /* 0x008fe200078e003d */
[----:B------:R-:W-:Y:S02]  /*f950*/  ISETP.GE.AND P2, PT, R16, UR4, PT ;  /* 0x0000000410007c0c */ /* 0x000fe4000bf46270 */
[----:B------:R-:W-:Y:S02]  /*f960*/  CS2R R52, SRZ ;  /* 0x0000000000347805 */ /* 0x000fe4000001ff00 */
[----:B------:R-:W-:-:S02]  /*f970*/  CS2R R54, SRZ ;  /* 0x0000000000367805 */ /* 0x000fc4000001ff00 */
[----:B------:R-:W-:Y:S02]  /*f980*/  CS2R R10, SRZ ;  /* 0x00000000000a7805 */ /* 0x000fe4000001ff00 */
[----:B------:R-:W-:Y:S02]  /*f990*/  CS2R R56, SRZ ;  /* 0x0000000000387805 */ /* 0x000fe4000001ff00 */
[----:B------:R-:W-:Y:S01]  /*f9a0*/  CS2R R58, SRZ ;  /* 0x00000000003a7805 */ /* 0x000fe2000001ff00 */
[----:B------:R-:W-:Y:S01]  /*f9b0*/  @!P3 IMAD.SHL.U32 R13, R166, 0x8, RZ ;  /* 0x00000008a60db824 */ /* 0x000fe200078e00ff */
[----:B------:R-:W-:Y:S01]  /*f9c0*/  @!P4 SHF.L.U32 R63, R167, 0x3, RZ ;  /* 0x00000003a73fc819 */ /* 0x000fe200000006ff */
[----:B------:R-:W-:Y:S02]  /*f9d0*/  @!P2 IMAD.SHL.U32 R3, R16, 0x2, RZ ;  /* 0x000000021003a824 */ /* 0x000fe400078e00ff */
[----:B------:R-:W-:-:S03]  /*f9e0*/  @!P3 IMAD.WIDE R4, R13, 0x2, R6 ;  /* 0x000000020d04b825 */ /* 0x000fc600078e0206 */
[-C--:B------:R-:W-:Y:S01]  /*f9f0*/  @!P2 IADD3 R60, P1, R0, R3.reuse, RZ ;  /* 0x00000003003ca210 */ /* 0x080fe20007f3e0ff */
[----:B------:R-:W-:Y:S01]  /*fa00*/  @!P4 IMAD.WIDE R6, R63, 0x2, R6 ;  /* 0x000000023f06c825 */ /* 0x000fe200078e0206 */
[----:B------:R-:W-:Y:S01]  /*fa10*/  @!P2 SHF.L.U64.HI R0, R16, 0x1, R17 ;  /* 0x000000011000a819 */ /* 0x000fe20000010211 */
[----:B------:R0:W5:Y:S01]  /*fa20*/  @!P3 LD.E.128 R52, desc[UR60][R4.64] ;  /* 0x0000003c0434b980 */ /* 0x000162000c101d00 */
[----:B------:R-:W-:Y:S01]  /*fa30*/  @!P2 IADD3 R20, P0, R20, R3, RZ ;  /* 0x000000031414a210 */ /* 0x000fe20007f1e0ff */
[--C-:B------:R-:W-:Y:S01]  /*fa40*/  @!P3 IMAD.WIDE R12, R13, 0x2, R8.reuse ;  /* 0x000000020d0cb825 */ /* 0x100fe200078e0208 */
[----:B------:R-:W-:Y:S01]  /*fa50*/  CS2R R14, SRZ ;  /* 0x00000000000e7805 */ /* 0x000fe2000001ff00 */
[----:B------:R1:W5:Y:S01]  /*fa60*/  @!P4 LD.E.128 R56, desc[UR60][R6.64] ;  /* 0x0000003c0638c980 */ /* 0x000362000c101d00 */
[----:B------:R-:W-:Y:S01]  /*fa70*/  CS2R R48, SRZ ;  /* 0x0000000000307805 */ /* 0x000fe2000001ff00 */
[----:B------:R-:W-:Y:S01]  /*fa80*/  @!P4 IMAD.WIDE R62, R63, 0x2, R8 ;  /* 0x000000023f3ec825 */ /* 0x000fe200078e0208 */
[----:B------:R-:W-:-:S02]  /*fa90*/  CS2R R8, SRZ ;  /* 0x0000000000087805 */ /* 0x000fc4000001ff00 */
[----:B------:R-:W-:Y:S02]  /*faa0*/  CS2R R50, SRZ ;  /* 0x0000000000327805 */ /* 0x000fe4000001ff00 */
[----:B------:R-:W-:Y:S02]  /*fab0*/  @!P2 IADD3.X R21, R21, R0, RZ, P0, !PT ;  /* 0x000000001515a210 */ /* 0x000fe400007fe4ff */
[----:B0-----:R-:W-:Y:S01]  /*fac0*/  CS2R R4, SRZ ;  /* 0x0000000000047805 */ /* 0x001fe2000001ff00 */
[----:B------:R-:W-:Y:S01]  /*fad0*/  @!P2 IMAD.X R61, R61, 0x1, R0, P1 ;  /* 0x000000013d3da824 */ /* 0x000fe200008e0600 */
[----:B------:R0:W5:Y:S01]  /*fae0*/  @!P3 LD.E.128 R8, desc[UR60][R12.64] ;  /* 0x0000003c0c08b980 */ /* 0x000162000c101d00 */
[----:B-1----:R-:W-:-:S03]  /*faf0*/  CS2R R6, SRZ ;  /* 0x0000000000067805 */ /* 0x002fc6000001ff00 */
[----:B------:R1:W5:Y:S04]  /*fb00*/  @!P2 LD.E.128 R48, desc[UR60][R20.64] ;  /* 0x0000003c1430a980 */ /* 0x000368000c101d00 */
[----:B------:R1:W5:Y:S01]  /*fb10*/  @!P2 LD.E.128 R4, desc[UR60][R60.64] ;  /* 0x0000003c3c04a980 */ /* 0x000362000c101d00 */
[----:B0-----:R-:W-:-:S06]  /*fb20*/  CS2R R12, SRZ ;  /* 0x00000000000c7805 */ /* 0x001fcc000001ff00 */
[----:B------:R1:W5:Y:S02]  /*fb30*/  @!P4 LD.E.128 R12, desc[UR60][R62.64] ;  /* 0x0000003c3e0cc980 */ /* 0x000364000c101d00 */
.L_x_2820:
[----:B------:R-:W-:Y:S05]  /*fb40*/  BSYNC B1 ;  /* 0x0000000000017941 */ /* 0x000fea0003800000 */
.L_x_2819:
[----:B----4-:R-:W-:Y:S01]  /*fb50*/  LEA.HI R0, R205, R205, RZ, 0x1 ;  /* 0x000000cdcd007211 */ /* 0x010fe200078f08ff */
[----:B-----5:R-:W-:Y:S01]  /*fb60*/  IMAD.MOV.U32 R3, RZ, RZ, R4 ;  /* 0x000000ffff037224 */ /* 0x020fe200078e0004 */
[----:B-12---:R-:W-:Y:S01]  /*fb70*/  MOV R20, R5 ;  /* 0x0000000500147202 */ /* 0x006fe20000000f00 */
[----:B0-----:R-:W-:Y:S01]  /*fb80*/  IMAD.MOV.U32 R21, RZ, RZ, R7 ;  /* 0x000000ffff157224 */ /* 0x001fe200078e0007 */
[----:B------:R-:W-:Y:S01]  /*fb90*/  LOP3.LUT R0, R0, 0xfffffffe, RZ, 0xc0, !PT ;  /* 0xfffffffe00007812 */ /* 0x000fe200078ec0ff */
[----:B------:R-:W-:Y:S01]  /*fba0*/  IMAD.MOV.U32 R60, RZ, RZ, R49 ;  /* 0x000000ffff3c7224 */ /* 0x000fe200078e0031 */
[----:B------:R-:W-:Y:S01]  /*fbb0*/  PRMT R82, R3, 0x5410, R20 ;  /* 0x0000541003527816 */ /* 0x000fe20000000014 */
[----:B------:R-:W-:Y:S01]  /*fbc0*/  IMAD.MOV.U32 R3, RZ, RZ, R6 ;  /* 0x000000ffff037224 */ /* 0x000fe200078e0006 */
[----:B------:R-:W-:Y:S01]  /*fbd0*/  IADD3 R0, R205, -R0, RZ ;  /* 0x80000000cd007210 */ /* 0x000fe20007ffe0ff */
[----:B------:R-:W-:Y:S01]  /*fbe0*/  IMAD.MOV.U32 R20, RZ, RZ, R9 ;  /* 0x000000ffff147224 */ /* 0x000fe200078e0009 */
[----:B------:R-:W-:Y:S01]  /*fbf0*/  MOV R63, R57 ;  /* 0x00000039003f7202 */ /* 0x000fe20000000f00 */
[----:B------:R-:W-:Y:S01]  /*fc00*/  IMAD.MOV.U32 R62, RZ, RZ, R50 ;  /* 0x000000ffff3e7224 */ /* 0x000fe200078e0032 */
[----:B---3--:R-:W-:Y:S01]  /*fc10*/  SHF.L.U32 R61, R0, 0x1f, RZ ;  /* 0x0000001f003d7819 */ /* 0x008fe200000006ff */
[----:B------:R-:W-:Y:S01]  /*fc20*/  IMAD.MOV.U32 R0, RZ, RZ, R11 ;  /* 0x000000ffff007224 */ /* 0x000fe200078e000b */
[----:B------:R-:W-:Y:S01]  /*fc30*/  PRMT R83, R3, 0x5410, R21 ;  /* 0x0000541003537816 */ /* 0x000fe20000000015 */
[----:B------:R-:W-:Y:S01]  /*fc40*/  IMAD.MOV.U32 R3, RZ, RZ, R8 ;  /* 0x000000ffff037224 */ /* 0x000fe200078e0008 */
[----:B------:R-:W0:Y:S01]  /*fc50*/  SYNCS.PHASECHK.TRANS64.TRYWAIT P0, [R2+URZ+0x2a800], R61 ;  /* 0x02a8003d020075a7 */ /* 0x000e22000800017f */
[----:B------:R-:W-:Y:S01]  /*fc60*/  MOV R21, R10 ;  /* 0x0000000a00157202 */ /* 0x000fe20000000f00 */
[----:B------:R-:W-:Y:S01]  /*fc70*/  BSSY B1, `(.L_x_2821) ;  /* 0x000001d000017945 */ /* 0x000fe20003800000 */
[----:B------:R-:W-:Y:S01]  /*fc80*/  PRMT R85, R62, 0x7610, R85 ;  /* 0x000076103e557816 */ /* 0x000fe20000000055 */
[----:B------:R-:W-:Y:S01]  /*fc90*/  IMAD.MOV.U32 R62, RZ, RZ, R53 ;  /* 0x000000ffff3e7224 */ /* 0x000fe200078e0035 */
[----:B------:R-:W-:Y:S01]  /*fca0*/  PRMT R70, R3, 0x5410, R20 ;  /* 0x0000541003467816 */ /* 0x000fe20000000014 */
[----:B------:R-:W-:Y:S01]  /*fcb0*/  IMAD.MOV.U32 R3, RZ, RZ, R12 ;  /* 0x000000ffff037224 */ /* 0x000fe200078e000c */
[----:B------:R-:W-:Y:S01]  /*fcc0*/  PRMT R73, R21, 0x7610, R73 ;  /* 0x0000761015497816 */ /* 0x000fe20000000049 */
[----:B------:R-:W-:Y:S01]  /*fcd0*/  IMAD.MOV.U32 R21, RZ, RZ, R14 ;  /* 0x000000ffff157224 */ /* 0x000fe200078e000e */
[----:B------:R-:W-:-:S02]  /*fce0*/  MOV R20, R13 ;  /* 0x0000000d00147202 */ /* 0x000fc40000000f00 */
[----:B------:R-:W-:Y:S02]  /*fcf0*/  PRMT R73, R73, 0x5410, R0 ;  /* 0x0000541049497816 */ /* 0x000fe40000000000 */
[--C-:B------:R-:W-:Y:S01]  /*fd00*/  PRMT R0, R3, 0x5410, R20.reuse ;  /* 0x0000541003007816 */ /* 0x100fe20000000014 */
[----:B------:R-:W-:Y:S01]  /*fd10*/  IMAD.MOV.U32 R3, RZ, RZ, R15 ;  /* 0x000000ffff037224 */ /* 0x000fe200078e000f */
[----:B------:R-:W-:Y:S02]  /*fd20*/  PRMT R20, R21, 0x7610, R20 ;  /* 0x0000761015147816 */ /* 0x000fe40000000014 */
[----:B------:R-:W-:Y:S02]  /*fd30*/  MOV R21, R48 ;  /* 0x0000003000157202 */ /* 0x000fe40000000f00 */
[----:B------:R-:W-:Y:S02]  /*fd40*/  PRMT R20, R20, 0x5410, R3 ;  /* 0x0000541014147816 */ /* 0x000fe40000000003 */
[----:B------:R-:W-:Y:S01]  /*fd50*/  PRMT R84, R21, 0x5410, R60 ;  /* 0x0000541015547816 */ /* 0x000fe2000000003c */
[----:B------:R-:W-:Y:S01]  /*fd60*/  IMAD.MOV.U32 R60, RZ, RZ, R52 ;  /* 0x000000ffff3c7224 */ /* 0x000fe200078e0034 */
[----:B------:R-:W-:-:S02]  /*fd70*/  MOV R21, R51 ;  /* 0x0000003300157202 */ /* 0x000fc40000000f00 */
[----:B------:R-:W-:Y:S02]  /*fd80*/  VIADDMNMX R3, R64, -R186, 0x80, PT ;  /* 0x0000008040037446 */ /* 0x000fe400038009ba */
        /* <DEDUP_REMOVED lines=8> */
[----:B------:R-:W-:Y:S01]  /*fe10*/  PRMT R21, R62, 0x5410, R63 ;  /* 0x000054103e157816 */ /* 0x000fe2000000003f */
[----:B------:R-:W-:Y:S01]  /*fe20*/  IMAD.MOV.U32 R62, RZ, RZ, R59 ;  /* 0x000000ffff3e7224 */ /* 0x000fe200078e003b */
[----:B0-----:R-:W-:Y:S07]  /*fe30*/  @!P0 BRA `(.L_x_2822) ;  /* 0x0000016800908947 */ /* 0x001fee0003800000 */
.L_x_3076:
[----:B------:R-:W-:Y:S05]  /*fe40*/  BSYNC B1 ;  /* 0x0000000000017941 */ /* 0x000fea0003800000 */
.L_x_2821:
        /* <DEDUP_REMOVED lines=13> */
[----:B------:R-:W-:Y:S02]  /*ff20*/  SHF.R.S32.HI R63, RZ, 0x1f, R62 ;  /* 0x0000001fff3f7819 */ /* 0x000fe4000001143e */
[----:B------:R-:W-:Y:S02]  /*ff30*/  SHF.L.U32 R64, R62, 0x3, RZ ;  /* 0x000000033e407819 */ /* 0x000fe400000006ff */
[----:B------:R-:W-:Y:S02]  /*ff40*/  LEA.HI R62, R63, R62, RZ, 0x3 ;  /* 0x0000003e3f3e7211 */ /* 0x000fe400078f18ff */
[----:B------:R-:W-:-:S02]  /*ff50*/  LOP3.LUT R63, R181, 0x38, R64, 0xf8, !PT ;  /* 0x00000038b53f7812 */ /* 0x000fc400078ef840 */
[-C--:B------:R-:W-:Y:S01]  /*ff60*/  LOP3.LUT R60, R61, R182.reuse, RZ, 0x3c, !PT ;  /* 0x000000b63d3c7212 */ /* 0x080fe200078e3cff */
[----:B------:R-:W-:Y:S01]  /*ff70*/  IMAD.SHL.U32 R62, R62, 0x400, RZ ;  /* 0x000004003e3e7824 */ /* 0x000fe200078e00ff */
[----:B------:R-:W-:Y:S02]  /*ff80*/  LOP3.LUT R65, R63, R182, RZ, 0x3c, !PT ;  /* 0x000000b63f417212 */ /* 0x000fe400078e3cff */
[--C-:B------:R-:W-:Y:S01]  /*ff90*/  SHF.R.U64 R32, R32, 0x10, R33.reuse ;  /* 0x0000001020207819 */ /* 0x100fe20000001221 */
[----:B------:R-:W-:Y:S01]  /*ffa0*/  IMAD.IADD R61, R183, 0x1, R60 ;  /* 0x00000001b73d7824 */ /* 0x000fe200078e023c */
[----:B------:R-:W-:Y:S02]  /*ffb0*/  LOP3.LUT R64, R62, 0x7fffe000, RZ, 0xc0, !PT ;  /* 0x7fffe0003e407812 */ /* 0x000fe400078ec0ff */
[----:B------:R-:W-:Y:S02]  /*ffc0*/  SHF.R.U32.HI R90, RZ, 0x10, R33 ;  /* 0x00000010ff5a7819 */ /* 0x000fe40000011621 */
[----:B------:R-:W-:-:S02]  /*ffd0*/  IADD3 R65, R65, R64, R183 ;  /* 0x0000004041417210 */ /* 0x000fc40007ffe0b7 */
[----:B------:R-:W-:Y:S01]  /*ffe0*/  LEA R80, R61, R2, 0x1 ;  /* 0x000000023d507211 */ /* 0x000fe200078e08ff */
[----:B------:R-:W-:Y:S01]  /*fff0*/  HADD2.F32 R90, -RZ, R90.H0_H0 ;  /* 0x2000005aff5a7230 */ /* 0x000fe20000004100 */
[--C-:B------:R-:W-:Y:S01]  /*10000*/  SHF.R.U64 R33, R44, 0x10, R45.reuse ;  /* 0x000000102c217819 */ /* 0x100fe2000000122d */
[----:B------:R-:W-:Y:S01]  /*10010*/  IMAD R81, R65, 0x2, R2 ;  /* 0x0000000241517824 */ /* 0x000fe200078e0202 */
[----:B------:R-:W-:Y:S01]  /*10020*/  SHF.R.U32.HI R44, RZ, 0x10, R45 ;  /* 0x00000010ff2c7819 */ /* 0x000fe2000001162d */
[----:B------:R-:W0:Y:S01]  /*10030*/  LDS.128 R60, [R80+0xc400] ;  /* 0x00c40000503c7984 */ /* 0x000e220000000c00 */
[--C-:B------:R-:W-:Y:S02]  /*10040*/  SHF.R.U64 R34, R34, 0x10, R35.reuse ;  /* 0x0000001022227819 */ /* 0x100fe40000001223 */
[----:B------:R-:W-:Y:S01]  /*10050*/  SHF.R.U32.HI R45, RZ, 0x10, R35 ;  /* 0x00000010ff2d7819 */ /* 0x000fe20000011623 */
[----:B------:R-:W1:Y:S01]  /*10060*/  LDS.128 R64, [R81+0xc400] ;  /* 0x00c4000051407984 */ /* 0x000e620000000c00 */
[--C-:B------:R-:W-:Y:S01]  /*10070*/  SHF.R.U64 R35, R46, 0x10, R47.reuse ;  /* 0x000000102e237819 */ /* 0x100fe2000000122f */
[----:B------:R-:W-:Y:S01]  /*10080*/  HADD2.F32 R44, -RZ, R44.H0_H0 ;  /* 0x2000002cff2c7230 */ /* 0x000fe20000004100 */
[----:B------:R-:W-:Y:S01]  /*10090*/  SHF.R.U32.HI R46, RZ, 0x10, R47 ;  /* 0x00000010ff2e7819 */ /* 0x000fe2000001162f */
[----:B0-----:R-:W-:-:S02]  /*100a0*/  HADD2.F32 R93, -RZ, R63.H0_H0 ;  /* 0x2000003fff5d7230 */ /* 0x001fc40000004100 */
[----:B------:R-:W-:Y:S02]  /*100b0*/  HADD2.F32 R94, -RZ, R63.H1_H1 ;  /* 0x3000003fff5e7230 */ /* 0x000fe40000004100 */
[----:B-1----:R-:W-:Y:S02]  /*100c0*/  HADD2.F32 R63, -RZ, R65.H0_H0 ;  /* 0x20000041ff3f7230 */ /* 0x002fe40000004100 */
[----:B------:R-:W-:Y:S02]  /*100d0*/  HADD2.F32 R47, -RZ, R61.H0_H0 ;  /* 0x2000003dff2f7230 */ /* 0x000fe40000004100 */
[----:B------:R-:W-:Y:S02]  /*100e0*/  HADD2.F32 R65, -RZ, R65.H1_H1 ;  /* 0x30000041ff417230 */ /* 0x000fe40000004100 */
[C---:B------:R-:W-:Y:S01]  /*100f0*/  FMUL.FTZ R100, R63.reuse, R96 ;  /* 0x000000603f647220 */ /* 0x040fe20000410000 */
[----:B------:R-:W-:Y:S01]  /*10100*/  FMUL.FTZ R104, R63, R98 ;  /* 0x000000623f687220 */ /* 0x000fe20000410000 */
[----:B------:R-:W-:-:S02]  /*10110*/  HADD2.F32 R61, -RZ, R61.H1_H1 ;  /* 0x3000003dff3d7230 */ /* 0x000fc40000004100 */
[----:B------:R-:W-:Y:S01]  /*10120*/  FFMA.FTZ R100, R47, R98, -R100 ;  /* 0x000000622f647223 */ /* 0x000fe20000010864 */
[----:B------:R-:W-:Y:S02]  /*10130*/  HADD2.F32 R95, -RZ, R64.H0_H0 ;  /* 0x20000040ff5f7230 */ /* 0x000fe40000004100 */
[----:B------:R-:W-:Y:S01]  /*10140*/  FMUL.FTZ R106, R65, R44 ;  /* 0x0000002c416a7220 */ /* 0x000fe20000410000 */
[----:B------:R-:W-:Y:S02]  /*10150*/  HADD2.F32 R98, -RZ, R103.H0_H0 ;  /* 0x20000067ff627230 */ /* 0x000fe40000004100 */
[----:B------:R-:W-:Y:S01]  /*10160*/  FFMA.FTZ R104, R47, R96, R104 ;  /* 0x000000602f687223 */ /* 0x000fe20000010068 */
[----:B------:R-:W-:Y:S02]  /*10170*/  HADD2.F32 R96, -RZ, R101.H0_H0 ;  /* 0x20000065ff607230 */ /* 0x000fe40000004100 */
[-C--:B------:R-:W-:Y:S01]  /*10180*/  FMUL.FTZ R108, R65, R90.reuse ;  /* 0x0000005a416c7220 */ /* 0x080fe20000410000 */
[----:B------:R-:W-:Y:S01]  /*10190*/  FFMA.FTZ R47, R61, R90, -R106 ;  /* 0x0000005a3d2f7223 */ /* 0x000fe2000001086a */
[----:B------:R-:W-:-:S02]  /*101a0*/  HADD2.F32 R91, -RZ, R60.H0_H0 ;  /* 0x2000003cff5b7230 */ /* 0x000fc40000004100 */
[C---:B------:R-:W-:Y:S01]  /*101b0*/  FMUL.FTZ R90, R95.reuse, R98 ;  /* 0x000000625f5a7220 */ /* 0x040fe20000410000 */
[----:B------:R-:W-:Y:S02]  /*101c0*/  HADD2.F32 R97, -RZ, R66.H0_H0 ;  /* 0x20000042ff617230 */ /* 0x000fe40000004100 */
[----:B------:R-:W-:Y:S01]  /*101d0*/  FMUL.FTZ R95, R95, R96 ;  /* 0x000000605f5f7220 */ /* 0x000fe20000410000 */
[----:B------:R-:W-:Y:S02]  /*101e0*/  HADD2.F32 R63, -RZ, R89.H1_H1 ;  /* 0x30000059ff3f7230 */ /* 0x000fe40000004100 */
[----:B------:R-:W-:Y:S01]  /*101f0*/  FFMA.FTZ R61, R61, R44, R108 ;  /* 0x0000002c3d3d7223 */ /* 0x000fe2000001006c */
[----:B------:R-:W-:Y:S02]  /*10200*/  HADD2.F32 R65, -RZ, R99.H1_H1 ;  /* 0x30000063ff417230 */ /* 0x000fe40000004100 */
[----:B------:R-:W-:Y:S01]  /*10210*/  FFMA.FTZ R90, R91, R96, -R90 ;  /* 0x000000605b5a7223 */ /* 0x000fe2000001085a */
[----:B------:R-:W-:-:S02]  /*10220*/  HADD2.F32 R92, -RZ, R62.H0_H0 ;  /* 0x2000003eff5c7230 */ /* 0x000fc40000004100 */
[----:B------:R-:W-:Y:S01]  /*10230*/  FFMA.FTZ R44, R91, R98, R95 ;  /* 0x000000625b2c7223 */ /* 0x000fe2000001005f */
[C---:B------:R-:W-:Y:S01]  /*10240*/  FMUL.FTZ R91, R97.reuse, R63 ;  /* 0x0000003f615b7220 */ /* 0x040fe20000410000 */
[-C--:B------:R-:W-:Y:S01]  /*10250*/  FMUL.FTZ R97, R97, R65.reuse ;  /* 0x0000004161617220 */ /* 0x080fe20000410000 */
[--C-:B------:R-:W-:Y:S02]  /*10260*/  HADD2.F32 R102, -RZ, R67.reuse.H0_H0 ;  /* 0x20000043ff667230 */ /* 0x100fe40000004100 */
[C---:B------:R-:W-:Y:S01]  /*10270*/  FFMA.FTZ R65, R92.reuse, R65, -R91 ;  /* 0x000000415c417223 */ /* 0x040fe2000001085b */
[----:B------:R-:W-:Y:S02]  /*10280*/  HADD2.F32 R67, -RZ, R67.H1_H1 ;  /* 0x30000043ff437230 */ /* 0x000fe40000004100 */
[----:B------:R-:W-:Y:S02]  /*10290*/  HADD2.F32 R91, -RZ, R46.H0_H0 ;  /* 0x2000002eff5b7230 */ /* 0x000fe40000004100 */
[----:B------:R-:W-:Y:S01]  /*102a0*/  FFMA.FTZ R46, R92, R63, R97 ;  /* 0x0000003f5c2e7223 */ /* 0x000fe20000010061 */
[----:B------:R-:W-:-:S02]  /*102b0*/  HADD2.F32 R95, -RZ, R45.H0_H0 ;  /* 0x2000002dff5f7230 */ /* 0x000fc40000004100 */
[----:B------:R-:W-:Y:S02]  /*102c0*/  HADD2.F32 R64, -RZ, R64.H1_H1 ;  /* 0x30000040ff407230 */ /* 0x000fe40000004100 */
[C---:B------:R-:W-:Y:S01]  /*102d0*/  FMUL.FTZ R63, R67.reuse, R91 ;  /* 0x0000005b433f7220 */ /* 0x040fe20000410000 */
[----:B------:R-:W-:Y:S02]  /*102e0*/  HADD2.F32 R66, -RZ, R66.H1_H1 ;  /* 0x30000042ff427230 */ /* 0x000fe40000004100 */
[-C--:B------:R-:W-:Y:S01]  /*102f0*/  FMUL.FTZ R97, R67, R95.reuse ;  /* 0x0000005f43617220 */ /* 0x080fe20000410000 */
[----:B------:R-:W-:Y:S02]  /*10300*/  HADD2.F32 R99, -RZ, R99.H0_H0 ;  /* 0x20000063ff637230 */ /* 0x000fe40000004100 */
[C---:B------:R-:W-:Y:S01]  /*10310*/  FFMA.FTZ R92, R94.reuse, R95, -R63 ;  /* 0x0000005f5e5c7223 */ /* 0x040fe2000001083f */
[----:B------:R-:W-:Y:S02]  /*10320*/  HADD2.F32 R63, -RZ, R33.H0_H0 ;  /* 0x20000021ff3f7230 */ /* 0x000fe40000004100 */
[----:B------:R-:W-:Y:S01]  /*10330*/  FFMA.FTZ R94, R94, R91, R97 ;  /* 0x0000005b5e5e7223 */ /* 0x000fe20000010061 */
[----:B------:R-:W-:-:S02]  /*10340*/  HADD2.F32 R67, -RZ, R35.H0_H0 ;  /* 0x20000023ff437230 */ /* 0x000fc40000004100 */
[----:B------:R-:W-:Y:S01]  /*10350*/  FMUL.FTZ R96, R102, R99 ;  /* 0x0000006366607220 */ /* 0x000fe20000410000 */
[----:B------:R-:W-:Y:S02]  /*10360*/  HADD2.F32 R101, -RZ, R101.H1_H1 ;  /* 0x30000065ff657230 */ /* 0x000fe40000004100 */
[----:B------:R-:W-:Y:S01]  /*10370*/  FMUL.FTZ R91, R64, R63 ;  /* 0x0000003f405b7220 */ /* 0x000fe20000410000 */
[----:B------:R-:W-:Y:S02]  /*10380*/  HADD2.F32 R33, -RZ, R32.H0_H0 ;  /* 0x20000020ff217230 */ /* 0x000fe40000004100 */
[----:B------:R-:W-:Y:S01]  /*10390*/  FMUL.FTZ R95, R66, R67 ;  /* 0x00000043425f7220 */ /* 0x000fe20000410000 */
[----:B------:R-:W-:Y:S02]  /*103a0*/  HADD2.F32 R35, -RZ, R34.H0_H0 ;  /* 0x20000022ff237230 */ /* 0x000fe40000004100 */
[----:B------:R-:W-:Y:S01]  /*103b0*/  FMUL.FTZ R102, R102, R101 ;  /* 0x0000006566667220 */ /* 0x000fe20000410000 */
[----:B------:R-:W-:-:S02]  /*103c0*/  HADD2.F32 R60, -RZ, R60.H1_H1 ;  /* 0x3000003cff3c7230 */ /* 0x000fc40000004100 */
[----:B------:R-:W-:Y:S01]  /*103d0*/  FMUL.FTZ R64, R64, R33 ;  /* 0x0000002140407220 */ /* 0x000fe20000410000 */
[----:B------:R-:W-:Y:S02]  /*103e0*/  HADD2.F32 R62, -RZ, R62.H1_H1 ;  /* 0x3000003eff3e7230 */ /* 0x000fe40000004100 */
[----:B------:R-:W-:Y:S01]  /*103f0*/  FMUL.FTZ R66, R66, R35 ;  /* 0x0000002342427220 */ /* 0x000fe20000410000 */
[C---:B------:R-:W-:Y:S01]  /*10400*/  FFMA.FTZ R45, R93.reuse, R101, -R96 ;  /* 0x000000655d2d7223 */ /* 0x040fe20000010860 */
[----:B------:R-:W-:Y:S01]  /*10410*/  FFMA.FTZ R91, R60, R33, -R91 ;  /* 0x000000213c5b7223 */ /* 0x000fe2000001085b */
[----:B------:R-:W-:Y:S01]  /*10420*/  FFMA.FTZ R93, R93, R99, R102 ;  /* 0x000000635d5d7223 */ /* 0x000fe20000010066 */
[----:B------:R-:W-:Y:S01]  /*10430*/  FFMA.FTZ R34, R62, R35, -R95 ;  /* 0x000000233e227223 */ /* 0x000fe2000001085f */
        /* <DEDUP_REMOVED lines=12> */
.L_x_2826:
[----:B------:R-:W-:Y:S05]  /*10500*/  BSYNC B2 ;  /* 0x0000000000027941 */ /* 0x000fea0003800000 */
.L_x_2825:
[----:B------:R-:W-:Y:S04]  /*10510*/  BSSY B2, `(.L_x_2827) ;  /* 0x0000061000027945 */ /* 0x000fe80003800000 */
[----:B------:R-:W-:Y:S05]  /*10520*/  @P1 BRA `(.L_x_2828) ;  /* 0x00000004007c1947 */ /* 0x000fea0003800000 */
[----:B------:R-:W2:Y:S01]  /*10530*/  LDL R95, [R1+0x48] ;  /* 0x00004800015f7983 */ /* 0x000ea20000100800 */
[----:B-1----:R-:W-:Y:S01]  /*10540*/  LEA.HI R32, R71, R166, RZ, 0x1d ;  /* 0x000000a647207211 */ /* 0x002fe200078fe8ff */
[----:B------:R-:W-:Y:S01]  /*10550*/  HADD2.F32 R93, -RZ, R86.H1_H1 ;  /* 0x30000056ff5d7230 */ /* 0x000fe20000004100 */
[----:B------:R-:W-:Y:S01]  /*10560*/  SHF.R.U32.HI R90, RZ, 0x10, R41 ;  /* 0x00000010ff5a7819 */ /* 0x000fe20000011629 */
[----:B------:R-:W-:Y:S01]  /*10570*/  HADD2.F32 R91, -RZ, R88.H1_H1 ;  /* 0x30000058ff5b7230 */ /* 0x000fe20000004100 */
        /* <DEDUP_REMOVED lines=8> */
[----:B------:R-:W-:Y:S01]  /*10600*/  SHF.L.U32 R32, R32, 0xa, RZ ;  /* 0x0000000a20207819 */ /* 0x000fe200000006ff */
[----:B------:R-:W-:Y:S01]  /*10610*/  HADD2.F32 R88, -RZ, R88.H0_H0 ;  /* 0x20000058ff587230 */ /* 0x000fe20000004100 */
[----:B------:R-:W-:Y:S01]  /*10620*/  LOP3.LUT R45, R33, R182, RZ, 0x3c, !PT ;  /* 0x000000b6212d7212 */ /* 0x000fe200078e3cff */
[----:B------:R-:W-:Y:S01]  /*10630*/  HADD2.F32 R92, -RZ, R87.H0_H0 ;  /* 0x20000057ff5c7230 */ /* 0x000fe20000004100 */
[----:B------:R-:W-:-:S02]  /*10640*/  LOP3.LUT R44, R32, 0x7fffe000, RZ, 0xc0, !PT ;  /* 0x7fffe000202c7812 */ /* 0x000fc400078ec0ff */
[----:B------:R-:W-:Y:S02]  /*10650*/  SHF.R.U64 R28, R28, 0x10, R29 ;  /* 0x000000101c1c7819 */ /* 0x000fe4000000121d */
[----:B------:R-:W-:Y:S02]  /*10660*/  IADD3 R45, R45, R44, R183 ;  /* 0x0000002c2d2d7210 */ /* 0x000fe40007ffe0b7 */
[----:B------:R-:W-:Y:S02]  /*10670*/  SHF.R.U64 R29, R40, 0x10, R41 ;  /* 0x00000010281d7819 */ /* 0x000fe40000001229 */
[--C-:B------:R-:W-:Y:S01]  /*10680*/  SHF.R.U64 R30, R30, 0x10, R31.reuse ;  /* 0x000000101e1e7819 */ /* 0x100fe2000000121f */
[----:B------:R-:W-:Y:S01]  /*10690*/  IMAD R60, R45, 0x2, R2 ;  /* 0x000000022d3c7824 */ /* 0x000fe200078e0202 */
[----:B------:R-:W-:Y:S02]  /*106a0*/  SHF.R.U32.HI R40, RZ, 0x10, R31 ;  /* 0x00000010ff287819 */ /* 0x000fe4000001161f */
[----:B------:R-:W-:-:S02]  /*106b0*/  SHF.R.U64 R31, R42, 0x10, R43 ;  /* 0x000000102a1f7819 */ /* 0x000fc4000000122b */
[----:B------:R-:W1:Y:S01]  /*106c0*/  LDS.128 R44, [R60+0xc400] ;  /* 0x00c400003c2c7984 */ /* 0x000e620000000c00 */
[----:B------:R-:W-:Y:S01]  /*106d0*/  SHF.R.U32.HI R42, RZ, 0x10, R43 ;  /* 0x00000010ff2a7819 */ /* 0x000fe2000001162b */
[----:B------:R-:W-:-:S04]  /*106e0*/  HADD2.F32 R40, -RZ, R40.H0_H0 ;  /* 0x20000028ff287230 */ /* 0x000fc80000004100 */
[----:B------:R-:W-:Y:S02]  /*106f0*/  HADD2.F32 R42, -RZ, R42.H0_H0 ;  /* 0x2000002aff2a7230 */ /* 0x000fe40000004100 */
[--C-:B-1----:R-:W-:Y:S02]  /*10700*/  HADD2.F32 R80, -RZ, R45.reuse.H0_H0 ;  /* 0x2000002dff507230 */ /* 0x102fe40000004100 */
[----:B------:R-:W-:Y:S02]  /*10710*/  HADD2.F32 R81, -RZ, R45.H1_H1 ;  /* 0x3000002dff517230 */ /* 0x000fe40000004100 */
[--C-:B0-----:R-:W-:Y:S02]  /*10720*/  HADD2.F32 R61, -RZ, R47.reuse.H0_H0 ;  /* 0x2000002fff3d7230 */ /* 0x101fe40000004100 */
[C---:B------:R-:W-:Y:S01]  /*10730*/  FMUL.FTZ R45, R80.reuse, R93 ;  /* 0x0000005d502d7220 */ /* 0x040fe20000410000 */
[----:B------:R-:W-:Y:S02]  /*10740*/  HADD2.F32 R63, -RZ, R47.H1_H1 ;  /* 0x3000002fff3f7230 */ /* 0x000fe40000004100 */
[----:B------:R-:W-:Y:S01]  /*10750*/  FMUL.FTZ R47, R80, R91 ;  /* 0x0000005b502f7220 */ /* 0x000fe20000410000 */
[----:B------:R-:W-:-:S02]  /*10760*/  HADD2.F32 R67, -RZ, R44.H0_H0 ;  /* 0x2000002cff437230 */ /* 0x000fc40000004100 */
[----:B------:R-:W-:Y:S02]  /*10770*/  HADD2.F32 R65, -RZ, R46.H0_H0 ;  /* 0x2000002eff417230 */ /* 0x000fe40000004100 */
[----:B------:R-:W-:Y:S02]  /*10780*/  HADD2.F32 R80, -RZ, R89.H0_H0 ;  /* 0x20000059ff507230 */ /* 0x000fe40000004100 */
[----:B------:R-:W-:Y:S02]  /*10790*/  HADD2.F32 R44, -RZ, R44.H1_H1 ;  /* 0x3000002cff2c7230 */ /* 0x000fe40000004100 */
[----:B------:R-:W-:Y:S02]  /*107a0*/  HADD2.F32 R46, -RZ, R46.H1_H1 ;  /* 0x3000002eff2e7230 */ /* 0x000fe40000004100 */
[----:B------:R-:W-:Y:S01]  /*107b0*/  FMUL.FTZ R94, R65, R80 ;  /* 0x00000050415e7220 */ /* 0x000fe20000410000 */
[----:B--2---:R-:W0:Y:S02]  /*107c0*/  LDS.128 R32, [R95] ;  /* 0x000000005f207984 */ /* 0x004e240000000c00 */
[----:B0-----:R-:W-:-:S02]  /*107d0*/  HADD2.F32 R66, -RZ, R33.H0_H0 ;  /* 0x20000021ff427230 */ /* 0x001fc40000004100 */
[----:B------:R-:W-:Y:S02]  /*107e0*/  HADD2.F32 R62, -RZ, R33.H1_H1 ;  /* 0x30000021ff3e7230 */ /* 0x000fe40000004100 */
[----:B------:R-:W-:Y:S02]  /*107f0*/  HADD2.F32 R43, -RZ, R32.H0_H0 ;  /* 0x20000020ff2b7230 */ /* 0x000fe40000004100 */
[C---:B------:R-:W-:Y:S01]  /*10800*/  FFMA.FTZ R45, R66.reuse, R91, -R45 ;  /* 0x0000005b422d7223 */ /* 0x040fe2000001082d */
[C---:B------:R-:W-:Y:S01]  /*10810*/  FMUL.FTZ R91, R81.reuse, R90 ;  /* 0x0000005a515b7220 */ /* 0x040fe20000410000 */
[----:B------:R-:W-:Y:S01]  /*10820*/  FFMA.FTZ R47, R66, R93, R47 ;  /* 0x0000005d422f7223 */ /* 0x000fe2000001002f */
[----:B------:R-:W-:Y:S01]  /*10830*/  FMUL.FTZ R81, R81, R64 ;  /* 0x0000004051517220 */ /* 0x000fe20000410000 */
[C---:B------:R-:W-:Y:S01]  /*10840*/  FMUL.FTZ R66, R67.reuse, R86 ;  /* 0x0000005643427220 */ /* 0x040fe20000410000 */
[----:B------:R-:W-:Y:S01]  /*10850*/  FMUL.FTZ R67, R67, R88 ;  /* 0x0000005843437220 */ /* 0x000fe20000410000 */
[----:B------:R-:W-:Y:S01]  /*10860*/  FFMA.FTZ R64, R62, R64, -R91 ;  /* 0x000000403e407223 */ /* 0x000fe2000001085b */
[----:B------:R-:W-:-:S02]  /*10870*/  HADD2.F32 R33, -RZ, R34.H0_H0 ;  /* 0x20000022ff217230 */ /* 0x000fc40000004100 */
[----:B------:R-:W-:Y:S01]  /*10880*/  FFMA.FTZ R62, R62, R90, R81 ;  /* 0x0000005a3e3e7223 */ /* 0x000fe20000010051 */
[C---:B------:R-:W-:Y:S01]  /*10890*/  FFMA.FTZ R66, R43.reuse, R88, -R66 ;  /* 0x000000582b427223 */ /* 0x040fe20000010842 */
[----:B------:R-:W-:Y:S01]  /*108a0*/  FFMA.FTZ R43, R43, R86, R67 ;  /* 0x000000562b2b7223 */ /* 0x000fe20000010043 */
[-C--:B------:R-:W-:Y:S01]  /*108b0*/  FMUL.FTZ R90, R65, R92.reuse ;  /* 0x0000005c415a7220 */ /* 0x080fe20000410000 */
[----:B------:R-:W-:Y:S02]  /*108c0*/  HADD2.F32 R88, -RZ, R87.H1_H1 ;  /* 0x30000057ff587230 */ /* 0x000fe40000004100 */
[C---:B------:R-:W-:Y:S01]  /*108d0*/  FFMA.FTZ R94, R33.reuse, R92, R94 ;  /* 0x0000005c215e7223 */ /* 0x040fe2000001005e */
[----:B------:R-:W-:Y:S02]  /*108e0*/  HADD2.F32 R86, -RZ, R103.H1_H1 ;  /* 0x30000067ff567230 */ /* 0x000fe40000004100 */
[----:B------:R-:W-:Y:S01]  /*108f0*/  FFMA.FTZ R65, R33, R80, -R90 ;  /* 0x0000005021417223 */ /* 0x000fe2000001085a */
[----:B------:R-:W-:-:S02]  /*10900*/  HADD2.F32 R41, -RZ, R35.H0_H0 ;  /* 0x20000023ff297230 */ /* 0x000fc40000004100 */
[C---:B------:R-:W-:Y:S01]  /*10910*/  FMUL.FTZ R80, R61.reuse, R88 ;  /* 0x000000583d507220 */ /* 0x040fe20000410000 */
[----:B------:R-:W-:Y:S02]  /*10920*/  HADD2.F32 R35, -RZ, R35.H1_H1 ;  /* 0x30000023ff237230 */ /* 0x000fe40000004100 */
[----:B------:R-:W-:Y:S01]  /*10930*/  FMUL.FTZ R61, R61, R86 ;  /* 0x000000563d3d7220 */ /* 0x000fe20000410000 */
[----:B------:R-:W-:Y:S01]  /*10940*/  FMUL.FTZ R90, R63, R42 ;  /* 0x0000002a3f5a7220 */ /* 0x000fe20000410000 */
[----:B------:R-:W-:Y:S01]  /*10950*/  FFMA.FTZ R80, R41, R86, -R80 ;  /* 0x0000005629507223 */ /* 0x000fe20000010850 */
[----:B------:R-:W-:Y:S01]  /*10960*/  FMUL.FTZ R86, R63, R40 ;  /* 0x000000283f567220 */ /* 0x000fe20000410000 */
[----:B------:R-:W-:Y:S01]  /*10970*/  FFMA.FTZ R88, R41, R88, R61 ;  /* 0x0000005829587223 */ /* 0x000fe2000001003d */
[----:B------:R-:W-:Y:S02]  /*10980*/  HADD2.F32 R33, -RZ, R29.H0_H0 ;  /* 0x2000001dff217230 */ /* 0x000fe40000004100 */
[----:B------:R-:W-:Y:S01]  /*10990*/  FFMA.FTZ R67, R35, R40, -R90 ;  /* 0x0000002823437223 */ /* 0x000fe2000001085a */
[----:B------:R-:W-:-:S02]  /*109a0*/  HADD2.F32 R41, -RZ, R31.H0_H0 ;  /* 0x2000001fff297230 */ /* 0x000fc40000004100 */
[----:B------:R-:W-:Y:S01]  /*109b0*/  FFMA.FTZ R81, R35, R42, R86 ;  /* 0x0000002a23517223 */ /* 0x000fe20000010056 */
        /* <DEDUP_REMOVED lines=22> */
.L_x_2828:
[----:B------:R-:W-:Y:S05]  /*10b20*/  BSYNC B2 ;  /* 0x0000000000027941 */ /* 0x000fea0003800000 */
.L_x_2827:
[----:B------:R-:W-:Y:S05]  /*10b30*/  @P2 BRA `(.L_x_2824) ;  /* 0x00000004007c2947 */ /* 0x000fea0003800000 */
[----:B------:R-:W3:Y:S01]  /*10b40*/  LDL R67, [R1+0x40] ;  /* 0x0000400001437983 */ /* 0x000ee20000100800 */
[----:B------:R-:W-:Y:S01]  /*10b50*/  LEA.HI R71, R71, R167, RZ, 0x1d ;  /* 0x000000a747477211 */ /* 0x000fe200078fe8ff */
[----:B------:R-:W-:Y:S01]  /*10b60*/  HADD2.F32 R62, -RZ, R76.H1_H1 ;  /* 0x3000004cff3e7230 */ /* 0x000fe20000004100 */
[----:B------:R-:W-:Y:S01]  /*10b70*/  SHF.R.U64 R24, R24, 0x10, R25 ;  /* 0x0000001018187819 */ /* 0x000fe20000001219 */
[----:B--2---:R-:W-:Y:S01]  /*10b80*/  HADD2.F32 R60, -RZ, R78.H1_H1 ;  /* 0x3000004eff3c7230 */ /* 0x004fe20000004100 */
[----:B------:R-:W-:Y:S01]  /*10b90*/  SHF.R.S32.HI R30, RZ, 0x1f, R71 ;  /* 0x0000001fff1e7819 */ /* 0x000fe20000011447 */
[----:B------:R-:W-:Y:S01]  /*10ba0*/  IMAD.SHL.U32 R28, R71, 0x8, RZ ;  /* 0x00000008471c7824 */ /* 0x000fe200078e00ff */
[----:B-1----:R-:W-:Y:S01]  /*10bb0*/  SHF.R.U32.HI R47, RZ, 0x10, R25 ;  /* 0x00000010ff2f7819 */ /* 0x002fe20000011619 */
[----:B------:R-:W-:Y:S01]  /*10bc0*/  HADD2.F32 R76, -RZ, R76.H0_H0 ;  /* 0x2000004cff4c7230 */ /* 0x000fe20000004100 */
[----:B------:R-:W-:Y:S01]  /*10bd0*/  LEA.HI R30, R30, R71, RZ, 0x3 ;  /* 0x000000471e1e7211 */ /* 0x000fe200078f18ff */
[----:B------:R-:W-:Y:S01]  /*10be0*/  HADD2.F32 R78, -RZ, R78.H0_H0 ;  /* 0x2000004eff4e7230 */ /* 0x000fe20000004100 */
[----:B------:R-:W-:Y:S01]  /*10bf0*/  LOP3.LUT R29, R181, 0x38, R28, 0xf8, !PT ;  /* 0x00000038b51d7812 */ /* 0x000fe200078ef81c */
[----:B------:R-:W-:Y:S01]  /*10c00*/  HADD2.F32 R47, -RZ, R47.H0_H0 ;  /* 0x2000002fff2f7230 */ /* 0x000fe20000004100 */
[----:B------:R-:W-:Y:S01]  /*10c10*/  SHF.L.U32 R30, R30, 0xa, RZ ;  /* 0x0000000a1e1e7819 */ /* 0x000fe200000006ff */
[----:B------:R-:W-:Y:S01]  /*10c20*/  HADD2.F32 R24, -RZ, R24.H0_H0 ;  /* 0x20000018ff187230 */ /* 0x000fe20000004100 */
[----:B------:R-:W-:-:S02]  /*10c30*/  LOP3.LUT R33, R29, R182, RZ, 0x3c, !PT ;  /* 0x000000b61d217212 */ /* 0x000fc400078e3cff */
[----:B------:R-:W-:Y:S02]  /*10c40*/  LOP3.LUT R32, R30, 0x7fffe000, RZ, 0xc0, !PT ;  /* 0x7fffe0001e207812 */ /* 0x000fe400078ec0ff */
[----:B------:R-:W-:Y:S02]  /*10c50*/  SHF.R.U64 R25, R26, 0x10, R27 ;  /* 0x000000101a197819 */ /* 0x000fe4000000121b */
[----:B------:R-:W-:Y:S02]  /*10c60*/  IADD3 R33, R33, R32, R183 ;  /* 0x0000002021217210 */ /* 0x000fe40007ffe0b7 */
[--C-:B------:R-:W-:Y:S01]  /*10c70*/  SHF.R.U64 R26, R38, 0x10, R39.reuse ;  /* 0x00000010261a7819 */ /* 0x100fe20000001227 */
[----:B------:R-:W-:Y:S01]  /*10c80*/  HADD2.F32 R25, -RZ, R25.H0_H0 ;  /* 0x20000019ff197230 */ /* 0x000fe20000004100 */
[----:B------:R-:W-:Y:S01]  /*10c90*/  SHF.R.U32.HI R66, RZ, 0x10, R39 ;  /* 0x00000010ff427819 */ /* 0x000fe20000011627 */
[----:B------:R-:W-:Y:S01]  /*10ca0*/  IMAD R40, R33, 0x2, R2 ;  /* 0x0000000221287824 */ /* 0x000fe200078e0202 */
[----:B0-----:R-:W-:-:S02]  /*10cb0*/  SHF.R.U32.HI R61, RZ, 0x10, R37 ;  /* 0x00000010ff3d7819 */ /* 0x001fc40000011625 */
[----:B------:R-:W-:Y:S02]  /*10cc0*/  SHF.R.U32.HI R41, RZ, 0x10, R27 ;  /* 0x00000010ff297819 */ /* 0x000fe4000001161b */
[----:B------:R-:W0:Y:S01]  /*10cd0*/  LDS.128 R32, [R40+0xc400] ;  /* 0x00c4000028207984 */ /* 0x000e220000000c00 */
[----:B------:R-:W-:Y:S01]  /*10ce0*/  HADD2.F32 R61, -RZ, R61.H0_H0 ;  /* 0x2000003dff3d7230 */ /* 0x000fe20000004100 */
[----:B------:R-:W-:-:S05]  /*10cf0*/  SHF.R.U64 R36, R36, 0x10, R37 ;  /* 0x0000001024247819 */ /* 0x000fca0000001225 */
[----:B------:R-:W-:Y:S02]  /*10d00*/  HADD2.F32 R36, -RZ, R36.H0_H0 ;  /* 0x20000024ff247230 */ /* 0x000fe40000004100 */
[----:B0-----:R-:W-:Y:S02]  /*10d10*/  HADD2.F32 R44, -RZ, R33.H1_H1 ;  /* 0x30000021ff2c7230 */ /* 0x001fe40000004100 */
[----:B------:R-:W-:Y:S02]  /*10d20*/  HADD2.F32 R27, -RZ, R32.H1_H1 ;  /* 0x30000020ff1b7230 */ /* 0x000fe40000004100 */
[----:B------:R-:W-:Y:S02]  /*10d30*/  HADD2.F32 R45, -RZ, R34.H0_H0 ;  /* 0x20000022ff2d7230 */ /* 0x000fe40000004100 */
[C---:B------:R-:W-:Y:S01]  /*10d40*/  FMUL.FTZ R63, R44.reuse, R61 ;  /* 0x0000003d2c3f7220 */ /* 0x040fe20000410000 */
[----:B------:R-:W-:Y:S01]  /*10d50*/  FMUL.FTZ R65, R44, R47 ;  /* 0x0000002f2c417220 */ /* 0x000fe20000410000 */
[----:B------:R-:W-:-:S02]  /*10d60*/  HADD2.F32 R44, -RZ, R77.H0_H0 ;  /* 0x2000004dff2c7230 */ /* 0x000fc40000004100 */
[----:B------:R-:W-:Y:S02]  /*10d70*/  HADD2.F32 R46, -RZ, R35.H0_H0 ;  /* 0x20000023ff2e7230 */ /* 0x000fe40000004100 */
[----:B------:R-:W-:Y:S02]  /*10d80*/  HADD2.F32 R77, -RZ, R77.H1_H1 ;  /* 0x3000004dff4d7230 */ /* 0x000fe40000004100 */
[----:B------:R-:W-:Y:S02]  /*10d90*/  HADD2.F32 R35, -RZ, R35.H1_H1 ;  /* 0x30000023ff237230 */ /* 0x000fe40000004100 */
[----:B------:R-:W-:Y:S01]  /*10da0*/  HADD2.F32 R34, -RZ, R34.H1_H1 ;  /* 0x30000022ff227230 */ /* 0x000fe20000004100 */
[----:B---3--:R-:W0:Y:S02]  /*10db0*/  LDS.128 R28, [R67] ;  /* 0x00000000431c7984 */ /* 0x008e240000000c00 */
[--C-:B0-----:R-:W-:Y:S02]  /*10dc0*/  HADD2.F32 R39, -RZ, R29.reuse.H0_H0 ;  /* 0x2000001dff277230 */ /* 0x101fe40000004100 */
[----:B------:R-:W-:-:S02]  /*10dd0*/  HADD2.F32 R42, -RZ, R29.H1_H1 ;  /* 0x3000001dff2a7230 */ /* 0x000fc40000004100 */
[----:B------:R-:W-:Y:S02]  /*10de0*/  HADD2.F32 R29, -RZ, R33.H0_H0 ;  /* 0x20000021ff1d7230 */ /* 0x000fe40000004100 */
[----:B------:R-:W-:Y:S02]  /*10df0*/  HADD2.F32 R33, -RZ, R32.H0_H0 ;  /* 0x20000020ff217230 */ /* 0x000fe40000004100 */
[C---:B------:R-:W-:Y:S01]  /*10e00*/  FFMA.FTZ R65, R42.reuse, R61, R65 ;  /* 0x0000003d2a417223 */ /* 0x040fe20000010041 */
[----:B------:R-:W-:Y:S02]  /*10e10*/  HADD2.F32 R38, -RZ, R28.H0_H0 ;  /* 0x2000001cff267230 */ /* 0x000fe40000004100 */
[C---:B------:R-:W-:Y:S01]  /*10e20*/  FMUL.FTZ R32, R29.reuse, R62 ;  /* 0x0000003e1d207220 */ /* 0x040fe20000410000 */
[-C--:B------:R-:W-:Y:S01]  /*10e30*/  FMUL.FTZ R64, R29, R60.reuse ;  /* 0x0000003c1d407220 */ /* 0x080fe20000410000 */
[----:B------:R-:W-:Y:S02]  /*10e40*/  HADD2.F32 R43, -RZ, R30.H0_H0 ;  /* 0x2000001eff2b7230 */ /* 0x000fe40000004100 */
[C---:B------:R-:W-:Y:S01]  /*10e50*/  FFMA.FTZ R29, R39.reuse, R60, -R32 ;  /* 0x0000003c271d7223 */ /* 0x040fe20000010820 */
[----:B------:R-:W-:Y:S01]  /*10e60*/  FFMA.FTZ R32, R39, R62, R64 ;  /* 0x0000003e27207223 */ /* 0x000fe20000010040 */
[C---:B------:R-:W-:Y:S01]  /*10e70*/  FMUL.FTZ R39, R33.reuse, R76 ;  /* 0x0000004c21277220 */ /* 0x040fe20000410000 */
[----:B------:R-:W-:Y:S01]  /*10e80*/  FMUL.FTZ R33, R33, R78 ;  /* 0x0000004e21217220 */ /* 0x000fe20000410000 */
[----:B------:R-:W-:Y:S01]  /*10e90*/  FFMA.FTZ R60, R42, R47, -R63 ;  /* 0x0000002f2a3c7223 */ /* 0x000fe2000001083f */
        /* <DEDUP_REMOVED lines=11> */
[----:B------:R-:W-:Y:S01]  /*10f50*/  FFMA.FTZ R62, R43, R44, R62 ;  /* 0x0000002c2b3e7223 */ /* 0x000fe2000001003e */
[----:B------:R-:W-:Y:S02]  /*10f60*/  HADD2.F32 R31, -RZ, R31.H1_H1 ;  /* 0x3000001fff1f7230 */ /* 0x000fe40000004100 */
[-C--:B------:R-:W-:Y:S01]  /*10f70*/  FMUL.FTZ R46, R46, R79.reuse ;  /* 0x0000004f2e2e7220 */ /* 0x080fe20000410000 */
[C---:B------:R-:W-:Y:S01]  /*10f80*/  FMUL.FTZ R44, R35.reuse, R42 ;  /* 0x0000002a232c7220 */ /* 0x040fe20000410000 */
[----:B------:R-:W-:Y:S01]  /*10f90*/  FMUL.FTZ R66, R35, R38 ;  /* 0x0000002623427220 */ /* 0x000fe20000410000 */
[----:B------:R-:W-:Y:S02]  /*10fa0*/  HADD2.F32 R33, -RZ, R26.H0_H0 ;  /* 0x2000001aff217230 */ /* 0x000fe40000004100 */
[C---:B------:R-:W-:Y:S01]  /*10fb0*/  FFMA.FTZ R64, R37.reuse, R79, -R64 ;  /* 0x0000004f25407223 */ /* 0x040fe20000010840 */
[----:B------:R-:W-:Y:S02]  /*10fc0*/  HADD2.F32 R28, -RZ, R28.H1_H1 ;  /* 0x3000001cff1c7230 */ /* 0x000fe40000004100 */
[----:B------:R-:W-:Y:S01]  /*10fd0*/  FFMA.FTZ R46, R37, R77, R46 ;  /* 0x0000004d252e7223 */ /* 0x000fe2000001002e */
[----:B------:R-:W-:-:S02]  /*10fe0*/  HADD2.F32 R30, -RZ, R30.H1_H1 ;  /* 0x3000001eff1e7230 */ /* 0x000fc40000004100 */
        /* <DEDUP_REMOVED lines=20> */
.L_x_2824:
[----:B------:R-:W-:Y:S05]  /*11130*/  BSYNC B1 ;  /* 0x0000000000017941 */ /* 0x000fea0003800000 */
.L_x_2823:
[----:B---3--:R-:W-:-:S05]  /*11140*/  VIADD R24, R170, 0x40 ;  /* 0x00000040aa187836 */ /* 0x008fca0000000000 */
[----:B------:R-:W-:-:S13]  /*11150*/  ISETP.GE.AND P0, PT, R24, R3, PT ;  /* 0x000000031800720c */ /* 0x000fda0003f06270 */
[----:B------:R-:W-:Y:S05]  /*11160*/  @P0 BRA `(.L_x_2804) ;  /* 0x0000001000a40947 */ /* 0x000fea0003800000 */
[----:B------:R-:W3:Y:S01]  /*11170*/  LDC R3, c[0x0][0x3f4] ;  /* 0x0000fd00ff037b82 */ /* 0x000ee20000000800 */
[----:B------:R-:W-:Y:S01]  /*11180*/  BSSY B1, `(.L_x_2829) ;  /* 0x0000065000017945 */ /* 0x000fe20003800000 */
[----:B--2---:R-:W-:Y:S02]  /*11190*/  SHF.R.U32.HI R60, RZ, 0x3, R177 ;  /* 0x00000003ff3c7819 */ /* 0x004fe400000116b1 */
[-C--:B---3--:R-:W-:Y:S02]  /*111a0*/  ISETP.GE.AND P0, PT, R16, R3.reuse, PT ;  /* 0x000000031000720c */ /* 0x088fe40003f06270 */
[-C--:B------:R-:W-:Y:S02]  /*111b0*/  ISETP.GE.AND P1, PT, R163, R3.reuse, PT ;  /* 0x00000003a300720c */ /* 0x080fe40003f26270 */
[----:B------:R-:W-:-:S09]  /*111c0*/  ISETP.GE.AND P2, PT, R164, R3, PT ;  /* 0x00000003a400720c */ /* 0x000fd20003f46270 */
[----:B------:R-:W-:Y:S05]  /*111d0*/  @P0 BRA `(.L_x_2830) ;  /* 0x00000004007c0947 */ /* 0x000fea0003800000 */
[----:B0-----:R-:W2:Y:S01]  /*111e0*/  LDL R61, [R1+0x44] ;  /* 0x00004400013d7983 */ /* 0x001ea20000100800 */
[----:B------:R-:W-:Y:S01]  /*111f0*/  LEA.HI R24, R3, R206, RZ, 0x1d ;  /* 0x000000ce03187211 */ /* 0x000fe200078fe8ff */
[----:B------:R-:W-:Y:S01]  /*11200*/  HADD2.F32 R38, -RZ, R84.H1_H1 ;  /* 0x30000054ff267230 */ /* 0x000fe20000004100 */
[----:B------:R-:W-:Y:S01]  /*11210*/  SHF.R.U32.HI R40, RZ, 0x10, R5 ;  /* 0x00000010ff287819 */ /* 0x000fe20000011605 */
[--C-:B------:R-:W-:Y:S01]  /*11220*/  HADD2.F32 R39, -RZ, R82.reuse.H1_H1 ;  /* 0x30000052ff277230 */ /* 0x100fe20000004100 */
[----:B------:R-:W-:Y:S01]  /*11230*/  SHF.R.S32.HI R25, RZ, 0x1f, R24 ;  /* 0x0000001fff197819 */ /* 0x000fe20000011418 */
[----:B------:R-:W-:Y:S01]  /*11240*/  HADD2.F32 R82, -RZ, R82.H0_H0 ;  /* 0x20000052ff527230 */ /* 0x000fe20000004100 */
[----:B------:R-:W-:Y:S01]  /*11250*/  SHF.L.U32 R26, R24, 0x3, RZ ;  /* 0x00000003181a7819 */ /* 0x000fe200000006ff */
[----:B------:R-:W-:Y:S01]  /*11260*/  HADD2.F32 R40, -RZ, R40.H0_H0 ;  /* 0x20000028ff287230 */ /* 0x000fe20000004100 */
[----:B------:R-:W-:Y:S01]  /*11270*/  LEA.HI R25, R25, R24, RZ, 0x3 ;  /* 0x0000001819197211 */ /* 0x000fe200078f18ff */
[----:B------:R-:W-:Y:S01]  /*11280*/  HADD2.F32 R84, -RZ, R84.H0_H0 ;  /* 0x20000054ff547230 */ /* 0x000fe20000004100 */
[----:B------:R-:W-:-:S02]  /*11290*/  LOP3.LUT R24, R177, 0x38, R26, 0xf8, !PT ;  /* 0x00000038b1187812 */ /* 0x000fc400078ef81a */
[----:B-1----:R-:W-:Y:S01]  /*112a0*/  SHF.R.U64 R33, R48, 0x10, R49 ;  /* 0x0000001030217819 */ /* 0x002fe20000001231 */
[----:B------:R-:W-:Y:S01]  /*112b0*/  IMAD.SHL.U32 R25, R25, 0x400, RZ ;  /* 0x0000040019197824 */ /* 0x000fe200078e00ff */
[----:B------:R-:W-:Y:S02]  /*112c0*/  LOP3.LUT R29, R24, R60, RZ, 0x3c, !PT ;  /* 0x0000003c181d7212 */ /* 0x000fe400078e3cff */
[----:B------:R-:W-:Y:S01]  /*112d0*/  SHF.R.U64 R48, R4, 0x10, R5 ;  /* 0x0000001004307819 */ /* 0x000fe20000001205 */
[----:B------:R-:W-:Y:S01]  /*112e0*/  HADD2.F32 R33, -RZ, R33.H0_H0 ;  /* 0x20000021ff217230 */ /* 0x000fe20000004100 */
[----:B------:R-:W-:Y:S02]  /*112f0*/  LOP3.LUT R28, R25, 0x7fffe000, RZ, 0xc0, !PT ;  /* 0x7fffe000191c7812 */ /* 0x000fe400078ec0ff */
[----:B------:R-:W-:Y:S02]  /*11300*/  SHF.R.U32.HI R41, RZ, 0x10, R49 ;  /* 0x00000010ff297819 */ /* 0x000fe40000011631 */
[----:B------:R-:W-:-:S02]  /*11310*/  IADD3 R29, R29, R28, R184 ;  /* 0x0000001c1d1d7210 */ /* 0x000fc40007ffe0b8 */
[--C-:B------:R-:W-:Y:S02]  /*11320*/  SHF.R.U64 R49, R50, 0x10, R51.reuse ;  /* 0x0000001032317819 */ /* 0x100fe40000001233 */
[----:B------:R-:W-:Y:S01]  /*11330*/  SHF.R.U32.HI R50, RZ, 0x10, R51 ;  /* 0x00000010ff327819 */ /* 0x000fe20000011633 */
[----:B------:R-:W-:Y:S01]  /*11340*/  IMAD R32, R29, 0x2, R2 ;  /* 0x000000021d207824 */ /* 0x000fe200078e0202 */
[--C-:B------:R-:W-:Y:S02]  /*11350*/  SHF.R.U32.HI R45, RZ, 0x10, R7.reuse ;  /* 0x00000010ff2d7819 */ /* 0x100fe40000011607 */
[----:B------:R-:W-:Y:S02]  /*11360*/  SHF.R.U64 R47, R6, 0x10, R7 ;  /* 0x00000010062f7819 */ /* 0x000fe40000001207 */
[----:B------:R-:W0:Y:S02]  /*11370*/  LDS.128 R28, [R32+0xc400] ;  /* 0x00c40000201c7984 */ /* 0x000e240000000c00 */
[----:B0-----:R-:W-:-:S02]  /*11380*/  HADD2.F32 R34, -RZ, R29.H0_H0 ;  /* 0x2000001dff227230 */ /* 0x001fc40000004100 */
[----:B------:R-:W-:Y:S02]  /*11390*/  HADD2.F32 R35, -RZ, R29.H1_H1 ;  /* 0x3000001dff237230 */ /* 0x000fe40000004100 */
[----:B------:R-:W-:Y:S02]  /*113a0*/  HADD2.F32 R29, -RZ, R28.H0_H0 ;  /* 0x2000001cff1d7230 */ /* 0x000fe40000004100 */
[C---:B------:R-:W-:Y:S01]  /*113b0*/  FMUL.FTZ R42, R34.reuse, R39 ;  /* 0x00000027222a7220 */ /* 0x040fe20000410000 */
[----:B------:R-:W-:Y:S01]  /*113c0*/  FMUL.FTZ R44, R34, R38 ;  /* 0x00000026222c7220 */ /* 0x000fe20000410000 */
[----:B------:R-:W-:Y:S02]  /*113d0*/  HADD2.F32 R34, -RZ, R41.H0_H0 ;  /* 0x20000029ff227230 */ /* 0x000fe40000004100 */
[----:B------:R-:W-:Y:S02]  /*113e0*/  HADD2.F32 R36, -RZ, R30.H0_H0 ;  /* 0x2000001eff247230 */ /* 0x000fe40000004100 */
[----:B------:R-:W-:-:S02]  /*113f0*/  HADD2.F32 R37, -RZ, R31.H0_H0 ;  /* 0x2000001fff257230 */ /* 0x000fc40000004100 */
[----:B------:R-:W-:Y:S01]  /*11400*/  FMUL.FTZ R46, R35, R34 ;  /* 0x00000022232e7220 */ /* 0x000fe20000410000 */
[----:B------:R-:W-:Y:S02]  /*11410*/  HADD2.F32 R31, -RZ, R31.H1_H1 ;  /* 0x3000001fff1f7230 */ /* 0x000fe40000004100 */
[----:B------:R-:W-:Y:S02]  /*11420*/  HADD2.F32 R28, -RZ, R28.H1_H1 ;  /* 0x3000001cff1c7230 */ /* 0x000fe40000004100 */
[----:B------:R-:W-:Y:S01]  /*11430*/  HADD2.F32 R30, -RZ, R30.H1_H1 ;  /* 0x3000001eff1e7230 */ /* 0x000fe20000004100 */
[----:B--2---:R-:W0:Y:S02]  /*11440*/  LDS.128 R24, [R61] ;  /* 0x000000003d187984 */ /* 0x004e240000000c00 */
[--C-:B0-----:R-:W-:Y:S02]  /*11450*/  HADD2.F32 R5, -RZ, R25.reuse.H0_H0 ;  /* 0x20000019ff057230 */ /* 0x101fe40000004100 */
[----:B------:R-:W-:-:S02]  /*11460*/  HADD2.F32 R25, -RZ, R25.H1_H1 ;  /* 0x30000019ff197230 */ /* 0x000fc40000004100 */
[----:B------:R-:W-:Y:S02]  /*11470*/  HADD2.F32 R4, -RZ, R24.H0_H0 ;  /* 0x20000018ff047230 */ /* 0x000fe40000004100 */
[C---:B------:R-:W-:Y:S01]  /*11480*/  FFMA.FTZ R42, R5.reuse, R38, -R42 ;  /* 0x00000026052a7223 */ /* 0x040fe2000001082a */
[----:B------:R-:W-:Y:S01]  /*11490*/  FFMA.FTZ R44, R5, R39, R44 ;  /* 0x00000027052c7223 */ /* 0x000fe2000001002c */
[----:B------:R-:W-:Y:S01]  /*114a0*/  FMUL.FTZ R38, R35, R40 ;  /* 0x0000002823267220 */ /* 0x000fe20000410000 */
[C---:B------:R-:W-:Y:S01]  /*114b0*/  FMUL.FTZ R5, R29.reuse, R82 ;  /* 0x000000521d057220 */ /* 0x040fe20000410000 */
[----:B------:R-:W-:Y:S01]  /*114c0*/  FMUL.FTZ R29, R29, R84 ;  /* 0x000000541d1d7220 */ /* 0x000fe20000410000 */
[----:B------:R-:W-:Y:S02]  /*114d0*/  HADD2.F32 R35, -RZ, R83.H0_H0 ;  /* 0x20000053ff237230 */ /* 0x000fe40000004100 */
[----:B------:R-:W-:Y:S01]  /*114e0*/  FFMA.FTZ R39, R25, R34, -R38 ;  /* 0x0000002219277223 */ /* 0x000fe20000010826 */
[----:B------:R-:W-:Y:S01]  /*114f0*/  FFMA.FTZ R84, R4, R84, -R5 ;  /* 0x0000005404547223 */ /* 0x000fe20000010805 */
[----:B------:R-:W-:-:S02]  /*11500*/  HADD2.F32 R5, -RZ, R85.H0_H0 ;  /* 0x20000055ff057230 */ /* 0x000fc40000004100 */
[----:B------:R-:W-:Y:S01]  /*11510*/  FFMA.FTZ R29, R4, R82, R29 ;  /* 0x00000052041d7223 */ /* 0x000fe2000001001d */
[----:B------:R-:W-:Y:S02]  /*11520*/  HADD2.F32 R38, -RZ, R83.H1_H1 ;  /* 0x30000053ff267230 */ /* 0x000fe40000004100 */
[----:B------:R-:W-:Y:S01]  /*11530*/  FFMA.FTZ R41, R25, R40, R46 ;  /* 0x0000002819297223 */ /* 0x000fe2000001002e */
[----:B------:R-:W-:Y:S02]  /*11540*/  HADD2.F32 R4, -RZ, R85.H1_H1 ;  /* 0x30000055ff047230 */ /* 0x000fe40000004100 */
[C---:B------:R-:W-:Y:S01]  /*11550*/  FMUL.FTZ R25, R36.reuse, R35 ;  /* 0x0000002324197220 */ /* 0x040fe20000410000 */
[----:B------:R-:W-:Y:S02]  /*11560*/  HADD2.F32 R6, -RZ, R26.H0_H0 ;  /* 0x2000001aff067230 */ /* 0x000fe40000004100 */
[----:B------:R-:W-:Y:S01]  /*11570*/  FMUL.FTZ R43, R36, R5 ;  /* 0x00000005242b7220 */ /* 0x000fe20000410000 */
[----:B------:R-:W-:-:S02]  /*11580*/  HADD2.F32 R7, -RZ, R27.H0_H0 ;  /* 0x2000001bff077230 */ /* 0x000fc40000004100 */
[C---:B------:R-:W-:Y:S01]  /*11590*/  FMUL.FTZ R46, R37.reuse, R38 ;  /* 0x00000026252e7220 */ /* 0x040fe20000410000 */
[----:B------:R-:W-:Y:S02]  /*115a0*/  HADD2.F32 R36, -RZ, R45.H0_H0 ;  /* 0x2000002dff247230 */ /* 0x000fe40000004100 */
[-C--:B------:R-:W-:Y:S01]  /*115b0*/  FMUL.FTZ R37, R37, R4.reuse ;  /* 0x0000000425257220 */ /* 0x080fe20000410000 */
[----:B------:R-:W-:Y:S02]  /*115c0*/  HADD2.F32 R34, -RZ, R50.H0_H0 ;  /* 0x20000032ff227230 */ /* 0x000fe40000004100 */
[C---:B------:R-:W-:Y:S01]  /*115d0*/  FFMA.FTZ R40, R6.reuse, R5, -R25 ;  /* 0x0000000506287223 */ /* 0x040fe20000010819 */
[----:B------:R-:W-:Y:S02]  /*115e0*/  HADD2.F32 R27, -RZ, R27.H1_H1 ;  /* 0x3000001bff1b7230 */ /* 0x000fe40000004100 */
[----:B------:R-:W-:Y:S01]  /*115f0*/  FFMA.FTZ R43, R6, R35, R43 ;  /* 0x00000023062b7223 */ /* 0x000fe2000001002b */
[C---:B------:R-:W-:Y:S01]  /*11600*/  FFMA.FTZ R46, R7.reuse, R4, -R46 ;  /* 0x00000004072e7223 */ /* 0x040fe2000001082e */
[----:B------:R-:W-:Y:S01]  /*11610*/  FFMA.FTZ R37, R7, R38, R37 ;  /* 0x0000002607257223 */ /* 0x000fe20000010025 */
[C---:B------:R-:W-:Y:S01]  /*11620*/  FMUL.FTZ R6, R31.reuse, R36 ;  /* 0x000000241f067220 */ /* 0x040fe20000410000 */
[----:B------:R-:W-:Y:S01]  /*11630*/  FMUL.FTZ R4, R31, R34 ;  /* 0x000000221f047220 */ /* 0x000fe20000410000 */
[----:B------:R-:W-:-:S02]  /*11640*/  HADD2.F32 R7, -RZ, R48.H0_H0 ;  /* 0x20000030ff077230 */ /* 0x000fc40000004100 */
[----:B------:R-:W-:Y:S02]  /*11650*/  HADD2.F32 R25, -RZ, R47.H0_H0 ;  /* 0x2000002fff197230 */ /* 0x000fe40000004100 */
[C---:B------:R-:W-:Y:S01]  /*11660*/  FFMA.FTZ R35, R27.reuse, R34, -R6 ;  /* 0x000000221b237223 */ /* 0x040fe20000010806 */
[----:B------:R-:W-:Y:S02]  /*11670*/  HADD2.F32 R5, -RZ, R49.H0_H0 ;  /* 0x20000031ff057230 */ /* 0x000fe40000004100 */
[----:B------:R-:W-:Y:S01]  /*11680*/  FFMA.FTZ R4, R27, R36, R4 ;  /* 0x000000241b047223 */ /* 0x000fe20000010004 */
[----:B------:R-:W-:Y:S02]  /*11690*/  HADD2.F32 R24, -RZ, R24.H1_H1 ;  /* 0x30000018ff187230 */ /* 0x000fe40000004100 */
[----:B------:R-:W-:Y:S01]  /*116a0*/  FMUL.FTZ R27, R28, R7 ;  /* 0x000000071c1b7220 */ /* 0x000fe20000410000 */
[----:B------:R-:W-:Y:S02]  /*116b0*/  HADD2.F32 R26, -RZ, R26.H1_H1 ;  /* 0x3000001aff1a7230 */ /* 0x000fe40000004100 */
[----:B------:R-:W-:Y:S01]  /*116c0*/  FMUL.FTZ R31, R30, R25 ;  /* 0x000000191e1f7220 */ /* 0x000fe20000410000 */
[----:B------:R-:W-:Y:S01]  /*116d0*/  FMUL.FTZ R28, R28, R33 ;  /* 0x000000211c1c7220 */ /* 0x000fe20000410000 */
[----:B------:R-:W-:Y:S01]  /*116e0*/  FMUL.FTZ R30, R30, R5 ;  /* 0x000000051e1e7220 */ /* 0x000fe20000410000 */
        /* <DEDUP_REMOVED lines=9> */
[----:B------:R-:W-:Y:S02]  /*11780*/  F2FP.F16.F32.PACK_AB R25, R41, R44 ;  /* 0x0000002c2919723e */ /* 0x000fe400000000ff */
[----:B------:R-:W-:Y:S01]  /*11790*/  F2FP.F16.F32.PACK_AB R24, R24, R29 ;  /* 0x0000001d1818723e */ /* 0x000fe200000000ff */
[----:B------:R2:W-:Y:S01]  /*117a0*/  STS.128 [R61], R4 ;  /* 0x000000043d007388 */ /* 0x0005e20000000c00 */
[----:B------:R-:W-:-:S05]  /*117b0*/  F2FP.F16.F32.PACK_AB R26, R26, R43 ;  /* 0x0000002b1a1a723e */ /* 0x000fca00000000ff */
[----:B------:R2:W-:Y:S02]  /*117c0*/  STS.128 [R32+0xc400], R24 ;  /* 0x00c4001820007388 */ /* 0x0005e40000000c00 */
.L_x_2830:
[----:B------:R-:W-:Y:S05]  /*117d0*/  BSYNC B1 ;  /* 0x0000000000017941 */ /* 0x000fea0003800000 */
.L_x_2829:
[----:B------:R-:W-:Y:S04]  /*117e0*/  BSSY B1, `(.L_x_2831) ;  /* 0x0000061000017945 */ /* 0x000fe80003800000 */
[----:B------:R-:W-:Y:S05]  /*117f0*/  @P1 BRA `(.L_x_2832) ;  /* 0x00000004007c1947 */ /* 0x000fea0003800000 */
[----:B-1----:R-:W3:Y:S01]  /*11800*/  LDL R46, [R1+0x3c] ;  /* 0x00003c00012e7983 */ /* 0x002ee20000100800 */
[----:B--2---:R-:W-:Y:S01]  /*11810*/  LEA.HI R4, R3, R166, RZ, 0x1d ;  /* 0x000000a603047211 */ /* 0x004fe200078fe8ff */
        /* <DEDUP_REMOVED lines=10> */
[--C-:B------:R-:W-:Y:S01]  /*118c0*/  SHF.R.U64 R45, R52, 0x10, R53.reuse ;  /* 0x00000010342d7819 */ /* 0x100fe20000001235 */
[----:B------:R-:W-:Y:S01]  /*118d0*/  IMAD.SHL.U32 R5, R5, 0x400, RZ ;  /* 0x0000040005057824 */ /* 0x000fe200078e00ff */
[----:B------:R-:W-:Y:S02]  /*118e0*/  LOP3.LUT R25, R4, R60, RZ, 0x3c, !PT ;  /* 0x0000003c04197212 */ /* 0x000fe400078e3cff */
[----:B------:R-:W-:Y:S02]  /*118f0*/  SHF.R.U32.HI R52, RZ, 0x10, R53 ;  /* 0x00000010ff347819 */ /* 0x000fe40000011635 */
[----:B------:R-:W-:Y:S02]  /*11900*/  LOP3.LUT R24, R5, 0x7fffe000, RZ, 0xc0, !PT ;  /* 0x7fffe00005187812 */ /* 0x000fe400078ec0ff */
[----:B------:R-:W-:Y:S02]  /*11910*/  SHF.R.U64 R43, R8, 0x10, R9 ;  /* 0x00000010082b7819 */ /* 0x000fe40000001209 */
[----:B------:R-:W-:-:S02]  /*11920*/  IADD3 R25, R25, R24, R184 ;  /* 0x0000001819197210 */ /* 0x000fc40007ffe0b8 */
[--C-:B------:R-:W-:Y:S02]  /*11930*/  SHF.R.U64 R41, R10, 0x10, R11.reuse ;  /* 0x000000100a297819 */ /* 0x100fe4000000120b */
[----:B------:R-:W-:Y:S01]  /*11940*/  SHF.R.U32.HI R38, RZ, 0x10, R11 ;  /* 0x00000010ff267819 */ /* 0x000fe2000001160b */
[----:B------:R-:W-:Y:S01]  /*11950*/  IMAD R28, R25, 0x2, R2 ;  /* 0x00000002191c7824 */ /* 0x000fe200078e0202 */
[--C-:B------:R-:W-:Y:S02]  /*11960*/  SHF.R.U64 R44, R54, 0x10, R55.reuse ;  /* 0x00000010362c7819 */ /* 0x100fe40000001237 */
[----:B------:R-:W-:Y:S02]  /*11970*/  SHF.R.U32.HI R54, RZ, 0x10, R55 ;  /* 0x00000010ff367819 */ /* 0x000fe40000011637 */
[----:B------:R-:W1:Y:S02]  /*11980*/  LDS.128 R24, [R28+0xc400] ;  /* 0x00c400001c187984 */ /* 0x000e640000000c00 */
[----:B-1----:R-:W-:-:S02]  /*11990*/  HADD2.F32 R29, -RZ, R25.H0_H0 ;  /* 0x20000019ff1d7230 */ /* 0x002fc40000004100 */
[----:B------:R-:W-:Y:S02]  /*119a0*/  HADD2.F32 R30, -RZ, R25.H1_H1 ;  /* 0x30000019ff1e7230 */ /* 0x000fe40000004100 */
[----:B------:R-:W-:Y:S02]  /*119b0*/  HADD2.F32 R25, -RZ, R24.H0_H0 ;  /* 0x20000018ff197230 */ /* 0x000fe40000004100 */
[C---:B------:R-:W-:Y:S01]  /*119c0*/  FMUL.FTZ R37, R29.reuse, R34 ;  /* 0x000000221d257220 */ /* 0x040fe20000410000 */
[----:B------:R-:W-:Y:S01]  /*119d0*/  FMUL.FTZ R39, R29, R33 ;  /* 0x000000211d277220 */ /* 0x000fe20000410000 */
[----:B------:R-:W-:Y:S02]  /*119e0*/  HADD2.F32 R29, -RZ, R52.H0_H0 ;  /* 0x20000034ff1d7230 */ /* 0x000fe40000004100 */
[----:B------:R-:W-:Y:S01]  /*119f0*/  FMUL.FTZ R36, R30, R35 ;  /* 0x000000231e247220 */ /* 0x000fe20000410000 */
[----:B------:R-:W-:Y:S02]  /*11a00*/  HADD2.F32 R31, -RZ, R26.H0_H0 ;  /* 0x2000001aff1f7230 */ /* 0x000fe40000004100 */
[----:B------:R-:W-:-:S02]  /*11a10*/  HADD2.F32 R32, -RZ, R27.H0_H0 ;  /* 0x2000001bff207230 */ /* 0x000fc40000004100 */
[----:B------:R-:W-:Y:S01]  /*11a20*/  FMUL.FTZ R30, R30, R29 ;  /* 0x0000001d1e1e7220 */ /* 0x000fe20000410000 */
[----:B------:R-:W-:Y:S02]  /*11a30*/  HADD2.F32 R27, -RZ, R27.H1_H1 ;  /* 0x3000001bff1b7230 */ /* 0x000fe40000004100 */
[----:B------:R-:W-:Y:S02]  /*11a40*/  HADD2.F32 R24, -RZ, R24.H1_H1 ;  /* 0x30000018ff187230 */ /* 0x000fe40000004100 */
[----:B------:R-:W-:Y:S01]  /*11a50*/  HADD2.F32 R26, -RZ, R26.H1_H1 ;  /* 0x3000001aff1a7230 */ /* 0x000fe20000004100 */
[----:B---3--:R-:W1:Y:S02]  /*11a60*/  LDS.128 R4, [R46] ;  /* 0x000000002e047984 */ /* 0x008e640000000c00 */
[--C-:B-1----:R-:W-:Y:S02]  /*11a70*/  HADD2.F32 R8, -RZ, R5.reuse.H0_H0 ;  /* 0x20000005ff087230 */ /* 0x102fe40000004100 */
[----:B------:R-:W-:-:S02]  /*11a80*/  HADD2.F32 R9, -RZ, R5.H1_H1 ;  /* 0x30000005ff097230 */ /* 0x000fc40000004100 */
[----:B------:R-:W-:Y:S02]  /*11a90*/  HADD2.F32 R5, -RZ, R4.H0_H0 ;  /* 0x20000004ff057230 */ /* 0x000fe40000004100 */
[C---:B------:R-:W-:Y:S01]  /*11aa0*/  FFMA.FTZ R37, R8.reuse, R33, -R37 ;  /* 0x0000002108257223 */ /* 0x040fe20000010825 */
[----:B------:R-:W-:Y:S01]  /*11ab0*/  FFMA.FTZ R39, R8, R34, R39 ;  /* 0x0000002208277223 */ /* 0x000fe20000010027 */
[----:B------:R-:W-:Y:S01]  /*11ac0*/  FMUL.FTZ R8, R25, R70 ;  /* 0x0000004619087220 */ /* 0x000fe20000410000 */
[----:B------:R-:W-:Y:S01]  /*11ad0*/  FFMA.FTZ R36, R9, R29, -R36 ;  /* 0x0000001d09247223 */ /* 0x000fe20000010824 */
[----:B------:R-:W-:Y:S02]  /*11ae0*/  HADD2.F32 R29, -RZ, R73.H0_H0 ;  /* 0x20000049ff1d7230 */ /* 0x000fe40000004100 */
[-C--:B------:R-:W-:Y:S01]  /*11af0*/  FMUL.FTZ R25, R25, R74.reuse ;  /* 0x0000004a19197220 */ /* 0x080fe20000410000 */
[----:B------:R-:W-:Y:S01]  /*11b00*/  FFMA.FTZ R74, R5, R74, -R8 ;  /* 0x0000004a054a7223 */ /* 0x000fe20000010808 */
[----:B------:R-:W-:-:S02]  /*11b10*/  HADD2.F32 R8, -RZ, R75.H0_H0 ;  /* 0x2000004bff087230 */ /* 0x000fc40000004100 */
[----:B------:R-:W-:Y:S01]  /*11b20*/  FFMA.FTZ R34, R9, R35, R30 ;  /* 0x0000002309227223 */ /* 0x000fe2000001001e */
[----:B------:R-:W-:Y:S02]  /*11b30*/  HADD2.F32 R10, -RZ, R6.H0_H0 ;  /* 0x20000006ff0a7230 */ /* 0x000fe40000004100 */
[----:B------:R-:W-:Y:S01]  /*11b40*/  FFMA.FTZ R70, R5, R70, R25 ;  /* 0x0000004605467223 */ /* 0x000fe20000010019 */
[----:B------:R-:W-:Y:S02]  /*11b50*/  HADD2.F32 R73, -RZ, R73.H1_H1 ;  /* 0x30000049ff497230 */ /* 0x000fe40000004100 */
[C---:B------:R-:W-:Y:S01]  /*11b60*/  FMUL.FTZ R5, R31.reuse, R29 ;  /* 0x0000001d1f057220 */ /* 0x040fe20000410000 */
[----:B------:R-:W-:Y:S02]  /*11b70*/  HADD2.F32 R75, -RZ, R75.H1_H1 ;  /* 0x3000004bff4b7230 */ /* 0x000fe40000004100 */
[----:B------:R-:W-:Y:S01]  /*11b80*/  FMUL.FTZ R9, R31, R8 ;  /* 0x000000081f097220 */ /* 0x000fe20000410000 */
[----:B------:R-:W-:-:S02]  /*11b90*/  HADD2.F32 R30, -RZ, R38.H0_H0 ;  /* 0x20000026ff1e7230 */ /* 0x000fc40000004100 */
[----:B------:R-:W-:Y:S01]  /*11ba0*/  FFMA.FTZ R31, R10, R8, -R5 ;  /* 0x000000080a1f7223 */ /* 0x000fe20000010805 */
[--C-:B------:R-:W-:Y:S02]  /*11bb0*/  HADD2.F32 R11, -RZ, R7.reuse.H0_H0 ;  /* 0x20000007ff0b7230 */ /* 0x100fe40000004100 */
[C---:B------:R-:W-:Y:S01]  /*11bc0*/  FMUL.FTZ R38, R32.reuse, R73 ;  /* 0x0000004920267220 */ /* 0x040fe20000410000 */
[----:B------:R-:W-:Y:S02]  /*11bd0*/  HADD2.F32 R8, -RZ, R54.H0_H0 ;  /* 0x20000036ff087230 */ /* 0x000fe40000004100 */
[-C--:B------:R-:W-:Y:S01]  /*11be0*/  FMUL.FTZ R32, R32, R75.reuse ;  /* 0x0000004b20207220 */ /* 0x080fe20000410000 */
[----:B------:R-:W-:Y:S02]  /*11bf0*/  HADD2.F32 R7, -RZ, R7.H1_H1 ;  /* 0x30000007ff077230 */ /* 0x000fe40000004100 */
[----:B------:R-:W-:Y:S01]  /*11c00*/  FFMA.FTZ R38, R11, R75, -R38 ;  /* 0x0000004b0b267223 */ /* 0x000fe20000010826 */
[----:B------:R-:W-:Y:S01]  /*11c10*/  FMUL.FTZ R40, R27, R30 ;  /* 0x0000001e1b287220 */ /* 0x000fe20000410000 */
[----:B------:R-:W-:Y:S01]  /*11c20*/  FFMA.FTZ R32, R11, R73, R32 ;  /* 0x000000490b207223 */ /* 0x000fe20000010020 */
[----:B------:R-:W-:Y:S01]  /*11c30*/  FMUL.FTZ R42, R27, R8 ;  /* 0x000000081b2a7220 */ /* 0x000fe20000410000 */
        /* <DEDUP_REMOVED lines=17> */
[----:B------:R-:W-:Y:S02]  /*11d50*/  F2FP.F16.F32.PACK_AB R7, R35, R38 ;  /* 0x000000262307723e */ /* 0x000fe400000000ff */
        /* <DEDUP_REMOVED lines=9> */
.L_x_2832:
[----:B------:R-:W-:Y:S05]  /*11df0*/  BSYNC B1 ;  /* 0x0000000000017941 */ /* 0x000fea0003800000 */
.L_x_2831:
[----:B------:R-:W-:Y:S05]  /*11e00*/  @P2 BRA `(.L_x_2804) ;  /* 0x00000004007c2947 */ /* 0x000fea0003800000 */
[----:B------:R-:W4:Y:S01]  /*11e10*/  LDL R41, [R1+0x38] ;  /* 0x0000380001297983 */ /* 0x000f220000100800 */
[----:B------:R-:W-:Y:S01]  /*11e20*/  LEA.HI R3, R3, R167, RZ, 0x1d ;  /* 0x000000a703037211 */ /* 0x000fe200078fe8ff */
[--C-:B------:R-:W-:Y:S01]  /*11e30*/  HADD2.F32 R29, -RZ, R21.reuse.H1_H1 ;  /* 0x30000015ff1d7230 */ /* 0x100fe20000004100 */
[----:B------:R-:W-:Y:S01]  /*11e40*/  SHF.R.U64 R40, R56, 0x10, R57 ;  /* 0x0000001038287819 */ /* 0x000fe20000001239 */
[--C-:B------:R-:W-:Y:S01]  /*11e50*/  HADD2.F32 R31, -RZ, R0.reuse.H1_H1 ;  /* 0x30000000ff1f7230 */ /* 0x100fe20000004100 */
[----:B--23--:R-:W-:Y:S01]  /*11e60*/  SHF.R.S32.HI R6, RZ, 0x1f, R3 ;  /* 0x0000001fff067819 */ /* 0x00cfe20000011403 */
[----:B------:R-:W-:Y:S01]  /*11e70*/  HADD2.F32 R28, -RZ, R0.H0_H0 ;  /* 0x20000000ff1c7230 */ /* 0x000fe20000004100 */
[----:B------:R-:W-:Y:S01]  /*11e80*/  SHF.L.U32 R4, R3, 0x3, RZ ;  /* 0x0000000303047819 */ /* 0x000fe200000006ff */
[----:B------:R-:W-:Y:S01]  /*11e90*/  HADD2.F32 R0, -RZ, R21.H0_H0 ;  /* 0x20000015ff007230 */ /* 0x000fe20000004100 */
[----:B------:R-:W-:Y:S01]  /*11ea0*/  LEA.HI R6, R6, R3, RZ, 0x3 ;  /* 0x0000000306067211 */ /* 0x000fe200078f18ff */
[--C-:B------:R-:W-:Y:S01]  /*11eb0*/  HADD2.F32 R21, -RZ, R20.reuse.H0_H0 ;  /* 0x20000014ff157230 */ /* 0x100fe20000004100 */
[----:B------:R-:W-:Y:S01]  /*11ec0*/  LOP3.LUT R3, R177, 0x38, R4, 0xf8, !PT ;  /* 0x00000038b1037812 */ /* 0x000fe200078ef804 */
[----:B------:R-:W-:Y:S01]  /*11ed0*/  HADD2.F32 R20, -RZ, R20.H1_H1 ;  /* 0x30000014ff147230 */ /* 0x000fe20000004100 */
[----:B------:R-:W-:Y:S01]  /*11ee0*/  SHF.R.U32.HI R30, RZ, 0x10, R13 ;  /* 0x00000010ff1e7819 */ /* 0x000fe2000001160d */
[----:B------:R-:W-:Y:S01]  /*11ef0*/  IMAD.SHL.U32 R6, R6, 0x400, RZ ;  /* 0x0000040006067824 */ /* 0x000fe200078e00ff */
[----:B------:R-:W-:-:S02]  /*11f00*/  LOP3.LUT R3, R3, R60, RZ, 0x3c, !PT ;  /* 0x0000003c03037212 */ /* 0x000fc400078e3cff */
[----:B------:R-:W-:Y:S01]  /*11f10*/  SHF.R.U32.HI R56, RZ, 0x10, R57 ;  /* 0x00000010ff387819 */ /* 0x000fe20000011639 */
[----:B------:R-:W-:Y:S01]  /*11f20*/  HADD2.F32 R30, -RZ, R30.H0_H0 ;  /* 0x2000001eff1e7230 */ /* 0x000fe20000004100 */
[----:B------:R-:W-:Y:S02]  /*11f30*/  LOP3.LUT R8, R6, 0x7fffe000, RZ, 0xc0, !PT ;  /* 0x7fffe00006087812 */ /* 0x000fe400078ec0ff */
[----:B------:R-:W-:Y:S02]  /*11f40*/  SHF.R.U64 R38, R12, 0x10, R13 ;  /* 0x000000100c267819 */ /* 0x000fe4000000120d */
[----:B------:R-:W-:Y:S02]  /*11f50*/  IADD3 R3, R3, R8, R184 ;  /* 0x0000000803037210 */ /* 0x000fe40007ffe0b8 */
[--C-:B------:R-:W-:Y:S02]  /*11f60*/  SHF.R.U64 R39, R58, 0x10, R59.reuse ;  /* 0x000000103a277819 */ /* 0x100fe4000000123b */
[----:B------:R-:W-:Y:S01]  /*11f70*/  SHF.R.U32.HI R58, RZ, 0x10, R59 ;  /* 0x00000010ff3a7819 */ /* 0x000fe2000001163b */
[----:B------:R-:W-:Y:S01]  /*11f80*/  IMAD R3, R3, 0x2, R2 ;  /* 0x0000000203037824 */ /* 0x000fe200078e0202 */
[----:B------:R-:W-:-:S02]  /*11f90*/  SHF.R.U32.HI R36, RZ, 0x10, R15 ;  /* 0x00000010ff247819 */ /* 0x000fc4000001160f */
[----:B------:R-:W-:Y:S02]  /*11fa0*/  SHF.R.U64 R37, R14, 0x10, R15 ;  /* 0x000000100e257819 */ /* 0x000fe4000000120f */
[----:B------:R-:W2:Y:S02]  /*11fb0*/  LDS.128 R8, [R3+0xc400] ;  /* 0x00c4000003087984 */ /* 0x000ea40000000c00 */
[--C-:B--2---:R-:W-:Y:S02]  /*11fc0*/  HADD2.F32 R24, -RZ, R9.reuse.H0_H0 ;  /* 0x20000009ff187230 */ /* 0x104fe40000004100 */
[----:B------:R-:W-:Y:S02]  /*11fd0*/  HADD2.F32 R25, -RZ, R9.H1_H1 ;  /* 0x30000009ff197230 */ /* 0x000fe40000004100 */
[----:B------:R-:W-:Y:S02]  /*11fe0*/  HADD2.F32 R9, -RZ, R8.H0_H0 ;  /* 0x20000008ff097230 */ /* 0x000fe40000004100 */
[C---:B-1----:R-:W-:Y:S01]  /*11ff0*/  FMUL.FTZ R33, R24.reuse, R31 ;  /* 0x0000001f18217220 */ /* 0x042fe20000410000 */
[----:B------:R-:W-:Y:S01]  /*12000*/  FMUL.FTZ R35, R24, R29 ;  /* 0x0000001d18237220 */ /* 0x000fe20000410000 */
[----:B------:R-:W-:-:S02]  /*12010*/  HADD2.F32 R24, -RZ, R56.H0_H0 ;  /* 0x20000038ff187230 */ /* 0x000fc40000004100 */
[C---:B------:R-:W-:Y:S01]  /*12020*/  FMUL.FTZ R32, R25.reuse, R30 ;  /* 0x0000001e19207220 */ /* 0x040fe20000410000 */
[----:B------:R-:W-:Y:S02]  /*12030*/  HADD2.F32 R26, -RZ, R10.H0_H0 ;  /* 0x2000000aff1a7230 */ /* 0x000fe40000004100 */
[--C-:B------:R-:W-:Y:S02]  /*12040*/  HADD2.F32 R27, -RZ, R11.reuse.H0_H0 ;  /* 0x2000000bff1b7230 */ /* 0x100fe40000004100 */
[----:B------:R-:W-:Y:S01]  /*12050*/  FMUL.FTZ R34, R25, R24 ;  /* 0x0000001819227220 */ /* 0x000fe20000410000 */
[----:B------:R-:W-:Y:S02]  /*12060*/  HADD2.F32 R11, -RZ, R11.H1_H1 ;  /* 0x3000000bff0b7230 */ /* 0x000fe40000004100 */
[----:B------:R-:W-:Y:S02]  /*12070*/  HADD2.F32 R8, -RZ, R8.H1_H1 ;  /* 0x30000008ff087230 */ /* 0x000fe40000004100 */
[----:B------:R-:W-:Y:S01]  /*12080*/  HADD2.F32 R10, -RZ, R10.H1_H1 ;  /* 0x3000000aff0a7230 */ /* 0x000fe20000004100 */
[----:B----4-:R-:W1:Y:S02]  /*12090*/  LDS.128 R4, [R41] ;  /* 0x0000000029047984 */ /* 0x010e640000000c00 */
[----:B-1----:R-:W-:-:S02]  /*120a0*/  HADD2.F32 R12, -RZ, R5.H0_H0 ;  /* 0x20000005ff0c7230 */ /* 0x002fc40000004100 */
[----:B------:R-:W-:Y:S02]  /*120b0*/  HADD2.F32 R13, -RZ, R5.H1_H1 ;  /* 0x30000005ff0d7230 */ /* 0x000fe40000004100 */
[----:B------:R-:W-:Y:S02]  /*120c0*/  HADD2.F32 R5, -RZ, R4.H0_H0 ;  /* 0x20000004ff057230 */ /* 0x000fe40000004100 */
[C---:B------:R-:W-:Y:S01]  /*120d0*/  FFMA.FTZ R33, R12.reuse, R29, -R33 ;  /* 0x0000001d0c217223 */ /* 0x040fe20000010821 */
[----:B------:R-:W-:Y:S01]  /*120e0*/  FFMA.FTZ R35, R12, R31, R35 ;  /* 0x0000001f0c237223 */ /* 0x000fe20000010023 */
[C---:B------:R-:W-:Y:S01]  /*120f0*/  FMUL.FTZ R12, R9.reuse, R28 ;  /* 0x0000001c090c7220 */ /* 0x040fe20000410000 */
[----:B------:R-:W-:Y:S01]  /*12100*/  FMUL.FTZ R29, R9, R0 ;  /* 0x00000000091d7220 */ /* 0x000fe20000410000 */
[----:B------:R-:W-:Y:S02]  /*12110*/  HADD2.F32 R9, -RZ, R69.H0_H0 ;  /* 0x20000045ff097230 */ /* 0x000fe40000004100 */
[----:B------:R-:W-:Y:S01]  /*12120*/  FFMA.FTZ R32, R13, R24, -R32 ;  /* 0x000000180d207223 */ /* 0x000fe20000010820 */
[----:B------:R-:W-:Y:S01]  /*12130*/  FFMA.FTZ R25, R5, R0, -R12 ;  /* 0x0000000005197223 */ /* 0x000fe2000001080c */
[----:B------:R-:W-:-:S02]  /*12140*/  HADD2.F32 R14, -RZ, R6.H0_H0 ;  /* 0x20000006ff0e7230 */ /* 0x000fc40000004100 */
[----:B------:R-:W-:Y:S01]  /*12150*/  FFMA.FTZ R29, R5, R28, R29 ;  /* 0x0000001c051d7223 */ /* 0x000fe2000001001d */
[----:B------:R-:W-:Y:S02]  /*12160*/  HADD2.F32 R15, -RZ, R7.H0_H0 ;  /* 0x20000007ff0f7230 */ /* 0x000fe40000004100 */
[----:B------:R-:W-:Y:S01]  /*12170*/  FFMA.FTZ R34, R13, R30, R34 ;  /* 0x0000001e0d227223 */ /* 0x000fe20000010022 */
[----:B------:R-:W-:Y:S02]  /*12180*/  HADD2.F32 R0, -RZ, R69.H1_H1 ;  /* 0x30000045ff007230 */ /* 0x000fe40000004100 */
[----:B------:R-:W-:Y:S01]  /*12190*/  FMUL.FTZ R5, R26, R21 ;  /* 0x000000151a057220 */ /* 0x000fe20000410000 */
[----:B------:R-:W-:Y:S02]  /*121a0*/  HADD2.F32 R24, -RZ, R36.H0_H0 ;  /* 0x20000024ff187230 */ /* 0x000fe40000004100 */
[----:B------:R-:W-:Y:S01]  /*121b0*/  FMUL.FTZ R28, R27, R20 ;  /* 0x000000141b1c7220 */ /* 0x000fe20000410000 */
[----:B------:R-:W-:-:S02]  /*121c0*/  HADD2.F32 R12, -RZ, R58.H0_H0 ;  /* 0x2000003aff0c7230 */ /* 0x000fc40000004100 */
[-C--:B------:R-:W-:Y:S01]  /*121d0*/  FMUL.FTZ R13, R26, R9.reuse ;  /* 0x000000091a0d7220 */ /* 0x080fe20000410000 */
[C---:B------:R-:W-:Y:S01]  /*121e0*/  FFMA.FTZ R26, R14.reuse, R9, -R5 ;  /* 0x000000090e1a7223 */ /* 0x040fe20000010805 */
[-C--:B------:R-:W-:Y:S01]  /*121f0*/  FMUL.FTZ R27, R27, R0.reuse ;  /* 0x000000001b1b7220 */ /* 0x080fe20000410000 */
[----:B------:R-:W-:Y:S01]  /*12200*/  FFMA.FTZ R28, R15, R0, -R28 ;  /* 0x000000000f1c7223 */ /* 0x000fe2000001081c */
[----:B------:R-:W-:Y:S02]  /*12210*/  HADD2.F32 R7, -RZ, R7.H1_H1 ;  /* 0x30000007ff077230 */ /* 0x000fe40000004100 */
[----:B------:R-:W-:Y:S01]  /*12220*/  FFMA.FTZ R14, R14, R21, R13 ;  /* 0x000000150e0e7223 */ /* 0x000fe2000001000d */
[C---:B------:R-:W-:Y:S01]  /*12230*/  FMUL.FTZ R30, R11.reuse, R24 ;  /* 0x000000180b1e7220 */ /* 0x040fe20000410000 */
[----:B------:R-:W-:Y:S01]  /*12240*/  FMUL.FTZ R0, R11, R12 ;  /* 0x0000000c0b007220 */ /* 0x000fe20000410000 */
[----:B------:R-:W-:Y:S02]  /*12250*/  HADD2.F32 R11, -RZ, R38.H0_H0 ;  /* 0x20000026ff0b7230 */ /* 0x000fe40000004100 */
[----:B------:R-:W-:Y:S01]  /*12260*/  FFMA.FTZ R27, R15, R20, R27 ;  /* 0x000000140f1b7223 */ /* 0x000fe2000001001b */
[----:B------:R-:W-:-:S02]  /*12270*/  HADD2.F32 R13, -RZ, R37.H0_H0 ;  /* 0x20000025ff0d7230 */ /* 0x000fc40000004100 */
[C---:B------:R-:W-:Y:S01]  /*12280*/  FFMA.FTZ R21, R7.reuse, R12, -R30 ;  /* 0x0000000c07157223 */ /* 0x040fe2000001081e */
[----:B------:R-:W-:Y:S02]  /*12290*/  HADD2.F32 R5, -RZ, R40.H0_H0 ;  /* 0x20000028ff057230 */ /* 0x000fe40000004100 */
[----:B------:R-:W-:Y:S01]  /*122a0*/  FFMA.FTZ R24, R7, R24, R0 ;  /* 0x0000001807187223 */ /* 0x000fe20000010000 */
[----:B------:R-:W-:Y:S02]  /*122b0*/  HADD2.F32 R9, -RZ, R39.H0_H0 ;  /* 0x20000027ff097230 */ /* 0x000fe40000004100 */
[----:B------:R-:W-:Y:S01]  /*122c0*/  FMUL.FTZ R7, R8, R11 ;  /* 0x0000000b08077220 */ /* 0x000fe20000410000 */
[----:B------:R-:W-:Y:S02]  /*122d0*/  HADD2.F32 R4, -RZ, R4.H1_H1 ;  /* 0x30000004ff047230 */ /* 0x000fe40000004100 */
[----:B------:R-:W-:Y:S01]  /*122e0*/  FMUL.FTZ R15, R10, R13 ;  /* 0x0000000d0a0f7220 */ /* 0x000fe20000410000 */
[----:B------:R-:W-:-:S02]  /*122f0*/  HADD2.F32 R6, -RZ, R6.H1_H1 ;  /* 0x30000006ff067230 */ /* 0x000fc40000004100 */
[----:B------:R-:W-:Y:S01]  /*12300*/  FMUL.FTZ R8, R8, R5 ;  /* 0x0000000508087220 */ /* 0x000fe20000410000 */
[----:B------:R-:W-:Y:S01]  /*12310*/  FMUL.FTZ R10, R10, R9 ;  /* 0x000000090a0a7220 */ /* 0x000fe20000410000 */
[----:B------:R-:W-:Y:S01]  /*12320*/  FFMA.FTZ R0, R4, R5, -R7 ;  /* 0x0000000504007223 */ /* 0x000fe20000010807 */
[----:B------:R-:W-:Y:S01]  /*12330*/  F2FP.F16.F32.PACK_AB R7, R21, R28 ;  /* 0x0000001c1507723e */ /* 0x000fe200000000ff */
[----:B------:R-:W-:Y:S01]  /*12340*/  FFMA.FTZ R15, R6, R9, -R15 ;  /* 0x00000009060f7223 */ /* 0x000fe2000001080f */
        /* <DEDUP_REMOVED lines=11> */
.L_x_2804:
[----:B------:R-:W-:Y:S05]  /*12400*/  BSYNC B0 ;  /* 0x0000000000007941 */ /* 0x000fea0003800000 */
.L_x_2782:
        /* <DEDUP_REMOVED lines=8> */
.L_x_2780:
[----:B01-3--:R-:W3:Y:S02]  /*12490*/  LDL R0, [R1+0x30] ;  /* 0x0000300001007983 */ /* 0x00bee40000100800 */
[----:B---3--:R-:W-:-:S13]  /*124a0*/  R2UR UR4, R0 ;  /* 0x00000000000472ca */ /* 0x008fda00000e0000 */
[----:B------:R-:W-:-:S04]  /*124b0*/  MOV R0, UR4 ;  /* 0x0000000400007c02 */ /* 0x000fc80008000f00 */
[----:B------:R-:W-:-:S13]  /*124c0*/  ISETP.NE.AND P0, PT, R0, 0x3, PT ;  /* 0x000000030000780c */ /* 0x000fda0003f05270 */
[----:B------:R-:W-:Y:S05]  /*124d0*/  @!P0 BRA `(.L_x_2833) ;  /* 0x0000000000048947 */ /* 0x000fea0003800000 */
[----:B------:R-:W-:Y:S01]  /*124e0*/  BPT.TRAP 0x1 ;  /* 0x000000040000795c */ /* 0x000fe20000300000 */
.L_x_2833:
[----:B------:R-:W-:Y:S01]  /*124f0*/  IMAD R0, R162, 0x8, R2 ;  /* 0x00000008a2007824 */ /* 0x000fe200078e0202 */
[----:B--2-4-:R-:W-:-:S04]  /*12500*/  SHF.L.U32 R3, R168, 0x1f, RZ ;  /* 0x0000001fa8037819 */ /* 0x014fc800000006ff */
[----:B------:R0:W1:Y:S01]  /*12510*/  SYNCS.PHASECHK.TRANS64.TRYWAIT P1, [R0+URZ+0x2a830], R3 ;  /* 0x02a83003000075a7 */ /* 0x000062000802017f */
[----:B------:R-:W-:Y:S05]  /*12520*/  @!P0 BRA `(.L_x_2834) ;  /* 0x0000000000048947 */ /* 0x000fea0003800000 */
[----:B------:R-:W-:Y:S01]  /*12530*/  BPT.TRAP 0x1 ;  /* 0x000000040000795c */ /* 0x000fe20000300000 */
.L_x_2834:
[----:B-1----:R-:W-:Y:S05]  /*12540*/  @P1 BRA `(.L_x_2835) ;  /* 0x0000000000081947 */ /* 0x002fea0003800000 */
[----:B------:R-:W1:Y:S02]  /*12550*/  SYNCS.PHASECHK.TRANS64.TRYWAIT P1, [R0+URZ+0x2a830], R3 ;  /* 0x02a83003000075a7 */ /* 0x000e64000802017f */
[----:B-1----:R-:W-:Y:S05]  /*12560*/  @!P1 BRA `(.L_x_2836) ;  /* 0x0000014000d89947 */ /* 0x002fea0003800000 */
.L_x_2835:
        /* <DEDUP_REMOVED lines=43> */
[----:B------:R-:W-:-:S04]  /*12820*/  UMOV UR37, 0x40000040 ;  /* 0x4000004000257882 */ /* 0x000fc80000000000 */
        /* <DEDUP_REMOVED lines=49> */
[----:B0-----:R-:W-:Y:S01]  /*12b40*/  IMAD.U32 R11, RZ, RZ, UR9 ;  /* 0x00000009ff0b7e24 */ /* 0x001fe2000f8e00ff */
[----:B------:R-:W-:Y:S02]  /*12b50*/  MOV R10, UR8 ;  /* 0x00000008000a7c02 */ /* 0x000fe40008000f00 */
[----:B------:R-:W-:Y:S01]  /*12b60*/  R2UR UR58, R8 ;  /* 0x00000000083a72ca */ /* 0x000fe200000e0000 */
[----:B------:R-:W-:Y:S01]  /*12b70*/  VIADD R8, R6, 0x306 ;  /* 0x0000030606087836 */ /* 0x000fe20000000000 */
[----:B------:R-:W-:Y:S01]  /*12b80*/  R2UR UR59, R9 ;  /* 0x00000000093b72ca */ /* 0x000fe200000e0000 */
[----:B------:R-:W-:Y:S01]  /*12b90*/  IMAD.MOV.U32 R9, RZ, RZ, 0x40000040 ;  /* 0x40000040ff097424 */ /* 0x000fe200078e00ff */
[----:B------:R0:W-:Y:S02]  /*12ba0*/  STL.64 [R1], R10 ;  /* 0x0000000a01007387 */ /* 0x0001e40000100a00 */
[----:B------:R-:W-:-:S02]  /*12bb0*/  R2UR UR54, R8 ;  /* 0x00000000083672ca */ /* 0x000fc400000e0000 */
[----:B------:R-:W-:Y:S01]  /*12bc0*/  R2UR UR55, R9 ;  /* 0x00000000093772ca */ /* 0x000fe200000e0000 */
[----:B------:R-:W-:Y:S01]  /*12bd0*/  IMAD.MOV.U32 R9, RZ, RZ, 0x40000040 ;  /* 0x40000040ff097424 */ /* 0x000fe200078e00ff */
[----:B------:R-:W-:-:S04]  /*12be0*/  IADD3 R8, R6, 0x600, RZ ;  /* 0x0000060006087810 */ /* 0x000fc80007ffe0ff */
[----:B------:R-:W-:Y:S01]  /*12bf0*/  R2UR UR50, R8 ;  /* 0x00000000083272ca */ /* 0x000fe200000e0000 */
[----:B------:R-:W-:Y:S01]  /*12c00*/  VIADD R8, R6, 0x602 ;  /* 0x0000060206087836 */ /* 0x000fe20000000000 */
[----:B------:R-:W-:Y:S02]  /*12c10*/  R2UR UR51, R9 ;  /* 0x00000000093372ca */ /* 0x000fe400000e0000 */
[----:B------:R-:W-:Y:S02]  /*12c20*/  MOV R9, 0x40000040 ;  /* 0x4000004000097802 */ /* 0x000fe40000000f00 */
[----:B------:R-:W-:Y:S01]  /*12c30*/  R2UR UR46, R8 ;  /* 0x00000000082e72ca */ /* 0x000fe200000e0000 */
[C---:B------:R-:W-:Y:S01]  /*12c40*/  VIADD R8, R6.reuse, 0x604 ;  /* 0x0000060406087836 */ /* 0x040fe20000000000 */
[----:B------:R-:W-:Y:S01]  /*12c50*/  R2UR UR47, R9 ;  /* 0x00000000092f72ca */ /* 0x000fe200000e0000 */
[----:B------:R-:W-:Y:S01]  /*12c60*/  IMAD.MOV.U32 R9, RZ, RZ, 0x40000040 ;  /* 0x40000040ff097424 */ /* 0x000fe200078e00ff */
[----:B------:R-:W-:-:S02]  /*12c70*/  IADD3 R6, R6, 0x606, RZ ;  /* 0x0000060606067810 */ /* 0x000fc40007ffe0ff */
        /* <DEDUP_REMOVED lines=27> */
.L_x_2837:
[----:B------:R-:W0:Y:S01]  /*12e30*/  LDC R6, c[0x0][0x448] ;  /* 0x00011200ff067b82 */ /* 0x000e220000000800 */
[----:B------:R-:W-:Y:S01]  /*12e40*/  IMAD.IADD R8, R191, 0x1, R186 ;  /* 0x00000001bf087824 */ /* 0x000fe200078e02ba */
[----:B------:R-:W-:Y:S01]  /*12e50*/  ULDC UR4, c[0x0][0x9d8] ;  /* 0x0002760000047ab9 */ /* 0x000fe20000000800 */
[----:B------:R-:W-:Y:S01]  /*12e60*/  ULDC UR38, c[0x0][0x9d8] ;  /* 0x0002760000267ab9 */ /* 0x000fe20000000800 */
        /* <DEDUP_REMOVED lines=20> */
[----:B0-----:R-:W-:Y:S01]  /*12fb0*/  ISETP.NE.AND P1, PT, R6, 0x1, PT ;  /* 0x000000010600780c */ /* 0x001fe20003f25270 */
        /* <DEDUP_REMOVED lines=12> */
[----:B------:R-:W4:Y:S01]  /*13080*/  @P1 LDC R9, c[0x0][0x44c] ;  /* 0x00011300ff091b82 */ /* 0x000f220000000800 */
[----:B------:R-:W-:Y:S01]  /*13090*/  FMUL.FTZ R71, R71, UR4 ;  /* 0x0000000447477c20 */ /* 0x000fe20008410000 */
[----:B------:R-:W-:Y:S01]  /*130a0*/  FMUL.FTZ R44, R44, UR4 ;  /* 0x000000042c2c7c20 */ /* 0x000fe20008410000 */
[----:B------:R-:W-:Y:S01]  /*130b0*/  FMUL.FTZ R10, R29, UR4 ;  /* 0x000000041d0a7c20 */ /* 0x000fe20008410000 */
[----:B------:R-:W-:Y:S01]  /*130c0*/  FMUL.FTZ R12, R33, UR4 ;  /* 0x00000004210c7c20 */ /* 0x000fe20008410000 */
[----:B------:R-:W3:Y:S01]  /*130d0*/  MUFU.TANH R34, R34 ;  /* 0x0000002200227308 */ /* 0x000ee20000002400 */
[----:B------:R-:W-:Y:S01]  /*130e0*/  FMUL.FTZ R14, R37, UR4 ;  /* 0x00000004250e7c20 */ /* 0x000fe20008410000 */
[----:B------:R-:W-:Y:S01]  /*130f0*/  FMUL.FTZ R15, R41, UR4 ;  /* 0x00000004290f7c20 */ /* 0x000fe20008410000 */
[----:B------:R-:W1:Y:S01]  /*13100*/  @P1 LDC R21, c[0x0][0x450] ;  /* 0x00011400ff151b82 */ /* 0x000e620000000800 */
        /* <DEDUP_REMOVED lines=15> */
[----:B----4-:R-:W-:Y:S01]  /*13200*/  @P1 IMAD.HI.U32 R6, R8, R9, RZ ;  /* 0x0000000908061227 */ /* 0x010fe200078e00ff */
[----:B------:R-:W-:Y:S01]  /*13210*/  ULDC UR39, c[0x0][0x9d8] ;  /* 0x0002760000277ab9 */ /* 0x000fe20000000800 */
[----:B------:R-:W-:Y:S01]  /*13220*/  ULDC UR42, c[0x0][0x988] ;  /* 0x00026200002a7ab9 */ /* 0x000fe20000000800 */
[----:B------:R-:W-:Y:S01]  /*13230*/  ULDC UR43, c[0x0][0x988] ;  /* 0x00026200002b7ab9 */ /* 0x000fe20000000800 */
[C---:B------:R-:W-:Y:S01]  /*13240*/  IMAD R9, R72.reuse, -0x60, RZ ;  /* 0xffffffa048097824 */ /* 0x040fe200078e02ff */
[----:B------:R-:W4:Y:S01]  /*13250*/  MUFU.TANH R39, R39 ;  /* 0x0000002700277308 */ /* 0x000f220000002400 */
[----:B------:R-:W-:Y:S01]  /*13260*/  BSSY B0, `(.L_x_2838) ;  /* 0x000048c000007945 */ /* 0x000fe20003800000 */
[----:B-1----:R-:W-:Y:S01]  /*13270*/  @P1 SHF.R.U32.HI R8, RZ, R21, R6 ;  /* 0x00000015ff081219 */ /* 0x002fe20000011606 */
[----:B------:R-:W-:Y:S01]  /*13280*/  IMAD R21, R72, -0x60, R188 ;  /* 0xffffffa048157824 */ /* 0x000fe200078e02bc */
[----:B------:R-:W-:-:S03]  /*13290*/  IADD3 R88, -R190, 0x61, R9 ;  /* 0x00000061be587810 */ /* 0x000fc60007ffe109 */
[----:B------:R-:W1:Y:S01]  /*132a0*/  SHFL.IDX PT, R6, R8, 0x1, 0x1c1f ;  /* 0x003c1f0008067f89 */ /* 0x000e6200000e0000 */
[----:B------:R-:W-:Y:S01]  /*132b0*/  IADD3 R9, -R190, 0x60, R21 ;  /* 0x00000060be097810 */ /* 0x000fe20007ffe115 */
[----:B------:R-:W4:Y:S01]  /*132c0*/  MUFU.TANH R42, R42 ;  /* 0x0000002a002a7308 */ /* 0x000f220000002400 */
[----:B------:R-:W-:Y:S01]  /*132d0*/  IADD3 R88, -R187, R88, R188 ;  /* 0x00000058bb587210 */ /* 0x000fe20007ffe1bc */
[----:B------:R-:W-:Y:S06]  /*132e0*/  SHFL.IDX PT, R8, R8, RZ, 0x1c1f ;  /* 0x001c1fff08087589 */ /* 0x000fec00000e0000 */
[----:B------:R-:W4:Y:S08]  /*132f0*/  MUFU.TANH R40, R43 ;  /* 0x0000002b00287308 */ /* 0x000f300000002400 */
[----:B------:R-:W4:Y:S01]  /*13300*/  MUFU.TANH R46, R46 ;  /* 0x0000002e002e7308 */ /* 0x000f220000002400 */
[----:B-1----:R-:W-:Y:S01]  /*13310*/  VIADDMNMX R25, R6, R88, R9, PT ;  /* 0x0000005806197246 */ /* 0x002fe20003800109 */
[----:B------:R-:W-:-:S06]  /*13320*/  FMUL.FTZ R6, R62, UR4 ;  /* 0x000000043e067c20 */ /* 0x000fcc0008410000 */
[----:B------:R-:W1:Y:S01]  /*13330*/  MUFU.TANH R47, R47 ;  /* 0x0000002f002f7308 */ /* 0x000e620000002400 */
[----:B------:R-:W-:Y:S01]  /*13340*/  ULDC UR4, c[0x0][0x988] ;  /* 0x0002620000047ab9 */ /* 0x000fe20000000800 */
[C---:B------:R-:W-:Y:S02]  /*13350*/  ISETP.GT.AND P2, PT, R25.reuse, RZ, PT ;  /* 0x000000ff1900720c */ /* 0x040fe40003f44270 */
[C---:B------:R-:W-:Y:S02]  /*13360*/  ISETP.GT.AND P3, PT, R25.reuse, 0x1, PT ;  /* 0x000000011900780c */ /* 0x040fe40003f64270 */
[----:B------:R-:W-:Y:S02]  /*13370*/  ISETP.GT.AND P4, PT, R25, 0x8, PT ;  /* 0x000000081900780c */ /* 0x000fe40003f84270 */
[----:B------:R-:W-:Y:S01]  /*13380*/  FSEL R21, R26, -INF , P2 ;  /* 0xff8000001a157808 */ /* 0x000fe20001000000 */
[----:B------:R1:W1:Y:S01]  /*13390*/  MUFU.TANH R24, R50 ;  /* 0x0000003200187308 */ /* 0x0002620000002400 */
[----:B--2---:R-:W-:-:S02]  /*133a0*/  FSEL R86, R27, -INF , P3 ;  /* 0xff8000001b567808 */ /* 0x004fc40001800000 */
[----:B------:R-:W-:Y:S02]  /*133b0*/  ISETP.GT.AND P2, PT, R25, 0x9, PT ;  /* 0x000000091900780c */ /* 0x000fe40003f44270 */
[----:B0-----:R-:W-:Y:S02]  /*133c0*/  FSEL R84, R30, -INF , P4 ;  /* 0xff8000001e547808 */ /* 0x001fe40002000000 */
[----:B------:R-:W-:Y:S01]  /*133d0*/  FMNMX.FTZ R27, R21, R86, !PT ;  /* 0x00000056151b7209 */ /* 0x000fe20007810000 */
[----:B------:R-:W0:Y:S01]  /*133e0*/  MUFU.TANH R51, R51 ;  /* 0x0000003300337308 */ /* 0x000e220000002400 */
[----:B------:R-:W-:Y:S02]  /*133f0*/  ISETP.GT.AND P3, PT, R25, 0x10, PT ;  /* 0x000000101900780c */ /* 0x000fe40003f64270 */
[----:B---3--:R-:W-:Y:S02]  /*13400*/  FSEL R82, R31, -INF , P2 ;  /* 0xff8000001f527808 */ /* 0x008fe40001000000 */
[----:B------:R-:W-:-:S02]  /*13410*/  FMNMX.FTZ R27, R84, R27, !PT ;  /* 0x0000001b541b7209 */ /* 0x000fc40007810000 */
[C---:B------:R-:W-:Y:S01]  /*13420*/  ISETP.GT.AND P2, PT, R25.reuse, 0x11, PT ;  /* 0x000000111900780c */ /* 0x040fe20003f44270 */
[----:B------:R-:W2:Y:S01]  /*13430*/  MUFU.TANH R32, R54 ;  /* 0x0000003600207308 */ /* 0x000ea20000002400 */
[----:B------:R-:W-:Y:S02]  /*13440*/  FSEL R80, R34, -INF , P3 ;  /* 0xff80000022507808 */ /* 0x000fe40001800000 */
[----:B------:R-:W-:Y:S02]  /*13450*/  FMNMX.FTZ R27, R82, R27, !PT ;  /* 0x0000001b521b7209 */ /* 0x000fe40007810000 */
[----:B------:R-:W-:Y:S02]  /*13460*/  ISETP.GT.AND P3, PT, R25, 0x18, PT ;  /* 0x000000181900780c */ /* 0x000fe40003f64270 */
[----:B------:R-:W-:Y:S01]  /*13470*/  FSEL R78, R35, -INF , P2 ;  /* 0xff800000234e7808 */ /* 0x000fe20001000000 */
[----:B------:R-:W3:Y:S01]  /*13480*/  MUFU.TANH R55, R55 ;  /* 0x0000003700377308 */ /* 0x000ee20000002400 */
[----:B------:R-:W-:-:S02]  /*13490*/  FMNMX.FTZ R27, R80, R27, !PT ;  /* 0x0000001b501b7209 */ /* 0x000fc40007810000 */
[C---:B------:R-:W-:Y:S02]  /*134a0*/  ISETP.GT.AND P2, PT, R25.reuse, 0x19, PT ;  /* 0x000000191900780c */ /* 0x040fe40003f44270 */
[----:B------:R-:W-:Y:S02]  /*134b0*/  FSEL R76, R38, -INF , P3 ;  /* 0xff800000264c7808 */ /* 0x000fe40001800000 */
[----:B------:R-:W-:Y:S01]  /*134c0*/  FMNMX.FTZ R27, R78, R27, !PT ;  /* 0x0000001b4e1b7209 */ /* 0x000fe20007810000 */
[----:B------:R0:W3:Y:S01]  /*134d0*/  MUFU.TANH R34, R58 ;  /* 0x0000003a00227308 */ /* 0x0000e20000002400 */
[----:B------:R-:W-:Y:S02]  /*134e0*/  ISETP.GT.AND P3, PT, R25, 0x20, PT ;  /* 0x000000201900780c */ /* 0x000fe40003f64270 */
[----:B----4-:R-:W-:Y:S02]  /*134f0*/  FSEL R74, R39, -INF , P2 ;  /* 0xff800000274a7808 */ /* 0x010fe40001000000 */
[----:B------:R-:W-:-:S02]  /*13500*/  FMNMX.FTZ R27, R76, R27, !PT ;  /* 0x0000001b4c1b7209 */ /* 0x000fc40007810000 */
[C---:B------:R-:W-:Y:S01]  /*13510*/  ISETP.GT.AND P2, PT, R25.reuse, 0x21, PT ;  /* 0x000000211900780c */ /* 0x040fe20003f44270 */
[----:B------:R-:W4:Y:S01]  /*13520*/  MUFU.TANH R59, R59 ;  /* 0x0000003b003b7308 */ /* 0x000f220000002400 */
[----:B-1----:R-:W-:Y:S02]  /*13530*/  FSEL R50, R42, -INF , P3 ;  /* 0xff8000002a327808 */ /* 0x002fe40001800000 */
[----:B------:R-:W-:Y:S02]  /*13540*/  FMNMX.FTZ R27, R74, R27, !PT ;  /* 0x0000001b4a1b7209 */ /* 0x000fe40007810000 */
[----:B------:R-:W-:Y:S02]  /*13550*/  ISETP.GT.AND P3, PT, R25, 0x28, PT ;  /* 0x000000281900780c */ /* 0x000fe40003f64270 */
[----:B------:R-:W-:Y:S01]  /*13560*/  FSEL R40, R40, -INF , P2 ;  /* 0xff80000028287808 */ /* 0x000fe20001000000 */
[----:B------:R-:W1:Y:S01]  /*13570*/  MUFU.TANH R6, R6 ;  /* 0x0000000600067308 */ /* 0x000e620000002400 */
[----:B------:R-:W-:-:S02]  /*13580*/  FMNMX.FTZ R27, R50, R27, !PT ;  /* 0x0000001b321b7209 */ /* 0x000fc40007810000 */
[C---:B------:R-:W-:Y:S02]  /*13590*/  ISETP.GT.AND P2, PT, R25.reuse, 0x29, PT ;  /* 0x000000291900780c */ /* 0x040fe40003f44270 */
[----:B------:R-:W-:Y:S02]  /*135a0*/  FSEL R38, R46, -INF , P3 ;  /* 0xff8000002e267808 */ /* 0x000fe40001800000 */
[----:B------:R-:W-:Y:S01]  /*135b0*/  FMNMX.FTZ R27, R40, R27, !PT ;  /* 0x0000001b281b7209 */ /* 0x000fe20007810000 */
[----:B------:R-:W1:Y:S01]  /*135c0*/  MUFU.TANH R42, R63 ;  /* 0x0000003f002a7308 */ /* 0x000e620000002400 */
[----:B------:R-:W-:Y:S02]  /*135d0*/  ISETP.GT.AND P3, PT, R25, 0x30, PT ;  /* 0x000000301900780c */ /* 0x000fe40003f64270 */
[----:B------:R-:W-:Y:S02]  /*135e0*/  FSEL R62, R47, -INF , P2 ;  /* 0xff8000002f3e7808 */ /* 0x000fe40001000000 */
[----:B------:R-:W-:-:S02]  /*135f0*/  FMNMX.FTZ R27, R38, R27, !PT ;  /* 0x0000001b261b7209 */ /* 0x000fc40007810000 */
[C---:B------:R-:W-:Y:S01]  /*13600*/  ISETP.GT.AND P2, PT, R25.reuse, 0x31, PT ;  /* 0x000000311900780c */ /* 0x040fe20003f44270 */
[----:B------:R-:W-:Y:S01]  /*13610*/  MUFU.TANH R28, R67 ;  /* 0x00000043001c7308 */ /* 0x000fe20000002400 */
[----:B------:R-:W-:Y:S02]  /*13620*/  FSEL R30, R24, -INF , P3 ;  /* 0xff800000181e7808 */ /* 0x000fe40001800000 */
[----:B------:R-:W-:Y:S02]  /*13630*/  FMNMX.FTZ R27, R62, R27, !PT ;  /* 0x0000001b3e1b7209 */ /* 0x000fe40007810000 */
[----:B------:R-:W-:Y:S02]  /*13640*/  ISETP.GT.AND P3, PT, R25, 0x38, PT ;  /* 0x000000381900780c */ /* 0x000fe40003f64270 */
[----:B0-----:R-:W-:Y:S01]  /*13650*/  FSEL R58, R51, -INF , P2 ;  /* 0xff800000333a7808 */ /* 0x001fe20001000000 */
[----:B------:R-:W0:Y:S01]  /*13660*/  MUFU.TANH R24, R66 ;  /* 0x0000004200187308 */ /* 0x000e220000002400 */
[----:B------:R-:W-:-:S02]  /*13670*/  FMNMX.FTZ R27, R30, R27, !PT ;  /* 0x0000001b1e1b7209 */ /* 0x000fc40007810000 */
[C---:B------:R-:W-:Y:S02]  /*13680*/  ISETP.GT.AND P2, PT, R25.reuse, 0x39, PT ;  /* 0x000000391900780c */ /* 0x040fe40003f44270 */
[----:B--2---:R-:W-:Y:S02]  /*13690*/  FSEL R32, R32, -INF , P3 ;  /* 0xff80000020207808 */ /* 0x004fe40001800000 */
[----:B------:R-:W-:Y:S01]  /*136a0*/  FMNMX.FTZ R27, R58, R27, !PT ;  /* 0x0000001b3a1b7209 */ /* 0x000fe20007810000 */
[----:B------:R-:W2:Y:S01]  /*136b0*/  MUFU.TANH R26, R70 ;  /* 0x00000046001a7308 */ /* 0x000ea20000002400 */
[----:B------:R-:W-:Y:S02]  /*136c0*/  ISETP.GT.AND P3, PT, R25, 0x40, PT ;  /* 0x000000401900780c */ /* 0x000fe40003f64270 */
[----:B---3--:R-:W-:Y:S02]  /*136d0*/  FSEL R54, R55, -INF , P2 ;  /* 0xff80000037367808 */ /* 0x008fe40001000000 */
[----:B------:R-:W-:-:S02]  /*136e0*/  FMNMX.FTZ R27, R32, R27, !PT ;  /* 0x0000001b201b7209 */ /* 0x000fc40007810000 */
[C---:B------:R-:W-:Y:S01]  /*136f0*/  ISETP.GT.AND P2, PT, R25.reuse, 0x41, PT ;  /* 0x000000411900780c */ /* 0x040fe20003f44270 */
[----:B------:R-:W-:Y:S01]  /*13700*/  MUFU.TANH R29, R44 ;  /* 0x0000002c001d7308 */ /* 0x000fe20000002400 */
[----:B------:R-:W-:Y:S02]  /*13710*/  FSEL R34, R34, -INF , P3 ;  /* 0xff80000022227808 */ /* 0x000fe40001800000 */
[----:B------:R-:W-:Y:S02]  /*13720*/  FMNMX.FTZ R27, R54, R27, !PT ;  /* 0x0000001b361b7209 */ /* 0x000fe40007810000 */
[----:B------:R-:W-:Y:S02]  /*13730*/  ISETP.GT.AND P3, PT, R25, 0x48, PT ;  /* 0x000000481900780c */ /* 0x000fe40003f64270 */
[----:B----4-:R-:W-:Y:S01]  /*13740*/  FSEL R46, R59, -INF , P2 ;  /* 0xff8000003b2e7808 */ /* 0x010fe20001000000 */
[----:B------:R-:W-:Y:S01]  /*13750*/  MUFU.TANH R3, R3 ;  /* 0x0000000300037308 */ /* 0x000fe20000002400 */
[----:B------:R-:W-:-:S02]  /*13760*/  FMNMX.FTZ R27, R34, R27, !PT ;  /* 0x0000001b221b7209 */ /* 0x000fc40007810000 */
[C---:B------:R-:W-:Y:S02]  /*13770*/  ISETP.GT.AND P2, PT, R25.reuse, 0x49, PT ;  /* 0x000000491900780c */ /* 0x040fe40003f44270 */
[----:B-1----:R-:W-:Y:S02]  /*13780*/  FSEL R36, R6, -INF , P3 ;  /* 0xff80000006247808 */ /* 0x002fe40001800000 */
[----:B------:R-:W-:Y:S01]  /*13790*/  FMNMX.FTZ R27, R46, R27, !PT ;  /* 0x0000001b2e1b7209 */ /* 0x000fe20007810000 */
[----:B------:R-:W1:Y:S01]  /*137a0*/  MUFU.TANH R6, R71 ;  /* 0x0000004700067308 */ /* 0x000e620000002400 */
[----:B------:R-:W-:Y:S02]  /*137b0*/  ISETP.GT.AND P3, PT, R25, 0x50, PT ;  /* 0x000000501900780c */ /* 0x000fe40003f64270 */
[----:B------:R-:W-:Y:S02]  /*137c0*/  FSEL R42, R42, -INF , P2 ;  /* 0xff8000002a2a7808 */ /* 0x000fe40001000000 */
[----:B------:R-:W-:-:S02]  /*137d0*/  FMNMX.FTZ R27, R36, R27, !PT ;  /* 0x0000001b241b7209 */ /* 0x000fc40007810000 */
[C---:B------:R-:W-:Y:S01]  /*137e0*/  ISETP.GT.AND P2, PT, R25.reuse, 0x51, PT ;  /* 0x000000511900780c */ /* 0x040fe20003f44270 */
[----:B------:R-:W3:Y:S01]  /*137f0*/  MUFU.TANH R5, R5 ;  /* 0x0000000500057308 */ /* 0x000ee20000002400 */
[----:B0-----:R-:W-:Y:S02]  /*13800*/  FSEL R24, R24, -INF , P3 ;  /* 0xff80000018187808 */ /* 0x001fe40001800000 */
[----:B------:R-:W-:Y:S02]  /*13810*/  FMNMX.FTZ R27, R42, R27, !PT ;  /* 0x0000001b2a1b7209 */ /* 0x000fe40007810000 */
[----:B------:R-:W-:Y:S02]  /*13820*/  ISETP.GT.AND P3, PT, R25, 0x58, PT ;  /* 0x000000581900780c */ /* 0x000fe40003f64270 */
[----:B------:R-:W-:Y:S01]  /*13830*/  FSEL R28, R28, -INF , P2 ;  /* 0xff8000001c1c7808 */ /* 0x000fe20001000000 */
[----:B------:R-:W0:Y:S01]  /*13840*/  MUFU.TANH R7, R7 ;  /* 0x0000000700077308 */ /* 0x000e220000002400 */
[----:B------:R-:W-:-:S02]  /*13850*/  FMNMX.FTZ R27, R24, R27, !PT ;  /* 0x0000001b181b7209 */ /* 0x000fc40007810000 */
[----:B------:R-:W-:Y:S02]  /*13860*/  ISETP.GT.AND P2, PT, R25, 0x59, PT ;  /* 0x000000591900780c */ /* 0x000fe40003f44270 */
[----:B--2---:R-:W-:Y:S02]  /*13870*/  FSEL R26, R26, -INF , P3 ;  /* 0xff8000001a1a7808 */ /* 0x004fe40001800000 */
[----:B------:R-:W-:Y:S01]  /*13880*/  FMNMX.FTZ R27, R28, R27, !PT ;  /* 0x0000001b1c1b7209 */ /* 0x000fe20007810000 */
[----:B------:R-:W-:Y:S01]  /*13890*/  MUFU.TANH R10, R10 ;  /* 0x0000000a000a7308 */ /* 0x000fe20000002400 */
[----:B-1----:R-:W-:Y:S02]  /*138a0*/  FSEL R6, R6, -INF , P2 ;  /* 0xff80000006067808 */ /* 0x002fe40001000000 */
[----:B------:R-:W-:-:S04]  /*138b0*/  FMNMX.FTZ R27, R26, R27, !PT ;  /* 0x0000001b1a1b7209 */ /* 0x000fc80007810000 */
[----:B------:R-:W-:Y:S01]  /*138c0*/  FMNMX.FTZ R27, R6, R27, !PT ;  /* 0x0000001b061b7209 */ /* 0x000fe20007810000 */
[----:B------:R-:W1:Y:S04]  /*138d0*/  MUFU.TANH R11, R11 ;  /* 0x0000000b000b7308 */ /* 0x000e680000002400 */
[----:B------:R-:W2:Y:S04]  /*138e0*/  SHFL.BFLY PT, R44, R27, 0x2, 0x1f ;  /* 0x0c401f001b2c7f89 */ /* 0x000ea800000e0000 */
[----:B------:R-:W-:Y:S08]  /*138f0*/  MUFU.TANH R12, R12 ;  /* 0x0000000c000c7308 */ /* 0x000ff00000002400 */
[----:B------:R-:W4:Y:S08]  /*13900*/  MUFU.TANH R13, R13 ;  /* 0x0000000d000d7308 */ /* 0x000f300000002400 */
[----:B------:R-:W4:Y:S01]  /*13910*/  MUFU.TANH R14, R14 ;  /* 0x0000000e000e7308 */ /* 0x000f220000002400 */
[----:B--2---:R-:W-:-:S02]  /*13920*/  FMNMX.FTZ R44, R27, R44, !PT ;  /* 0x0000002c1b2c7209 */ /* 0x004fc40007810000 */
[----:B------:R-:W-:-:S05]  /*13930*/  VIADDMNMX R27, R8, R88, R9, PT ;  /* 0x00000058081b7246 */ /* 0x000fca0003800109 */
[----:B------:R-:W2:Y:S01]  /*13940*/  MUFU.TANH R20, R20 ;  /* 0x0000001400147308 */ /* 0x000ea20000002400 */
[----:B------:R-:W2:Y:S01]  /*13950*/  SHFL.BFLY PT, R25, R44, 0x1, 0x1f ;  /* 0x0c201f002c197f89 */ /* 0x000ea200000e0000 */
[C---:B------:R-:W-:Y:S02]  /*13960*/  ISETP.GT.AND P2, PT, R27.reuse, RZ, PT ;  /* 0x000000ff1b00720c */ /* 0x040fe40003f44270 */
[C---:B------:R-:W-:Y:S02]  /*13970*/  ISETP.GT.AND P3, PT, R27.reuse, 0x1, PT ;  /* 0x000000011b00780c */ /* 0x040fe40003f64270 */
[----:B------:R-:W-:Y:S02]  /*13980*/  ISETP.GT.AND P4, PT, R27, 0x8, PT ;  /* 0x000000081b00780c */ /* 0x000fe40003f84270 */
[----:B---3--:R-:W-:Y:S01]  /*13990*/  FSEL R100, R5, -INF , P3 ;  /* 0xff80000005647808 */ /* 0x008fe20001800000 */
[----:B------:R-:W3:Y:S01]  /*139a0*/  MUFU.TANH R15, R15 ;  /* 0x0000000f000f7308 */ /* 0x000ee20000002400 */
[----:B0-----:R-:W-:-:S02]  /*139b0*/  FSEL R90, R7, -INF , P4 ;  /* 0xff800000075a7808 */ /* 0x001fc40002000000 */
[----:B------:R-:W-:Y:S02]  /*139c0*/  ISETP.GT.AND P3, PT, R27, 0x10, PT ;  /* 0x000000101b00780c */ /* 0x000fe40003f64270 */
[----:B------:R-:W-:Y:S02]  /*139d0*/  MOV R9, UR4 ;  /* 0x0000000400097c02 */ /* 0x000fe40008000f00 */
[----:B-1----:R-:W-:Y:S01]  /*139e0*/  FSEL R88, R11, -INF , P3 ;  /* 0xff8000000b587808 */ /* 0x002fe20001800000 */
[----:B------:R-:W0:Y:S01]  /*139f0*/  MUFU.TANH R45, R45 ;  /* 0x0000002d002d7308 */ /* 0x000e220000002400 */
[----:B------:R-:W-:-:S04]  /*13a00*/  ISETP.GT.AND P4, PT, R27, 0x18, PT ;  /* 0x000000181b00780c */ /* 0x000fc80003f84270 */
[----:B----4-:R-:W-:Y:S02]  /*13a10*/  FSEL R96, R13, -INF , P4 ;  /* 0xff8000000d607808 */ /* 0x010fe40002000000 */
[----:B--2---:R-:W-:Y:S01]  /*13a20*/  FMNMX.FTZ R8, R44, R25, !PT ;  /* 0x000000192c087209 */ /* 0x004fe20007810000 */
[----:B------:R-:W1:Y:S01]  /*13a30*/  MUFU.TANH R48, R48 ;  /* 0x0000003000307308 */ /* 0x000e620000002400 */
[----:B------:R-:W-:Y:S02]  /*13a40*/  FSEL R25, R3, -INF , P2 ;  /* 0xff80000003197808 */ /* 0x000fe40001000000 */
[----:B------:R-:W-:Y:S01]  /*13a50*/  ISETP.GT.AND P2, PT, R27, 0x9, PT ;  /* 0x000000091b00780c */ /* 0x000fe20003f44270 */
[----:B------:R-:W-:Y:S01]  /*13a60*/  FMUL.FTZ R7, R8, R9 ;  /* 0x0000000908077220 */ /* 0x000fe20000410000 */
[----:B------:R-:W-:Y:S02]  /*13a70*/  FMNMX.FTZ R3, R25, R100, !PT ;  /* 0x0000006419037209 */ /* 0x000fe40007810000 */
[----:B------:R-:W-:Y:S01]  /*13a80*/  FSEL R92, R10, -INF , P2 ;  /* 0xff8000000a5c7808 */ /* 0x000fe20001000000 */
[----:B------:R-:W2:Y:S01]  /*13a90*/  MUFU.TANH R49, R49 ;  /* 0x0000003100317308 */ /* 0x000ea20000002400 */
[----:B------:R-:W-:-:S02]  /*13aa0*/  FMNMX.FTZ R3, R90, R3, !PT ;  /* 0x000000035a037209 */ /* 0x000fc40007810000 */
[C---:B------:R-:W-:Y:S02]  /*13ab0*/  ISETP.GT.AND P2, PT, R27.reuse, 0x11, PT ;  /* 0x000000111b00780c */ /* 0x040fe40003f44270 */
[----:B------:R-:W-:Y:S02]  /*13ac0*/  FMNMX.FTZ R3, R92, R3, !PT ;  /* 0x000000035c037209 */ /* 0x000fe40007810000 */
[----:B------:R-:W-:Y:S01]  /*13ad0*/  FSEL R94, R12, -INF , P2 ;  /* 0xff8000000c5e7808 */ /* 0x000fe20001000000 */
[----:B------:R-:W4:Y:S01]  /*13ae0*/  MUFU.TANH R52, R52 ;  /* 0x0000003400347308 */ /* 0x000f220000002400 */
[----:B------:R-:W-:Y:S02]  /*13af0*/  FMNMX.FTZ R5, R88, R3, !PT ;  /* 0x0000000358057209 */ /* 0x000fe40007810000 */
[----:B------:R-:W-:Y:S02]  /*13b00*/  FSETP.NEU.FTZ.AND P3, PT, R8, -INF , PT ;  /* 0xff8000000800780b */ /* 0x000fe40003f7d000 */
[----:B------:R-:W-:-:S02]  /*13b10*/  ISETP.GT.AND P2, PT, R27, 0x19, PT ;  /* 0x000000191b00780c */ /* 0x000fc40003f44270 */
[----:B------:R-:W-:Y:S01]  /*13b20*/  FMNMX.FTZ R5, R94, R5, !PT ;  /* 0x000000055e057209 */ /* 0x000fe20007810000 */
[----:B------:R-:W4:Y:S01]  /*13b30*/  MUFU.TANH R53, R53 ;  /* 0x0000003500357308 */ /* 0x000f220000002400 */
[----:B------:R-:W-:Y:S02]  /*13b40*/  FSEL R3, R7, RZ, P3 ;  /* 0x000000ff07037208 */ /* 0x000fe40001800000 */
[C---:B------:R-:W-:Y:S02]  /*13b50*/  ISETP.GT.AND P3, PT, R27.reuse, 0x20, PT ;  /* 0x000000201b00780c */ /* 0x040fe40003f64270 */
[----:B------:R-:W-:Y:S01]  /*13b60*/  FSEL R98, R14, -INF , P2 ;  /* 0xff8000000e627808 */ /* 0x000fe20001000000 */
[--C-:B------:R-:W-:Y:S01]  /*13b70*/  FFMA.FTZ R12, R86, R9, -R3.reuse ;  /* 0x00000009560c7223 */ /* 0x100fe20000010803 */
[----:B------:R-:W-:Y:S01]  /*13b80*/  FMNMX.FTZ R5, R96, R5, !PT ;  /* 0x0000000560057209 */ /* 0x000fe20007810000 */
[----:B------:R2:W4:Y:S01]  /*13b90*/  MUFU.TANH R31, R56 ;  /* 0x00000038001f7308 */ /* 0x0005220000002400 */
[C---:B------:R-:W-:Y:S01]  /*13ba0*/  ISETP.GT.AND P2, PT, R27.reuse, 0x21, PT ;  /* 0x000000211b00780c */ /* 0x040fe20003f44270 */
[-CC-:B------:R-:W-:Y:S01]  /*13bb0*/  FFMA.FTZ R159, R84, R9.reuse, -R3.reuse ;  /* 0x00000009549f7223 */ /* 0x180fe20000010803 */
[----:B------:R-:W-:Y:S01]  /*13bc0*/  FSEL R102, R20, -INF , P3 ;  /* 0xff80000014667808 */ /* 0x000fe20001800000 */
[--C-:B------:R-:W-:Y:S01]  /*13bd0*/  FFMA.FTZ R66, R74, R9, -R3.reuse ;  /* 0x000000094a427223 */ /* 0x100fe20000010803 */
[----:B------:R-:W-:Y:S01]  /*13be0*/  FMNMX.FTZ R5, R98, R5, !PT ;  /* 0x0000000562057209 */ /* 0x000fe20007810000 */
[-CC-:B------:R-:W-:Y:S01]  /*13bf0*/  FFMA.FTZ R155, R76, R9.reuse, -R3.reuse ;  /* 0x000000094c9b7223 */ /* 0x180fe20000010803 */
[----:B------:R-:W-:Y:S01]  /*13c00*/  ISETP.GT.AND P3, PT, R27, 0x28, PT ;  /* 0x000000281b00780c */ /* 0x000fe20003f64270 */
[----:B------:R-:W4:Y:S01]  /*13c10*/  MUFU.TANH R57, R57 ;  /* 0x0000003900397308 */ /* 0x000f220000002400 */
[----:B---3--:R-:W-:Y:S01]  /*13c20*/  FSEL R106, R15, -INF , P2 ;  /* 0xff8000000f6a7808 */ /* 0x008fe20001000000 */
[--C-:B------:R-:W-:Y:S01]  /*13c30*/  FFMA.FTZ R20, R78, R9, -R3.reuse ;  /* 0x000000094e147223 */ /* 0x100fe20000010803 */
[----:B------:R-:W-:Y:S01]  /*13c40*/  FMNMX.FTZ R5, R102, R5, !PT ;  /* 0x0000000566057209 */ /* 0x000fe20007810000 */
[-CC-:B------:R-:W-:Y:S01]  /*13c50*/  FFMA.FTZ R157, R21, R9.reuse, -R3.reuse ;  /* 0x00000009159d7223 */ /* 0x180fe20000010803 */
[----:B------:R-:W-:Y:S01]  /*13c60*/  ISETP.GT.AND P2, PT, R27, 0x29, PT ;  /* 0x000000291b00780c */ /* 0x000fe20003f44270 */
[--C-:B------:R-:W-:Y:S01]  /*13c70*/  FFMA.FTZ R14, R82, R9, -R3.reuse ;  /* 0x00000009520e7223 */ /* 0x100fe20000010803 */
[----:B------:R-:W-:Y:S01]  /*13c80*/  FSEL R86, R29, -INF , P3 ;  /* 0xff8000001d567808 */ /* 0x000fe20001800000 */
[----:B------:R-:W3:Y:S01]  /*13c90*/  MUFU.TANH R60, R60 ;  /* 0x0000003c003c7308 */ /* 0x000ee20000002400 */
[----:B------:R-:W-:Y:S01]  /*13ca0*/  FMNMX.FTZ R5, R106, R5, !PT ;  /* 0x000000056a057209 */ /* 0x000fe20007810000 */
[-CC-:B------:R-:W-:Y:S01]  /*13cb0*/  FFMA.FTZ R153, R80, R9.reuse, -R3.reuse ;  /* 0x0000000950997223 */ /* 0x180fe20000010803 */
[----:B------:R-:W-:Y:S01]  /*13cc0*/  ISETP.GT.AND P3, PT, R27, 0x30, PT ;  /* 0x000000301b00780c */ /* 0x000fe20003f64270 */
[-CC-:B------:R-:W-:Y:S01]  /*13cd0*/  FFMA.FTZ R137, R24, R9.reuse, -R3.reuse ;  /* 0x0000000918897223 */ /* 0x180fe20000010803 */
[----:B0-----:R-:W-:Y:S01]  /*13ce0*/  FSEL R104, R45, -INF , P2 ;  /* 0xff8000002d687808 */ /* 0x001fe20001000000 */
[--C-:B------:R-:W-:Y:S01]  /*13cf0*/  FFMA.FTZ R24, R28, R9, -R3.reuse ;  /* 0x000000091c187223 */ /* 0x100fe20000010803 */
[----:B------:R-:W-:Y:S01]  /*13d00*/  FMNMX.FTZ R5, R86, R5, !PT ;  /* 0x0000000556057209 */ /* 0x000fe20007810000 */
[----:B------:R-:W0:Y:S01]  /*13d10*/  MUFU.TANH R61, R61 ;  /* 0x0000003d003d7308 */ /* 0x000e220000002400 */
[C---:B------:R-:W-:Y:S01]  /*13d20*/  ISETP.GT.AND P2, PT, R27.reuse, 0x31, PT ;  /* 0x000000311b00780c */ /* 0x040fe20003f44270 */
[----:B------:R-:W-:Y:S01]  /*13d30*/  VIADD R29, R0, 0x2a840 ;  /* 0x0002a840001d7836 */ /* 0x000fe20000000000 */
[----:B-1----:R-:W-:Y:S01]  /*13d40*/  FSEL R84, R48, -INF , P3 ;  /* 0xff80000030547808 */ /* 0x002fe20001800000 */
[--C-:B------:R-:W-:Y:S01]  /*13d50*/  FFMA.FTZ R139, R26, R9, -R3.reuse ;  /* 0x000000091a8b7223 */ /* 0x100fe20000010803 */
[----:B------:R-:W-:Y:S01]  /*13d60*/  FMNMX.FTZ R5, R104, R5, !PT ;  /* 0x0000000568057209 */ /* 0x000fe20007810000 */
[----:B------:R-:W-:Y:S01]  /*13d70*/  IMAD.MOV.U32 R26, RZ, RZ, R186 ;  /* 0x000000ffff1a7224 */ /* 0x000fe200078e00ba */
[----:B------:R-:W-:Y:S01]  /*13d80*/  ISETP.GT.AND P3, PT, R27, 0x38, PT ;  /* 0x000000381b00780c */ /* 0x000fe20003f64270 */
[----:B------:R0:W1:Y:S01]  /*13d90*/  MUFU.TANH R33, R64 ;  /* 0x0000004000217308 */ /* 0x0000620000002400 */
[----:B--2---:R-:W-:Y:S01]  /*13da0*/  FSEL R56, R49, -INF , P2 ;  /* 0xff80000031387808 */ /* 0x004fe20001000000 */
[--C-:B------:R-:W-:Y:S01]  /*13db0*/  FFMA.FTZ R149, R50, R9, -R3.reuse ;  /* 0x0000000932957223 */ /* 0x100fe20000010803 */
[----:B------:R-:W-:Y:S01]  /*13dc0*/  FMNMX.FTZ R5, R84, R5, !PT ;  /* 0x0000000554057209 */ /* 0x000fe20007810000 */
[-CC-:B------:R-:W-:Y:S01]  /*13dd0*/  FFMA.FTZ R40, R40, R9.reuse, -R3.reuse ;  /* 0x0000000928287223 */ /* 0x180fe20000010803 */
[C---:B------:R-:W-:Y:S01]  /*13de0*/  ISETP.GT.AND P2, PT, R27.reuse, 0x39, PT ;  /* 0x000000391b00780c */ /* 0x040fe20003f44270 */
[--C-:B------:R-:W-:Y:S01]  /*13df0*/  FFMA.FTZ R151, R38, R9, -R3.reuse ;  /* 0x0000000926977223 */ /* 0x100fe20000010803 */
[----:B----4-:R-:W-:Y:S01]  /*13e00*/  FSEL R52, R52, -INF , P3 ;  /* 0xff80000034347808 */ /* 0x010fe20001800000 */
[----:B------:R-:W2:Y:S01]  /*13e10*/  MUFU.TANH R65, R65 ;  /* 0x0000004100417308 */ /* 0x000ea20000002400 */
[----:B------:R-:W-:Y:S01]  /*13e20*/  FMNMX.FTZ R5, R56, R5, !PT ;  /* 0x0000000538057209 */ /* 0x000fe20007810000 */
[-CC-:B------:R-:W-:Y:S01]  /*13e30*/  FFMA.FTZ R145, R30, R9.reuse, -R3.reuse ;  /* 0x000000091e917223 */ /* 0x180fe20000010803 */
[----:B------:R-:W-:Y:S01]  /*13e40*/  ISETP.GT.AND P3, PT, R27, 0x40, PT ;  /* 0x000000401b00780c */ /* 0x000fe20003f64270 */
[-CC-:B------:R-:W-:Y:S01]  /*13e50*/  FFMA.FTZ R147, R32, R9.reuse, -R3.reuse ;  /* 0x0000000920937223 */ /* 0x180fe20000010803 */
[----:B------:R-:W-:Y:S01]  /*13e60*/  FSEL R44, R53, -INF , P2 ;  /* 0xff800000352c7808 */ /* 0x000fe20001000000 */
[--C-:B------:R-:W-:Y:S01]  /*13e70*/  FFMA.FTZ R38, R62, R9, -R3.reuse ;  /* 0x000000093e267223 */ /* 0x100fe20000010803 */
[----:B------:R-:W-:Y:S01]  /*13e80*/  FMNMX.FTZ R5, R52, R5, !PT ;  /* 0x0000000534057209 */ /* 0x000fe20007810000 */
[----:B------:R1:W4:Y:S01]  /*13e90*/  MUFU.TANH R35, R68 ;  /* 0x0000004400237308 */ /* 0x0003220000002400 */
[----:B------:R-:W-:Y:S01]  /*13ea0*/  ISETP.GT.AND P2, PT, R27, 0x41, PT ;  /* 0x000000411b00780c */ /* 0x000fe20003f44270 */
[-CC-:B------:R-:W-:Y:S01]  /*13eb0*/  FFMA.FTZ R50, R58, R9.reuse, -R3.reuse ;  /* 0x000000093a327223 */ /* 0x180fe20000010803 */
[----:B------:R-:W-:Y:S01]  /*13ec0*/  FSEL R48, R31, -INF , P3 ;  /* 0xff8000001f307808 */ /* 0x000fe20001800000 */
[--C-:B------:R-:W-:Y:S01]  /*13ed0*/  FFMA.FTZ R54, R54, R9, -R3.reuse ;  /* 0x0000000936367223 */ /* 0x100fe20000010803 */
[----:B------:R-:W-:Y:S01]  /*13ee0*/  FMNMX.FTZ R5, R44, R5, !PT ;  /* 0x000000052c057209 */ /* 0x000fe20007810000 */
[-CC-:B------:R-:W-:Y:S01]  /*13ef0*/  FFMA.FTZ R141, R34, R9.reuse, -R3.reuse ;  /* 0x00000009228d7223 */ /* 0x180fe20000010803 */
[----:B------:R-:W-:Y:S01]  /*13f00*/  ISETP.GT.AND P3, PT, R27, 0x48, PT ;  /* 0x000000481b00780c */ /* 0x000fe20003f64270 */
[----:B------:R-:W4:Y:S01]  /*13f10*/  MUFU.TANH R69, R69 ;  /* 0x0000004500457308 */ /* 0x000f220000002400 */
[----:B------:R-:W-:Y:S01]  /*13f20*/  FSEL R10, R57, -INF , P2 ;  /* 0xff800000390a7808 */ /* 0x000fe20001000000 */
[--C-:B------:R-:W-:Y:S01]  /*13f30*/  FFMA.FTZ R30, R46, R9, -R3.reuse ;  /* 0x000000092e1e7223 */ /* 0x100fe20000010803 */
[----:B------:R-:W-:Y:S01]  /*13f40*/  FMNMX.FTZ R5, R48, R5, !PT ;  /* 0x0000000530057209 */ /* 0x000fe20007810000 */
[-CC-:B------:R-:W-:Y:S01]  /*13f50*/  FFMA.FTZ R143, R36, R9.reuse, -R3.reuse ;  /* 0x00000009248f7223 */ /* 0x180fe20000010803 */
[C---:B------:R-:W-:Y:S01]  /*13f60*/  ISETP.GT.AND P2, PT, R27.reuse, 0x49, PT ;  /* 0x000000491b00780c */ /* 0x040fe20003f44270 */
[--C-:B------:R-:W-:Y:S01]  /*13f70*/  FFMA.FTZ R32, R42, R9, -R3.reuse ;  /* 0x000000092a207223 */ /* 0x100fe20000010803 */
[----:B---3--:R-:W-:Y:S01]  /*13f80*/  FSEL R60, R60, -INF , P3 ;  /* 0xff8000003c3c7808 */ /* 0x008fe20001800000 */
[----:B------:R-:W-:Y:S01]  /*13f90*/  MUFU.EX2 R157, R157 ;  /* 0x0000009d009d7308 */ /* 0x000fe20000000800 */
[----:B------:R-:W-:Y:S01]  /*13fa0*/  FMNMX.FTZ R5, R10, R5, !PT ;  /* 0x000000050a057209 */ /* 0x000fe20007810000 */
[----:B------:R-:W-:Y:S01]  /*13fb0*/  FFMA.FTZ R3, R6, R9, -R3 ;  /* 0x0000000906037223 */ /* 0x000fe20000010803 */
[----:B------:R-:W-:-:S02]  /*13fc0*/  ISETP.GT.AND P3, PT, R27, 0x50, PT ;  /* 0x000000501b00780c */ /* 0x000fc40003f64270 */
[----:B------:R-:W-:Y:S02]  /*13fd0*/  CS2R R82, SRZ ;  /* 0x0000000000527805 */ /* 0x000fe4000001ff00 */
[----:B0-----:R-:W-:Y:S02]  /*13fe0*/  FSEL R64, R61, -INF , P2 ;  /* 0xff8000003d407808 */ /* 0x001fe40001000000 */
[----:B------:R-:W-:Y:S02]  /*13ff0*/  CS2R R80, SRZ ;  /* 0x0000000000507805 */ /* 0x000fe4000001ff00 */
[----:B------:R-:W-:Y:S01]  /*14000*/  FMNMX.FTZ R5, R60, R5, !PT ;  /* 0x000000053c057209 */ /* 0x000fe20007810000 */
[----:B------:R-:W0:Y:S01]  /*14010*/  MUFU.EX2 R12, R12 ;  /* 0x0000000c000c7308 */ /* 0x000e220000000800 */
[----:B------:R-:W-:Y:S02]  /*14020*/  ISETP.GT.AND P2, PT, R27, 0x51, PT ;  /* 0x000000511b00780c */ /* 0x000fe40003f44270 */
[----:B------:R-:W-:-:S02]  /*14030*/  CS2R R62, SRZ ;  /* 0x00000000003e7805 */ /* 0x000fc4000001ff00 */
[----:B-1----:R-:W-:Y:S02]  /*14040*/  FSEL R68, R33, -INF , P3 ;  /* 0xff80000021447808 */ /* 0x002fe40001800000 */
[----:B------:R-:W-:Y:S02]  /*14050*/  CS2R R58, SRZ ;  /* 0x00000000003a7805 */ /* 0x000fe4000001ff00 */
[----:B------:R-:W-:Y:S01]  /*14060*/  FMNMX.FTZ R5, R64, R5, !PT ;  /* 0x0000000540057209 */ /* 0x000fe20007810000 */
[----:B------:R-:W1:Y:S01]  /*14070*/  @P1 LDC R33, c[0x0][0x44c] ;  /* 0x00011300ff211b82 */ /* 0x000e620000000800 */
[----:B------:R-:W-:Y:S01]  /*14080*/  ISETP.GT.AND P3, PT, R27, 0x58, PT ;  /* 0x000000581b00780c */ /* 0x000fe20003f64270 */
[----:B------:R-:W3:Y:S01]  /*14090*/  MUFU.EX2 R159, R159 ;  /* 0x0000009f009f7308 */ /* 0x000ee20000000800 */
[----:B--2---:R-:W-:Y:S02]  /*140a0*/  FSEL R70, R65, -INF , P2 ;  /* 0xff80000041467808 */ /* 0x004fe40001000000 */
[----:B------:R-:W-:-:S02]  /*140b0*/  CS2R R46, SRZ ;  /* 0x00000000002e7805 */ /* 0x000fc4000001ff00 */
[----:B------:R-:W-:Y:S02]  /*140c0*/  FMNMX.FTZ R5, R68, R5, !PT ;  /* 0x0000000544057209 */ /* 0x000fe40007810000 */
[----:B------:R-:W-:Y:S02]  /*140d0*/  CS2R R42, SRZ ;  /* 0x00000000002a7805 */ /* 0x000fe4000001ff00 */
[----:B------:R-:W-:Y:S02]  /*140e0*/  ISETP.GT.AND P2, PT, R27, 0x59, PT ;  /* 0x000000591b00780c */ /* 0x000fe40003f44270 */
[----:B----4-:R-:W-:Y:S01]  /*140f0*/  FSEL R74, R35, -INF , P3 ;  /* 0xff800000234a7808 */ /* 0x010fe20001800000 */
[----:B------:R-:W2:Y:S01]  /*14100*/  MUFU.EX2 R14, R14 ;  /* 0x0000000e000e7308 */ /* 0x000ea20000000800 */
[----:B------:R-:W-:Y:S01]  /*14110*/  FMNMX.FTZ R5, R70, R5, !PT ;  /* 0x0000000546057209 */ /* 0x000fe20007810000 */
[----:B------:R-:W4:Y:S01]  /*14120*/  @P1 LDC R35, c[0x0][0x450] ;  /* 0x00011400ff231b82 */ /* 0x000f220000000800 */
[----:B------:R-:W-:Y:S01]  /*14130*/  FSEL R76, R69, -INF , P2 ;  /* 0xff800000454c7808 */ /* 0x000fe20001000000 */
[----:B0-----:R-:W-:Y:S01]  /*14140*/  FADD.FTZ R0, R157, R12 ;  /* 0x0000000c9d007221 */ /* 0x001fe20000010000 */
[----:B------:R-:W-:-:S02]  /*14150*/  FMNMX.FTZ R5, R74, R5, !PT ;  /* 0x000000054a057209 */ /* 0x000fc40007810000 */
[----:B------:R-:W-:Y:S01]  /*14160*/  PRMT R29, R178, 0x654, R29 ;  /* 0x00000654b21d7816 */ /* 0x000fe2000000001d */
[----:B------:R-:W0:Y:S01]  /*14170*/  MUFU.EX2 R153, R153 ;  /* 0x0000009900997308 */ /* 0x000e220000000800 */
[----:B------:R-:W-:Y:S02]  /*14180*/  FMNMX.FTZ R5, R76, R5, !PT ;  /* 0x000000054c057209 */ /* 0x000fe40007810000 */
[----:B------:R0:W-:Y:S01]  /*14190*/  SYNCS.ARRIVE.TRANS64.RED.A1T0 RZ, [R29+URZ], RZ ;  /* 0x000000ff1dff79a7 */ /* 0x0001e2000810043f */
[----:B------:R-:W-:Y:S02]  /*141a0*/  F2FP.F16.F32.PACK_AB R157, R12, R157 ;  /* 0x0000009d0c9d723e */ /* 0x000fe400000000ff */
[----:B------:R-:W0:Y:S01]  /*141b0*/  SHFL.BFLY PT, R78, R5, 0x2, 0x1f ;  /* 0x0c401f00054e7f89 */ /* 0x000e2200000e0000 */
[----:B-1----:R-:W-:Y:S01]  /*141c0*/  @P1 IMAD.HI.U32 R28, R186, R33, RZ ;  /* 0x00000021ba1c1227 */ /* 0x002fe200078e00ff */
[----:B------:R-:W1:Y:S08]  /*141d0*/  MUFU.EX2 R20, R20 ;  /* 0x0000001400147308 */ /* 0x000e700000000800 */
[----:B------:R-:W1:Y:S01]  /*141e0*/  MUFU.EX2 R155, R155 ;  /* 0x0000009b009b7308 */ /* 0x000e620000000800 */
[----:B----4-:R-:W-:Y:S01]  /*141f0*/  @P1 SHF.R.U32.HI R26, RZ, R35, R28 ;  /* 0x00000023ff1a1219 */ /* 0x010fe2000001161c */
[----:B---3--:R-:W-:Y:S01]  /*14200*/  FADD.FTZ R35, R159, R0 ;  /* 0x000000009f237221 */ /* 0x008fe20000010000 */
[----:B--2---:R-:W-:-:S02]  /*14210*/  F2FP.F16.F32.PACK_AB R159, R14, R159 ;  /* 0x0000009f0e9f723e */ /* 0x004fc400000000ff */
[----:B------:R-:W-:Y:S01]  /*14220*/  IADD3 R28, R26, R188, -R187 ;  /* 0x000000bc1a1c7210 */ /* 0x000fe20007ffe8bb */
[----:B------:R-:W-:Y:S02]  /*14230*/  FADD.FTZ R26, R14, R35 ;  /* 0x000000230e1a7221 */ /* 0x000fe40000010000 */
[----:B------:R-:W2:Y:S02]  /*14240*/  MUFU.EX2 R66, R66 ;  /* 0x0000004200427308 */ /* 0x000ea40000000800 */
[----:B0-----:R-:W-:Y:S01]  /*14250*/  FADD.FTZ R35, R153, R26 ;  /* 0x0000001a99237221 */ /* 0x001fe20000010000 */
[----:B------:R-:W-:Y:S01]  /*14260*/  IMAD.HI R28, R28, 0x2aaaaaab, RZ ;  /* 0x2aaaaaab1c1c7827 */ /* 0x000fe200078e02ff */
[C---:B-1----:R-:W-:Y:S02]  /*14270*/  F2FP.F16.F32.PACK_AB R153, R20.reuse, R153 ;  /* 0x000000991499723e */ /* 0x042fe400000000ff */
[----:B------:R-:W-:Y:S02]  /*14280*/  FMNMX.FTZ R78, R5, R78, !PT ;  /* 0x0000004e054e7209 */ /* 0x000fe40007810000 */
[----:B------:R-:W0:Y:S01]  /*14290*/  MUFU.EX2 R149, R149 ;  /* 0x0000009500957308 */ /* 0x000e220000000800 */
[----:B------:R-:W-:Y:S01]  /*142a0*/  FADD.FTZ R6, R20, R35 ;  /* 0x0000002314067221 */ /* 0x000fe20000010000 */
[----:B------:R-:W-:Y:S01]  /*142b0*/  SHF.R.U32.HI R39, RZ, 0x1f, R28 ;  /* 0x0000001fff277819 */ /* 0x000fe2000001161c */
[----:B------:R-:W1:Y:S02]  /*142c0*/  SHFL.BFLY PT, R15, R78, 0x1, 0x1f ;  /* 0x0c201f004e0f7f89 */ /* 0x000e6400000e0000 */
[----:B------:R-:W-:-:S03]  /*142d0*/  FADD.FTZ R37, R155, R6 ;  /* 0x000000069b257221 */ /* 0x000fc60000010000 */
[----:B------:R-:W3:Y:S01]  /*142e0*/  MUFU.EX2 R40, R40 ;  /* 0x0000002800287308 */ /* 0x000ee20000000800 */
[C---:B--2---:R-:W-:Y:S01]  /*142f0*/  FADD.FTZ R6, R66.reuse, R37 ;  /* 0x0000002542067221 */ /* 0x044fe20000010000 */
[----:B------:R-:W-:Y:S02]  /*14300*/  F2FP.F16.F32.PACK_AB R155, R66, R155 ;  /* 0x0000009b429b723e */ /* 0x000fe400000000ff */
[----:B------:R-:W-:-:S04]  /*14310*/  CS2R R66, SRZ ;  /* 0x0000000000427805 */ /* 0x000fc8000001ff00 */
[----:B------:R-:W2:Y:S01]  /*14320*/  MUFU.EX2 R151, R151 ;  /* 0x0000009700977308 */ /* 0x000ea20000000800 */
[----:B0-----:R-:W-:-:S07]  /*14330*/  FADD.FTZ R37, R149, R6 ;  /* 0x0000000695257221 */ /* 0x001fce0000010000 */
[----:B------:R-:W0:Y:S01]  /*14340*/  MUFU.EX2 R38, R38 ;  /* 0x0000002600267308 */ /* 0x000e220000000800 */
[C---:B---3--:R-:W-:Y:S01]  /*14350*/  FADD.FTZ R6, R40.reuse, R37 ;  /* 0x0000002528067221 */ /* 0x048fe20000010000 */
[----:B------:R-:W-:Y:S02]  /*14360*/  F2FP.F16.F32.PACK_AB R149, R40, R149 ;  /* 0x000000952895723e */ /* 0x000fe400000000ff */
[----:B------:R-:W-:Y:S02]  /*14370*/  CS2R R40, SRZ ;  /* 0x0000000000287805 */ /* 0x000fe4000001ff00 */
[----:B-1----:R-:W-:Y:S02]  /*14380*/  FMNMX.FTZ R15, R78, R15, !PT ;  /* 0x0000000f4e0f7209 */ /* 0x002fe40007810000 */
[----:B------:R-:W-:Y:S02]  /*14390*/  CS2R R78, SRZ ;  /* 0x00000000004e7805 */ /* 0x000fe4000001ff00 */
[C---:B------:R-:W-:Y:S01]  /*143a0*/  FSETP.NEU.FTZ.AND P2, PT, R15.reuse, -INF , PT ;  /* 0xff8000000f00780b */ /* 0x040fe20003f5d000 */
[----:B------:R-:W-:Y:S01]  /*143b0*/  FMUL.FTZ R31, R15, R9 ;  /* 0x000000090f1f7220 */ /* 0x000fe20000410000 */
[----:B------:R-:W1:Y:S01]  /*143c0*/  MUFU.EX2 R145, R145 ;  /* 0x0000009100917308 */ /* 0x000e620000000800 */
[----:B--2---:R-:W-:-:S03]  /*143d0*/  FADD.FTZ R37, R151, R6 ;  /* 0x0000000697257221 */ /* 0x004fc60000010000 */
[----:B------:R-:W-:Y:S01]  /*143e0*/  FSEL R31, R31, RZ, P2 ;  /* 0x000000ff1f1f7208 */ /* 0x000fe20001000000 */
[----:B0-----:R-:W-:-:S03]  /*143f0*/  FADD.FTZ R6, R38, R37 ;  /* 0x0000002526067221 */ /* 0x001fc60000010000 */
        /* <DEDUP_REMOVED lines=19> */
[-CC-:B-----5:R-:W-:Y:S01]  /*14530*/  FFMA.FTZ R140, R48, R9.reuse, -R31.reuse ;  /* 0x00000009308c7223 */ /* 0x1a0fe2000001081f */
[-CC-:B------:R-:W-:Y:S01]  /*14540*/  FFMA.FTZ R10, R10, R9.reuse, -R31.reuse ;  /* 0x000000090a0a7223 */ /* 0x180fe2000001081f */
[----:B-1----:R-:W-:Y:S01]  /*14550*/  FADD.FTZ R37, R145, R6 ;  /* 0x0000000691257221 */ /* 0x002fe20000010000 */
[-CC-:B------:R-:W-:Y:S01]  /*14560*/  FFMA.FTZ R60, R60, R9.reuse, -R31.reuse ;  /* 0x000000093c3c7223 */ /* 0x180fe2000001081f */
[-C--:B------:R-:W-:Y:S01]  /*14570*/  FFMA.FTZ R64, R64, R9.reuse, -R31 ;  /* 0x0000000940407223 */ /* 0x080fe2000001081f */
[----:B------:R-:W1:Y:S01]  /*14580*/  MUFU.EX2 R158, R158 ;  /* 0x0000009e009e7308 */ /* 0x000e620000000800 */
[----:B0-----:R-:W-:Y:S01]  /*14590*/  FADD.FTZ R6, R50, R37 ;  /* 0x0000002532067221 */ /* 0x001fe20000010000 */
[-CC-:B------:R-:W-:Y:S01]  /*145a0*/  FFMA.FTZ R68, R68, R9.reuse, -R31.reuse ;  /* 0x0000000944447223 */ /* 0x180fe2000001081f */
[-CC-:B------:R-:W-:Y:S01]  /*145b0*/  FFMA.FTZ R70, R70, R9.reuse, -R31.reuse ;  /* 0x0000000946467223 */ /* 0x180fe2000001081f */
[-CC-:B------:R-:W-:Y:S01]  /*145c0*/  FFMA.FTZ R74, R74, R9.reuse, -R31.reuse ;  /* 0x000000094a4a7223 */ /* 0x180fe2000001081f */
[----:B------:R-:W-:Y:S01]  /*145d0*/  FFMA.FTZ R76, R76, R9, -R31 ;  /* 0x000000094c4c7223 */ /* 0x000fe2000001081f */
[----:B------:R-:W-:Y:S01]  /*145e0*/  F2FP.F16.F32.PACK_AB R151, R38, R151 ;  /* 0x000000972697723e */ /* 0x000fe200000000ff */
[----:B------:R-:W-:Y:S01]  /*145f0*/  IMAD.MOV.U32 R94, RZ, RZ, 0x3f800000 ;  /* 0x3f800000ff5e7424 */ /* 0x000fe200078e00ff */
[----:B------:R-:W0:Y:S01]  /*14600*/  MUFU.EX2 R7, R7 ;  /* 0x0000000700077308 */ /* 0x000e220000000800 */
[----:B--2---:R-:W-:Y:S01]  /*14610*/  FADD.FTZ R33, R156, R5 ;  /* 0x000000059c217221 */ /* 0x004fe20000010000 */
[----:B------:R-:W-:-:S02]  /*14620*/  F2FP.F16.F32.PACK_AB R156, R5, R156 ;  /* 0x0000009c059c723e */ /* 0x000fc400000000ff */
[----:B------:R-:W-:Y:S02]  /*14630*/  CS2R R86, SRZ ;  /* 0x0000000000567805 */ /* 0x000fe4000001ff00 */
[----:B------:R-:W-:Y:S02]  /*14640*/  F2FP.F16.F32.PACK_AB R145, R50, R145 ;  /* 0x000000913291723e */ /* 0x000fe400000000ff */
[----:B------:R-:W-:Y:S02]  /*14650*/  CS2R R84, SRZ ;  /* 0x0000000000547805 */ /* 0x000fe4000001ff00 */
[----:B------:R-:W-:Y:S02]  /*14660*/  CS2R R56, SRZ ;  /* 0x0000000000387805 */ /* 0x000fe4000001ff00 */
[----:B------:R-:W-:Y:S01]  /*14670*/  CS2R R52, SRZ ;  /* 0x0000000000347805 */ /* 0x000fe2000001ff00 */
[----:B------:R-:W2:Y:S01]  /*14680*/  MUFU.EX2 R152, R152 ;  /* 0x0000009800987308 */ /* 0x000ea20000000800 */
[----:B-1----:R-:W-:Y:S01]  /*14690*/  FADD.FTZ R0, R158, R33 ;  /* 0x000000219e007221 */ /* 0x002fe20000010000 */
[----:B------:R-:W-:-:S02]  /*146a0*/  CS2R R50, SRZ ;  /* 0x0000000000327805 */ /* 0x000fc4000001ff00 */
[----:B------:R-:W-:Y:S02]  /*146b0*/  CS2R R48, SRZ ;  /* 0x0000000000307805 */ /* 0x000fe4000001ff00 */
[----:B------:R-:W-:Y:S02]  /*146c0*/  CS2R R44, SRZ ;  /* 0x00000000002c7805 */ /* 0x000fe4000001ff00 */
[----:B------:R-:W1:Y:S01]  /*146d0*/  MUFU.EX2 R11, R11 ;  /* 0x0000000b000b7308 */ /* 0x000e620000000800 */
[C---:B0-----:R-:W-:Y:S01]  /*146e0*/  FADD.FTZ R33, R7.reuse, R0 ;  /* 0x0000000007217221 */ /* 0x041fe20000010000 */
[----:B------:R-:W-:-:S06]  /*146f0*/  F2FP.F16.F32.PACK_AB R158, R7, R158 ;  /* 0x0000009e079e723e */ /* 0x000fcc00000000ff */
[----:B------:R-:W0:Y:S01]  /*14700*/  MUFU.EX2 R154, R154 ;  /* 0x0000009a009a7308 */ /* 0x000e220000000800 */
[----:B--2---:R-:W-:-:S07]  /*14710*/  FADD.FTZ R0, R152, R33 ;  /* 0x0000002198007221 */ /* 0x004fce0000010000 */
[----:B------:R-:W2:Y:S01]  /*14720*/  MUFU.EX2 R13, R13 ;  /* 0x0000000d000d7308 */ /* 0x000ea20000000800 */
[C---:B-1----:R-:W-:Y:S01]  /*14730*/  FADD.FTZ R35, R11.reuse, R0 ;  /* 0x000000000b237221 */ /* 0x042fe20000010000 */
[----:B------:R-:W-:-:S06]  /*14740*/  F2FP.F16.F32.PACK_AB R152, R11, R152 ;  /* 0x000000980b98723e */ /* 0x000fcc00000000ff */
[----:B------:R-:W1:Y:S01]  /*14750*/  MUFU.EX2 R148, R148 ;  /* 0x0000009400947308 */ /* 0x000e620000000800 */
[----:B0-----:R-:W-:-:S07]  /*14760*/  FADD.FTZ R0, R154, R35 ;  /* 0x000000239a007221 */ /* 0x001fce0000010000 */
[----:B------:R-:W0:Y:S01]  /*14770*/  MUFU.EX2 R21, R21 ;  /* 0x0000001500157308 */ /* 0x000e220000000800 */
[C---:B--2---:R-:W-:Y:S01]  /*14780*/  FADD.FTZ R35, R13.reuse, R0 ;  /* 0x000000000d237221 */ /* 0x044fe20000010000 */
[----:B------:R-:W-:Y:S02]  /*14790*/  F2FP.F16.F32.PACK_AB R154, R13, R154 ;  /* 0x0000009a0d9a723e */ /* 0x000fe400000000ff */
[----:B------:R-:W-:Y:S02]  /*147a0*/  IADD3 R13, R72, -0x2, RZ ;  /* 0xfffffffe480d7810 */ /* 0x000fe40007ffe0ff */
[----:B------:R-:W-:Y:S02]  /*147b0*/  CS2R R72, SRZ ;  /* 0x0000000000487805 */ /* 0x000fe4000001ff00 */
[----:B------:R-:W2:Y:S01]  /*147c0*/  MUFU.EX2 R150, R150 ;  /* 0x0000009600967308 */ /* 0x000ea20000000800 */
[----:B-1----:R-:W-:-:S07]  /*147d0*/  FADD.FTZ R0, R148, R35 ;  /* 0x0000002394007221 */ /* 0x002fce0000010000 */
        /* <DEDUP_REMOVED lines=10> */
[----:B------:R-:W-:Y:S01]  /*14880*/  MUFU.EX2 R147, R147 ;  /* 0x0000009300937308 */ /* 0x000fe20000000800 */
[C---:B--2---:R-:W-:Y:S01]  /*14890*/  FADD.FTZ R37, R27.reuse, R0 ;  /* 0x000000001b257221 */ /* 0x044fe20000010000 */
[----:B------:R-:W-:Y:S02]  /*148a0*/  F2FP.F16.F32.PACK_AB R144, R27, R144 ;  /* 0x000000901b90723e */ /* 0x000fe400000000ff */
[----:B------:R-:W-:-:S04]  /*148b0*/  CS2R R26, SRZ ;  /* 0x00000000001a7805 */ /* 0x000fc8000001ff00 */
[----:B------:R-:W0:Y:S01]  /*148c0*/  MUFU.EX2 R29, R29 ;  /* 0x0000001d001d7308 */ /* 0x000e220000000800 */
[----:B-1----:R-:W-:-:S07]  /*148d0*/  FADD.FTZ R0, R146, R37 ;  /* 0x0000002592007221 */ /* 0x002fce0000010000 */
[----:B------:R-:W-:Y:S08]  /*148e0*/  MUFU.EX2 R54, R54 ;  /* 0x0000003600367308 */ /* 0x000ff00000000800 */
[----:B------:R-:W1:Y:S01]  /*148f0*/  MUFU.EX2 R140, R140 ;  /* 0x0000008c008c7308 */ /* 0x000e620000000800 */
[C---:B0-----:R-:W-:Y:S01]  /*14900*/  FADD.FTZ R37, R29.reuse, R0 ;  /* 0x000000001d257221 */ /* 0x041fe20000010000 */
[----:B------:R-:W-:-:S06]  /*14910*/  F2FP.F16.F32.PACK_AB R146, R29, R146 ;  /* 0x000000921d92723e */ /* 0x000fcc00000000ff */
[----:B------:R-:W-:Y:S08]  /*14920*/  MUFU.EX2 R141, R141 ;  /* 0x0000008d008d7308 */ /* 0x000ff00000000800 */
[----:B------:R0:W2:Y:S01]  /*14930*/  MUFU.EX2 R33, R10 ;  /* 0x0000000a00217308 */ /* 0x0000a20000000800 */
[----:B-1----:R-:W-:Y:S01]  /*14940*/  FADD.FTZ R0, R140, R37 ;  /* 0x000000258c007221 */ /* 0x002fe20000010000 */
[----:B------:R-:W-:-:S06]  /*14950*/  CS2R R36, SRZ ;  /* 0x0000000000247805 */ /* 0x000fcc000001ff00 */
[----:B------:R-:W1:Y:S01]  /*14960*/  MUFU.EX2 R30, R30 ;  /* 0x0000001e001e7308 */ /* 0x000e620000000800 */
[----:B0-----:R-:W-:Y:S01]  /*14970*/  LEA.HI.SX32 R10, R28, R39, 0x1c ;  /* 0x000000271c0a7211 */ /* 0x001fe200078fe2ff */
[----:B------:R-:W-:Y:S01]  /*14980*/  FADD.FTZ R39, R147, R6 ;  /* 0x0000000693277221 */ /* 0x000fe20000010000 */
[C---:B------:R-:W-:Y:S02]  /*14990*/  F2FP.F16.F32.PACK_AB R147, R54.reuse, R147 ;  /* 0x000000933693723e */ /* 0x040fe400000000ff */
[----:B------:R-:W-:Y:S02]  /*149a0*/  CS2R R28, SRZ ;  /* 0x00000000001c7805 */ /* 0x000fe4000001ff00 */
[----:B------:R-:W-:Y:S01]  /*149b0*/  VIMNMX R10, R185, R10, !PT ;  /* 0x0000000ab90a7248 */ /* 0x000fe20007fe0100 */
[----:B------:R-:W-:Y:S01]  /*149c0*/  FADD.FTZ R6, R54, R39 ;  /* 0x0000002736067221 */ /* 0x000fe20000010000 */
[----:B------:R-:W-:Y:S01]  /*149d0*/  CS2R R54, SRZ ;  /* 0x0000000000367805 */ /* 0x000fe2000001ff00 */
[----:B------:R-:W0:Y:S01]  /*149e0*/  MUFU.EX2 R60, R60 ;  /* 0x0000003c003c7308 */ /* 0x000e220000000800 */
[----:B--2---:R-:W-:Y:S01]  /*149f0*/  FADD.FTZ R11, R33, R0 ;  /* 0x00000000210b7221 */ /* 0x004fe20000010000 */
[----:B------:R-:W-:Y:S01]  /*14a00*/  FADD.FTZ R7, R141, R6 ;  /* 0x000000068d077221 */ /* 0x000fe20000010000 */
[----:B------:R-:W-:-:S02]  /*14a10*/  ISETP.GE.AND P2, PT, R13, R10, PT ;  /* 0x0000000a0d00720c */ /* 0x000fc40003f46270 */
[----:B------:R-:W-:Y:S02]  /*14a20*/  CS2R R38, SRZ ;  /* 0x0000000000267805 */ /* 0x000fe4000001ff00 */
[----:B------:R-:W-:Y:S01]  /*14a30*/  F2FP.F16.F32.PACK_AB R140, R33, R140 ;  /* 0x0000008c218c723e */ /* 0x000fe200000000ff */
        /* <DEDUP_REMOVED lines=11> */
[----:B------:R-:W-:Y:S02]  /*14af0*/  CS2R R60, SRZ ;  /* 0x00000000003c7805 */ /* 0x000fe4000001ff00 */
[----:B------:R-:W-:Y:S02]  /*14b00*/  CS2R R30, SRZ ;  /* 0x00000000001e7805 */ /* 0x000fe4000001ff00 */
[----:B------:R-:W2:Y:S01]  /*14b10*/  MUFU.EX2 R137, R137 ;  /* 0x0000008900897308 */ /* 0x000ea20000000800 */
[C---:B0-----:R-:W-:Y:S01]  /*14b20*/  FADD.FTZ R0, R32.reuse, R7 ;  /* 0x0000000720007221 */ /* 0x041fe20000010000 */
[----:B------:R-:W-:-:S02]  /*14b30*/  F2FP.F16.F32.PACK_AB R143, R32, R143 ;  /* 0x0000008f208f723e */ /* 0x000fc400000000ff */
        /* <DEDUP_REMOVED lines=9> */
[----:B------:R-:W-:Y:S02]  /*14bd0*/  CS2R R68, SRZ ;  /* 0x0000000000447805 */ /* 0x000fe4000001ff00 */
[----:B------:R-:W-:Y:S02]  /*14be0*/  CS2R R34, SRZ ;  /* 0x0000000000227805 */ /* 0x000fe4000001ff00 */
[----:B------:R-:W2:Y:S01]  /*14bf0*/  MUFU.EX2 R139, R139 ;  /* 0x0000008b008b7308 */ /* 0x000ea20000000800 */
[C---:B-1----:R-:W-:Y:S01]  /*14c00*/  FADD.FTZ R0, R24.reuse, R7 ;  /* 0x0000000718007221 */ /* 0x042fe20000010000 */
[----:B------:R-:W-:-:S02]  /*14c10*/  F2FP.F16.F32.PACK_AB R137, R24, R137 ;  /* 0x000000891889723e */ /* 0x000fc400000000ff */
[----:B------:R-:W-:-:S04]  /*14c20*/  CS2R R24, SRZ ;  /* 0x0000000000187805 */ /* 0x000fc8000001ff00 */
[----:B------:R1:W3:Y:S01]  /*14c30*/  MUFU.EX2 R5, R76 ;  /* 0x0000004c00057308 */ /* 0x0002e20000000800 */
[----:B0-----:R-:W-:-:S07]  /*14c40*/  FADD.FTZ R12, R74, R11 ;  /* 0x0000000b4a0c7221 */ /* 0x001fce0000010000 */
[----:B------:R3:W0:Y:S01]  /*14c50*/  MUFU.EX2 R6, R3 ;  /* 0x0000000300067308 */ /* 0x0006220000000800 */
[----:B--2---:R-:W-:Y:S01]  /*14c60*/  FADD.FTZ R7, R139, R0 ;  /* 0x000000008b077221 */ /* 0x004fe20000010000 */
[----:B-1----:R-:W-:Y:S01]  /*14c70*/  CS2R R76, SRZ ;  /* 0x00000000004c7805 */ /* 0x002fe2000001ff00 */
[C---:B---3--:R-:W-:Y:S01]  /*14c80*/  FADD.FTZ R3, R5.reuse, R12 ;  /* 0x0000000c05037221 */ /* 0x048fe20000010000 */
[----:B------:R-:W-:Y:S01]  /*14c90*/  F2FP.F16.F32.PACK_AB R138, R5, R74 ;  /* 0x0000004a058a723e */ /* 0x000fe200000000ff */
[----:B------:R-:W-:Y:S01]  /*14ca0*/  IMAD.MOV.U32 R5, RZ, RZ, 0x3f800000 ;  /* 0x3f800000ff057424 */ /* 0x000fe200078e00ff */
[----:B------:R-:W-:Y:S01]  /*14cb0*/  CS2R R74, SRZ ;  /* 0x00000000004a7805 */ /* 0x000fe2000001ff00 */
[C---:B0-----:R-:W-:Y:S01]  /*14cc0*/  FADD.FTZ R0, R6.reuse, R7 ;  /* 0x0000000706007221 */ /* 0x041fe20000010000 */
[----:B------:R-:W-:Y:S01]  /*14cd0*/  F2FP.F16.F32.PACK_AB R139, R6, R139 ;  /* 0x0000008b068b723e */ /* 0x000fe200000000ff */
[----:B------:R-:W-:Y:S06]  /*14ce0*/  @!P2 BRA `(.L_x_2839) ;  /* 0x0000002c008ca947 */ /* 0x000fec0003800000 */
[----:B------:R-:W-:Y:S01]  /*14cf0*/  BSSY B1, `(.L_x_2839) ;  /* 0x00002e2000017945 */ /* 0x000fe20003800000 */
[----:B------:R-:W-:Y:S01]  /*14d00*/  MOV R11, R8 ;  /* 0x00000008000b7202 */ /* 0x000fe20000000f00 */
[----:B------:R-:W-:Y:S01]  /*14d10*/  IMAD.MOV.U32 R12, RZ, RZ, R15 ;  /* 0x000000ffff0c7224 */ /* 0x000fe200078e000f */
[----:B------:R-:W-:Y:S01]  /*14d20*/  MOV R7, R162 ;  /* 0x000000a200077202 */ /* 0x000fe20000000f00 */
[----:B------:R-:W-:Y:S02]  /*14d30*/  IMAD.MOV.U32 R6, RZ, RZ, R168 ;  /* 0x000000ffff067224 */ /* 0x000fe400078e00a8 */
[----:B------:R-:W-:Y:S02]  /*14d40*/  IMAD.MOV.U32 R5, RZ, RZ, 0x3f800000 ;  /* 0x3f800000ff057424 */ /* 0x000fe400078e00ff */
[----:B------:R-:W-:-:S07]  /*14d50*/  IMAD.MOV.U32 R87, RZ, RZ, RZ ;  /* 0x000000ffff577224 */ /* 0x000fce00078e00ff */
.L_x_2852:
[----:B------:R-:W-:-:S04]  /*14d60*/  ISETP.NE.AND P2, PT, R7, 0x1, PT ;  /* 0x000000010700780c */ /* 0x000fc80003f45270 */
[----:B------:R-:W-:-:S04]  /*14d70*/  SEL R9, RZ, 0x1, P2 ;  /* 0x00000001ff097807 */ /* 0x000fc80001000000 */
[----:B------:R-:W-:Y:S01]  /*14d80*/  LOP3.LUT R168, R6, R9, RZ, 0x3c, !PT ;  /* 0x0000000906a87212 */ /* 0x000fe200078e3cff */
[----:B------:R-:W-:Y:S06]  /*14d90*/  @!P0 BRA `(.L_x_2840) ;  /* 0x0000000000048947 */ /* 0x000fec0003800000 */
[----:B------:R-:W-:Y:S01]  /*14da0*/  BPT.TRAP 0x1 ;  /* 0x000000040000795c */ /* 0x000fe20000300000 */
.L_x_2840:
        /* <DEDUP_REMOVED lines=8> */
.L_x_2841:
[----:B------:R-:W-:Y:S01]  /*14e30*/  IMAD R95, R162, 0x900, R4 ;  /* 0x00000900a25f7824 */ /* 0x000fe200078e0204 */
[----:B------:R-:W-:Y:S03]  /*14e40*/  BSSY B2, `(.L_x_2842) ;  /* 0x0000006000027945 */ /* 0x000fe60003800000 */
[C---:B------:R-:W-:Y:S01]  /*14e50*/  VIADD R90, R95.reuse, 0x2 ;  /* 0x000000025f5a7836 */ /* 0x040fe20000000000 */
[----:B------:R-:W-:Y:S01]  /*14e60*/  IADD3 R92, R95, 0x4, RZ ;  /* 0x000000045f5c7810 */ /* 0x000fe20007ffe0ff */
[----:B-1----:R-:W-:Y:S06]  /*14e70*/  @P2 BRA `(.L_x_2843) ;  /* 0x0000000000082947 */ /* 0x002fec0003800000 */
[----:B------:R-:W1:Y:S02]  /*14e80*/  SYNCS.PHASECHK.TRANS64.TRYWAIT P2, [R14+URZ+0x2a830], R9 ;  /* 0x02a830090e0075a7 */ /* 0x000e64000804017f */
[----:B-1----:R-:W-:Y:S05]  /*14e90*/  @!P2 BRA `(.L_x_2844) ;  /* 0x0000011800a0a947 */ /* 0x002fea0003800000 */
.L_x_2843:
[----:B------:R-:W-:Y:S05]  /*14ea0*/  BSYNC B2 ;  /* 0x0000000000027941 */ /* 0x000fea0003800000 */
.L_x_2842:
[----:B------:R-:W2:Y:S01]  /*14eb0*/  LDL.64 R96, [R1+0x28] ;  /* 0x0000280001607983 */ /* 0x000ea20000100a00 */
[----:B------:R-:W-:Y:S01]  /*14ec0*/  IMAD.MOV.U32 R88, RZ, RZ, R95 ;  /* 0x000000ffff587224 */ /* 0x000fe200078e005f */
[----:B------:R-:W-:Y:S01]  /*14ed0*/  R2UR UR46, R90 ;  /* 0x000000005a2e72ca */ /* 0x000fe200000e0000 */
[----:B------:R-:W-:Y:S01]  /*14ee0*/  IMAD.MOV.U32 R90, RZ, RZ, R92 ;  /* 0x000000ffff5a7224 */ /* 0x000fe200078e005c */
[----:B------:R-:W-:Y:S01]  /*14ef0*/  MOV R193, UR42 ;  /* 0x0000002a00c17c02 */ /* 0x000fe20008000f00 */
[----:B------:R-:W-:Y:S01]  /*14f00*/  IMAD.MOV.U32 R89, RZ, RZ, 0x40000040 ;  /* 0x40000040ff597424 */ /* 0x000fe200078e00ff */
[----:B------:R-:W-:Y:S01]  /*14f10*/  R2UR UR50, R88 ;  /* 0x00000000583272ca */ /* 0x000fe200000e0000 */
[C---:B------:R-:W-:Y:S01]  /*14f20*/  VIADD R88, R95.reuse, 0x6 ;  /* 0x000000065f587836 */ /* 0x040fe20000000000 */
[----:B01----:R-:W-:Y:S01]  /*14f30*/  MOV R9, UR38 ;  /* 0x0000002600097c02 */ /* 0x003fe20008000f00 */
[C---:B------:R-:W-:Y:S01]  /*14f40*/  VIADD R92, R95.reuse, 0x302 ;  /* 0x000003025f5c7836 */ /* 0x040fe20000000000 */
        /* <DEDUP_REMOVED lines=26> */
[----:B------:R-:W-:Y:S01]  /*150f0*/  MOV R93, 0x40000040 ;  /* 0x40000040005d7802 */ /* 0x000fe20000000f00 */
        /* <DEDUP_REMOVED lines=89> */
[----:B------:R-:W2:Y:S11]  /*15690*/  LDL.64 R198, [R1+0x8] ;  /* 0x0000080001c67983 */ /* 0x000eb60000100a00 */
[----:B------:R-:W-:Y:S01]  /*156a0*/  HGMMA.64x96x16.F32 R88, gdesc[UR44], R88, gsb0 ;  /* 0x016000002c5879f0 */ /* 0x000fe20008000858 */
[----:B------:R-:W-:-:S02]  /*156b0*/  R2UR UR45, R196 ;  /* 0x00000000c42d72ca */ /* 0x000fc400000e0000 */
[----:B------:R-:W-:Y:S02]  /*156c0*/  R2UR UR44, R197 ;  /* 0x00000000c52c72ca */ /* 0x000fe400000e0000 */
[----:B------:R-:W3:Y:S01]  /*156d0*/  LDL.64 R196, [R1+0x18] ;  /* 0x0000180001c47983 */ /* 0x000ee20000100a00 */
[----:B------:R-:W-:Y:S02]  /*156e0*/  WARPGROUP.DEPBAR.LE gsb0, 0x0 ;  /* 0x00008000000079c5 */ /* 0x000fe40000010000 */
[----:B------:R-:W-:Y:S01]  /*156f0*/  WARPGROUP.ARRIVE ;  /* 0x00000000000079c5 */ /* 0x000fe20000000000 */
[----:B---3--:R-:W-:Y:S02]  /*15700*/  R2UR UR40, R196 ;  /* 0x00000000c42872ca */ /* 0x008fe400000e0000 */
[----:B------:R-:W-:Y:S02]  /*15710*/  R2UR UR41, R197 ;  /* 0x00000000c52972ca */ /* 0x000fe400000e0000 */
[----:B------:R-:W3:Y:S11]  /*15720*/  LDL.64 R196, [R1] ;  /* 0x0000000001c47983 */ /* 0x000ef60000100a00 */
[----:B------:R-:W-:Y:S01]  /*15730*/  HGMMA.64x96x16.F32 R88, gdesc[UR40], R88, gsb0 ;  /* 0x01600000285879f0 */ /* 0x000fe20008000858 */
[----:B------:R-:W-:-:S02]  /*15740*/  R2UR UR41, R194 ;  /* 0x00000000c22972ca */ /* 0x000fc400000e0000 */
[----:B------:R-:W-:Y:S02]  /*15750*/  R2UR UR40, R195 ;  /* 0x00000000c32872ca */ /* 0x000fe400000e0000 */
[----:B------:R-:W4:Y:S01]  /*15760*/  LDL.64 R194, [R1+0x10] ;  /* 0x0000100001c27983 */ /* 0x000f220000100a00 */
[----:B--2---:R-:W-:Y:S02]  /*15770*/  R2UR UR32, R198 ;  /* 0x00000000c62072ca */ /* 0x004fe400000e0000 */
[----:B------:R-:W-:Y:S01]  /*15780*/  R2UR UR33, R199 ;  /* 0x00000000c72172ca */ /* 0x000fe200000e0000 */
[----:B------:R-:W-:Y:S02]  /*15790*/  WARPGROUP.DEPBAR.LE gsb0, 0x0 ;  /* 0x00008000000079c5 */ /* 0x000fe40000010000 */
[----:B------:R-:W-:Y:S01]  /*157a0*/  WARPGROUP.ARRIVE ;  /* 0x00000000000079c5 */ /* 0x000fe20000000000 */
[----:B----4-:R-:W-:Y:S02]  /*157b0*/  R2UR UR36, R194 ;  /* 0x00000000c22472ca */ /* 0x010fe400000e0000 */
[----:B------:R-:W-:-:S13]  /*157c0*/  R2UR UR37, R195 ;  /* 0x00000000c32572ca */ /* 0x000fda00000e0000 */
[----:B------:R-:W-:Y:S01]  /*157d0*/  HGMMA.64x96x16.F32 R88, gdesc[UR36], R88, gsb0 ;  /* 0x01600000245879f0 */ /* 0x000fe20008000858 */
[----:B---3--:R-:W-:Y:S02]  /*157e0*/  R2UR UR28, R196 ;  /* 0x00000000c41c72ca */ /* 0x008fe400000e0000 */
        /* <DEDUP_REMOVED lines=46> */
.L_x_2845:
[----:B------:R-:W-:Y:S02]  /*15ad0*/  SHF.L.U32 R5, R6, 0x1f, RZ ;  /* 0x0000001f06057819 */ /* 0x000fe400000006ff */
[----:B------:R-:W-:-:S04]  /*15ae0*/  LEA R20, R7, R2, 0x3 ;  /* 0x0000000207147211 */ /* 0x000fc800078e18ff */
[----:B------:R0:W1:Y:S01]  /*15af0*/  SYNCS.PHASECHK.TRANS64.TRYWAIT P2, [R20+URZ+0x2a850], R5 ;  /* 0x02a85005140075a7 */ /* 0x000062000804017f */
[----:B------:R-:W-:Y:S05]  /*15b00*/  @!P0 BRA `(.L_x_2846) ;  /* 0x0000000000048947 */ /* 0x000fea0003800000 */
[----:B------:R-:W-:Y:S01]  /*15b10*/  BPT.TRAP 0x1 ;  /* 0x000000040000795c */ /* 0x000fe20000300000 */
.L_x_2846:
[----:B------:R-:W-:Y:S04]  /*15b20*/  BSSY B2, `(.L_x_2847) ;  /* 0x0000004000027945 */ /* 0x000fe80003800000 */
[----:B-1----:R-:W-:Y:S05]  /*15b30*/  @P2 BRA `(.L_x_2848) ;  /* 0x0000000000082947 */ /* 0x002fea0003800000 */
[----:B------:R-:W1:Y:S02]  /*15b40*/  SYNCS.PHASECHK.TRANS64.TRYWAIT P2, [R20+URZ+0x2a850], R5 ;  /* 0x02a85005140075a7 */ /* 0x000e64000804017f */
[----:B-1----:R-:W-:Y:S05]  /*15b50*/  @!P2 BRA `(.L_x_2849) ;  /* 0x0000010c0084a947 */ /* 0x002fea0003800000 */
.L_x_2848:
[----:B------:R-:W-:Y:S05]  /*15b60*/  BSYNC B2 ;  /* 0x0000000000027941 */ /* 0x000fea0003800000 */
.L_x_2847:
[----:B01----:R-:W-:Y:S01]  /*15b70*/  VIADD R5, R2, 0x400 ;  /* 0x0000040002057836 */ /* 0x003fe20000000000 */
[----:B------:R-:W-:Y:S01]  /*15b80*/  WARPGROUP.ARRIVE ;  /* 0x00000000000079c5 */ /* 0x000fe20000000000 */
[----:B------:R-:W-:-:S03]  /*15b90*/  IMAD.MOV.U32 R9, RZ, RZ, 0x40000040 ;  /* 0x40000040ff097424 */ /* 0x000fc600078e00ff */
[----:B------:R-:W-:-:S04]  /*15ba0*/  SHF.R.U32.HI R5, RZ, 0x4, R5 ;  /* 0x00000004ff057819 */ /* 0x000fc80000011605 */
[----:B------:R-:W-:-:S04]  /*15bb0*/  LOP3.LUT R5, R5, 0x3fff, RZ, 0xc0, !PT ;  /* 0x00003fff05057812 */ /* 0x000fc800078ec0ff */
[----:B------:R-:W-:-:S05]  /*15bc0*/  LOP3.LUT R5, R5, 0x3000000, RZ, 0xfc, !PT ;  /* 0x0300000005057812 */ /* 0x000fca00078efcff */
[----:B------:R-:W-:Y:S02]  /*15bd0*/  IMAD R6, R7, 0x600, R5 ;  /* 0x0000060007067824 */ /* 0x000fe400078e0205 */
[----:B------:R-:W-:-:S03]  /*15be0*/  IMAD.MOV.U32 R7, RZ, RZ, 0x40000040 ;  /* 0x40000040ff077424 */ /* 0x000fc600078e00ff */
[C---:B------:R-:W-:Y:S02]  /*15bf0*/  R2UR UR6, R6.reuse ;  /* 0x00000000060672ca */ /* 0x040fe400000e0000 */
[----:B------:R-:W-:Y:S02]  /*15c00*/  R2UR UR7, R7 ;  /* 0x00000000070772ca */ /* 0x000fe400000e0000 */
[----:B------:R-:W-:Y:S02]  /*15c10*/  IADD3 R8, R6, 0x80, RZ ;  /* 0x0000008006087810 */ /* 0x000fe40007ffe0ff */
[----:B------:R-:W-:-:S09]  /*15c20*/  MOV R7, 0x40000040 ;  /* 0x4000004000077802 */ /* 0x000fd20000000f00 */
        /* <DEDUP_REMOVED lines=36> */
.L_x_2850:
[----:B------:R-:W0:Y:S01]  /*15e70*/  @P1 LDC R7, c[0x0][0x44c] ;  /* 0x00011300ff071b82 */ /* 0x000e220000000800 */
[----:B------:R-:W-:Y:S02]  /*15e80*/  IMAD.IADD R5, R191, 0x1, R186 ;  /* 0x00000001bf057824 */ /* 0x000fe400078e02ba */
[----:B------:R-:W-:Y:S01]  /*15e90*/  FMUL.FTZ R137, R89, UR39 ;  /* 0x0000002759897c20 */ /* 0x000fe20008410000 */
[----:B------:R-:W-:Y:S01]  /*15ea0*/  FMUL.FTZ R89, R102, UR39 ;  /* 0x0000002766597c20 */ /* 0x000fe20008410000 */
[----:B------:R-:W-:Y:S01]  /*15eb0*/  FMUL.FTZ R102, R113, UR39 ;  /* 0x0000002771667c20 */ /* 0x000fe20008410000 */
[----:B------:R-:W-:Y:S01]  /*15ec0*/  FMUL.FTZ R136, R88, UR39 ;  /* 0x0000002758887c20 */ /* 0x000fe20008410000 */
[----:B------:R-:W-:Y:S02]  /*15ed0*/  IMAD R15, R13, -0x60, RZ ;  /* 0xffffffa00d0f7824 */ /* 0x000fe400078e02ff */
[----:B------:R-:W-:Y:S01]  /*15ee0*/  FMUL.FTZ R8, R94, UR39 ;  /* 0x000000275e087c20 */ /* 0x000fe20008410000 */
[----:B------:R-:W1:Y:S01]  /*15ef0*/  @P1 LDC R6, c[0x0][0x450] ;  /* 0x00011400ff061b82 */ /* 0x000e620000000800 */
[----:B------:R-:W-:Y:S01]  /*15f00*/  FMUL.FTZ R94, R97, UR39 ;  /* 0x00000027615e7c20 */ /* 0x000fe20008410000 */
[----:B------:R-:W-:Y:S01]  /*15f10*/  FMUL.FTZ R9, R95, UR39 ;  /* 0x000000275f097c20 */ /* 0x000fe20008410000 */
[----:B------:R-:W-:Y:S01]  /*15f20*/  IADD3 R15, -R190, 0x1, R15 ;  /* 0x00000001be0f7810 */ /* 0x000fe20007ffe10f */
[----:B------:R-:W2:Y:S01]  /*15f30*/  MUFU.TANH R136, R136 ;  /* 0x0000008800887308 */ /* 0x000ea20000002400 */
[----:B------:R-:W-:Y:S01]  /*15f40*/  FMUL.FTZ R95, R100, UR39 ;  /* 0x00000027645f7c20 */ /* 0x000fe20008410000 */
[----:B------:R-:W-:Y:S01]  /*15f50*/  FMUL.FTZ R97, R104, UR39 ;  /* 0x0000002768617c20 */ /* 0x000fe20008410000 */
[----:B------:R-:W-:Y:S01]  /*15f60*/  FMUL.FTZ R21, R98, UR39 ;  /* 0x0000002762157c20 */ /* 0x000fe20008410000 */
[----:B------:R-:W-:Y:S01]  /*15f70*/  IADD3 R15, -R187, R15, R188 ;  /* 0x0000000fbb0f7210 */ /* 0x000fe20007ffe1bc */
[----:B------:R-:W-:Y:S01]  /*15f80*/  FMUL.FTZ R98, R108, UR39 ;  /* 0x000000276c627c20 */ /* 0x000fe20008410000 */
[----:B------:R-:W-:Y:S01]  /*15f90*/  FMUL.FTZ R138, R112, UR39 ;  /* 0x00000027708a7c20 */ /* 0x000fe20008410000 */
[----:B------:R-:W-:Y:S01]  /*15fa0*/  FMUL.FTZ R105, R105, UR39 ;  /* 0x0000002769697c20 */ /* 0x000fe20008410000 */
[----:B------:R-:W-:Y:S01]  /*15fb0*/  MUFU.TANH R137, R137 ;  /* 0x0000008900897308 */ /* 0x000fe20000002400 */
[----:B------:R-:W-:Y:S01]  /*15fc0*/  FMUL.FTZ R109, R109, UR39 ;  /* 0x000000276d6d7c20 */ /* 0x000fe20008410000 */
[----:B------:R-:W-:Y:S01]  /*15fd0*/  FMUL.FTZ R88, R99, UR39 ;  /* 0x0000002763587c20 */ /* 0x000fe20008410000 */
[----:B------:R-:W-:Y:S01]  /*15fe0*/  FMUL.FTZ R100, R117, UR39 ;  /* 0x0000002775647c20 */ /* 0x000fe20008410000 */
[----:B0-----:R-:W-:-:S04]  /*15ff0*/  @P1 IMAD.HI.U32 R7, R5, R7, RZ ;  /* 0x0000000705071227 */ /* 0x001fc800078e00ff */
[----:B------:R-:W-:Y:S01]  /*16000*/  FMUL.FTZ R104, R121, UR39 ;  /* 0x0000002779687c20 */ /* 0x000fe20008410000 */
[----:B------:R-:W-:Y:S01]  /*16010*/  FMUL.FTZ R99, R116, UR39 ;  /* 0x0000002774637c20 */ /* 0x000fe20008410000 */
[----:B------:R-:W-:Y:S01]  /*16020*/  FMUL.FTZ R117, R124, UR39 ;  /* 0x000000277c757c20 */ /* 0x000fe20008410000 */
[----:B------:R-:W-:Y:S01]  /*16030*/  MUFU.TANH R94, R94 ;  /* 0x0000005e005e7308 */ /* 0x000fe20000002400 */
        /* <DEDUP_REMOVED lines=10> */
[----:B------:R-:W-:Y:S01]  /*160e0*/  MUFU.TANH R95, R95 ;  /* 0x0000005f005f7308 */ /* 0x000fe20000002400 */
        /* <DEDUP_REMOVED lines=12> */
[----:B------:R-:W-:-:S03]  /*161b0*/  VIADD R14, R14, 0x2a840 ;  /* 0x0002a8400e0e7836 */ /* 0x000fc60000000000 */
[----:B------:R-:W3:Y:S02]  /*161c0*/  MUFU.TANH R92, R92 ;  /* 0x0000005c005c7308 */ /* 0x000ee40000002400 */
[----:B------:R-:W-:Y:S01]  /*161d0*/  PRMT R14, R178, 0x654, R14 ;  /* 0x00000654b20e7816 */ /* 0x000fe2000000000e */
[----:B0-----:R-:W-:-:S03]  /*161e0*/  IMAD.IADD R113, R15, 0x1, R113 ;  /* 0x000000010f717824 */ /* 0x001fc600078e0271 */
[----:B------:R0:W-:Y:S02]  /*161f0*/  SYNCS.ARRIVE.TRANS64.RED.A1T0 RZ, [R14+URZ], RZ ;  /* 0x000000ff0eff79a7 */ /* 0x0001e4000810043f */
[----:B------:R-:W4:Y:S01]  /*16200*/  MUFU.TANH R96, R96 ;  /* 0x0000006000607308 */ /* 0x000f220000002400 */
[C---:B------:R-:W-:Y:S02]  /*16210*/  ISETP.GT.AND P5, PT, R113.reuse, RZ, PT ;  /* 0x000000ff7100720c */ /* 0x040fe40003fa4270 */
[C---:B------:R-:W-:Y:S02]  /*16220*/  ISETP.GT.AND P4, PT, R113.reuse, 0x8, PT ;  /* 0x000000087100780c */ /* 0x040fe40003f84270 */
[----:B------:R-:W-:-:S03]  /*16230*/  ISETP.GT.AND P2, PT, R113, 0x1, PT ;  /* 0x000000017100780c */ /* 0x000fc60003f44270 */
[----:B------:R-:W5:Y:S01]  /*16240*/  MUFU.TANH R93, R93 ;  /* 0x0000005d005d7308 */ /* 0x000f620000002400 */
[C---:B------:R-:W-:Y:S02]  /*16250*/  ISETP.GT.AND P3, PT, R113.reuse, 0x9, PT ;  /* 0x000000097100780c */ /* 0x040fe40003f64270 */
[----:B--2---:R-:W-:Y:S02]  /*16260*/  FSEL R108, R136, -INF , P5 ;  /* 0xff800000886c7808 */ /* 0x004fe40002800000 */
[----:B------:R-:W-:Y:S02]  /*16270*/  ISETP.GT.AND P5, PT, R113, 0x11, PT ;  /* 0x000000117100780c */ /* 0x000fe40003fa4270 */
[----:B-1----:R-:W-:Y:S01]  /*16280*/  FSEL R91, R91, -INF , P4 ;  /* 0xff8000005b5b7808 */ /* 0x002fe20002000000 */
[----:B------:R-:W1:Y:S01]  /*16290*/  MUFU.TANH R97, R97 ;  /* 0x0000006100617308 */ /* 0x000e620000002400 */
[----:B------:R-:W-:Y:S02]  /*162a0*/  FSEL R90, R137, -INF , P2 ;  /* 0xff800000895a7808 */ /* 0x000fe40001000000 */
[----:B------:R-:W-:-:S02]  /*162b0*/  ISETP.GT.AND P4, PT, R113, 0x19, PT ;  /* 0x000000197100780c */ /* 0x000fc40003f84270 */
[----:B---3--:R-:W-:Y:S02]  /*162c0*/  FSEL R92, R92, -INF , P3 ;  /* 0xff8000005c5c7808 */ /* 0x008fe40001800000 */
[C---:B------:R-:W-:Y:S01]  /*162d0*/  ISETP.GT.AND P6, PT, R113.reuse, 0x10, PT ;  /* 0x000000107100780c */ /* 0x040fe20003fc4270 */
[----:B------:R-:W2:Y:S01]  /*162e0*/  MUFU.TANH R98, R98 ;  /* 0x0000006200627308 */ /* 0x000ea20000002400 */
[C---:B------:R-:W-:Y:S02]  /*162f0*/  ISETP.GT.AND P2, PT, R113.reuse, 0x18, PT ;  /* 0x000000187100780c */ /* 0x040fe40003f44270 */
[C---:B------:R-:W-:Y:S02]  /*16300*/  ISETP.GT.AND P3, PT, R113.reuse, 0x20, PT ;  /* 0x000000207100780c */ /* 0x040fe40003f64270 */
[----:B------:R-:W-:Y:S02]  /*16310*/  FSEL R94, R94, -INF , P5 ;  /* 0xff8000005e5e7808 */ /* 0x000fe40002800000 */
[----:B------:R-:W-:Y:S01]  /*16320*/  ISETP.GT.AND P5, PT, R113, 0x28, PT ;  /* 0x000000287100780c */ /* 0x000fe20003fa4270 */
[----:B------:R-:W3:Y:S01]  /*16330*/  MUFU.TANH R138, R138 ;  /* 0x0000008a008a7308 */ /* 0x000ee20000002400 */
[----:B----4-:R-:W-:-:S02]  /*16340*/  FSEL R96, R96, -INF , P4 ;  /* 0xff80000060607808 */ /* 0x010fc40002000000 */
[----:B-----5:R-:W-:Y:S02]  /*16350*/  FSEL R93, R93, -INF , P6 ;  /* 0xff8000005d5d7808 */ /* 0x020fe40003000000 */
[----:B------:R-:W-:Y:S02]  /*16360*/  FSEL R95, R95, -INF , P2 ;  /* 0xff8000005f5f7808 */ /* 0x000fe40001000000 */
[----:B------:R-:W-:Y:S01]  /*16370*/  ISETP.GT.AND P4, PT, R113, 0x30, PT ;  /* 0x000000307100780c */ /* 0x000fe20003f84270 */
[----:B------:R-:W4:Y:S01]  /*16380*/  MUFU.TANH R105, R105 ;  /* 0x0000006900697308 */ /* 0x000f220000002400 */
[----:B-1----:R-:W-:Y:S02]  /*16390*/  FSEL R97, R97, -INF , P3 ;  /* 0xff80000061617808 */ /* 0x002fe40001800000 */
[C---:B------:R-:W-:Y:S02]  /*163a0*/  ISETP.GT.AND P6, PT, R113.reuse, 0x21, PT ;  /* 0x000000217100780c */ /* 0x040fe40003fc4270 */
[----:B------:R-:W-:-:S02]  /*163b0*/  ISETP.GT.AND P2, PT, R113, 0x29, PT ;  /* 0x000000297100780c */ /* 0x000fc40003f44270 */
[C---:B------:R-:W-:Y:S01]  /*163c0*/  ISETP.GT.AND P3, PT, R113.reuse, 0x31, PT ;  /* 0x000000317100780c */ /* 0x040fe20003f64270 */
[----:B------:R-:W1:Y:S01]  /*163d0*/  MUFU.TANH R109, R109 ;  /* 0x0000006d006d7308 */ /* 0x000e620000002400 */
[----:B--2---:R-:W-:Y:S02]  /*163e0*/  FSEL R112, R98, -INF , P5 ;  /* 0xff80000062707808 */ /* 0x004fe40002800000 */
[----:B---3--:R-:W-:Y:S02]  /*163f0*/  FSEL R98, R138, -INF , P4 ;  /* 0xff8000008a627808 */ /* 0x008fe40002000000 */
[C---:B------:R-:W-:Y:S02]  /*16400*/  ISETP.GT.AND P4, PT, R113.reuse, 0x41, PT ;  /* 0x000000417100780c */ /* 0x040fe40003f84270 */
[----:B------:R-:W-:Y:S01]  /*16410*/  ISETP.GT.AND P5, PT, R113, 0x39, PT ;  /* 0x000000397100780c */ /* 0x000fe20003fa4270 */
[----:B------:R-:W2:Y:S01]  /*16420*/  MUFU.TANH R102, R102 ;  /* 0x0000006600667308 */ /* 0x000ea20000002400 */
[----:B----4-:R-:W-:-:S02]  /*16430*/  FSEL R105, R105, -INF , P6 ;  /* 0xff80000069697808 */ /* 0x010fc40003000000 */
[----:B------:R-:W-:-:S05]  /*16440*/  ISETP.GT.AND P6, PT, R113, 0x38, PT ;  /* 0x000000387100780c */ /* 0x000fca0003fc4270 */
[----:B------:R-:W3:Y:S01]  /*16450*/  MUFU.TANH R104, R104 ;  /* 0x0000006800687308 */ /* 0x000ee20000002400 */
[----:B-1----:R-:W-:Y:S02]  /*16460*/  FSEL R109, R109, -INF , P2 ;  /* 0xff8000006d6d7808 */ /* 0x002fe40001000000 */
[----:B------:R-:W-:-:S05]  /*16470*/  ISETP.GT.AND P2, PT, R113, 0x40, PT ;  /* 0x000000407100780c */ /* 0x000fca0003f44270 */
[----:B------:R-:W1:Y:S01]  /*16480*/  MUFU.TANH R99, R99 ;  /* 0x0000006300637308 */ /* 0x000e620000002400 */
[----:B--2---:R-:W-:Y:S02]  /*16490*/  FSEL R102, R102, -INF , P3 ;  /* 0xff80000066667808 */ /* 0x004fe40001800000 */
[----:B------:R-:W-:-:S05]  /*164a0*/  ISETP.GT.AND P3, PT, R113, 0x48, PT ;  /* 0x000000487100780c */ /* 0x000fca0003f64270 */
[----:B------:R-:W2:Y:S01]  /*164b0*/  MUFU.TANH R100, R100 ;  /* 0x0000006400647308 */ /* 0x000ea20000002400 */
[----:B---3--:R-:W-:Y:S02]  /*164c0*/  FSEL R103, R104, -INF , P4 ;  /* 0xff80000068677808 */ /* 0x008fe40002000000 */
[----:B------:R-:W-:-:S05]  /*164d0*/  ISETP.GT.AND P4, PT, R113, 0x58, PT ;  /* 0x000000587100780c */ /* 0x000fca0003f84270 */
[----:B------:R-:W3:Y:S01]  /*164e0*/  MUFU.TANH R101, R101 ;  /* 0x0000006500657308 */ /* 0x000ee20000002400 */
[----:B-1----:R-:W-:Y:S02]  /*164f0*/  FSEL R99, R99, -INF , P6 ;  /* 0xff80000063637808 */ /* 0x002fe40003000000 */
[----:B------:R-:W-:-:S05]  /*16500*/  ISETP.GT.AND P6, PT, R113, 0x49, PT ;  /* 0x000000497100780c */ /* 0x000fca0003fc4270 */
[----:B------:R-:W1:Y:S01]  /*16510*/  MUFU.TANH R117, R117 ;  /* 0x0000007500757308 */ /* 0x000e620000002400 */
[----:B--2---:R-:W-:Y:S02]  /*16520*/  FSEL R100, R100, -INF , P5 ;  /* 0xff80000064647808 */ /* 0x004fe40002800000 */
[----:B------:R-:W-:-:S05]  /*16530*/  ISETP.GT.AND P5, PT, R113, 0x50, PT ;  /* 0x000000507100780c */ /* 0x000fca0003fa4270 */
[----:B------:R-:W-:Y:S01]  /*16540*/  MUFU.TANH R124, R124 ;  /* 0x0000007c007c7308 */ /* 0x000fe20000002400 */
[----:B---3--:R-:W-:Y:S02]  /*16550*/  FSEL R101, R101, -INF , P2 ;  /* 0xff80000065657808 */ /* 0x008fe40001000000 */
[----:B------:R-:W-:-:S05]  /*16560*/  ISETP.GT.AND P2, PT, R113, 0x51, PT ;  /* 0x000000517100780c */ /* 0x000fca0003f44270 */
[----:B------:R-:W-:Y:S01]  /*16570*/  MUFU.TANH R21, R21 ;  /* 0x0000001500157308 */ /* 0x000fe20000002400 */
[----:B-1----:R-:W-:Y:S02]  /*16580*/  FSEL R104, R117, -INF , P3 ;  /* 0xff80000075687808 */ /* 0x002fe40001800000 */
[----:B------:R-:W-:-:S05]  /*16590*/  ISETP.GT.AND P3, PT, R113, 0x59, PT ;  /* 0x000000597100780c */ /* 0x000fca0003f64270 */
[----:B------:R1:W-:Y:S08]  /*165a0*/  MUFU.TANH R113, R116 ;  /* 0x0000007400717308 */ /* 0x0003f00000002400 */
[----:B------:R-:W-:Y:S01]  /*165b0*/  MUFU.TANH R107, R107 ;  /* 0x0000006b006b7308 */ /* 0x000fe20000002400 */
[----:B-1----:R-:W-:-:S04]  /*165c0*/  FMNMX.FTZ R116, R108, R12, !PT ;  /* 0x0000000c6c747209 */ /* 0x002fc80007810000 */
[----:B------:R-:W-:-:S03]  /*165d0*/  FMNMX.FTZ R116, R90, R116, !PT ;  /* 0x000000745a747209 */ /* 0x000fc60007810000 */
[----:B------:R-:W-:Y:S01]  /*165e0*/  MUFU.TANH R6, R6 ;  /* 0x0000000600067308 */ /* 0x000fe20000002400 */
[----:B------:R-:W-:-:S04]  /*165f0*/  FMNMX.FTZ R116, R91, R116, !PT ;  /* 0x000000745b747209 */ /* 0x000fc80007810000 */
        /* <DEDUP_REMOVED lines=10> */
[----:B------:R1:W2:Y:S01]  /*166a0*/  MUFU.TANH R116, R125 ;  /* 0x0000007d00747308 */ /* 0x0002a20000002400 */
[----:B------:R-:W-:-:S04]  /*166b0*/  FMNMX.FTZ R117, R112, R117, !PT ;  /* 0x0000007570757209 */ /* 0x000fc80007810000 */
[----:B------:R-:W-:-:S03]  /*166c0*/  FMNMX.FTZ R120, R109, R117, !PT ;  /* 0x000000756d787209 */ /* 0x000fc60007810000 */
[----:B------:R-:W3:Y:S01]  /*166d0*/  MUFU.TANH R117, R128 ;  /* 0x0000008000757308 */ /* 0x000ee20000002400 */
[----:B------:R-:W-:Y:S01]  /*166e0*/  FMNMX.FTZ R120, R98, R120, !PT ;  /* 0x0000007862787209 */ /* 0x000fe20007810000 */
[----:B-1----:R-:W-:-:S03]  /*166f0*/  FMUL.FTZ R125, R133, UR39 ;  /* 0x00000027857d7c20 */ /* 0x002fc60008410000 */
[----:B------:R-:W-:-:S03]  /*16700*/  FMNMX.FTZ R121, R102, R120, !PT ;  /* 0x0000007866797209 */ /* 0x000fc60007810000 */
[----:B------:R-:W1:Y:S01]  /*16710*/  MUFU.TANH R120, R129 ;  /* 0x0000008100787308 */ /* 0x000e620000002400 */
[----:B------:R-:W-:Y:S02]  /*16720*/  FMNMX.FTZ R121, R99, R121, !PT ;  /* 0x0000007963797209 */ /* 0x000fe40007810000 */
[----:B--2---:R-:W-:Y:S02]  /*16730*/  FSEL R116, R116, -INF , P6 ;  /* 0xff80000074747808 */ /* 0x004fe40003000000 */
[----:B------:R-:W-:-:S03]  /*16740*/  FMNMX.FTZ R121, R100, R121, !PT ;  /* 0x0000007964797209 */ /* 0x000fc60007810000 */
[----:B------:R-:W2:Y:S01]  /*16750*/  MUFU.TANH R125, R125 ;  /* 0x0000007d007d7308 */ /* 0x000ea20000002400 */
[----:B------:R-:W-:Y:S02]  /*16760*/  FMNMX.FTZ R121, R101, R121, !PT ;  /* 0x0000007965797209 */ /* 0x000fe40007810000 */
[----:B---3--:R-:W-:Y:S02]  /*16770*/  FSEL R117, R117, -INF , P5 ;  /* 0xff80000075757808 */ /* 0x008fe40002800000 */
[----:B------:R-:W-:-:S03]  /*16780*/  FMNMX.FTZ R121, R103, R121, !PT ;  /* 0x0000007967797209 */ /* 0x000fc60007810000 */
[----:B------:R-:W-:Y:S01]  /*16790*/  MUFU.TANH R88, R88 ;  /* 0x0000005800587308 */ /* 0x000fe20000002400 */
[----:B------:R-:W-:Y:S02]  /*167a0*/  FMNMX.FTZ R121, R104, R121, !PT ;  /* 0x0000007968797209 */ /* 0x000fe40007810000 */
[----:B-1----:R-:W-:Y:S02]  /*167b0*/  FSEL R120, R120, -INF , P2 ;  /* 0xff80000078787808 */ /* 0x002fe40001000000 */
[----:B------:R-:W-:-:S03]  /*167c0*/  FMNMX.FTZ R128, R116, R121, !PT ;  /* 0x0000007974807209 */ /* 0x000fc60007810000 */
[----:B------:R1:W-:Y:S01]  /*167d0*/  MUFU.TANH R121, R114 ;  /* 0x0000007200797308 */ /* 0x0003e20000002400 */
[----:B------:R-:W-:-:S04]  /*167e0*/  FMNMX.FTZ R128, R117, R128, !PT ;  /* 0x0000008075807209 */ /* 0x000fc80007810000 */
[----:B------:R-:W-:-:S03]  /*167f0*/  FMNMX.FTZ R128, R120, R128, !PT ;  /* 0x0000008078807209 */ /* 0x000fc60007810000 */
[----:B------:R-:W-:Y:S01]  /*16800*/  MUFU.TANH R89, R89 ;  /* 0x0000005900597308 */ /* 0x000fe20000002400 */
[----:B-1----:R-:W-:-:S04]  /*16810*/  FSEL R114, R124, -INF , P4 ;  /* 0xff8000007c727808 */ /* 0x002fc80002000000 */
[----:B------:R-:W-:-:S03]  /*16820*/  FMNMX.FTZ R128, R114, R128, !PT ;  /* 0x0000008072807209 */ /* 0x000fc60007810000 */
[----:B------:R2:W-:Y:S08]  /*16830*/  MUFU.TANH R124, R115 ;  /* 0x00000073007c7308 */ /* 0x0005f00000002400 */
[----:B------:R-:W-:Y:S01]  /*16840*/  MUFU.TANH R106, R106 ;  /* 0x0000006a006a7308 */ /* 0x000fe20000002400 */
[----:B--2---:R-:W-:Y:S01]  /*16850*/  FSEL R115, R125, -INF , P3 ;  /* 0xff8000007d737808 */ /* 0x004fe20001800000 */
[----:B------:R-:W-:Y:S01]  /*16860*/  FMUL.FTZ R125, R118, UR39 ;  /* 0x00000027767d7c20 */ /* 0x000fe20008410000 */
[----:B------:R-:W-:Y:S01]  /*16870*/  FMUL.FTZ R118, R119, UR39 ;  /* 0x0000002777767c20 */ /* 0x000fe20008410000 */
[----:B------:R-:W-:Y:S01]  /*16880*/  FMUL.FTZ R119, R122, UR39 ;  /* 0x000000277a777c20 */ /* 0x000fe20008410000 */
[----:B------:R-:W-:Y:S01]  /*16890*/  FMNMX.FTZ R128, R115, R128, !PT ;  /* 0x0000008073807209 */ /* 0x000fe20007810000 */
[----:B------:R-:W-:Y:S01]  /*168a0*/  FMUL.FTZ R122, R123, UR39 ;  /* 0x000000277b7a7c20 */ /* 0x000fe20008410000 */
[----:B------:R-:W-:Y:S01]  /*168b0*/  FMUL.FTZ R123, R126, UR39 ;  /* 0x000000277e7b7c20 */ /* 0x000fe20008410000 */
[----:B------:R-:W1:Y:S01]  /*168c0*/  MUFU.TANH R125, R125 ;  /* 0x0000007d007d7308 */ /* 0x000e620000002400 */
[----:B------:R-:W-:Y:S01]  /*168d0*/  FMUL.FTZ R126, R130, UR39 ;  /* 0x00000027827e7c20 */ /* 0x000fe20008410000 */
[----:B------:R-:W2:Y:S01]  /*168e0*/  SHFL.BFLY PT, R129, R128, 0x2, 0x1f ;  /* 0x0c401f0080817f89 */ /* 0x000ea200000e0000 */
[----:B------:R-:W-:-:S05]  /*168f0*/  FMUL.FTZ R130, R135, UR39 ;  /* 0x0000002787827c20 */ /* 0x000fca0008410000 */
[----:B------:R-:W-:Y:S08]  /*16900*/  MUFU.TANH R110, R110 ;  /* 0x0000006e006e7308 */ /* 0x000ff00000002400 */
[----:B------:R-:W-:Y:S08]  /*16910*/  MUFU.TANH R111, R111 ;  /* 0x0000006f006f7308 */ /* 0x000ff00000002400 */
[----:B------:R-:W-:Y:S01]  /*16920*/  MUFU.TANH R118, R118 ;  /* 0x0000007600767308 */ /* 0x000fe20000002400 */
[----:B--2---:R-:W-:Y:S01]  /*16930*/  FMNMX.FTZ R132, R128, R129, !PT ;  /* 0x0000008180847209 */ /* 0x004fe20007810000 */
[----:B------:R-:W-:Y:S01]  /*16940*/  FMUL.FTZ R128, R134, UR39 ;  /* 0x0000002786807c20 */ /* 0x000fe20008410000 */
[----:B------:R2:W3:Y:S04]  /*16950*/  SHFL.IDX PT, R129, R5, 0x1, 0x1c1f ;  /* 0x003c1f0005817f89 */ /* 0x0004e800000e0000 */
[----:B------:R-:W4:Y:S01]  /*16960*/  SHFL.BFLY PT, R133, R132, 0x1, 0x1f ;  /* 0x0c201f0084857f89 */ /* 0x000f2200000e0000 */
[----:B------:R-:W-:Y:S08]  /*16970*/  MUFU.TANH R119, R119 ;  /* 0x0000007700777308 */ /* 0x000ff00000002400 */
[----:B--2---:R2:W5:Y:S08]  /*16980*/  MUFU.TANH R5, R127 ;  /* 0x0000007f00057308 */ /* 0x0045700000002400 */
[----:B------:R-:W0:Y:S01]  /*16990*/  MUFU.TANH R122, R122 ;  /* 0x0000007a007a7308 */ /* 0x000e220000002400 */
[----:B--2---:R-:W-:Y:S01]  /*169a0*/  FMUL.FTZ R127, R131, UR39 ;  /* 0x00000027837f7c20 */ /* 0x004fe20008410000 */
[----:B---3--:R-:W-:-:S04]  /*169b0*/  IADD3 R129, R15, R129, RZ ;  /* 0x000000810f817210 */ /* 0x008fc80007ffe0ff */
[C---:B------:R-:W-:Y:S02]  /*169c0*/  ISETP.GT.AND P6, PT, R129.reuse, 0x10, PT ;  /* 0x000000108100780c */ /* 0x040fe40003fc4270 */
[----:B------:R-:W2:Y:S01]  /*169d0*/  MUFU.TANH R123, R123 ;  /* 0x0000007b007b7308 */ /* 0x000ea20000002400 */
[----:B------:R-:W-:Y:S02]  /*169e0*/  ISETP.GT.AND P5, PT, R129, RZ, PT ;  /* 0x000000ff8100720c */ /* 0x000fe40003fa4270 */
[----:B------:R-:W-:Y:S02]  /*169f0*/  FSEL R21, R21, -INF , P6 ;  /* 0xff80000015157808 */ /* 0x000fe40003000000 */
[C---:B------:R-:W-:Y:S02]  /*16a00*/  ISETP.GT.AND P6, PT, R129.reuse, 0x21, PT ;  /* 0x000000218100780c */ /* 0x040fe40003fc4270 */
[----:B------:R-:W-:Y:S01]  /*16a10*/  ISETP.GT.AND P3, PT, R129, 0x1, PT ;  /* 0x000000018100780c */ /* 0x000fe20003f64270 */
[----:B------:R-:W3:Y:S01]  /*16a20*/  MUFU.TANH R126, R126 ;  /* 0x0000007e007e7308 */ /* 0x000ee20000002400 */
[----:B------:R-:W-:-:S02]  /*16a30*/  FSEL R107, R107, -INF , P6 ;  /* 0xff8000006b6b7808 */ /* 0x000fc40003000000 */
[----:B------:R-:W-:Y:S02]  /*16a40*/  ISETP.GT.AND P6, PT, R129, 0x38, PT ;  /* 0x000000388100780c */ /* 0x000fe40003fc4270 */
[----:B------:R-:W-:Y:S02]  /*16a50*/  FSEL R6, R6, -INF , P5 ;  /* 0xff80000006067808 */ /* 0x000fe40002800000 */
[----:B-1----:R-:W-:Y:S01]  /*16a60*/  FSEL R125, R125, -INF , P6 ;  /* 0xff8000007d7d7808 */ /* 0x002fe20003000000 */
[----:B------:R-:W1:Y:S01]  /*16a70*/  MUFU.TANH R127, R127 ;  /* 0x0000007f007f7308 */ /* 0x000e620000002400 */
[----:B------:R-:W-:Y:S02]  /*16a80*/  ISETP.GT.AND P6, PT, R129, 0x49, PT ;  /* 0x000000498100780c */ /* 0x000fe40003fc4270 */
[----:B----4-:R-:W-:Y:S02]  /*16a90*/  FMNMX.FTZ R15, R132, R133, !PT ;  /* 0x00000085840f7209 */ /* 0x010fe40007810000 */
[----:B-----5:R-:W-:-:S02]  /*16aa0*/  FSEL R133, R5, -INF , P6 ;  /* 0xff80000005857808 */ /* 0x020fc40003000000 */
[----:B------:R-:W-:Y:S01]  /*16ab0*/  ISETP.GT.AND P4, PT, R129, 0x8, PT ;  /* 0x000000088100780c */ /* 0x000fe20003f84270 */
[----:B------:R-:W4:Y:S01]  /*16ac0*/  MUFU.TANH R128, R128 ;  /* 0x0000008000807308 */ /* 0x000f220000002400 */
[----:B------:R-:W-:Y:S02]  /*16ad0*/  FSEL R7, R7, -INF , P3 ;  /* 0xff80000007077808 */ /* 0x000fe40001800000 */
[----:B------:R-:W-:Y:S02]  /*16ae0*/  FMNMX.FTZ R5, R6, R11, !PT ;  /* 0x0000000b06057209 */ /* 0x000fe40007810000 */
[----:B------:R-:W-:Y:S02]  /*16af0*/  ISETP.GT.AND P2, PT, R129, 0x9, PT ;  /* 0x000000098100780c */ /* 0x000fe40003f44270 */
[----:B------:R-:W-:Y:S01]  /*16b00*/  FSEL R131, R8, -INF , P4 ;  /* 0xff80000008837808 */ /* 0x000fe20002000000 */
[----:B------:R-:W5:Y:S01]  /*16b10*/  MUFU.TANH R130, R130 ;  /* 0x0000008200827308 */ /* 0x000f620000002400 */
[----:B------:R-:W-:-:S02]  /*16b20*/  FMNMX.FTZ R5, R7, R5, !PT ;  /* 0x0000000507057209 */ /* 0x000fc40007810000 */
[----:B------:R-:W-:Y:S01]  /*16b30*/  FSEL R132, R9, -INF , P2 ;  /* 0xff80000009847808 */ /* 0x000fe20001000000 */
[----:B------:R-:W-:Y:S01]  /*16b40*/  IMAD.U32 R9, RZ, RZ, UR43 ;  /* 0x0000002bff097e24 */ /* 0x000fe2000f8e00ff */
[----:B------:R-:W-:Y:S02]  /*16b50*/  FMNMX.FTZ R5, R131, R5, !PT ;  /* 0x0000000583057209 */ /* 0x000fe40007810000 */
[----:B------:R-:W-:Y:S01]  /*16b60*/  ISETP.GT.AND P5, PT, R129, 0x11, PT ;  /* 0x000000118100780c */ /* 0x000fe20003fa4270 */
[----:B------:R-:W-:Y:S01]  /*16b70*/  FMUL.FTZ R134, R15, R9 ;  /* 0x000000090f867220 */ /* 0x000fe20000410000 */
[----:B------:R-:W-:Y:S02]  /*16b80*/  FMNMX.FTZ R5, R132, R5, !PT ;  /* 0x0000000584057209 */ /* 0x000fe40007810000 */
[----:B------:R-:W-:Y:S02]  /*16b90*/  ISETP.GT.AND P3, PT, R129, 0x18, PT ;  /* 0x000000188100780c */ /* 0x000fe40003f64270 */
[----:B------:R-:W-:-:S02]  /*16ba0*/  FSEL R88, R88, -INF , P5 ;  /* 0xff80000058587808 */ /* 0x000fc40002800000 */
[----:B------:R-:W-:Y:S02]  /*16bb0*/  FMNMX.FTZ R5, R21, R5, !PT ;  /* 0x0000000515057209 */ /* 0x000fe40007810000 */
[----:B------:R-:W-:Y:S02]  /*16bc0*/  ISETP.GT.AND P4, PT, R129, 0x19, PT ;  /* 0x000000198100780c */ /* 0x000fe40003f84270 */
[----:B------:R-:W-:Y:S02]  /*16bd0*/  FSEL R89, R89, -INF , P3 ;  /* 0xff80000059597808 */ /* 0x000fe40001800000 */
[----:B------:R-:W-:Y:S02]  /*16be0*/  FMNMX.FTZ R5, R88, R5, !PT ;  /* 0x0000000558057209 */ /* 0x000fe40007810000 */
[----:B------:R-:W-:Y:S02]  /*16bf0*/  ISETP.GT.AND P2, PT, R129, 0x20, PT ;  /* 0x000000208100780c */ /* 0x000fe40003f44270 */
[----:B------:R-:W-:-:S02]  /*16c00*/  FSEL R113, R113, -INF , P4 ;  /* 0xff80000071717808 */ /* 0x000fc40002000000 */
[----:B------:R-:W-:Y:S02]  /*16c10*/  FMNMX.FTZ R5, R89, R5, !PT ;  /* 0x0000000559057209 */ /* 0x000fe40007810000 */
[----:B------:R-:W-:Y:S02]  /*16c20*/  FSEL R106, R106, -INF , P2 ;  /* 0xff8000006a6a7808 */ /* 0x000fe40001000000 */
[----:B------:R-:W-:Y:S02]  /*16c30*/  FMNMX.FTZ R5, R113, R5, !PT ;  /* 0x0000000571057209 */ /* 0x000fe40007810000 */
[C---:B------:R-:W-:Y:S02]  /*16c40*/  ISETP.GT.AND P5, PT, R129.reuse, 0x28, PT ;  /* 0x000000288100780c */ /* 0x040fe40003fa4270 */
[----:B------:R-:W-:Y:S02]  /*16c50*/  FMNMX.FTZ R5, R106, R5, !PT ;  /* 0x000000056a057209 */ /* 0x000fe40007810000 */
[----:B------:R-:W-:-:S02]  /*16c60*/  ISETP.GT.AND P3, PT, R129, 0x29, PT ;  /* 0x000000298100780c */ /* 0x000fc40003f64270 */
[----:B------:R-:W-:Y:S02]  /*16c70*/  FSEL R110, R110, -INF , P5 ;  /* 0xff8000006e6e7808 */ /* 0x000fe40002800000 */
[----:B------:R-:W-:Y:S02]  /*16c80*/  FMNMX.FTZ R5, R107, R5, !PT ;  /* 0x000000056b057209 */ /* 0x000fe40007810000 */
[----:B------:R-:W-:Y:S02]  /*16c90*/  ISETP.GT.AND P4, PT, R129, 0x30, PT ;  /* 0x000000308100780c */ /* 0x000fe40003f84270 */
[----:B------:R-:W-:Y:S02]  /*16ca0*/  FSEL R111, R111, -INF , P3 ;  /* 0xff8000006f6f7808 */ /* 0x000fe40001800000 */
[----:B------:R-:W-:Y:S02]  /*16cb0*/  FMNMX.FTZ R5, R110, R5, !PT ;  /* 0x000000056e057209 */ /* 0x000fe40007810000 */
[----:B------:R-:W-:-:S02]  /*16cc0*/  ISETP.GT.AND P2, PT, R129, 0x31, PT ;  /* 0x000000318100780c */ /* 0x000fc40003f44270 */
[----:B------:R-:W-:Y:S02]  /*16cd0*/  FSEL R121, R121, -INF , P4 ;  /* 0xff80000079797808 */ /* 0x000fe40002000000 */
[----:B------:R-:W-:Y:S02]  /*16ce0*/  FMNMX.FTZ R5, R111, R5, !PT ;  /* 0x000000056f057209 */ /* 0x000fe40007810000 */
[----:B------:R-:W-:Y:S02]  /*16cf0*/  FSEL R124, R124, -INF , P2 ;  /* 0xff8000007c7c7808 */ /* 0x000fe40001000000 */
[----:B------:R-:W-:Y:S02]  /*16d00*/  FMNMX.FTZ R5, R121, R5, !PT ;  /* 0x0000000579057209 */ /* 0x000fe40007810000 */
[----:B------:R-:W-:Y:S02]  /*16d10*/  ISETP.GT.AND P5, PT, R129, 0x39, PT ;  /* 0x000000398100780c */ /* 0x000fe40003fa4270 */
[----:B------:R-:W-:-:S02]  /*16d20*/  FMNMX.FTZ R5, R124, R5, !PT ;  /* 0x000000057c057209 */ /* 0x000fc40007810000 */
[----:B------:R-:W-:Y:S02]  /*16d30*/  ISETP.GT.AND P3, PT, R129, 0x40, PT ;  /* 0x000000408100780c */ /* 0x000fe40003f64270 */
[----:B------:R-:W-:Y:S02]  /*16d40*/  FSEL R118, R118, -INF , P5 ;  /* 0xff80000076767808 */ /* 0x000fe40002800000 */
[----:B------:R-:W-:Y:S02]  /*16d50*/  FMNMX.FTZ R5, R125, R5, !PT ;  /* 0x000000057d057209 */ /* 0x000fe40007810000 */
[----:B------:R-:W-:Y:S02]  /*16d60*/  ISETP.GT.AND P4, PT, R129, 0x41, PT ;  /* 0x000000418100780c */ /* 0x000fe40003f84270 */
[----:B------:R-:W-:Y:S02]  /*16d70*/  FSEL R119, R119, -INF , P3 ;  /* 0xff80000077777808 */ /* 0x000fe40001800000 */
[----:B------:R-:W-:-:S02]  /*16d80*/  FMNMX.FTZ R5, R118, R5, !PT ;  /* 0x0000000576057209 */ /* 0x000fc40007810000 */
[----:B------:R-:W-:Y:S02]  /*16d90*/  ISETP.GT.AND P2, PT, R129, 0x48, PT ;  /* 0x000000488100780c */ /* 0x000fe40003f44270 */
[----:B0-----:R-:W-:Y:S02]  /*16da0*/  FSEL R122, R122, -INF , P4 ;  /* 0xff8000007a7a7808 */ /* 0x001fe40002000000 */
[----:B------:R-:W-:Y:S02]  /*16db0*/  FMNMX.FTZ R5, R119, R5, !PT ;  /* 0x0000000577057209 */ /* 0x000fe40007810000 */
[----:B--2---:R-:W-:Y:S02]  /*16dc0*/  FSEL R123, R123, -INF , P2 ;  /* 0xff8000007b7b7808 */ /* 0x004fe40001000000 */
[----:B------:R-:W-:Y:S02]  /*16dd0*/  FMNMX.FTZ R5, R122, R5, !PT ;  /* 0x000000057a057209 */ /* 0x000fe40007810000 */
[----:B------:R-:W-:-:S02]  /*16de0*/  ISETP.GT.AND P5, PT, R129, 0x50, PT ;  /* 0x000000508100780c */ /* 0x000fc40003fa4270 */
[----:B------:R-:W-:Y:S02]  /*16df0*/  FMNMX.FTZ R5, R123, R5, !PT ;  /* 0x000000057b057209 */ /* 0x000fe40007810000 */
[----:B------:R-:W-:Y:S02]  /*16e00*/  ISETP.GT.AND P4, PT, R129, 0x51, PT ;  /* 0x000000518100780c */ /* 0x000fe40003f84270 */
[----:B---3--:R-:W-:Y:S02]  /*16e10*/  FSEL R126, R126, -INF , P5 ;  /* 0xff8000007e7e7808 */ /* 0x008fe40002800000 */
[----:B------:R-:W-:Y:S02]  /*16e20*/  FMNMX.FTZ R5, R133, R5, !PT ;  /* 0x0000000585057209 */ /* 0x000fe40007810000 */
[----:B------:R-:W-:Y:S02]  /*16e30*/  ISETP.GT.AND P2, PT, R129, 0x58, PT ;  /* 0x000000588100780c */ /* 0x000fe40003f44270 */
[----:B-1----:R-:W-:-:S02]  /*16e40*/  FSEL R127, R127, -INF , P4 ;  /* 0xff8000007f7f7808 */ /* 0x002fc40002000000 */
[----:B------:R-:W-:Y:S02]  /*16e50*/  FMNMX.FTZ R5, R126, R5, !PT ;  /* 0x000000057e057209 */ /* 0x000fe40007810000 */
[----:B------:R-:W-:Y:S02]  /*16e60*/  ISETP.GT.AND P6, PT, R129, 0x59, PT ;  /* 0x000000598100780c */ /* 0x000fe40003fc4270 */
[----:B----4-:R-:W-:Y:S02]  /*16e70*/  FSEL R128, R128, -INF , P2 ;  /* 0xff80000080807808 */ /* 0x010fe40001000000 */
[----:B------:R-:W-:Y:S02]  /*16e80*/  FMNMX.FTZ R5, R127, R5, !PT ;  /* 0x000000057f057209 */ /* 0x000fe40007810000 */
[----:B-----5:R-:W-:Y:S02]  /*16e90*/  FSEL R130, R130, -INF , P6 ;  /* 0xff80000082827808 */ /* 0x020fe40003000000 */
[----:B------:R-:W-:-:S02]  /*16ea0*/  FMNMX.FTZ R5, R128, R5, !PT ;  /* 0x0000000580057209 */ /* 0x000fc40007810000 */
[----:B------:R-:W-:Y:S02]  /*16eb0*/  FSETP.NEU.FTZ.AND P3, PT, R15, -INF , PT ;  /* 0xff8000000f00780b */ /* 0x000fe40003f7d000 */
[----:B------:R-:W-:Y:S02]  /*16ec0*/  FMNMX.FTZ R5, R130, R5, !PT ;  /* 0x0000000582057209 */ /* 0x000fe40007810000 */
[----:B------:R-:W-:-:S03]  /*16ed0*/  FSEL R134, R134, RZ, P3 ;  /* 0x000000ff86867208 */ /* 0x000fc60001800000 */
[----:B------:R-:W0:Y:S02]  /*16ee0*/  SHFL.BFLY PT, R8, R5, 0x2, 0x1f ;  /* 0x0c401f0005087f89 */ /* 0x000e2400000e0000 */
        /* <DEDUP_REMOVED lines=22> */
[----:B0-----:R-:W-:Y:S01]  /*17050*/  FMNMX.FTZ R5, R5, R8, !PT ;  /* 0x0000000805057209 */ /* 0x001fe20007810000 */
[-CC-:B------:R-:W-:Y:S01]  /*17060*/  FFMA.FTZ R136, R117, R9.reuse, -R134.reuse ;  /* 0x0000000975887223 */ /* 0x180fe20000010886 */
[----:B------:R-:W-:Y:S01]  /*17070*/  MUFU.EX2 R158, R158 ;  /* 0x0000009e009e7308 */ /* 0x000fe20000000800 */
[-CC-:B------:R-:W-:Y:S01]  /*17080*/  FFMA.FTZ R95, R120, R9.reuse, -R134.reuse ;  /* 0x00000009785f7223 */ /* 0x180fe20000010886 */
[-CC-:B------:R-:W-:Y:S01]  /*17090*/  FFMA.FTZ R138, R114, R9.reuse, -R134.reuse ;  /* 0x00000009728a7223 */ /* 0x180fe20000010886 */
[----:B------:R-:W0:Y:S01]  /*170a0*/  SHFL.BFLY PT, R8, R5, 0x1, 0x1f ;  /* 0x0c201f0005087f89 */ /* 0x000e2200000e0000 */
[----:B------:R-:W-:-:S04]  /*170b0*/  FFMA.FTZ R99, R115, R9, -R134 ;  /* 0x0000000973637223 */ /* 0x000fc80000010886 */
[----:B------:R-:W-:Y:S08]  /*170c0*/  MUFU.EX2 R92, R92 ;  /* 0x0000005c005c7308 */ /* 0x000ff00000000800 */
[----:B------:R-:W-:Y:S08]  /*170d0*/  MUFU.EX2 R152, R152 ;  /* 0x0000009800987308 */ /* 0x000ff00000000800 */
[----:B------:R-:W-:Y:S01]  /*170e0*/  MUFU.EX2 R91, R91 ;  /* 0x0000005b005b7308 */ /* 0x000fe20000000800 */
[----:B0-----:R-:W-:-:S02]  /*170f0*/  FMNMX.FTZ R8, R5, R8, !PT ;  /* 0x0000000805087209 */ /* 0x001fc40007810000 */
[----:B------:R-:W-:Y:S02]  /*17100*/  FSEL R5, R15, RZ, P3 ;  /* 0x000000ff0f057208 */ /* 0x000fe40001800000 */
[C---:B------:R-:W-:Y:S01]  /*17110*/  FSETP.NEU.FTZ.AND P2, PT, R8.reuse, -INF , PT ;  /* 0xff8000000800780b */ /* 0x040fe20003f5d000 */
[-C--:B------:R-:W-:Y:S02]  /*17120*/  FMUL.FTZ R100, R8, R9.reuse ;  /* 0x0000000908647220 */ /* 0x080fe40000410000 */
[----:B------:R-:W-:Y:S01]  /*17130*/  MUFU.EX2 R154, R154 ;  /* 0x0000009a009a7308 */ /* 0x000fe20000000800 */
[----:B------:R-:W-:Y:S02]  /*17140*/  FADD.FTZ R5, -R5, R12 ;  /* 0x0000000c05057221 */ /* 0x000fe40000010100 */
[----:B------:R-:W-:Y:S02]  /*17150*/  FSEL R100, R100, RZ, P2 ;  /* 0x000000ff64647208 */ /* 0x000fe40001000000 */
[----:B------:R-:W-:-:S03]  /*17160*/  FMUL.FTZ R5, R5, R9 ;  /* 0x0000000905057220 */ /* 0x000fc60000410000 */
[----:B------:R-:W-:Y:S01]  /*17170*/  MUFU.EX2 R90, R90 ;  /* 0x0000005a005a7308 */ /* 0x000fe20000000800 */
[-CC-:B------:R-:W-:Y:S01]  /*17180*/  FFMA.FTZ R153, R21, R9.reuse, -R100.reuse ;  /* 0x0000000915997223 */ /* 0x180fe20000010864 */
[-CC-:B------:R-:W-:Y:S01]  /*17190*/  FFMA.FTZ R21, R88, R9.reuse, -R100.reuse ;  /* 0x0000000958157223 */ /* 0x180fe20000010864 */
[----:B------:R-:W-:Y:S01]  /*171a0*/  FSEL R88, R8, RZ, P2 ;  /* 0x000000ff08587208 */ /* 0x000fe20001000000 */
[-CC-:B------:R-:W-:Y:S01]  /*171b0*/  FFMA.FTZ R157, R6, R9.reuse, -R100.reuse ;  /* 0x00000009069d7223 */ /* 0x180fe20000010864 */
[-CC-:B------:R-:W-:Y:S01]  /*171c0*/  FFMA.FTZ R103, R7, R9.reuse, -R100.reuse ;  /* 0x0000000907677223 */ /* 0x180fe20000010864 */
[-CC-:B------:R-:W-:Y:S01]  /*171d0*/  FFMA.FTZ R159, R131, R9.reuse, -R100.reuse ;  /* 0x00000009839f7223 */ /* 0x180fe20000010864 */
[-CC-:B------:R-:W-:Y:S01]  /*171e0*/  FFMA.FTZ R101, R132, R9.reuse, -R100.reuse ;  /* 0x0000000984657223 */ /* 0x180fe20000010864 */
[----:B------:R-:W-:Y:S01]  /*171f0*/  FADD.FTZ R88, -R88, R11 ;  /* 0x0000000b58587221 */ /* 0x000fe20000010100 */
[----:B------:R-:W0:Y:S01]  /*17200*/  MUFU.EX2 R94, R5 ;  /* 0x00000005005e7308 */ /* 0x000e220000000800 */
        /* <DEDUP_REMOVED lines=15> */
[----:B------:R1:W2:Y:S01]  /*17300*/  MUFU.EX2 R5, R88 ;  /* 0x0000005800057308 */ /* 0x0002a20000000800 */
[----:B0-----:R-:W-:Y:S01]  /*17310*/  FFMA.FTZ R3, R94, R3, R156 ;  /* 0x000000035e037223 */ /* 0x001fe2000001009c */
[-CC-:B------:R-:W-:Y:S01]  /*17320*/  FFMA.FTZ R137, R126, R9.reuse, -R100.reuse ;  /* 0x000000097e897223 */ /* 0x180fe20000010864 */
[-CC-:B------:R-:W-:Y:S01]  /*17330*/  FFMA.FTZ R14, R127, R9.reuse, -R100.reuse ;  /* 0x000000097f0e7223 */ /* 0x180fe20000010864 */
[-CC-:B------:R-:W-:Y:S01]  /*17340*/  FFMA.FTZ R139, R128, R9.reuse, -R100.reuse ;  /* 0x00000009808b7223 */ /* 0x180fe20000010864 */
[----:B------:R-:W-:Y:S01]  /*17350*/  FFMA.FTZ R11, R130, R9, -R100 ;  /* 0x00000009820b7223 */ /* 0x000fe20000010864 */
[----:B------:R-:W-:-:S02]  /*17360*/  FADD.FTZ R3, R108, R3 ;  /* 0x000000036c037221 */ /* 0x000fc40000010000 */
[----:B------:R-:W0:Y:S01]  /*17370*/  MUFU.EX2 R103, R103 ;  /* 0x0000006700677308 */ /* 0x000e220000000800 */
[----:B-1----:R-:W-:-:S07]  /*17380*/  FFMA.FTZ R88, R133, R9, -R100 ;  /* 0x0000000985587223 */ /* 0x002fce0000010864 */
[----:B------:R-:W1:Y:S01]  /*17390*/  MUFU.EX2 R159, R159 ;  /* 0x0000009f009f7308 */ /* 0x000e620000000800 */
[----:B--2---:R-:W-:-:S07]  /*173a0*/  FFMA.FTZ R0, R5, R0, R157 ;  /* 0x0000000005007223 */ /* 0x004fce000001009d */
        /* <DEDUP_REMOVED lines=84> */
.L_x_2851:
        /* <DEDUP_REMOVED lines=9> */
[----:B------:R-:W-:-:S02]  /*17980*/  F2FP.F16.F32.PACK_AB R151, R12, R151 ;  /* 0x000000970c97723e */ /* 0x000fc400000000ff */
[----:B------:R-:W-:Y:S01]  /*17990*/  F2FP.F16.F32.PACK_AB R139, R11, R139 ;  /* 0x0000008b0b8b723e */ /* 0x000fe200000000ff */
[----:B------:R-:W-:Y:S01]  /*179a0*/  IMAD.MOV.U32 R11, RZ, RZ, R8 ;  /* 0x000000ffff0b7224 */ /* 0x000fe200078e0008 */
        /* <DEDUP_REMOVED lines=20> */
[----:B------:R-:W-:Y:S01]  /*17af0*/  MOV R12, R15 ;  /* 0x0000000f000c7202 */ /* 0x000fe20000000f00 */
[----:B0-----:R-:W-:Y:S06]  /*17b00*/  @P2 BRA `(.L_x_2852) ;  /* 0xffffffd000942947 */ /* 0x001fec000383ffff */
[----:B------:R-:W-:Y:S05]  /*17b10*/  BSYNC B1 ;  /* 0x0000000000017941 */ /* 0x000fea0003800000 */
.L_x_2839:
[----:B------:R-:W-:Y:S05]  /*17b20*/  BSYNC B0 ;  /* 0x0000000000007941 */ /* 0x000fea0003800000 */
.L_x_2838:
[----:B------:R-:W-:Y:S01]  /*17b30*/  ISETP.GE.AND P1, PT, R13, R185, PT ;  /* 0x000000b90d00720c */ /* 0x000fe20003f26270 */
[----:B------:R-:W-:-:S12]  /*17b40*/  BSSY B0, `(.L_x_2853) ;  /* 0x0000270000007945 */ /* 0x000fd80003800000 */
[----:B------:R-:W-:Y:S05]  /*17b50*/  @!P1 BRA `(.L_x_2854) ;  /* 0x0000002400b89947 */ /* 0x000fea0003800000 */
[----:B------:R-:W-:Y:S01]  /*17b60*/  MOV R10, R8 ;  /* 0x00000008000a7202 */ /* 0x000fe20000000f00 */
[----:B------:R-:W-:Y:S01]  /*17b70*/  IMAD.MOV.U32 R11, RZ, RZ, R15 ;  /* 0x000000ffff0b7224 */ /* 0x000fe200078e000f */
[----:B------:R-:W-:Y:S01]  /*17b80*/  MOV R7, R162 ;  /* 0x000000a200077202 */ /* 0x000fe20000000f00 */
[----:B------:R-:W-:-:S07]  /*17b90*/  IMAD.MOV.U32 R6, RZ, RZ, R168 ;  /* 0x000000ffff067224 */ /* 0x000fce00078e00a8 */
.L_x_2867:
[----:B------:R-:W-:-:S05]  /*17ba0*/  VIADD R12, R7, 0x1 ;  /* 0x00000001070c7836 */ /* 0x000fca0000000000 */
[----:B------:R-:W-:-:S04]  /*17bb0*/  ISETP.NE.AND P1, PT, R12, 0x2, PT ;  /* 0x000000020c00780c */ /* 0x000fc80003f25270 */
[----:B------:R-:W-:Y:S02]  /*17bc0*/  SEL R12, R12, RZ, P1 ;  /* 0x000000ff0c0c7207 */ /* 0x000fe40000800000 */
[----:B------:R-:W-:-:S03]  /*17bd0*/  SEL R9, RZ, 0x1, P1 ;  /* 0x00000001ff097807 */ /* 0x000fc60000800000 */
[----:B------:R-:W-:Y:S01]  /*17be0*/  IMAD.MOV.U32 R162, RZ, RZ, R12 ;  /* 0x000000ffffa27224 */ /* 0x000fe200078e000c */
[----:B------:R-:W-:Y:S01]  /*17bf0*/  LOP3.LUT R168, R6, R9, RZ, 0x3c, !PT ;  /* 0x0000000906a87212 */ /* 0x000fe200078e3cff */
[----:B------:R-:W-:Y:S06]  /*17c00*/  @!P0 BRA `(.L_x_2855) ;  /* 0x0000000000048947 */ /* 0x000fec0003800000 */
[----:B------:R-:W-:Y:S01]  /*17c10*/  BPT.TRAP 0x1 ;  /* 0x000000040000795c */ /* 0x000fe20000300000 */
.L_x_2855:
[----:B------:R-:W-:Y:S02]  /*17c20*/  LEA R8, R162, R2, 0x3 ;  /* 0x00000002a2087211 */ /* 0x000fe400078e18ff */
[----:B------:R-:W-:-:S04]  /*17c30*/  SHF.L.U32 R9, R168, 0x1f, RZ ;  /* 0x0000001fa8097819 */ /* 0x000fc800000006ff */
[----:B------:R0:W1:Y:S01]  /*17c40*/  SYNCS.PHASECHK.TRANS64.TRYWAIT P1, [R8+URZ+0x2a830], R9 ;  /* 0x02a83009080075a7 */ /* 0x000062000802017f */
[----:B------:R-:W-:Y:S05]  /*17c50*/  @!P0 BRA `(.L_x_2856) ;  /* 0x0000000000048947 */ /* 0x000fea0003800000 */
[----:B------:R-:W-:Y:S01]  /*17c60*/  BPT.TRAP 0x1 ;  /* 0x000000040000795c */ /* 0x000fe20000300000 */
.L_x_2856:
[----:B------:R-:W-:Y:S01]  /*17c70*/  IMAD R95, R162, 0x900, R4 ;  /* 0x00000900a25f7824 */ /* 0x000fe200078e0204 */
[----:B------:R-:W-:Y:S03]  /*17c80*/  BSSY B1, `(.L_x_2857) ;  /* 0x0000006000017945 */ /* 0x000fe60003800000 */
[C---:B------:R-:W-:Y:S02]  /*17c90*/  VIADD R90, R95.reuse, 0x2 ;  /* 0x000000025f5a7836 */ /* 0x040fe40000000000 */
[----:B------:R-:W-:Y:S01]  /*17ca0*/  VIADD R92, R95, 0x4 ;  /* 0x000000045f5c7836 */ /* 0x000fe20000000000 */
[----:B-1----:R-:W-:Y:S06]  /*17cb0*/  @P1 BRA `(.L_x_2858) ;  /* 0x0000000000081947 */ /* 0x002fec0003800000 */
[----:B------:R-:W1:Y:S02]  /*17cc0*/  SYNCS.PHASECHK.TRANS64.TRYWAIT P1, [R8+URZ+0x2a830], R9 ;  /* 0x02a83009080075a7 */ /* 0x000e64000802017f */
[----:B-1----:R-:W-:Y:S05]  /*17cd0*/  @!P1 BRA `(.L_x_2859) ;  /* 0x000000ec00389947 */ /* 0x002fea0003800000 */
.L_x_2858:
[----:B------:R-:W-:Y:S05]  /*17ce0*/  BSYNC B1 ;  /* 0x0000000000017941 */ /* 0x000fea0003800000 */
.L_x_2857:
[----:B------:R-:W2:Y:S01]  /*17cf0*/  LDL.64 R96, [R1+0x28] ;  /* 0x0000280001607983 */ /* 0x000ea20000100a00 */
[----:B------:R-:W-:Y:S01]  /*17d00*/  MOV R88, R95 ;  /* 0x0000005f00587202 */ /* 0x000fe20000000f00 */
[----:B------:R-:W-:Y:S01]  /*17d10*/  IMAD.MOV.U32 R89, RZ, RZ, 0x40000040 ;  /* 0x40000040ff597424 */ /* 0x000fe200078e00ff */
[----:B------:R-:W-:Y:S01]  /*17d20*/  R2UR UR46, R90 ;  /* 0x000000005a2e72ca */ /* 0x000fe200000e0000 */
[----:B------:R-:W-:Y:S01]  /*17d30*/  IMAD.MOV.U32 R90, RZ, RZ, R92 ;  /* 0x000000ffff5a7224 */ /* 0x000fe200078e005c */
[----:B------:R-:W-:Y:S01]  /*17d40*/  R2UR UR50, R88 ;  /* 0x00000000583272ca */ /* 0x000fe200000e0000 */
[----:B------:R-:W-:Y:S01]  /*17d50*/  IMAD.MOV.U32 R91, RZ, RZ, 0x40000040 ;  /* 0x40000040ff5b7424 */ /* 0x000fe200078e00ff */
[----:B------:R-:W-:Y:S01]  /*17d60*/  IADD3 R88, R95, 0x6, RZ ;  /* 0x000000065f587810 */ /* 0x000fe20007ffe0ff */
[----:B------:R-:W-:Y:S01]  /*17d70*/  IMAD.MOV.U32 R93, RZ, RZ, 0x40000040 ;  /* 0x40000040ff5d7424 */ /* 0x000fe200078e00ff */
[----:B01----:R-:W-:Y:S01]  /*17d80*/  MOV R9, UR38 ;  /* 0x0000002600097c02 */ /* 0x003fe20008000f00 */
[-C--:B------:R-:W-:Y:S01]  /*17d90*/  FMUL.FTZ R24, R24, R94.reuse ;  /* 0x0000005e18187220 */ /* 0x080fe20000410000 */
[----:B------:R-:W-:Y:S01]  /*17da0*/  MOV R21, UR42 ;  /* 0x0000002a00157c02 */ /* 0x000fe20008000f00 */
[-C--:B------:R-:W-:Y:S01]  /*17db0*/  FMUL.FTZ R25, R25, R94.reuse ;  /* 0x0000005e19197220 */ /* 0x080fe20000410000 */
[----:B------:R-:W-:Y:S01]  /*17dc0*/  R2UR UR38, R88 ;  /* 0x00000000582672ca */ /* 0x000fe200000e0000 */
[C---:B------:R-:W-:Y:S01]  /*17dd0*/  VIADD R88, R95.reuse, 0x304 ;  /* 0x000003045f587836 */ /* 0x040fe20000000000 */
[----:B------:R-:W-:Y:S01]  /*17de0*/  R2UR UR42, R90 ;  /* 0x000000005a2a72ca */ /* 0x000fe200000e0000 */
[C---:B------:R-:W-:Y:S01]  /*17df0*/  VIADD R90, R95.reuse, 0x300 ;  /* 0x000003005f5a7836 */ /* 0x040fe20000000000 */
[C---:B------:R-:W-:Y:S01]  /*17e00*/  IADD3 R92, R95.reuse, 0x302, RZ ;  /* 0x000003025f5c7810 */ /* 0x040fe20007ffe0ff */
        /* <DEDUP_REMOVED lines=25> */
[C---:B------:R-:W-:Y:S01]  /*17fa0*/  R2UR UR47, R91.reuse ;  /* 0x000000005b2f72ca */ /* 0x040fe200000e0000 */
        /* <DEDUP_REMOVED lines=32> */
[----:B------:R-:W3:Y:S01]  /*181b0*/  LDL.64 R198, [R1+0x10] ;  /* 0x0000100001c67983 */ /* 0x000ee20000100a00 */
        /* <DEDUP_REMOVED lines=44> */
[----:B------:R-:W2:Y:S01]  /*18480*/  LDL.64 R196, [R1+0x20] ;  /* 0x0000200001c47983 */ /* 0x000ea20000100a00 */
[----:B------:R-:W-:Y:S01]  /*18490*/  R2UR UR49, R195 ;  /* 0x00000000c33172ca */ /* 0x000fe200000e0000 */
[----:B------:R-:W-:Y:S02]  /*184a0*/  WARPGROUP.DEPBAR.LE gsb0, 0x0 ;  /* 0x00008000000079c5 */ /* 0x000fe40000010000 */
[----:B------:R-:W-:Y:S01]  /*184b0*/  WARPGROUP.ARRIVE ;  /* 0x00000000000079c5 */ /* 0x000fe20000000000 */
[----:B--2---:R-:W-:Y:S02]  /*184c0*/  R2UR UR44, R196 ;  /* 0x00000000c42c72ca */ /* 0x004fe400000e0000 */
[----:B------:R-:W-:-:S02]  /*184d0*/  R2UR UR45, R197 ;  /* 0x00000000c52d72ca */ /* 0x000fc400000e0000 */
[----:B------:R-:W2:Y:S11]  /*184e0*/  LDL.64 R196, [R1+0x8] ;  /* 0x0000080001c47983 */ /* 0x000eb60000100a00 */
[----:B------:R-:W-:Y:S01]  /*184f0*/  HGMMA.64x96x16.F32 R88, gdesc[UR44], R88, gsb0 ;  /* 0x016000002c5879f0 */ /* 0x000fe20008000858 */
[----:B------:R-:W-:-:S02]  /*18500*/  R2UR UR44, R194 ;  /* 0x00000000c22c72ca */ /* 0x000fc400000e0000 */
[----:B------:R-:W4:Y:S01]  /*18510*/  LDL.64 R194, [R1+0x18] ;  /* 0x0000180001c27983 */ /* 0x000f220000100a00 */
[----:B---3--:R-:W-:Y:S02]  /*18520*/  R2UR UR36, R198 ;  /* 0x00000000c62472ca */ /* 0x008fe400000e0000 */
[----:B------:R-:W-:Y:S01]  /*18530*/  R2UR UR37, R199 ;  /* 0x00000000c72572ca */ /* 0x000fe200000e0000 */
[----:B------:R-:W-:Y:S02]  /*18540*/  WARPGROUP.DEPBAR.LE gsb0, 0x0 ;  /* 0x00008000000079c5 */ /* 0x000fe40000010000 */
[----:B------:R-:W-:Y:S01]  /*18550*/  WARPGROUP.ARRIVE ;  /* 0x00000000000079c5 */ /* 0x000fe20000000000 */
[----:B----4-:R-:W-:Y:S02]  /*18560*/  R2UR UR40, R194 ;  /* 0x00000000c22872ca */ /* 0x010fe400000e0000 */
[----:B------:R-:W-:Y:S02]  /*18570*/  R2UR UR41, R195 ;  /* 0x00000000c32972ca */ /* 0x000fe400000e0000 */
[----:B------:R-:W3:Y:S11]  /*18580*/  LDL.64 R194, [R1] ;  /* 0x0000000001c27983 */ /* 0x000ef60000100a00 */
[----:B------:R-:W-:Y:S01]  /*18590*/  HGMMA.64x96x16.F32 R88, gdesc[UR40], R88, gsb0 ;  /* 0x01600000285879f0 */ /* 0x000fe20008000858 */
[----:B--2---:R-:W-:-:S02]  /*185a0*/  R2UR UR32, R196 ;  /* 0x00000000c42072ca */ /* 0x004fc400000e0000 */
[----:B------:R-:W-:Y:S01]  /*185b0*/  R2UR UR33, R197 ;  /* 0x00000000c52172ca */ /* 0x000fe200000e0000 */
[----:B------:R-:W-:Y:S02]  /*185c0*/  WARPGROUP.DEPBAR.LE gsb0, 0x0 ;  /* 0x00008000000079c5 */ /* 0x000fe40000010000 */
[----:B------:R-:W-:-:S06]  /*185d0*/  WARPGROUP.ARRIVE ;  /* 0x00000000000079c5 */ /* 0x000fcc0000000000 */
[----:B------:R-:W-:Y:S03]  /*185e0*/  HGMMA.64x96x16.F32 R88, gdesc[UR36], R88, gsb0 ;  /* 0x01600000245879f0 */ /* 0x000fe60008000858 */
[----:B------:R-:W-:Y:S02]  /*185f0*/  WARPGROUP.DEPBAR.LE gsb0, 0x0 ;  /* 0x00008000000079c5 */ /* 0x000fe40000010000 */
[----:B------:R-:W-:-:S06]  /*18600*/  WARPGROUP.ARRIVE ;  /* 0x00000000000079c5 */ /* 0x000fcc0000000000 */
[----:B------:R-:W-:Y:S01]  /*18610*/  HGMMA.64x96x16.F32 R88, gdesc[UR32], R88, gsb0 ;  /* 0x01600000205879f0 */ /* 0x000fe20008000858 */
[----:B---3--:R-:W-:Y:S02]  /*18620*/  R2UR UR28, R194 ;  /* 0x00000000c21c72ca */ /* 0x008fe400000e0000 */
[----:B------:R-:W-:Y:S01]  /*18630*/  R2UR UR29, R195 ;  /* 0x00000000c31d72ca */ /* 0x000fe200000e0000 */
[----:B------:R-:W-:Y:S02]  /*18640*/  WARPGROUP.DEPBAR.LE gsb0, 0x0 ;  /* 0x00008000000079c5 */ /* 0x000fe40000010000 */
[----:B------:R-:W-:-:S10]  /*18650*/  WARPGROUP.ARRIVE ;  /* 0x00000000000079c5 */ /* 0x000fd40000000000 */
        /* <DEDUP_REMOVED lines=17> */
[----:B------:R-:W-:-:S03]  /*18770*/  UMOV UR12, UR44 ;  /* 0x0000002c000c7c82 */ /* 0x000fc60008000000 */
        /* <DEDUP_REMOVED lines=25> */
.L_x_2860:
[----:B------:R-:W-:Y:S01]  /*18910*/  SHF.L.U32 R5, R6, 0x1f, RZ ;  /* 0x0000001f06057819 */ /* 0x000fe200000006ff */
[----:B------:R-:W-:-:S04]  /*18920*/  IMAD R14, R7, 0x8, R2 ;  /* 0x00000008070e7824 */ /* 0x000fc800078e0202 */
[----:B------:R0:W1:Y:S01]  /*18930*/  SYNCS.PHASECHK.TRANS64.TRYWAIT P1, [R14+URZ+0x2a850], R5 ;  /* 0x02a850050e0075a7 */ /* 0x000062000802017f */
[----:B------:R-:W-:Y:S05]  /*18940*/  @!P0 BRA `(.L_x_2861) ;  /* 0x0000000000048947 */ /* 0x000fea0003800000 */
[----:B------:R-:W-:Y:S01]  /*18950*/  BPT.TRAP 0x1 ;  /* 0x000000040000795c */ /* 0x000fe20000300000 */
.L_x_2861:
[----:B------:R-:W-:Y:S04]  /*18960*/  BSSY B1, `(.L_x_2862) ;  /* 0x0000004000017945 */ /* 0x000fe80003800000 */
[----:B-1----:R-:W-:Y:S05]  /*18970*/  @P1 BRA `(.L_x_2863) ;  /* 0x0000000000081947 */ /* 0x002fea0003800000 */
[----:B------:R-:W1:Y:S02]  /*18980*/  SYNCS.PHASECHK.TRANS64.TRYWAIT P1, [R14+URZ+0x2a850], R5 ;  /* 0x02a850050e0075a7 */ /* 0x000e64000802017f */
[----:B-1----:R-:W-:Y:S05]  /*18990*/  @!P1 BRA `(.L_x_2864) ;  /* 0x000000e0001c9947 */ /* 0x002fea0003800000 */
.L_x_2863:
[----:B------:R-:W-:Y:S05]  /*189a0*/  BSYNC B1 ;  /* 0x0000000000017941 */ /* 0x000fea0003800000 */
.L_x_2862:
[----:B01----:R-:W-:Y:S01]  /*189b0*/  IADD3 R5, R2, 0x400, RZ ;  /* 0x0000040002057810 */ /* 0x003fe20007ffe0ff */
[----:B------:R-:W-:Y:S01]  /*189c0*/  WARPGROUP.ARRIVE ;  /* 0x00000000000079c5 */ /* 0x000fe20000000000 */
[----:B------:R-:W-:Y:S02]  /*189d0*/  MOV R9, 0x40000040 ;  /* 0x4000004000097802 */ /* 0x000fe40000000f00 */
        /* <DEDUP_REMOVED lines=45> */
.L_x_2865:
        /* <DEDUP_REMOVED lines=60> */
[----:B------:R-:W-:-:S02]  /*19070*/  IMAD R12, R12, 0x8, R2 ;  /* 0x000000080c0c7824 */ /* 0x000fc400078e0202 */
        /* <DEDUP_REMOVED lines=81> */
[----:B0-----:R-:W-:Y:S02]  /*19590*/  FMNMX.FTZ R5, R131, R5, !PT ;  /* 0x0000000583057209 */ /* 0x001fe40007810000 */
[----:B-1----:R-:W-:-:S05]  /*195a0*/  FMNMX.FTZ R15, R130, R8, !PT ;  /* 0x00000008820f7209 */ /* 0x002fca0007810000 */
[----:B------:R-:W0:Y:S01]  /*195b0*/  SHFL.BFLY PT, R9, R15, 0x2, 0x1f ;  /* 0x0c401f000f097f89 */ /* 0x000e2200000e0000 */
[----:B--2---:R-:W-:-:S05]  /*195c0*/  FMNMX.FTZ R8, R132, R5, !PT ;  /* 0x0000000584087209 */ /* 0x004fca0007810000 */
[----:B------:R-:W1:Y:S01]  /*195d0*/  SHFL.BFLY PT, R5, R8, 0x2, 0x1f ;  /* 0x0c401f0008057f89 */ /* 0x000e6200000e0000 */
[----:B0-----:R-:W-:-:S05]  /*195e0*/  FMNMX.FTZ R15, R15, R9, !PT ;  /* 0x000000090f0f7209 */ /* 0x001fca0007810000 */
[----:B------:R-:W0:Y:S01]  /*195f0*/  SHFL.BFLY PT, R9, R15, 0x1, 0x1f ;  /* 0x0c201f000f097f89 */ /* 0x000e2200000e0000 */
[----:B-1----:R-:W-:-:S05]  /*19600*/  FMNMX.FTZ R8, R8, R5, !PT ;  /* 0x0000000508087209 */ /* 0x002fca0007810000 */
[----:B------:R-:W1:Y:S01]  /*19610*/  SHFL.BFLY PT, R5, R8, 0x1, 0x1f ;  /* 0x0c201f0008057f89 */ /* 0x000e6200000e0000 */
[----:B0-----:R-:W-:Y:S02]  /*19620*/  FMNMX.FTZ R15, R15, R9, !PT ;  /* 0x000000090f0f7209 */ /* 0x001fe40007810000 */
[----:B------:R-:W-:-:S03]  /*19630*/  MOV R9, UR42 ;  /* 0x0000002a00097c02 */ /* 0x000fc60008000f00 */
[----:B------:R-:W-:Y:S01]  /*19640*/  FADD.FTZ R94, -R15, R11 ;  /* 0x0000000b0f5e7221 */ /* 0x000fe20000010100 */
[----:B-1----:R-:W-:-:S03]  /*19650*/  FMNMX.FTZ R8, R8, R5, !PT ;  /* 0x0000000508087209 */ /* 0x002fc60007810000 */
[-C--:B------:R-:W-:Y:S02]  /*19660*/  FMUL.FTZ R94, R94, R9.reuse ;  /* 0x000000095e5e7220 */ /* 0x080fe40000410000 */
[----:B------:R-:W-:Y:S01]  /*19670*/  FADD.FTZ R5, -R8, R10 ;  /* 0x0000000a08057221 */ /* 0x000fe20000010100 */
[----:B------:R-:W-:-:S03]  /*19680*/  FMUL.FTZ R10, R15, R9 ;  /* 0x000000090f0a7220 */ /* 0x000fc60000410000 */
[----:B------:R-:W-:Y:S01]  /*19690*/  MUFU.EX2 R94, R94 ;  /* 0x0000005e005e7308 */ /* 0x000fe20000000800 */
[-C--:B------:R-:W-:Y:S01]  /*196a0*/  FMUL.FTZ R5, R5, R9.reuse ;  /* 0x0000000905057220 */ /* 0x080fe20000410000 */
[-CC-:B------:R-:W-:Y:S01]  /*196b0*/  FFMA.FTZ R154, R97, R9.reuse, -R10.reuse ;  /* 0x00000009619a7223 */ /* 0x180fe2000001080a */
[-CC-:B------:R-:W-:Y:S01]  /*196c0*/  FFMA.FTZ R97, R98, R9.reuse, -R10.reuse ;  /* 0x0000000962617223 */ /* 0x180fe2000001080a */
[-C--:B------:R-:W-:Y:S01]  /*196d0*/  FMUL.FTZ R98, R8, R9.reuse ;  /* 0x0000000908627220 */ /* 0x080fe20000410000 */
[-CC-:B------:R-:W-:Y:S01]  /*196e0*/  FFMA.FTZ R156, R6, R9.reuse, -R10.reuse ;  /* 0x00000009069c7223 */ /* 0x180fe2000001080a */
[-CC-:B------:R-:W-:Y:S01]  /*196f0*/  FFMA.FTZ R135, R7, R9.reuse, -R10.reuse ;  /* 0x0000000907877223 */ /* 0x180fe2000001080a */
[-C--:B------:R-:W-:Y:S01]  /*19700*/  FFMA.FTZ R148, R101, R9.reuse, -R10 ;  /* 0x0000000965947223 */ /* 0x080fe2000001080a */
[-CC-:B------:R-:W-:Y:S01]  /*19710*/  FFMA.FTZ R157, R20, R9.reuse, -R98.reuse ;  /* 0x00000009149d7223 */ /* 0x180fe20000010862 */
[-C--:B------:R-:W-:Y:S01]  /*19720*/  FFMA.FTZ R101, R21, R9.reuse, -R98 ;  /* 0x0000000915657223 */ /* 0x080fe20000010862 */
[----:B------:R-:W-:Y:S01]  /*19730*/  MUFU.EX2 R5, R5 ;  /* 0x0000000500057308 */ /* 0x000fe20000000800 */
[-C--:B------:R-:W-:Y:S01]  /*19740*/  FFMA.FTZ R158, R88, R9.reuse, -R10 ;  /* 0x00000009589e7223 */ /* 0x080fe2000001080a */
[-C--:B------:R-:W-:Y:S01]  /*19750*/  FFMA.FTZ R159, R90, R9.reuse, -R98 ;  /* 0x000000095a9f7223 */ /* 0x080fe20000010862 */
[-C--:B------:R-:W-:Y:S01]  /*19760*/  FFMA.FTZ R134, R89, R9.reuse, -R10 ;  /* 0x0000000959867223 */ /* 0x080fe2000001080a */
[-C--:B------:R-:W-:Y:S01]  /*19770*/  FFMA.FTZ R91, R91, R9.reuse, -R98 ;  /* 0x000000095b5b7223 */ /* 0x080fe20000010862 */
[-C--:B------:R-:W-:Y:S01]  /*19780*/  FFMA.FTZ R152, R92, R9.reuse, -R10 ;  /* 0x000000095c987223 */ /* 0x080fe2000001080a */
[-C--:B------:R-:W-:Y:S01]  /*19790*/  FFMA.FTZ R153, R95, R9.reuse, -R98 ;  /* 0x000000095f997223 */ /* 0x080fe20000010862 */
[----:B------:R-:W-:Y:S01]  /*197a0*/  VIADD R95, R12, 0x2a840 ;  /* 0x0002a8400c5f7836 */ /* 0x000fe20000000000 */
[----:B------:R-:W0:Y:S01]  /*197b0*/  MUFU.EX2 R156, R156 ;  /* 0x0000009c009c7308 */ /* 0x000e220000000800 */
[-C--:B------:R-:W-:Y:S01]  /*197c0*/  FFMA.FTZ R133, R93, R9.reuse, -R10 ;  /* 0x000000095d857223 */ /* 0x080fe2000001080a */
[-CC-:B------:R-:W-:Y:S01]  /*197d0*/  FFMA.FTZ R90, R96, R9.reuse, -R98.reuse ;  /* 0x00000009605a7223 */ /* 0x180fe20000010862 */
[-C--:B------:R-:W-:Y:S01]  /*197e0*/  FFMA.FTZ R155, R99, R9.reuse, -R98 ;  /* 0x00000009639b7223 */ /* 0x080fe20000010862 */
[----:B------:R-:W-:Y:S01]  /*197f0*/  PRMT R95, R178, 0x654, R95 ;  /* 0x00000654b25f7816 */ /* 0x000fe2000000005f */
[-C--:B------:R-:W-:Y:S01]  /*19800*/  FFMA.FTZ R93, R102, R9.reuse, -R10 ;  /* 0x00000009665d7223 */ /* 0x080fe2000001080a */
[-CC-:B------:R-:W-:Y:S01]  /*19810*/  FFMA.FTZ R21, R100, R9.reuse, -R98.reuse ;  /* 0x0000000964157223 */ /* 0x180fe20000010862 */
[-CC-:B------:R-:W-:Y:S01]  /*19820*/  FFMA.FTZ R149, R103, R9.reuse, -R98.reuse ;  /* 0x0000000967957223 */ /* 0x180fe20000010862 */
[----:B------:R-:W1:Y:S01]  /*19830*/  MUFU.EX2 R157, R157 ;  /* 0x0000009d009d7308 */ /* 0x000e620000000800 */
[----:B------:R2:W-:Y:S01]  /*19840*/  SYNCS.ARRIVE.TRANS64.RED.A1T0 RZ, [R95+URZ], RZ ;  /* 0x000000ff5fff79a7 */ /* 0x0005e2000810043f */
[-CC-:B------:R-:W-:Y:S01]  /*19850*/  FFMA.FTZ R20, R104, R9.reuse, -R98.reuse ;  /* 0x0000000968147223 */ /* 0x180fe20000010862 */
[-CC-:B------:R-:W-:Y:S01]  /*19860*/  FFMA.FTZ R151, R107, R9.reuse, -R98.reuse ;  /* 0x000000096b977223 */ /* 0x180fe20000010862 */
[-CC-:B------:R-:W-:Y:S01]  /*19870*/  FFMA.FTZ R108, R108, R9.reuse, -R98.reuse ;  /* 0x000000096c6c7223 */ /* 0x180fe20000010862 */
[-CC-:B------:R-:W-:Y:S01]  /*19880*/  FFMA.FTZ R145, R111, R9.reuse, -R98.reuse ;  /* 0x000000096f917223 */ /* 0x180fe20000010862 */
[-CC-:B------:R-:W-:Y:S01]  /*19890*/  FFMA.FTZ R99, R112, R9.reuse, -R98.reuse ;  /* 0x0000000970637223 */ /* 0x180fe20000010862 */
[----:B------:R-:W-:Y:S01]  /*198a0*/  FFMA.FTZ R147, R115, R9, -R98 ;  /* 0x0000000973937223 */ /* 0x000fe20000010862 */
[----:B------:R-:W3:Y:S01]  /*198b0*/  MUFU.EX2 R135, R135 ;  /* 0x0000008700877308 */ /* 0x000ee20000000800 */
        /* <DEDUP_REMOVED lines=8> */
[----:B-1----:R-:W-:Y:S01]  /*19940*/  FFMA.FTZ R0, R5, R0, R157 ;  /* 0x0000000005007223 */ /* 0x002fe2000001009d */
[-CC-:B------:R-:W-:Y:S01]  /*19950*/  FFMA.FTZ R96, R128, R9.reuse, -R98.reuse ;  /* 0x0000000980607223 */ /* 0x180fe20000010862 */
[-CC-:B------:R-:W-:Y:S01]  /*19960*/  FFMA.FTZ R139, R131, R9.reuse, -R98.reuse ;  /* 0x00000009838b7223 */ /* 0x180fe20000010862 */
[-C--:B--2---:R-:W-:Y:S01]  /*19970*/  FFMA.FTZ R95, R132, R9.reuse, -R98 ;  /* 0x00000009845f7223 */ /* 0x084fe20000010862 */
[-CC-:B------:R-:W-:Y:S01]  /*19980*/  FFMA.FTZ R150, R105, R9.reuse, -R10.reuse ;  /* 0x0000000969967223 */ /* 0x180fe2000001080a */
[-CC-:B------:R-:W-:Y:S01]  /*19990*/  FFMA.FTZ R92, R106, R9.reuse, -R10.reuse ;  /* 0x000000096a5c7223 */ /* 0x180fe2000001080a */
[-CC-:B------:R-:W-:Y:S01]  /*199a0*/  FFMA.FTZ R144, R109, R9.reuse, -R10.reuse ;  /* 0x000000096d907223 */ /* 0x180fe2000001080a */
[----:B------:R-:W1:Y:S01]  /*199b0*/  MUFU.EX2 R158, R158 ;  /* 0x0000009e009e7308 */ /* 0x000e620000000800 */
[----:B---3--:R-:W-:Y:S01]  /*199c0*/  FADD.FTZ R3, R135, R3 ;  /* 0x0000000387037221 */ /* 0x008fe20000010000 */
[-CC-:B------:R-:W-:Y:S01]  /*199d0*/  FFMA.FTZ R89, R110, R9.reuse, -R10.reuse ;  /* 0x000000096e597223 */ /* 0x180fe2000001080a */
[-CC-:B------:R-:W-:Y:S01]  /*199e0*/  FFMA.FTZ R146, R113, R9.reuse, -R10.reuse ;  /* 0x0000000971927223 */ /* 0x180fe2000001080a */
[-CC-:B------:R-:W-:Y:S01]  /*199f0*/  FFMA.FTZ R88, R114, R9.reuse, -R10.reuse ;  /* 0x0000000972587223 */ /* 0x180fe2000001080a */
[-CC-:B------:R-:W-:Y:S01]  /*19a00*/  FFMA.FTZ R140, R117, R9.reuse, -R10.reuse ;  /* 0x00000009758c7223 */ /* 0x180fe2000001080a */
[-CC-:B------:R-:W-:Y:S01]  /*19a10*/  FFMA.FTZ R11, R118, R9.reuse, -R10.reuse ;  /* 0x00000009760b7223 */ /* 0x180fe2000001080a */
[-C--:B------:R-:W-:Y:S01]  /*19a20*/  FFMA.FTZ R142, R121, R9.reuse, -R10 ;  /* 0x00000009798e7223 */ /* 0x080fe2000001080a */
[----:B------:R-:W2:Y:S01]  /*19a30*/  MUFU.EX2 R159, R159 ;  /* 0x0000009f009f7308 */ /* 0x000ea20000000800 */
[----:B0-----:R-:W-:Y:S01]  /*19a40*/  FADD.FTZ R98, R101, R0 ;  /* 0x0000000065627221 */ /* 0x001fe20000010000 */
[-CC-:B------:R-:W-:Y:S01]  /*19a50*/  FFMA.FTZ R7, R122, R9.reuse, -R10.reuse ;  /* 0x000000097a077223 */ /* 0x180fe2000001080a */
[-CC-:B------:R-:W-:Y:S01]  /*19a60*/  FFMA.FTZ R136, R125, R9.reuse, -R10.reuse ;  /* 0x000000097d887223 */ /* 0x180fe2000001080a */
[-CC-:B------:R-:W-:Y:S01]  /*19a70*/  FFMA.FTZ R6, R126, R9.reuse, -R10.reuse ;  /* 0x000000097e067223 */ /* 0x180fe2000001080a */
[-CC-:B------:R-:W-:Y:S01]  /*19a80*/  FFMA.FTZ R138, R129, R9.reuse, -R10.reuse ;  /* 0x00000009818a7223 */ /* 0x180fe2000001080a */
[----:B------:R-:W-:-:S02]  /*19a90*/  FFMA.FTZ R10, R130, R9, -R10 ;  /* 0x00000009820a7223 */ /* 0x000fc4000001080a */
        /* <DEDUP_REMOVED lines=88> */
.L_x_2866:
[C---:B------:R-:W-:Y:S01]  /*1a020*/  ISETP.GT.AND P1, PT, R13.reuse, R185, PT ;  /* 0x000000b90d00720c */ /* 0x040fe20003f24270 */
[----:B------:R-:W-:Y:S01]  /*1a030*/  VIADD R13, R13, 0xffffffff ;  /* 0xffffffff0d0d7836 */ /* 0x000fe20000000000 */
[----:B------:R-:W-:Y:S02]  /*1a040*/  IADD3 R14, R14, 0x2a860, RZ ;  /* 0x0002a8600e0e7810 */ /* 0x000fe40007ffe0ff */
[----:B------:R-:W-:Y:S02]  /*1a050*/  F2FP.F16.F32.PACK_AB R140, R11, R140 ;  /* 0x0000008c0b8c723e */ /* 0x000fe400000000ff */
[----:B------:R-:W-:Y:S02]  /*1a060*/  PRMT R14, R178, 0x654, R14 ;  /* 0x00000654b20e7816 */ /* 0x000fe4000000000e */
[----:B------:R-:W-:Y:S01]  /*1a070*/  F2FP.F16.F32.PACK_AB R142, R7, R142 ;  /* 0x0000008e078e723e */ /* 0x000fe200000000ff */
[----:B------:R-:W-:Y:S01]  /*1a080*/  IMAD.MOV.U32 R7, RZ, RZ, R162 ;  /* 0x000000ffff077224 */ /* 0x000fe200078e00a2 */
[----:B------:R0:W-:Y:S01]  /*1a090*/  SYNCS.ARRIVE.TRANS64.RED.A1T0 RZ, [R14+URZ], RZ ;  /* 0x000000ff0eff79a7 */ /* 0x0001e2000810043f */
        /* <DEDUP_REMOVED lines=25> */
[----:B0-----:R-:W-:Y:S06]  /*1a230*/  @P1 BRA `(.L_x_2867) ;  /* 0xffffffd800581947 */ /* 0x001fec000383ffff */
.L_x_2854:
[----:B------:R-:W-:Y:S05]  /*1a240*/  BSYNC B0 ;  /* 0x0000000000007941 */ /* 0x000fea0003800000 */
.L_x_2853:
        /* <DEDUP_REMOVED lines=67> */
.L_x_2868:
[----:B------:R-:W-:Y:S02]  /*1a680*/  LEA R6, R162, R2, 0x3 ;  /* 0x00000002a2067211 */ /* 0x000fe400078e18ff */
[----:B------:R-:W-:-:S04]  /*1a690*/  SHF.L.U32 R5, R168, 0x1f, RZ ;  /* 0x0000001fa8057819 */ /* 0x000fc800000006ff */
[----:B------:R0:W1:Y:S01]  /*1a6a0*/  SYNCS.PHASECHK.TRANS64.TRYWAIT P1, [R6+URZ+0x2a850], R5 ;  /* 0x02a85005060075a7 */ /* 0x000062000802017f */
[----:B------:R-:W-:Y:S05]  /*1a6b0*/  @!P0 BRA `(.L_x_2869) ;  /* 0x0000000000048947 */ /* 0x000fea0003800000 */
[----:B------:R-:W-:Y:S01]  /*1a6c0*/  BPT.TRAP 0x1 ;  /* 0x000000040000795c */ /* 0x000fe20000300000 */
.L_x_2869:
        /* <DEDUP_REMOVED lines=9> */
.L_x_2871:
[----:B------:R-:W-:Y:S05]  /*1a760*/  BSYNC B0 ;  /* 0x0000000000007941 */ /* 0x000fea0003800000 */
.L_x_2870:
[----:B------:R-:W-:Y:S01]  /*1a770*/  IMAD.MOV.U32 R4, RZ, RZ, R2 ;  /* 0x000000ffff047224 */ /* 0x000fe200078e0002 */
[----:B01----:R-:W-:Y:S01]  /*1a780*/  MOV R5, 0x40000040 ;  /* 0x4000004000057802 */ /* 0x003fe20000000f00 */
        /* <DEDUP_REMOVED lines=39> */
[----:B------:R-:W0:Y:S02]  /*1aa00*/  SHFL.BFLY PT, R5, R0, 0x2, 0x1f ;  /* 0x0c401f0000057f89 */ /* 0x000e2400000e0000 */
[----:B0-----:R-:W-:Y:S01]  /*1aa10*/  FADD.FTZ R7, R5, R0 ;  /* 0x0000000005077221 */ /* 0x001fe20000010000 */
[----:B------:R-:W-:Y:S01]  /*1aa20*/  IMAD.MOV.U32 R0, RZ, RZ, -0x800000 ;  /* 0xff800000ff007424 */ /* 0x000fe200078e00ff */
[----:B------:R-:W0:Y:S04]  /*1aa30*/  SHFL.BFLY PT, R5, R4, 0x1, 0x1f ;  /* 0x0c201f0004057f89 */ /* 0x000e2800000e0000 */
[----:B------:R-:W1:Y:S01]  /*1aa40*/  SHFL.BFLY PT, R2, R7, 0x1, 0x1f ;  /* 0x0c201f0007027f89 */ /* 0x000e6200000e0000 */
[----:B0-----:R-:W-:Y:S01]  /*1aa50*/  FADD.FTZ R12, R4, R5 ;  /* 0x00000005040c7221 */ /* 0x001fe20000010000 */
[----:B------:R-:W-:-:S02]  /*1aa60*/  IMAD.MOV.U32 R5, RZ, RZ, RZ ;  /* 0x000000ffff057224 */ /* 0x000fc400078e00ff */
[----:B-1----:R-:W-:Y:S02]  /*1aa70*/  FADD.FTZ R13, R7, R2 ;  /* 0x00000002070d7221 */ /* 0x002fe40000010000 */
        /* <DEDUP_REMOVED lines=19> */
.L_x_2873:
        /* <DEDUP_REMOVED lines=37> */
[----:B------:R-:W-:Y:S01]  /*1ae00*/  SEL R5, RZ, 0x1, P1 ;  /* 0x00000001ff057807 */ /* 0x000fe20000800000 */
[-C--:B0-----:R-:W-:Y:S01]  /*1ae10*/  FMUL.FTZ R96, R26, R2.reuse ;  /* 0x000000021a607220 */ /* 0x081fe20000410000 */
        /* <DEDUP_REMOVED lines=34> */
[----:B--2---:R-:W-:-:S07]  /*1b040*/  SEL R162, R162, RZ, P1 ;  /* 0x000000ffa2a27207 */ /* 0x004fce0000800000 */
.L_x_2774:
[----:B------:R-:W2:Y:S08]  /*1b050*/  S2UR UR4, SR_CgaCtaId ;  /* 0x00000000000479c3 */ /* 0x000eb00000008800 */
[----:B------:R-:W-:Y:S01]  /*1b060*/  BAR.SYNC.DEFER_BLOCKING 0x5, 0x180 ;  /* 0x0146000000007b1d */ /* 0x000fe20000010000 */
[----:B------:R-:W-:-:S05]  /*1b070*/  MOV R5, 0x400 ;  /* 0x0000040000057802 */ /* 0x000fca0000000f00 */
[----:B------:R-:W-:Y:S01]  /*1b080*/  BSSY B0, `(.L_x_2874) ;  /* 0x00002d5000007945 */ /* 0x000fe20003800000 */
[----:B--2---:R-:W-:-:S04]  /*1b090*/  MOV R178, UR4 ;  /* 0x0000000400b27c02 */ /* 0x004fc80008000f00 */
[----:B------:R-:W-:-:S05]  /*1b0a0*/  LEA R2, R178, R5, 0x18 ;  /* 0x00000005b2027211 */ /* 0x000fca00078ec0ff */
[----:B------:R2:W3:Y:S01]  /*1b0b0*/  LDS.128 R4, [R2+0x2a8d0] ;  /* 0x02a8d00002047984 */ /* 0x0004e20000000c00 */
[----:B------:R-:W-:Y:S06]  /*1b0c0*/  BAR.ARV 0x4, 0x180 ;  /* 0x0106000000007b1d */ /* 0x000fec0000002000 */
[----:B------:R-:W-:Y:S05]  /*1b0d0*/  @P0 BRA `(.L_x_2875) ;  /* 0x0000002000580947 */ /* 0x000fea0003800000 */
[----:B------:R-:W4:Y:S01]  /*1b0e0*/  LDL R8, [R1+0x5c] ;  /* 0x00005c0001087983 */ /* 0x000f220000100800 */
[----:B------:R-:W-:Y:S01]  /*1b0f0*/  F2FP.F16.F32.PACK_AB R36, R95, R94 ;  /* 0x0000005e5f24723e */ /* 0x000fe200000000ff */
[----:B------:R-:W-:Y:S01]  /*1b100*/  ULDC.64 UR6, c[0x0][0xc00] ;  /* 0x0003000000067ab9 */ /* 0x000fe20000000a00 */
[----:B------:R-:W-:Y:S01]  /*1b110*/  ULDC.64 UR4, c[0x0][0xc08] ;  /* 0x0003020000047ab9 */ /* 0x000fe20000000a00 */
[----:B------:R-:W0:Y:S01]  /*1b120*/  S2R R9, SR_SWINHI ;  /* 0x0000000000097919 */ /* 0x000e220000002f00 */
[----:B------:R-:W-:Y:S02]  /*1b130*/  MOV R72, R2 ;  /* 0x0000000200487202 */ /* 0x000fe40000000f00 */
[----:B0-----:R-:W-:Y:S01]  /*1b140*/  MOV R73, R9 ;  /* 0x0000000900497202 */ /* 0x001fe20000000f00 */
[----:B------:R-:W-:Y:S02]  /*1b150*/  BAR.SYNC.DEFER_BLOCKING 0x1, 0x100 ;  /* 0x0044000000007b1d */ /* 0x000fe40000010000 */
[----:B----4-:R-:W-:-:S03]  /*1b160*/  IMAD.WIDE R12, R8, 0x2, R72 ;  /* 0x00000002080c7825 */ /* 0x010fc600078e0248 */
[C---:B------:R-:W-:Y:S02]  /*1b170*/  LOP3.LUT R15, R12.reuse, 0x380, RZ, 0xc0, !PT ;  /* 0x000003800c0f7812 */ /* 0x040fe400078ec0ff */
[C---:B------:R-:W-:Y:S02]  /*1b180*/  IADD3 R35, P6, R12.reuse, 0x20, RZ ;  /* 0x000000200c237810 */ /* 0x040fe40007fde0ff */
[----:B------:R-:W-:Y:S02]  /*1b190*/  SHF.R.U64 R15, R15, 0x3, RZ ;  /* 0x000000030f0f7819 */ /* 0x000fe400000012ff */
[C---:B------:R-:W-:Y:S01]  /*1b1a0*/  IADD3 R39, P4, R12.reuse, 0x60, RZ ;  /* 0x000000600c277810 */ /* 0x040fe20007f9e0ff */
[----:B------:R-:W-:Y:S01]  /*1b1b0*/  IMAD.X R9, RZ, RZ, R13, P6 ;  /* 0x000000ffff097224 */ /* 0x000fe200030e060d */
[C---:B------:R-:W-:Y:S02]  /*1b1c0*/  IADD3 R26, P3, R12.reuse, 0x4000, RZ ;  /* 0x000040000c1a7810 */ /* 0x040fe40007f7e0ff */
[----:B------:R-:W-:-:S02]  /*1b1d0*/  IADD3 R37, P5, R12, 0x40, RZ ;  /* 0x000000400c257810 */ /* 0x000fc40007fbe0ff */
[----:B---3--:R-:W-:Y:S01]  /*1b1e0*/  LOP3.LUT R4, R35, 0x380, RZ, 0xc0, !PT ;  /* 0x0000038023047812 */ /* 0x008fe200078ec0ff */
[--C-:B------:R-:W-:Y:S01]  /*1b1f0*/  IMAD.X R27, RZ, RZ, R13.reuse, P3 ;  /* 0x000000ffff1b7224 */ /* 0x100fe200018e060d */
[C---:B------:R-:W-:Y:S01]  /*1b200*/  IADD3 R105, P2, R12.reuse, 0x4020, RZ ;  /* 0x000040200c697810 */ /* 0x040fe20007f5e0ff */
[--C-:B------:R-:W-:Y:S01]  /*1b210*/  IMAD.X R11, RZ, RZ, R13.reuse, P5 ;  /* 0x000000ffff0b7224 */ /* 0x100fe200028e060d */
[C---:B------:R-:W-:Y:S02]  /*1b220*/  IADD3 R107, P1, R12.reuse, 0x4040, RZ ;  /* 0x000040400c6b7810 */ /* 0x040fe40007f3e0ff */
[----:B------:R-:W-:Y:S01]  /*1b230*/  IADD3 R109, P0, R12, 0x4060, RZ ;  /* 0x000040600c6d7810 */ /* 0x000fe20007f1e0ff */
[--C-:B------:R-:W-:Y:S01]  /*1b240*/  IMAD.X R29, RZ, RZ, R13.reuse, P2 ;  /* 0x000000ffff1d7224 */ /* 0x100fe200010e060d */
[----:B------:R-:W-:Y:S02]  /*1b250*/  LOP3.LUT R12, R15, R12, RZ, 0x3c, !PT ;  /* 0x0000000c0f0c7212 */ /* 0x000fe400078e3cff */
[----:B------:R-:W-:Y:S01]  /*1b260*/  LOP3.LUT R14, R39, 0x380, RZ, 0xc0, !PT ;  /* 0x00000380270e7812 */ /* 0x000fe200078ec0ff */
[----:B------:R-:W-:Y:S01]  /*1b270*/  IMAD.X R33, RZ, RZ, R13, P0 ;  /* 0x000000ffff217224 */ /* 0x000fe200000e060d */
[----:B------:R-:W-:-:S02]  /*1b280*/  LOP3.LUT R15, R26, 0x380, RZ, 0xc0, !PT ;  /* 0x000003801a0f7812 */ /* 0x000fc400078ec0ff */
[----:B------:R-:W-:Y:S02]  /*1b290*/  LOP3.LUT R10, R37, 0x380, RZ, 0xc0, !PT ;  /* 0x00000380250a7812 */ /* 0x000fe400078ec0ff */
[----:B------:R-:W-:Y:S02]  /*1b2a0*/  SHF.R.U64 R4, R4, 0x3, RZ ;  /* 0x0000000304047819 */ /* 0x000fe400000012ff */
[----:B------:R-:W-:Y:S02]  /*1b2b0*/  SHF.R.U64 R14, R14, 0x3, RZ ;  /* 0x000000030e0e7819 */ /* 0x000fe400000012ff */
[----:B------:R-:W-:Y:S02]  /*1b2c0*/  SHF.R.U64 R15, R15, 0x3, RZ ;  /* 0x000000030f0f7819 */ /* 0x000fe400000012ff */
[----:B------:R-:W-:Y:S02]  /*1b2d0*/  SHF.R.U64 R10, R10, 0x3, RZ ;  /* 0x000000030a0a7819 */ /* 0x000fe400000012ff */
[----:B------:R-:W-:-:S02]  /*1b2e0*/  LOP3.LUT R8, R4, R35, RZ, 0x3c, !PT ;  /* 0x0000002304087212 */ /* 0x000fc400078e3cff */
[----:B------:R-:W-:Y:S02]  /*1b2f0*/  LOP3.LUT R4, R105, 0x380, RZ, 0xc0, !PT ;  /* 0x0000038069047812 */ /* 0x000fe400078ec0ff */
[----:B------:R-:W-:Y:S02]  /*1b300*/  LOP3.LUT R30, R107, 0x380, RZ, 0xc0, !PT ;  /* 0x000003806b1e7812 */ /* 0x000fe400078ec0ff */
[-C--:B------:R-:W-:Y:S02]  /*1b310*/  IADD3.X R25, RZ, R13.reuse, RZ, P4, !PT ;  /* 0x0000000dff197210 */ /* 0x080fe400027fe4ff */
[----:B------:R-:W-:Y:S02]  /*1b320*/  IADD3.X R31, RZ, R13, RZ, P1, !PT ;  /* 0x0000000dff1f7210 */ /* 0x000fe40000ffe4ff */
[----:B------:R-:W-:Y:S02]  /*1b330*/  LOP3.LUT R24, R14, R39, RZ, 0x3c, !PT ;  /* 0x000000270e187212 */ /* 0x000fe400078e3cff */
[----:B------:R-:W-:-:S02]  /*1b340*/  LOP3.LUT R26, R15, R26, RZ, 0x3c, !PT ;  /* 0x0000001a0f1a7212 */ /* 0x000fc400078e3cff */
[----:B------:R-:W-:Y:S02]  /*1b350*/  MOV R34, R12 ;  /* 0x0000000c00227202 */ /* 0x000fe40000000f00 */
[----:B------:R-:W-:Y:S02]  /*1b360*/  LOP3.LUT R32, R109, 0x380, RZ, 0xc0, !PT ;  /* 0x000003806d207812 */ /* 0x000fe400078ec0ff */
[----:B------:R-:W-:Y:S02]  /*1b370*/  LOP3.LUT R10, R10, R37, RZ, 0x3c, !PT ;  /* 0x000000250a0a7212 */ /* 0x000fe400078e3cff */
[----:B------:R-:W-:Y:S02]  /*1b380*/  F2FP.F16.F32.PACK_AB R12, R21, R20 ;  /* 0x00000014150c723e */ /* 0x000fe400000000ff */
[----:B------:R-:W-:Y:S02]  /*1b390*/  F2FP.F16.F32.PACK_AB R13, R97, R96 ;  /* 0x00000060610d723e */ /* 0x000fe400000000ff */
[----:B------:R-:W-:-:S02]  /*1b3a0*/  F2FP.F16.F32.PACK_AB R14, R89, R88 ;  /* 0x00000058590e723e */ /* 0x000fc400000000ff */
[----:B------:R-:W-:Y:S02]  /*1b3b0*/  F2FP.F16.F32.PACK_AB R15, R99, R98 ;  /* 0x00000062630f723e */ /* 0x000fe400000000ff */
[----:B------:R-:W-:Y:S02]  /*1b3c0*/  SHF.R.U64 R4, R4, 0x3, RZ ;  /* 0x0000000304047819 */ /* 0x000fe400000012ff */
[----:B------:R-:W-:Y:S01]  /*1b3d0*/  SHF.R.U64 R30, R30, 0x3, RZ ;  /* 0x000000031e1e7819 */ /* 0x000fe200000012ff */
[----:B------:R0:W-:Y:S01]  /*1b3e0*/  STSM.16.M88.4 [R34], R12 ;  /* 0x0000000c22007844 */ /* 0x0001e20000000200 */
[----:B------:R-:W-:Y:S02]  /*1b3f0*/  SHF.R.U64 R32, R32, 0x3, RZ ;  /* 0x0000000320207819 */ /* 0x000fe400000012ff */
[----:B------:R-:W-:Y:S02]  /*1b400*/  MOV R37, R8 ;  /* 0x0000000800257202 */ /* 0x000fe40000000f00 */
[----:B------:R-:W-:-:S02]  /*1b410*/  MOV R38, R10 ;  /* 0x0000000a00267202 */ /* 0x000fc40000000f00 */
[----:B-1----:R-:W-:Y:S02]  /*1b420*/  LOP3.LUT R28, R4, R105, RZ, 0x3c, !PT ;  /* 0x00000069041c7212 */ /* 0x002fe400078e3cff */
[----:B------:R-:W-:Y:S02]  /*1b430*/  F2FP.F16.F32.PACK_AB R8, R91, R90 ;  /* 0x0000005a5b08723e */ /* 0x000fe400000000ff */
[----:B------:R-:W-:Y:S02]  /*1b440*/  F2FP.F16.F32.PACK_AB R9, R101, R100 ;  /* 0x000000646509723e */ /* 0x000fe400000000ff */
[----:B------:R-:W-:Y:S02]  /*1b450*/  F2FP.F16.F32.PACK_AB R10, R93, R92 ;  /* 0x0000005c5d0a723e */ /* 0x000fe400000000ff */
[----:B------:R-:W-:Y:S02]  /*1b460*/  F2FP.F16.F32.PACK_AB R11, R103, R102 ;  /* 0x00000066670b723e */ /* 0x000fe400000000ff */
[----:B------:R-:W-:-:S02]  /*1b470*/  LOP3.LUT R30, R30, R107, RZ, 0x3c, !PT ;  /* 0x0000006b1e1e7212 */ /* 0x000fc400078e3cff */
[----:B------:R-:W-:Y:S01]  /*1b480*/  MOV R39, R24 ;  /* 0x0000001800277202 */ /* 0x000fe20000000f00 */
[----:B------:R-:W-:Y:S01]  /*1b490*/  STSM.16.M88.4 [R37], R8 ;  /* 0x0000000825007844 */ /* 0x000fe20000000200 */
[----:B------:R-:W-:Y:S02]  /*1b4a0*/  MOV R4, R26 ;  /* 0x0000001a00047202 */ /* 0x000fe40000000f00 */
[----:B0-----:R-:W-:Y:S02]  /*1b4b0*/  F2FP.F16.F32.PACK_AB R12, R41, R40 ;  /* 0x00000028290c723e */ /* 0x001fe400000000ff */
[----:B------:R-:W-:Y:S02]  /*1b4c0*/  F2FP.F16.F32.PACK_AB R13, R43, R42 ;  /* 0x0000002a2b0d723e */ /* 0x000fe400000000ff */
[----:B------:R-:W-:Y:S02]  /*1b4d0*/  F2FP.F16.F32.PACK_AB R14, R45, R44 ;  /* 0x0000002c2d0e723e */ /* 0x000fe400000000ff */
[----:B------:R-:W-:-:S02]  /*1b4e0*/  F2FP.F16.F32.PACK_AB R15, R47, R46 ;  /* 0x0000002e2f0f723e */ /* 0x000fc400000000ff */
[----:B------:R-:W-:Y:S02]  /*1b4f0*/  LOP3.LUT R32, R32, R109, RZ, 0x3c, !PT ;  /* 0x0000006d20207212 */ /* 0x000fe400078e3cff */
[----:B------:R-:W-:Y:S01]  /*1b500*/  F2FP.F16.F32.PACK_AB R24, R49, R48 ;  /* 0x000000303118723e */ /* 0x000fe200000000ff */
[----:B------:R-:W-:Y:S01]  /*1b510*/  STSM.16.M88.4 [R38], R12 ;  /* 0x0000000c26007844 */ /* 0x000fe20000000200 */
[----:B------:R-:W-:Y:S02]  /*1b520*/  F2FP.F16.F32.PACK_AB R25, R51, R50 ;  /* 0x000000323319723e */ /* 0x000fe400000000ff */
[----:B------:R-:W-:Y:S02]  /*1b530*/  F2FP.F16.F32.PACK_AB R26, R53, R52 ;  /* 0x00000034351a723e */ /* 0x000fe400000000ff */
[----:B------:R-:W-:Y:S02]  /*1b540*/  F2FP.F16.F32.PACK_AB R27, R55, R54 ;  /* 0x00000036371b723e */ /* 0x000fe400000000ff */
[----:B------:R-:W-:-:S02]  /*1b550*/  MOV R104, R28 ;  /* 0x0000001c00687202 */ /* 0x000fc40000000f00 */
[----:B------:R-:W-:Y:S01]  /*1b560*/  MOV R106, R30 ;  /* 0x0000001e006a7202 */ /* 0x000fe20000000f00 */
[----:B------:R0:W-:Y:S01]  /*1b570*/  STSM.16.M88.4 [R39], R24 ;  /* 0x0000001827007844 */ /* 0x0001e20000000200 */
[----:B------:R-:W-:Y:S02]  /*1b580*/  F2FP.F16.F32.PACK_AB R28, R57, R56 ;  /* 0x00000038391c723e */ /* 0x000fe400000000ff */
[----:B------:R-:W-:Y:S02]  /*1b590*/  F2FP.F16.F32.PACK_AB R29, R59, R58 ;  /* 0x0000003a3b1d723e */ /* 0x000fe400000000ff */
[----:B------:R-:W-:Y:S02]  /*1b5a0*/  F2FP.F16.F32.PACK_AB R30, R61, R60 ;  /* 0x0000003c3d1e723e */ /* 0x000fe400000000ff */
[----:B------:R-:W-:Y:S02]  /*1b5b0*/  F2FP.F16.F32.PACK_AB R31, R63, R62 ;  /* 0x0000003e3f1f723e */ /* 0x000fe400000000ff */
[----:B------:R-:W-:-:S02]  /*1b5c0*/  MOV R105, R32 ;  /* 0x0000002000697202 */ /* 0x000fc40000000f00 */
[----:B------:R-:W-:Y:S01]  /*1b5d0*/  F2FP.F16.F32.PACK_AB R32, R65, R64 ;  /* 0x000000404120723e */ /* 0x000fe200000000ff */
[----:B------:R1:W-:Y:S01]  /*1b5e0*/  STSM.16.M88.4 [R4], R28 ;  /* 0x0000001c04007844 */ /* 0x0003e20000000200 */
[----:B------:R-:W-:Y:S02]  /*1b5f0*/  F2FP.F16.F32.PACK_AB R33, R67, R66 ;  /* 0x000000424321723e */ /* 0x000fe400000000ff */
[----:B------:R-:W-:Y:S01]  /*1b600*/  F2FP.F16.F32.PACK_AB R34, R69, R68 ;  /* 0x000000444522723e */ /* 0x000fe200000000ff */
[----:B0-----:R-:W0:Y:S01]  /*1b610*/  LDC.64 R26, c[0x0][0xba8] ;  /* 0x0002ea00ff1a7b82 */ /* 0x001e220000000a00 */
[----:B------:R-:W-:Y:S02]  /*1b620*/  F2FP.F16.F32.PACK_AB R35, R71, R70 ;  /* 0x000000464723723e */ /* 0x000fe400000000ff */
[----:B------:R-:W-:Y:S02]  /*1b630*/  F2FP.F16.F32.PACK_AB R37, R75, R74 ;  /* 0x0000004a4b25723e */ /* 0x000fe400000000ff */
[----:B------:R-:W-:Y:S01]  /*1b640*/  F2FP.F16.F32.PACK_AB R38, R77, R76 ;  /* 0x0000004c4d26723e */ /* 0x000fe200000000ff */
[----:B------:R-:W-:Y:S01]  /*1b650*/  STSM.16.M88.4 [R104], R32 ;  /* 0x0000002068007844 */ /* 0x000fe20000000200 */
[----:B------:R-:W-:-:S02]  /*1b660*/  F2FP.F16.F32.PACK_AB R39, R79, R78 ;  /* 0x0000004e4f27723e */ /* 0x000fc400000000ff */
[----:B------:R-:W-:Y:S02]  /*1b670*/  F2FP.F16.F32.PACK_AB R8, R81, R80 ;  /* 0x000000505108723e */ /* 0x000fe400000000ff */
[----:B------:R-:W-:Y:S01]  /*1b680*/  F2FP.F16.F32.PACK_AB R9, R83, R82 ;  /* 0x000000525309723e */ /* 0x000fe200000000ff */
[----:B------:R-:W-:Y:S01]  /*1b690*/  STSM.16.M88.4 [R106], R36 ;  /* 0x000000246a007844 */ /* 0x000fe20000000200 */
[----:B------:R-:W-:Y:S01]  /*1b6a0*/  F2FP.F16.F32.PACK_AB R10, R85, R84 ;  /* 0x00000054550a723e */ /* 0x000fe200000000ff */
[----:B-1----:R-:W-:Y:S01]  /*1b6b0*/  IMAD.MOV.U32 R4, RZ, RZ, RZ ;  /* 0x000000ffff047224 */ /* 0x002fe200078e00ff */
[----:B------:R-:W-:Y:S02]  /*1b6c0*/  F2FP.F16.F32.PACK_AB R11, R87, R86 ;  /* 0x00000056570b723e */ /* 0x000fe400000000ff */
[----:B------:R-:W-:Y:S02]  /*1b6d0*/  ISETP.NE.U32.AND P0, PT, RZ, UR6, PT ;  /* 0x00000006ff007c0c */ /* 0x000fe4000bf05070 */
[----:B------:R-:W-:Y:S01]  /*1b6e0*/  IADD3 R12, P1, R203, UR6, RZ ;  /* 0x00000006cb0c7c10 */ /* 0x000fe2000ff3e0ff */
[----:B------:R1:W-:Y:S01]  /*1b6f0*/  STSM.16.M88.4 [R105], R8 ;  /* 0x0000000869007844 */ /* 0x0003e20000000200 */
[----:B------:R-:W-:Y:S01]  /*1b700*/  BAR.SYNC.DEFER_BLOCKING 0x1, 0x100 ;  /* 0x0044000000007b1d */ /* 0x000fe20000010000 */
[----:B------:R-:W-:-:S02]  /*1b710*/  ISETP.NE.AND.EX P0, PT, RZ, UR7, PT, P0 ;  /* 0x00000007ff007c0c */ /* 0x000fc4000bf05300 */
[----:B------:R-:W-:Y:S01]  /*1b720*/  IADD3.X R13, R204, UR7, RZ, P1, !PT ;  /* 0x00000007cc0d7c10 */ /* 0x000fe20008ffe4ff */
[----:B------:R-:W-:-:S04]  /*1b730*/  IMAD.MOV.U32 R30, RZ, RZ, 0x9b8 ;  /* 0x000009b8ff1e7424 */ /* 0x000fc800078e00ff */
[----:B-1----:R-:W1:Y:S06]  /*1b740*/  LDC R105, c[0x0][0xbe8] ;  /* 0x0002fa00ff697b82 */ /* 0x002e6c0000000800 */
[----:B------:R-:W3:Y:S01]  /*1b750*/  @P0 LDG.E R4, desc[UR60][R12.64] ;  /* 0x0000003c0c040981 */ /* 0x000ee2000c1e1900 */
[----:B------:R-:W-:-:S04]  /*1b760*/  ISETP.NE.U32.AND P1, PT, RZ, UR4, PT ;  /* 0x00000004ff007c0c */ /* 0x000fc8000bf25070 */
[----:B------:R-:W-:-:S13]  /*1b770*/  ISETP.NE.AND.EX P1, PT, RZ, UR5, PT, P1 ;  /* 0x00000005ff007c0c */ /* 0x000fda000bf25310 */
[----:B------:R-:W-:Y:S01]  /*1b780*/  @P1 IADD3 R8, P2, R203, UR4, RZ ;  /* 0x00000004cb081c10 */ /* 0x000fe2000ff5e0ff */
[----:B------:R-:W-:Y:S02]  /*1b790*/  ULDC UR4, c[0x0][0xa88] ;  /* 0x0002a20000047ab9 */ /* 0x000fe40000000800 */
[----:B------:R-:W-:Y:S01]  /*1b7a0*/  MOV R104, UR4 ;  /* 0x0000000400687c02 */ /* 0x000fe20008000f00 */
[----:B------:R-:W-:Y:S01]  /*1b7b0*/  ULDC UR4, c[0x0][0xad4] ;  /* 0x0002b50000047ab9 */ /* 0x000fe20000000800 */
[----:B------:R-:W-:Y:S02]  /*1b7c0*/  @P1 IADD3.X R9, R204, UR5, RZ, P2, !PT ;  /* 0x00000005cc091c10 */ /* 0x000fe400097fe4ff */
[----:B------:R-:W-:Y:S02]  /*1b7d0*/  ISETP.NE.AND P2, PT, R201, RZ, PT ;  /* 0x000000ffc900720c */ /* 0x000fe40003f45270 */
[----:B-1----:R-:W-:Y:S01]  /*1b7e0*/  ISETP.NE.AND P4, PT, R105, 0x1, PT ;  /* 0x000000016900780c */ /* 0x002fe20003f85270 */
[----:B------:R1:W5:Y:S01]  /*1b7f0*/  @P1 LDG.E R104, desc[UR60][R8.64] ;  /* 0x0000003c08681981 */ /* 0x000362000c1e1900 */
[----:B------:R-:W-:Y:S01]  /*1b800*/  SEL R201, R201, UR4, P2 ;  /* 0x00000004c9c97c07 */ /* 0x000fe20009000000 */
[----:B------:R-:W-:Y:S01]  /*1b810*/  IMAD.IADD R28, R191, 0x1, R186 ;  /* 0x00000001bf1c7824 */ /* 0x000fe200078e02ba */
[----:B------:R-:W-:-:S02]  /*1b820*/  ISETP.NE.U32.AND P2, PT, RZ, UR6, PT ;  /* 0x00000006ff007c0c */ /* 0x000fc4000bf45070 */
[----:B------:R-:W-:Y:S02]  /*1b830*/  ISETP.GT.AND P3, PT, R201, 0x1, PT ;  /* 0x00000001c900780c */ /* 0x000fe40003f64270 */
[----:B------:R-:W-:Y:S02]  /*1b840*/  ISETP.NE.AND.EX P2, PT, RZ, UR7, PT, P2 ;  /* 0x00000007ff007c0c */ /* 0x000fe4000bf45320 */
[----:B------:R-:W-:Y:S02]  /*1b850*/  SEL R30, R30, 0x978, P3 ;  /* 0x000009781e1e7807 */ /* 0x000fe40001800000 */
[----:B------:R-:W-:Y:S01]  /*1b860*/  SEL R202, R202, RZ, !P2 ;  /* 0x000000ffcaca7207 */ /* 0x000fe20005000000 */
[----:B------:R-:W4:Y:S01]  /*1b870*/  @P4 LDC R33, c[0x0][0xbec] ;  /* 0x0002fb00ff214b82 */ /* 0x000f220000000800 */
[----:B------:R-:W-:Y:S02]  /*1b880*/  SEL R223, R223, RZ, !P2 ;  /* 0x000000ffdfdf7207 */ /* 0x000fe40005000000 */
[----:B------:R-:W-:-:S05]  /*1b890*/  SEL R29, R207, RZ, P3 ;  /* 0x000000ffcf1d7207 */ /* 0x000fca0001800000 */
[----:B------:R-:W2:Y:S08]  /*1b8a0*/  LDC.64 R10, c[0x0][R30+0x220] ;  /* 0x000088001e0a7b82 */ /* 0x000eb00000000a00 */
[----:B------:R-:W4:Y:S08]  /*1b8b0*/  LDC.64 R14, c[0x0][R30+0x218] ;  /* 0x000086001e0e7b82 */ /* 0x000f300000000a00 */
[----:B------:R-:W4:Y:S08]  /*1b8c0*/  LDC.64 R24, c[0x0][R30+0x228] ;  /* 0x00008a001e187b82 */ /* 0x000f300000000a00 */
[----:B-1----:R-:W1:Y:S08]  /*1b8d0*/  LDC.64 R8, c[0x0][R30+0x210] ;  /* 0x000084001e087b82 */ /* 0x002e700000000a00 */
[----:B------:R-:W1:Y:S08]  /*1b8e0*/  @P4 LDC R35, c[0x0][0xbf0] ;  /* 0x0002fc00ff234b82 */ /* 0x000e700000000800 */
[----:B0-----:R-:W0:Y:S01]  /*1b8f0*/  @!P3 LDC R26, c[0x0][0xb50] ;  /* 0x0002d400ff1abb82 */ /* 0x001e220000000800 */
[----:B--2---:R-:W-:-:S07]  /*1b900*/  IMAD R11, R11, R202, RZ ;  /* 0x000000ca0b0b7224 */ /* 0x004fce00078e02ff */
[----:B------:R-:W2:Y:S01]  /*1b910*/  @!P3 LDC R27, c[0x0][0xb54] ;  /* 0x0002d500ff1bbb82 */ /* 0x000ea20000000800 */
[C---:B------:R-:W-:Y:S02]  /*1b920*/  IMAD R223, R10.reuse, R223, R11 ;  /* 0x000000df0adf7224 */ /* 0x040fe400078e020b */
[----:B------:R-:W-:-:S04]  /*1b930*/  IMAD.WIDE.U32 R10, R10, R202, RZ ;  /* 0x000000ca0a0a7225 */ /* 0x000fc800078e00ff */
[-C--:B----4-:R-:W-:Y:S02]  /*1b940*/  IMAD R31, R15, R165.reuse, RZ ;  /* 0x000000a50f1f7224 */ /* 0x090fe400078e02ff */
[----:B------:R-:W-:-:S04]  /*1b950*/  IMAD.WIDE.U32 R14, R14, R165, RZ ;  /* 0x000000a50e0e7225 */ /* 0x000fc800078e00ff */
[----:B------:R-:W-:Y:S01]  /*1b960*/  IMAD.IADD R223, R11, 0x1, R223 ;  /* 0x000000010bdf7824 */ /* 0x000fe200078e02df */
[----:B------:R-:W-:Y:S01]  /*1b970*/  IADD3 R15, R15, R31, RZ ;  /* 0x0000001f0f0f7210 */ /* 0x000fe20007ffe0ff */
[----:B------:R-:W-:Y:S02]  /*1b980*/  IMAD.MOV.U32 R11, RZ, RZ, R28 ;  /* 0x000000ffff0b7224 */ /* 0x000fe400078e001c */
[-C--:B------:R-:W-:Y:S02]  /*1b990*/  IMAD R31, R25, R29.reuse, RZ ;  /* 0x0000001d191f7224 */ /* 0x080fe400078e02ff */
[----:B------:R-:W-:-:S04]  /*1b9a0*/  IMAD.WIDE.U32 R24, R24, R29, RZ ;  /* 0x0000001d18187225 */ /* 0x000fc800078e00ff */
[----:B------:R-:W-:Y:S01]  /*1b9b0*/  IMAD.IADD R31, R25, 0x1, R31 ;  /* 0x00000001191f7824 */ /* 0x000fe200078e021f */
[--C-:B---3--:R-:W-:Y:S01]  /*1b9c0*/  IADD3 R14, P2, P5, R10, R14, R4.reuse ;  /* 0x0000000e0a0e7210 */ /* 0x108fe20007d5e004 */
[----:B------:R-:W-:Y:S01]  /*1b9d0*/  @P4 IMAD.HI.U32 R10, R28, R33, RZ ;  /* 0x000000211c0a4227 */ /* 0x000fe200078e00ff */
[----:B------:R-:W-:-:S04]  /*1b9e0*/  SHF.R.S32.HI R106, RZ, 0x1f, R4 ;  /* 0x0000001fff6a7819 */ /* 0x000fc80000011404 */
[----:B-1----:R-:W-:Y:S02]  /*1b9f0*/  @P4 SHF.R.U32.HI R11, RZ, R35, R10 ;  /* 0x00000023ff0b4219 */ /* 0x002fe4000001160a */
[----:B------:R-:W-:Y:S02]  /*1ba00*/  IADD3.X R15, R223, R15, R106, P2, P5 ;  /* 0x0000000fdf0f7210 */ /* 0x000fe400017ea46a */
[C---:B------:R-:W-:Y:S02]  /*1ba10*/  IADD3 R29, -R11.reuse, RZ, RZ ;  /* 0x000000ff0b1d7210 */ /* 0x040fe40007ffe1ff */
        /* <DEDUP_REMOVED lines=10> */
[----:B--2---:R-:W-:Y:S01]  /*1bac0*/  LEA.HI.X R27, R24, R27, R8, 0x2, P2 ;  /* 0x0000001b181b7211 */ /* 0x004fe200010f1408 */
[----:B------:R-:W-:Y:S06]  /*1bad0*/  @P1 BRA `(.L_x_2876) ;  /* 0x0000000000101947 */ /* 0x000fec0003800000 */
[----:B------:R-:W-:Y:S05]  /*1bae0*/  @!P0 BRA `(.L_x_2876) ;  /* 0x00000000000c8947 */ /* 0x000fea0003800000 */
[----:B------:R-:W2:Y:S04]  /*1baf0*/  LDG.E R9, desc[UR60][R12.64] ;  /* 0x0000003c0c097981 */ /* 0x000ea8000c1e1900 */
[----:B-----5:R-:W2:Y:S02]  /*1bb00*/  LDG.E R104, desc[UR60][R12.64+0x4] ;  /* 0x0000043c0c687981 */ /* 0x020ea4000c1e1900 */
[----:B--2---:R-:W-:-:S07]  /*1bb10*/  IADD3 R104, -R9, R104, RZ ;  /* 0x0000006809687210 */ /* 0x004fce0007ffe1ff */
.L_x_2876:
[----:B------:R-:W2:Y:S01]  /*1bb20*/  LDL R12, [R1+0x58] ;  /* 0x00005800010c7983 */ /* 0x000ea20000100800 */
[----:B-----5:R-:W-:Y:S01]  /*1bb30*/  IMAD R104, R104, R105, RZ ;  /* 0x0000006968687224 */ /* 0x020fe200078e02ff */
[----:B------:R-:W-:Y:S02]  /*1bb40*/  LOP3.LUT P0, RZ, R227, 0x3, RZ, 0xc0, !PT ;  /* 0x00000003e3ff7812 */ /* 0x000fe4000780c0ff */
[----:B------:R-:W-:Y:S04]  /*1bb50*/  SHFL.IDX PT, R8, R26, RZ, 0x1c1f ;  /* 0x001c1fff1a087589 */ /* 0x000fe800000e0000 */
[----:B------:R-:W0:Y:S04]  /*1bb60*/  SHFL.IDX PT, R9, R27, RZ, 0x1c1f ;  /* 0x001c1fff1b097589 */ /* 0x000e2800000e0000 */
[----:B------:R-:W-:Y:S04]  /*1bb70*/  SHFL.IDX PT, R10, R26, 0x1, 0x1c1f ;  /* 0x003c1f001a0a7f89 */ /* 0x000fe800000e0000 */
[----:B------:R-:W1:Y:S01]  /*1bb80*/  SHFL.IDX PT, R11, R27, 0x1, 0x1c1f ;  /* 0x003c1f001b0b7f89 */ /* 0x000e6200000e0000 */
[----:B--2---:R-:W-:-:S04]  /*1bb90*/  IMAD.IADD R13, R12, 0x1, R186 ;  /* 0x000000010c0d7824 */ /* 0x004fc800078e02ba */
        /* <DEDUP_REMOVED lines=11> */
[----:B------:R-:W-:Y:S01]  /*1bc50*/  IADD3 R13, P6, R72, 0x1000, RZ ;  /* 0x00001000480d7810 */ /* 0x000fe20007fde0ff */
[----:B------:R-:W-:Y:S01]  /*1bc60*/  IMAD.WIDE.U32 R20, R4, UR4, RZ ;  /* 0x0000000404147c25 */ /* 0x000fe2000f8e00ff */
[C---:B------:R-:W-:Y:S02]  /*1bc70*/  IADD3 R25, P5, R72.reuse, 0x2000, RZ ;  /* 0x0000200048197810 */ /* 0x040fe40007fbe0ff */
[----:B------:R-:W-:Y:S02]  /*1bc80*/  LOP3.LUT R12, R13, 0x380, RZ, 0xc0, !PT ;  /* 0x000003800d0c7812 */ /* 0x000fe400078ec0ff */
[----:B------:R-:W-:Y:S02]  /*1bc90*/  IADD3 R29, P3, R72, 0x3000, RZ ;  /* 0x00003000481d7810 */ /* 0x000fe40007f7e0ff */
[----:B------:R-:W-:Y:S02]  /*1bca0*/  SHF.R.U64 R12, R12, 0x3, RZ ;  /* 0x000000030c0c7819 */ /* 0x000fe400000012ff */
[----:B------:R-:W-:-:S02]  /*1bcb0*/  IADD3 R33, P2, R72, 0x4000, RZ ;  /* 0x0000400048217810 */ /* 0x000fc40007f5e0ff */
        /* <DEDUP_REMOVED lines=16> */
[----:B------:R-:W-:Y:S01]  /*1bdc0*/  LOP3.LUT R36, R37, 0x380, RZ, 0xc0, !PT ;  /* 0x0000038025247812 */ /* 0x000fe200078ec0ff */
[----:B------:R-:W5:Y:S01]  /*1bdd0*/  LD.E.128 R44, desc[UR60][R44.64] ;  /* 0x0000003c2c2c7980 */ /* 0x000f62000c101d00 */
[----:B------:R-:W-:Y:S01]  /*1bde0*/  IMAD.IADD R21, R21, 0x1, R3 ;  /* 0x0000000115157824 */ /* 0x000fe200078e0203 */
[----:B------:R-:W-:-:S02]  /*1bdf0*/  LEA R3, R200, R224, 0x5 ;  /* 0x000000e0c8037211 */ /* 0x000fc400078e28ff */
[----:B------:R-:W-:Y:S02]  /*1be00*/  LOP3.LUT R40, R41, 0x380, RZ, 0xc0, !PT ;  /* 0x0000038029287812 */ /* 0x000fe400078ec0ff */
[----:B------:R-:W-:Y:S01]  /*1be10*/  SHF.R.S32.HI R49, RZ, 0x1f, R202 ;  /* 0x0000001fff317819 */ /* 0x000fe200000114ca */
[----:B------:R-:W-:Y:S01]  /*1be20*/  IMAD.IADD R48, R186, 0x1, R3 ;  /* 0x00000001ba307824 */ /* 0x000fe200078e0203 */
[----:B------:R-:W-:Y:S01]  /*1be30*/  LOP3.LUT R9, R72, 0x380, RZ, 0xc0, !PT ;  /* 0x0000038048097812 */ /* 0x000fe200078ec0ff */
[----:B------:R-:W-:Y:S01]  /*1be40*/  IMAD.WIDE.U32 R20, R165, UR4, R20 ;  /* 0x00000004a5147c25 */ /* 0x000fe2000f8e0014 */
[----:B------:R-:W-:Y:S02]  /*1be50*/  SHF.R.U64 R24, R24, 0x3, RZ ;  /* 0x0000000318187819 */ /* 0x000fe400000012ff */
[----:B------:R-:W-:Y:S01]  /*1be60*/  SHF.R.U64 R28, R28, 0x3, RZ ;  /* 0x000000031c1c7819 */ /* 0x000fe200000012ff */
[----:B0-----:R-:W-:Y:S01]  /*1be70*/  @P4 IMAD.HI.U32 R0, R48, R51, RZ ;  /* 0x0000003330004227 */ /* 0x001fe200078e00ff */
[----:B------:R-:W-:-:S02]  /*1be80*/  SHF.R.U64 R32, R32, 0x3, RZ ;  /* 0x0000000320207819 */ /* 0x000fc400000012ff */
[----:B------:R-:W-:Y:S01]  /*1be90*/  SHF.R.U64 R36, R36, 0x3, RZ ;  /* 0x0000000324247819 */ /* 0x000fe200000012ff */
[----:B------:R-:W-:Y:S01]  /*1bea0*/  IMAD R21, R165, UR5, R21 ;  /* 0x00000005a5157c24 */ /* 0x000fe2000f8e0215 */
[----:B------:R-:W-:Y:S01]  /*1beb0*/  ULDC.64 UR4, c[0x0][0xaf0] ;  /* 0x0002bc0000047ab9 */ /* 0x000fe20000000a00 */
[----:B------:R-:W-:Y:S01]  /*1bec0*/  IMAD.MOV.U32 R3, RZ, RZ, R48 ;  /* 0x000000ffff037224 */ /* 0x000fe200078e0030 */
[----:B------:R-:W-:Y:S01]  /*1bed0*/  SHF.R.U64 R40, R40, 0x3, RZ ;  /* 0x0000000328287819 */ /* 0x000fe200000012ff */
[----:B------:R-:W-:Y:S01]  /*1bee0*/  IMAD R49, R49, UR4, RZ ;  /* 0x0000000431317c24 */ /* 0x000fe2000f8e02ff */
[----:B-1----:R-:W-:Y:S02]  /*1bef0*/  @P4 SHF.R.U32.HI R3, RZ, R53, R0 ;  /* 0x00000035ff034219 */ /* 0x002fe40000011600 */
[----:B------:R-:W-:Y:S01]  /*1bf00*/  SHF.R.U64 R9, R9, 0x3, RZ ;  /* 0x0000000309097819 */ /* 0x000fe200000012ff */
        /* <DEDUP_REMOVED lines=10> */
[----:B------:R-:W-:Y:S01]  /*1bfb0*/  IMAD.X R37, RZ, RZ, R73, P1 ;  /* 0x000000ffff257224 */ /* 0x000fe200008e0649 */
[----:B------:R-:W-:Y:S01]  /*1bfc0*/  SHF.R.S32.HI R0, RZ, 0x1f, R3 ;  /* 0x0000001fff007819 */ /* 0x000fe20000011403 */
[----:B------:R-:W5:Y:S01]  /*1bfd0*/  LD.E.128 R24, desc[UR60][R24.64] ;  /* 0x0000003c18187980 */ /* 0x000f62000c101d00 */
[----:B------:R-:W-:-:S02]  /*1bfe0*/  IADD3 R4, -R3, RZ, RZ ;  /* 0x000000ff03047210 */ /* 0x000fc40007ffe1ff */
[-C--:B------:R-:W-:Y:S02]  /*1bff0*/  IADD3.X R29, RZ, R73.reuse, RZ, P3, !PT ;  /* 0x00000049ff1d7210 */ /* 0x080fe40001ffe4ff */
[----:B------:R-:W-:Y:S01]  /*1c000*/  LOP3.LUT R72, R9, R72, RZ, 0x3c, !PT ;  /* 0x0000004809487212 */ /* 0x000fe200078e3cff */
[----:B------:R-:W-:Y:S01]  /*1c010*/  IMAD.IADD R21, R21, 0x1, R49 ;  /* 0x0000000115157824 */ /* 0x000fe200078e0231 */
[----:B------:R-:W-:Y:S01]  /*1c020*/  IADD3.X R41, RZ, R73, RZ, P0, !PT ;  /* 0x00000049ff297210 */ /* 0x000fe200007fe4ff */
[----:B------:R-:W-:Y:S01]  /*1c030*/  IMAD R0, R0, UR4, RZ ;  /* 0x0000000400007c24 */ /* 0x000fe2000f8e02ff */
[----:B------:R-:W5:Y:S01]  /*1c040*/  LD.E.128 R28, desc[UR60][R28.64] ;  /* 0x0000003c1c1c7980 */ /* 0x000f62000c101d00 */
[----:B------:R-:W-:-:S03]  /*1c050*/  IMAD R105, R105, R4, R48 ;  /* 0x0000000469697224 */ /* 0x000fc600078e0230 */
[----:B------:R0:W5:Y:S01]  /*1c060*/  LD.E.128 R8, desc[UR60][R72.64] ;  /* 0x0000003c48087980 */ /* 0x000162000c101d00 */
[----:B------:R-:W-:-:S03]  /*1c070*/  IMAD R49, R3, UR5, R0 ;  /* 0x0000000503317c24 */ /* 0x000fc6000f8e0200 */
[----:B------:R-:W5:Y:S01]  /*1c080*/  LD.E.128 R32, desc[UR60][R32.64] ;  /* 0x0000003c20207980 */ /* 0x000f62000c101d00 */
[----:B------:R-:W-:-:S03]  /*1c090*/  IMAD.WIDE.U32 R20, R3, UR4, R20 ;  /* 0x0000000403147c25 */ /* 0x000fc6000f8e0014 */
[----:B------:R-:W5:Y:S01]  /*1c0a0*/  LD.E.128 R36, desc[UR60][R36.64] ;  /* 0x0000003c24247980 */ /* 0x000f62000c101d00 */
[----:B------:R-:W-:Y:S01]  /*1c0b0*/  SHF.R.S32.HI R0, RZ, 0x1f, R105 ;  /* 0x0000001fff007819 */ /* 0x000fe20000011469 */
[----:B------:R-:W-:Y:S02]  /*1c0c0*/  ULDC.64 UR4, c[0x0][0xad8] ;  /* 0x0002b60000047ab9 */ /* 0x000fe40000000a00 */
        /* <DEDUP_REMOVED lines=39> */
.L_x_2879:
[----:B------:R-:W-:Y:S05]  /*1c340*/  BSYNC B1 ;  /* 0x0000000000017941 */ /* 0x000fea0003800000 */
.L_x_2878:
        /* <DEDUP_REMOVED lines=13> */
.L_x_2881:
[----:B------:R-:W-:Y:S05]  /*1c420*/  BSYNC B1 ;  /* 0x0000000000017941 */ /* 0x000fea0003800000 */
.L_x_2880:
        /* <DEDUP_REMOVED lines=13> */
.L_x_2883:
[----:B------:R-:W-:Y:S05]  /*1c500*/  BSYNC B1 ;  /* 0x0000000000017941 */ /* 0x000fea0003800000 */
.L_x_2882:
        /* <DEDUP_REMOVED lines=16> */
.L_x_2877:
[----:B------:R-:W-:Y:S01]  /*1c610*/  ULDC.64 UR4, c[0x0][0xb08] ;  /* 0x0002c20000047ab9 */ /* 0x000fe20000000a00 */
[----:B------:R-:W1:Y:S01]  /*1c620*/  @P4 LDC R15, c[0x0][0xbec] ;  /* 0x0002fb00ff0f4b82 */ /* 0x000e620000000800 */
[----:B0-----:R-:W-:Y:S01]  /*1c630*/  IMAD R3, R106, UR4, RZ ;  /* 0x000000046a037c24 */ /* 0x001fe2000f8e02ff */
[----:B------:R-:W-:Y:S01]  /*1c640*/  ULDC.64 UR6, c[0x0][0xb30] ;  /* 0x0002cc0000067ab9 */ /* 0x000fe20000000a00 */
[C---:B------:R-:W-:Y:S01]  /*1c650*/  IMAD.WIDE.U32 R8, R4.reuse, UR4, RZ ;  /* 0x0000000404087c25 */ /* 0x040fe2000f8e00ff */
[----:B------:R-:W-:Y:S01]  /*1c660*/  ISETP.GE.AND P0, PT, R13, R104, PT ;  /* 0x000000680d00720c */ /* 0x000fe20003f06270 */
[----:B------:R-:W-:Y:S01]  /*1c670*/  BSSY B1, `(.L_x_2885) ;  /* 0x0000076000017945 */ /* 0x000fe20003800000 */
[----:B------:R-:W-:Y:S01]  /*1c680*/  SHF.R.S32.HI R25, RZ, 0x1f, R208 ;  /* 0x0000001fff197819 */ /* 0x000fe200000114d0 */
[----:B------:R-:W-:Y:S01]  /*1c690*/  IMAD R3, R4, UR5, R3 ;  /* 0x0000000504037c24 */ /* 0x000fe2000f8e0203 */
[----:B------:R-:W0:Y:S01]  /*1c6a0*/  @P4 LDC R0, c[0x0][0xbf0] ;  /* 0x0002fc00ff004b82 */ /* 0x000e220000000800 */
[----:B------:R-:W-:Y:S01]  /*1c6b0*/  ULDC.64 UR4, c[0x0][0xb38] ;  /* 0x0002ce0000047ab9 */ /* 0x000fe20000000a00 */
[----:B------:R-:W-:-:S02]  /*1c6c0*/  SHF.R.S32.HI R29, RZ, 0x1f, R211 ;  /* 0x0000001fff1d7819 */ /* 0x000fc400000114d3 */
[----:B------:R-:W-:Y:S02]  /*1c6d0*/  IADD3 R9, R9, R3, RZ ;  /* 0x0000000309097210 */ /* 0x000fe40007ffe0ff */
[----:B------:R-:W-:Y:S02]  /*1c6e0*/  SHF.R.S32.HI R3, RZ, 0x1f, R202 ;  /* 0x0000001fff037819 */ /* 0x000fe400000114ca */
        /* <DEDUP_REMOVED lines=18> */
[----:B0-----:R-:W-:Y:S01]  /*1c810*/  @P4 SHF.R.U32.HI R3, RZ, R0, R15 ;  /* 0x00000000ff034219 */ /* 0x001fe2000001160f */
[----:B------:R-:W-:Y:S01]  /*1c820*/  IMAD.IADD R9, R9, 0x1, R11 ;  /* 0x0000000109097824 */ /* 0x000fe200078e020b */
[----:B------:R-:W-:-:S02]  /*1c830*/  SHF.R.S32.HI R26, RZ, 0x1f, R221 ;  /* 0x0000001fff1a7819 */ /* 0x000fc400000114dd */
[----:B------:R-:W-:Y:S01]  /*1c840*/  IADD3 R4, -R3, RZ, RZ ;  /* 0x000000ff03047210 */ /* 0x000fe20007ffe1ff */
[----:B------:R-:W-:Y:S01]  /*1c850*/  IMAD.WIDE.U32 R8, R207, UR4, R8 ;  /* 0x00000004cf087c25 */ /* 0x000fe2000f8e0008 */
[----:B------:R-:W-:Y:S02]  /*1c860*/  SHF.R.S32.HI R0, RZ, 0x1f, R3 ;  /* 0x0000001fff007819 */ /* 0x000fe40000011403 */
[----:B------:R-:W-:Y:S01]  /*1c870*/  SHF.R.S32.HI R27, RZ, 0x1f, R222 ;  /* 0x0000001fff1b7819 */ /* 0x000fe200000114de */
[----:B------:R-:W-:Y:S02]  /*1c880*/  IMAD R105, R105, R4, R28 ;  /* 0x0000000469697224 */ /* 0x000fe400078e021c */
        /* <DEDUP_REMOVED lines=11> */
[----:B------:R-:W-:Y:S01]  /*1c940*/  VIADD R4, R2, 0x2a820 ;  /* 0x0002a82002047836 */ /* 0x000fe20000000000 */
[----:B------:R-:W-:Y:S02]  /*1c950*/  IADD3 R3, R9, R3, RZ ;  /* 0x0000000309037210 */ /* 0x000fe40007ffe0ff */
[C---:B------:R-:W-:Y:S02]  /*1c960*/  LEA R0, P1, R8.reuse, UR4, 0x2 ;  /* 0x0000000408007c11 */ /* 0x040fe4000f8210ff */
[----:B------:R-:W-:Y:S02]  /*1c970*/  PRMT R4, RZ, 0x654, R4 ;  /* 0x00000654ff047816 */ /* 0x000fe40000000004 */
[----:B------:R-:W-:Y:S02]  /*1c980*/  LEA.HI.X R3, R8, UR5, R3, 0x2, P1 ;  /* 0x0000000508037c11 */ /* 0x000fe400088f1403 */
[----:B------:R0:W-:Y:S01]  /*1c990*/  SYNCS.ARRIVE.TRANS64.RED.A1T0 RZ, [R4+URZ], RZ ;  /* 0x000000ff04ff79a7 */ /* 0x0001e2000810043f */
[----:B------:R0:W1:Y:S04]  /*1c9a0*/  SHFL.IDX PT, R8, R0, RZ, 0x1c1f ;  /* 0x001c1fff00087589 */ /* 0x00006800000e0000 */
        /* <DEDUP_REMOVED lines=8> */
[----:B-12---:R-:W-:-:S04]  /*1ca30*/  @!P3 IMAD.WIDE R10, R190, 0x4, R8 ;  /* 0x00000004be0ab825 */ /* 0x006fc800078e0208 */
[-C--:B------:R-:W-:Y:S01]  /*1ca40*/  @!P1 LEA R12, P5, R222, R8.reuse, 0x2 ;  /* 0x00000008de0c9211 */ /* 0x080fe200078a10ff */
[----:B------:R1:W-:Y:S01]  /*1ca50*/  @!P3 ST.E.64 desc[UR60][R10.64], R20 ;  /* 0x000000140a00b985 */ /* 0x0003e2000c101b3c */
[----:B------:R-:W-:Y:S02]  /*1ca60*/  ISETP.GE.AND P3, PT, R220, UR4, PT ;  /* 0x00000004dc007c0c */ /* 0x000fe4000bf66270 */
[----:B------:R-:W-:Y:S02]  /*1ca70*/  @!P1 LEA.HI.X R13, R222, R9, R27, 0x2, P5 ;  /* 0x00000009de0d9211 */ /* 0x000fe400028f141b */
[----:B------:R-:W-:Y:S02]  /*1ca80*/  ISETP.GE.AND P5, PT, R218, UR4, PT ;  /* 0x00000004da007c0c */ /* 0x000fe4000bfa6270 */
[----:B-1----:R-:W-:-:S04]  /*1ca90*/  @!P2 LEA R10, P6, R208, R8, 0x2 ;  /* 0x00000008d00aa211 */ /* 0x002fc800078c10ff */
        /* <DEDUP_REMOVED lines=8> */
[CC--:B-1----:R-:W-:Y:S02]  /*1cb20*/  @!P3 LEA R10, P6, R220.reuse, R8.reuse, 0x2 ;  /* 0x00000008dc0ab211 */ /* 0x0c2fe400078c10ff */
[CC--:B--2---:R-:W-:Y:S02]  /*1cb30*/  @!P4 LEA R12, P0, R219.reuse, R8.reuse, 0x2 ;  /* 0x00000008db0cc211 */ /* 0x0c4fe400078010ff */
[-C--:B------:R-:W-:Y:S02]  /*1cb40*/  @!P3 LEA.HI.X R11, R220, R9.reuse, R38, 0x2, P6 ;  /* 0x00000009dc0bb211 */ /* 0x080fe400030f1426 */
[----:B------:R-:W-:Y:S02]  /*1cb50*/  @!P4 LEA.HI.X R13, R219, R9, R37, 0x2, P0 ;  /* 0x00000009db0dc211 */ /* 0x000fe400000f1425 */
[----:B------:R-:W-:Y:S01]  /*1cb60*/  ISETP.GE.AND P0, PT, R215, UR4, PT ;  /* 0x00000004d7007c0c */ /* 0x000fe2000bf06270 */
[----:B------:R1:W-:Y:S01]  /*1cb70*/  @!P3 ST.E.64 desc[UR60][R10.64], R40 ;  /* 0x000000280a00b985 */ /* 0x0003e2000c101b3c */
[----:B---3--:R-:W-:-:S02]  /*1cb80*/  @!P5 LEA R14, P6, R218, R8, 0x2 ;  /* 0x00000008da0ed211 */ /* 0x008fc400078c10ff */
[----:B------:R-:W-:Y:S01]  /*1cb90*/  ISETP.GE.AND P3, PT, R214, UR4, PT ;  /* 0x00000004d6007c0c */ /* 0x000fe2000bf66270 */
[----:B------:R2:W-:Y:S01]  /*1cba0*/  @!P4 ST.E.64 desc[UR60][R12.64], R44 ;  /* 0x0000002c0c00c985 */ /* 0x0005e2000c101b3c */
[----:B------:R-:W-:-:S05]  /*1cbb0*/  @!P5 LEA.HI.X R15, R218, R9, R36, 0x2, P6 ;  /* 0x00000009da0fd211 */ /* 0x000fca00030f1424 */
[----:B------:R3:W-:Y:S01]  /*1cbc0*/  @!P5 ST.E.64 desc[UR60][R14.64], R48 ;  /* 0x000000300e00d985 */ /* 0x0007e2000c101b3c */
[CC--:B-1----:R-:W-:Y:S02]  /*1cbd0*/  @!P2 LEA R10, P4, R217.reuse, R8.reuse, 0x2 ;  /* 0x00000008d90aa211 */ /* 0x0c2fe400078810ff */
[CC--:B--2---:R-:W-:Y:S02]  /*1cbe0*/  @!P1 LEA R12, P5, R216.reuse, R8.reuse, 0x2 ;  /* 0x00000008d80c9211 */ /* 0x0c4fe400078a10ff */
[-C--:B------:R-:W-:Y:S02]  /*1cbf0*/  @!P2 LEA.HI.X R11, R217, R9.reuse, R35, 0x2, P4 ;  /* 0x00000009d90ba211 */ /* 0x080fe400020f1423 */
[----:B------:R-:W-:Y:S02]  /*1cc00*/  ISETP.GE.AND P4, PT, R213, UR4, PT ;  /* 0x00000004d5007c0c */ /* 0x000fe4000bf86270 */
[----:B---3--:R-:W-:Y:S01]  /*1cc10*/  @!P0 LEA R14, P6, R215, R8, 0x2 ;  /* 0x00000008d70e8211 */ /* 0x008fe200078c10ff */
        /* <DEDUP_REMOVED lines=8> */
[----:B-1----:R-:W-:-:S04]  /*1cca0*/  @!P3 LEA R10, P5, R214, R8, 0x2 ;  /* 0x00000008d60ab211 */ /* 0x002fc800078a10ff */
[-C--:B------:R-:W-:Y:S02]  /*1ccb0*/  @!P3 LEA.HI.X R11, R214, R9.reuse, R32, 0x2, P5 ;  /* 0x00000009d60bb211 */ /* 0x080fe400028f1420 */
[----:B------:R-:W-:Y:S02]  /*1ccc0*/  ISETP.GE.AND P5, PT, R209, UR4, PT ;  /* 0x00000004d1007c0c */ /* 0x000fe4000bfa6270 */
[CC--:B--2---:R-:W-:Y:S01]  /*1ccd0*/  @!P4 LEA R12, P6, R213.reuse, R8.reuse, 0x2 ;  /* 0x00000008d50cc211 */ /* 0x0c4fe200078c10ff */
[----:B------:R1:W-:Y:S03]  /*1cce0*/  @!P3 ST.E.64 desc[UR60][R10.64], R64 ;  /* 0x000000400a00b985 */ /* 0x0003e6000c101b3c */
[----:B------:R-:W-:Y:S02]  /*1ccf0*/  @!P4 LEA.HI.X R13, R213, R9, R31, 0x2, P6 ;  /* 0x00000009d50dc211 */ /* 0x000fe400030f141f */
[----:B---3--:R-:W-:-:S03]  /*1cd00*/  @!P1 LEA R14, P6, R211, R8, 0x2 ;  /* 0x00000008d30e9211 */ /* 0x008fc600078c10ff */
[----:B------:R2:W-:Y:S01]  /*1cd10*/  @!P4 ST.E.64 desc[UR60][R12.64], R68 ;  /* 0x000000440c00c985 */ /* 0x0005e2000c101b3c */
[----:B------:R-:W-:Y:S02]  /*1cd20*/  @!P1 LEA.HI.X R15, R211, R9, R29, 0x2, P6 ;  /* 0x00000009d30f9211 */ /* 0x000fe400030f141d */
[----:B-1----:R-:W-:-:S04]  /*1cd30*/  @!P2 LEA R10, P3, R212, R8, 0x2 ;  /* 0x00000008d40aa211 */ /* 0x002fc800078610ff */
[----:B------:R-:W-:Y:S02]  /*1cd40*/  @!P2 LEA.HI.X R11, R212, R9, R30, 0x2, P3 ;  /* 0x00000009d40ba211 */ /* 0x000fe400018f141e */
[----:B--2---:R-:W-:-:S03]  /*1cd50*/  @!P0 LEA R12, P4, R210, R8, 0x2 ;  /* 0x00000008d20c8211 */ /* 0x004fc600078810ff */
[----:B------:R3:W-:Y:S01]  /*1cd60*/  @!P2 ST.E.64 desc[UR60][R10.64], R94 ;  /* 0x0000005e0a00a985 */ /* 0x0007e2000c101b3c */
[C---:B------:R-:W-:Y:S02]  /*1cd70*/  @!P5 LEA R8, P3, R209.reuse, R8, 0x2 ;  /* 0x00000008d108d211 */ /* 0x040fe400078610ff */
[-C--:B------:R-:W-:Y:S01]  /*1cd80*/  @!P0 LEA.HI.X R13, R210, R9.reuse, R229, 0x2, P4 ;  /* 0x00000009d20d8211 */ /* 0x080fe200020f14e5 */
[----:B------:R3:W-:Y:S01]  /*1cd90*/  @!P1 ST.E.64 desc[UR60][R14.64], R76 ;  /* 0x0000004c0e009985 */ /* 0x0007e2000c101b3c */
[----:B------:R-:W-:-:S03]  /*1cda0*/  @!P5 LEA.HI.X R9, R209, R9, R228, 0x2, P3 ;  /* 0x00000009d109d211 */ /* 0x000fc600018f14e4 */
[----:B------:R3:W-:Y:S04]  /*1cdb0*/  @!P0 ST.E.64 desc[UR60][R12.64], R80 ;  /* 0x000000500c008985 */ /* 0x0007e8000c101b3c */
[----:B------:R3:W-:Y:S02]  /*1cdc0*/  @!P5 ST.E.64 desc[UR60][R8.64], R84 ;  /* 0x000000540800d985 */ /* 0x0007e4000c101b3c */
.L_x_2886:
[----:B------:R-:W-:Y:S05]  /*1cdd0*/  BSYNC B1 ;  /* 0x0000000000017941 */ /* 0x000fea0003800000 */
.L_x_2885:
        /* <DEDUP_REMOVED lines=31> */
[-C--:B-1----:R-:W-:Y:S02]  /*1cfd0*/  @!P0 LEA R10, P4, R218, R8.reuse, 0x2 ;  /* 0x00000008da0a8211 */ /* 0x082fe400078810ff */
[-C--:B--2---:R-:W-:Y:S01]  /*1cfe0*/  @!P2 LEA R14, P6, R216, R8.reuse, 0x2 ;  /* 0x00000008d80ea211 */ /* 0x084fe200078c10ff */
[----:B------:R-:W-:Y:S01]  /*1cff0*/  @!P5 ST.E.64 desc[UR60][R26.64], R46 ;  /* 0x0000002e1a00d985 */ /* 0x000fe2000c101b3c */
[----:B------:R-:W-:Y:S02]  /*1d000*/  @!P1 LEA R12, P5, R217, R8, 0x2 ;  /* 0x00000008d90c9211 */ /* 0x000fe400078a10ff */
[----:B------:R-:W-:-:S02]  /*1d010*/  @!P0 LEA.HI.X R11, R218, R9, R36, 0x2, P4 ;  /* 0x00000009da0b8211 */ /* 0x000fc400020f1424 */
[-C--:B------:R-:W-:Y:S02]  /*1d020*/  @!P1 LEA.HI.X R13, R217, R9.reuse, R35, 0x2, P5 ;  /* 0x00000009d90d9211 */ /* 0x080fe400028f1423 */
[----:B------:R-:W-:Y:S01]  /*1d030*/  ISETP.GE.AND P4, PT, R214, UR4, PT ;  /* 0x00000004d6007c0c */ /* 0x000fe2000bf86270 */
[----:B------:R-:W-:Y:S01]  /*1d040*/  @!P0 ST.E.64 desc[UR60][R10.64], R50 ;  /* 0x000000320a008985 */ /* 0x000fe2000c101b3c */
[----:B------:R-:W-:Y:S02]  /*1d050*/  @!P2 LEA.HI.X R15, R216, R9, R34, 0x2, P6 ;  /* 0x00000009d80fa211 */ /* 0x000fe400030f1422 */
[----:B---3--:R-:W-:Y:S01]  /*1d060*/  @!P3 LEA R20, P5, R215, R8, 0x2 ;  /* 0x00000008d714b211 */ /* 0x008fe200078a10ff */
[----:B------:R1:W-:Y:S01]  /*1d070*/  @!P1 ST.E.64 desc[UR60][R12.64], R54 ;  /* 0x000000360c009985 */ /* 0x0003e2000c101b3c */
[----:B------:R-:W-:Y:S02]  /*1d080*/  ISETP.GE.AND P1, PT, R212, UR4, PT ;  /* 0x00000004d4007c0c */ /* 0x000fe4000bf26270 */
[----:B------:R-:W-:Y:S01]  /*1d090*/  ISETP.GE.AND P0, PT, R211, UR4, PT ;  /* 0x00000004d3007c0c */ /* 0x000fe2000bf06270 */
[----:B------:R2:W-:Y:S01]  /*1d0a0*/  @!P2 ST.E.64 desc[UR60][R14.64], R58 ;  /* 0x0000003a0e00a985 */ /* 0x0005e2000c101b3c */
[----:B------:R-:W-:-:S02]  /*1d0b0*/  ISETP.GE.AND P2, PT, R213, UR4, PT ;  /* 0x00000004d5007c0c */ /* 0x000fc4000bf46270 */
[-C--:B------:R-:W-:Y:S02]  /*1d0c0*/  @!P3 LEA.HI.X R21, R215, R9.reuse, R33, 0x2, P5 ;  /* 0x00000009d715b211 */ /* 0x080fe400028f1421 */
[----:B------:R-:W-:Y:S02]  /*1d0d0*/  ISETP.GE.AND P5, PT, R210, UR4, PT ;  /* 0x00000004d2007c0c */ /* 0x000fe4000bfa6270 */
[CC--:B----4-:R-:W-:Y:S01]  /*1d0e0*/  @!P4 LEA R24, P6, R214.reuse, R8.reuse, 0x2 ;  /* 0x00000008d618c211 */ /* 0x0d0fe200078c10ff */
[----:B------:R4:W-:Y:S03]  /*1d0f0*/  @!P3 ST.E.64 desc[UR60][R20.64], R62 ;  /* 0x0000003e1400b985 */ /* 0x0009e6000c101b3c */
[----:B------:R-:W-:Y:S02]  /*1d100*/  @!P4 LEA.HI.X R25, R214, R9, R32, 0x2, P6 ;  /* 0x00000009d619c211 */ /* 0x000fe400030f1420 */
[----:B-1----:R-:W-:-:S02]  /*1d110*/  @!P1 LEA R12, P6, R212, R8, 0x2 ;  /* 0x00000008d40c9211 */ /* 0x002fc400078c10ff */
[-C--:B------:R-:W-:Y:S01]  /*1d120*/  @!P2 LEA R10, P3, R213, R8.reuse, 0x2 ;  /* 0x00000008d50aa211 */ /* 0x080fe200078610ff */
[----:B------:R4:W-:Y:S01]  /*1d130*/  @!P4 ST.E.64 desc[UR60][R24.64], R66 ;  /* 0x000000421800c985 */ /* 0x0009e2000c101b3c */
[-C--:B--2---:R-:W-:Y:S02]  /*1d140*/  @!P0 LEA R14, P4, R211, R8.reuse, 0x2 ;  /* 0x00000008d30e8211 */ /* 0x084fe400078810ff */
        /* <DEDUP_REMOVED lines=15> */
.L_x_2875:
[----:B------:R-:W-:Y:S01]  /*1d240*/  ULDC.64 UR6, c[0x0][0xc08] ;  /* 0x0003020000067ab9 */ /* 0x000fe20000000a00 */
[----:B------:R-:W-:Y:S01]  /*1d250*/  ULDC.64 UR4, c[0x0][0xc00] ;  /* 0x0003000000047ab9 */ /* 0x000fe20000000a00 */
[----:B------:R-:W-:Y:S01]  /*1d260*/  ISETP.NE.U32.AND P1, PT, RZ, UR6, PT ;  /* 0x00000006ff007c0c */ /* 0x000fe2000bf25070 */
[----:B------:R-:W-:Y:S01]  /*1d270*/  IMAD.MOV.U32 R3, RZ, RZ, RZ ;  /* 0x000000ffff037224 */ /* 0x000fe200078e00ff */
[----:B------:R-:W-:Y:S02]  /*1d280*/  ISETP.NE.U32.AND P0, PT, RZ, UR4, PT ;  /* 0x00000004ff007c0c */ /* 0x000fe4000bf05070 */
[----:B------:R-:W-:Y:S02]  /*1d290*/  ISETP.NE.AND.EX P1, PT, RZ, UR7, PT, P1 ;  /* 0x00000007ff007c0c */ /* 0x000fe4000bf25310 */
[----:B------:R-:W-:Y:S02]  /*1d2a0*/  IADD3 R8, P2, R203, UR4, RZ ;  /* 0x00000004cb087c10 */ /* 0x000fe4000ff5e0ff */
[----:B------:R-:W-:-:S02]  /*1d2b0*/  ISETP.NE.AND.EX P0, PT, RZ, UR5, PT, P0 ;  /* 0x00000005ff007c0c */ /* 0x000fc4000bf05300 */
[----:B------:R-:W-:Y:S01]  /*1d2c0*/  IADD3.X R9, R204, UR5, RZ, P2, !PT ;  /* 0x00000005cc097c10 */ /* 0x000fe200097fe4ff */
[----:B------:R-:W-:Y:S02]  /*1d2d0*/  ULDC UR4, c[0x0][0xa88] ;  /* 0x0002a20000047ab9 */ /* 0x000fe40000000800 */
[----:B------:R-:W-:-:S04]  /*1d2e0*/  IMAD.U32 R0, RZ, RZ, UR4 ;  /* 0x00000004ff007e24 */ /* 0x000fc8000f8e00ff */
[----:B------:R-:W-:-:S04]  /*1d2f0*/  @P1 IADD3 R10, P2, R203, UR6, RZ ;  /* 0x00000006cb0a1c10 */ /* 0x000fc8000ff5e0ff */
[----:B------:R-:W-:Y:S01]  /*1d300*/  @P1 IADD3.X R11, R204, UR7, RZ, P2, !PT ;  /* 0x00000007cc0b1c10 */ /* 0x000fe200097fe4ff */
[----:B------:R0:W5:Y:S04]  /*1d310*/  @P0 LDG.E R3, desc[UR60][R8.64] ;  /* 0x0000003c08030981 */ /* 0x000168000c1e1900 */
[----:B------:R0:W5:Y:S01]  /*1d320*/  @P1 LDG.E R0, desc[UR60][R10.64] ;  /* 0x0000003c0a001981 */ /* 0x000162000c1e1900 */
[----:B------:R-:W-:Y:S01]  /*1d330*/  ISETP.NE.AND P2, PT, R201, RZ, PT ;  /* 0x000000ffc900720c */ /* 0x000fe20003f45270 */
[----:B------:R-:W3:-:S12]  /*1d340*/  S2R R33, SR_TID.X ;  /* 0x0000000000217919 */ /* 0x000ed80000002100 */
[----:B------:R-:W1:Y:S01]  /*1d350*/  @!P2 LDC R201, c[0x0][0xad4] ;  /* 0x0002b500ffc9ab82 */ /* 0x000e620000000800 */
[----:B---3--:R-:W-:Y:S02]  /*1d360*/  IADD3 R4, R33, -0x80, RZ ;  /* 0xffffff8021047810 */ /* 0x008fe40007ffe0ff */
[----:B-1----:R-:W-:Y:S02]  /*1d370*/  ISETP.GT.AND P2, PT, R201, 0x1, PT ;  /* 0x00000001c900780c */ /* 0x002fe40003f44270 */
[----:B------:R-:W-:Y:S01]  /*1d380*/  ISETP.GT.AND P3, PT, R4, 0x7f, PT ;  /* 0x0000007f0400780c */ /* 0x000fe20003f64270 */
[----:B0-----:R-:W-:-:S12]  /*1d390*/  @P1 BRA `(.L_x_2887) ;  /* 0x0000000000101947 */ /* 0x001fd80003800000 */
[----:B------:R-:W-:Y:S05]  /*1d3a0*/  @!P0 BRA `(.L_x_2887) ;  /* 0x00000000000c8947 */ /* 0x000fea0003800000 */
[----:B------:R-:W3:Y:S04]  /*1d3b0*/  LDG.E R11, desc[UR60][R8.64] ;  /* 0x0000003c080b7981 */ /* 0x000ee8000c1e1900 */
[----:B-----5:R-:W3:Y:S02]  /*1d3c0*/  LDG.E R0, desc[UR60][R8.64+0x4] ;  /* 0x0000043c08007981 */ /* 0x020ee4000c1e1900 */
[----:B---3--:R-:W-:-:S07]  /*1d3d0*/  IMAD.IADD R0, R0, 0x1, -R11 ;  /* 0x0000000100007824 */ /* 0x008fce00078e0a0b */
.L_x_2887:
[----:B------:R-:W-:Y:S01]  /*1d3e0*/  BSSY B1, `(.L_x_2888) ;  /* 0x0000035000017945 */ /* 0x000fe20003800000 */
[----:B------:R-:W-:Y:S02]  /*1d3f0*/  SEL R31, R202, RZ, !P0 ;  /* 0x000000ffca1f7207 */ /* 0x000fe40004000000 */
        /* <DEDUP_REMOVED lines=11> */
[----:B------:R-:W-:Y:S02]  /*1d4b0*/  ISETP.NE.AND P1, PT, R35, 0x1, PT ;  /* 0x000000012300780c */ /* 0x000fe40003f25270 */
[----:B------:R-:W-:Y:S02]  /*1d4c0*/  SEL R26, R26, 0x978, P0 ;  /* 0x000009781a1a7807 */ /* 0x000fe40000000000 */
[----:B------:R-:W-:Y:S02]  /*1d4d0*/  MOV R27, R33 ;  /* 0x00000021001b7202 */ /* 0x000fe40000000f00 */
[----:B------:R-:W-:Y:S01]  /*1d4e0*/  SEL R207, R207, RZ, P0 ;  /* 0x000000ffcfcf7207 */ /* 0x000fe20000000000 */
[----:B------:R-:W1:Y:S08]  /*1d4f0*/  LDC.64 R24, c[0x0][R26+0x220] ;  /* 0x000088001a187b82 */ /* 0x000e700000000a00 */
[----:B------:R-:W4:Y:S08]  /*1d500*/  LDC.64 R20, c[0x0][R26+0x218] ;  /* 0x000086001a147b82 */ /* 0x000f300000000a00 */
[----:B------:R-:W3:Y:S08]  /*1d510*/  LDC.64 R12, c[0x0][R26+0x228] ;  /* 0x00008a001a0c7b82 */ /* 0x000ef00000000a00 */
[----:B------:R-:W5:Y:S08]  /*1d520*/  LDC.64 R10, c[0x0][R26+0x210] ;  /* 0x000084001a0a7b82 */ /* 0x000f700000000a00 */
[----:B------:R-:W2:Y:S08]  /*1d530*/  @P1 LDC R4, c[0x0][0xbec] ;  /* 0x0002fb00ff041b82 */ /* 0x000eb00000000800 */
[----:B------:R-:W3:Y:S01]  /*1d540*/  @P1 LDC R37, c[0x0][0xbf0] ;  /* 0x0002fc00ff251b82 */ /* 0x000ee20000000800 */
[----:B-1----:R-:W-:-:S07]  /*1d550*/  IMAD R25, R25, R31, RZ ;  /* 0x0000001f19197224 */ /* 0x002fce00078e02ff */
[----:B0-----:R-:W0:Y:S01]  /*1d560*/  @!P0 LDC R8, c[0x0][0xb50] ;  /* 0x0002d400ff088b82 */ /* 0x001e220000000800 */
[----:B------:R-:W-:-:S04]  /*1d570*/  IMAD.WIDE.U32 R14, R24, R31, RZ ;  /* 0x0000001f180e7225 */ /* 0x000fc800078e00ff */
[----:B------:R-:W-:Y:S02]  /*1d580*/  IMAD R25, R24, R223, R25 ;  /* 0x000000df18197224 */ /* 0x000fe400078e0219 */
[----:B--2---:R-:W-:Y:S01]  /*1d590*/  @P1 IMAD.HI.U32 R4, R33, R4, RZ ;  /* 0x0000000421041227 */ /* 0x004fe200078e00ff */
[----:B------:R-:W1:Y:S02]  /*1d5a0*/  @!P0 LDC R9, c[0x0][0xb54] ;  /* 0x0002d500ff098b82 */ /* 0x000e640000000800 */
[----:B------:R-:W-:Y:S01]  /*1d5b0*/  IADD3 R25, R15, R25, RZ ;  /* 0x000000190f197210 */ /* 0x000fe20007ffe0ff */
[-C--:B----4-:R-:W-:Y:S02]  /*1d5c0*/  IMAD R29, R21, R165.reuse, RZ ;  /* 0x000000a5151d7224 */ /* 0x090fe400078e02ff */
[----:B------:R-:W-:Y:S01]  /*1d5d0*/  IMAD.WIDE.U32 R20, R20, R165, RZ ;  /* 0x000000a514147225 */ /* 0x000fe200078e00ff */
[----:B---3--:R-:W-:-:S03]  /*1d5e0*/  @P1 SHF.R.U32.HI R27, RZ, R37, R4 ;  /* 0x00000025ff1b1219 */ /* 0x008fc60000011604 */
[----:B------:R-:W-:Y:S01]  /*1d5f0*/  IMAD.IADD R29, R21, 0x1, R29 ;  /* 0x00000001151d7824 */ /* 0x000fe200078e021d */
[----:B------:R-:W-:Y:S01]  /*1d600*/  IADD3 R20, P1, P3, R14, R20, R3 ;  /* 0x000000140e147210 */ /* 0x000fe20007b3e003 */
[-C--:B------:R-:W-:Y:S02]  /*1d610*/  IMAD R21, R13, R207.reuse, RZ ;  /* 0x000000cf0d157224 */ /* 0x080fe400078e02ff */
[----:B------:R-:W-:Y:S02]  /*1d620*/  IMAD.MOV R4, RZ, RZ, -R27 ;  /* 0x000000ffff047224 */ /* 0x000fe400078e0a1b */
[----:B------:R-:W-:-:S04]  /*1d630*/  IMAD.WIDE.U32 R12, R12, R207, RZ ;  /* 0x000000cf0c0c7225 */ /* 0x000fc800078e00ff */
[----:B------:R-:W-:Y:S01]  /*1d640*/  IMAD R15, R35, R4, R33 ;  /* 0x00000004230f7224 */ /* 0x000fe200078e0221 */
[----:B------:R-:W-:Y:S01]  /*1d650*/  IADD3.X R4, R25, R29, R28, P1, P3 ;  /* 0x0000001d19047210 */ /* 0x000fe20000fe641c */
[----:B------:R-:W-:Y:S01]  /*1d660*/  IMAD.IADD R21, R13, 0x1, R21 ;  /* 0x000000010d157824 */ /* 0x000fe200078e0215 */
[----:B------:R-:W-:Y:S02]  /*1d670*/  IADD3 R12, P0, P1, R27, R20, R12 ;  /* 0x000000141b0c7210 */ /* 0x000fe4000791e00c */
[----:B------:R-:W-:-:S04]  /*1d680*/  SHF.R.S32.HI R27, RZ, 0x1f, R27 ;  /* 0x0000001fff1b7819 */ /* 0x000fc8000001141b */
[----:B------:R-:W-:Y:S01]  /*1d690*/  IADD3.X R13, R27, R4, R21, P0, P1 ;  /* 0x000000041b0d7210 */ /* 0x000fe200007e2415 */
[----:B-----5:R-:W-:Y:S01]  /*1d6a0*/  IMAD R4, R11, R15, RZ ;  /* 0x0000000f0b047224 */ /* 0x020fe200078e02ff */
[----:B------:R-:W-:-:S05]  /*1d6b0*/  SHF.R.S32.HI R21, RZ, 0x1f, R15 ;  /* 0x0000001fff157819 */ /* 0x000fca000001140f */
[C---:B------:R-:W-:Y:S02]  /*1d6c0*/  IMAD R21, R10.reuse, R21, R4 ;  /* 0x000000150a157224 */ /* 0x040fe400078e0204 */
[----:B------:R-:W-:-:S04]  /*1d6d0*/  IMAD.WIDE.U32 R10, R10, R15, R12 ;  /* 0x0000000f0a0a7225 */ /* 0x000fc800078e000c */
[----:B------:R-:W-:Y:S01]  /*1d6e0*/  IMAD.IADD R4, R11, 0x1, R21 ;  /* 0x000000010b047824 */ /* 0x000fe200078e0215 */
[C---:B0-----:R-:W-:Y:S02]  /*1d6f0*/  LEA R8, P0, R10.reuse, R8, 0x2 ;  /* 0x000000080a087211 */ /* 0x041fe400078010ff */
[----:B------:R-:W-:Y:S02]  /*1d700*/  MOV R11, 0xff800000 ;  /* 0xff800000000b7802 */ /* 0x000fe40000000f00 */
[----:B-1----:R-:W-:-:S05]  /*1d710*/  LEA.HI.X R9, R10, R9, R4, 0x2, P0 ;  /* 0x000000090a097211 */ /* 0x002fca00000f1404 */
[----:B------:R0:W-:Y:S04]  /*1d720*/  STG.E desc[UR60][R8.64], R11 ;  /* 0x0000000b08007986 */ /* 0x0001e8000c10193c */
.L_x_2889:
[----:B------:R-:W-:Y:S05]  /*1d730*/  BSYNC B1 ;  /* 0x0000000000017941 */ /* 0x000fea0003800000 */
.L_x_2888:
[----:B------:R-:W-:Y:S05]  /*1d740*/  @P2 BRA `(.L_x_2884) ;  /* 0x0000000400a02947 */ /* 0x000fea0003800000 */
[----:B------:R-:W1:Y:S01]  /*1d750*/  LDC R15, c[0x0][0xbe8] ;  /* 0x0002fa00ff0f7b82 */ /* 0x000e620000000800 */
[----:B------:R-:W-:Y:S01]  /*1d760*/  ULDC.64 UR4, c[0x0][0xaa0] ;  /* 0x0002a80000047ab9 */ /* 0x000fe20000000a00 */
[----:B------:R-:W-:Y:S01]  /*1d770*/  ULDC.64 UR6, c[0x0][0xaf0] ;  /* 0x0002bc0000067ab9 */ /* 0x000fe20000000a00 */
[----:B------:R-:W-:Y:S01]  /*1d780*/  IMAD R4, R28, UR4, RZ ;  /* 0x000000041c047c24 */ /* 0x000fe2000f8e02ff */
[----:B------:R-:W-:Y:S01]  /*1d790*/  BSSY B1, `(.L_x_2890) ;  /* 0x0000039000017945 */ /* 0x000fe20003800000 */
[C---:B0-----:R-:W-:Y:S01]  /*1d7a0*/  IMAD.WIDE.U32 R8, R3.reuse, UR4, RZ ;  /* 0x0000000403087c25 */ /* 0x041fe2000f8e00ff */
[----:B------:R-:W-:Y:S02]  /*1d7b0*/  SHF.R.S32.HI R12, RZ, 0x1f, R192 ;  /* 0x0000001fff0c7819 */ /* 0x000fe400000114c0 */
[----:B------:R-:W-:Y:S01]  /*1d7c0*/  SHF.R.S32.HI R14, RZ, 0x1f, R189 ;  /* 0x0000001fff0e7819 */ /* 0x000fe200000114bd */
[----:B------:R-:W-:Y:S01]  /*1d7d0*/  IMAD R11, R3, UR5, R4 ;  /* 0x00000005030b7c24 */ /* 0x000fe2000f8e0204 */
[----:B------:R-:W-:Y:S01]  /*1d7e0*/  ULDC.64 UR4, c[0x0][0xae8] ;  /* 0x0002ba0000047ab9 */ /* 0x000fe20000000a00 */
[----:B------:R-:W-:-:S02]  /*1d7f0*/  IMAD R3, R200, 0x20, R224 ;  /* 0x00000020c8037824 */ /* 0x000fc400078e02e0 */
[----:B------:R-:W-:-:S03]  /*1d800*/  IMAD.IADD R9, R9, 0x1, R11 ;  /* 0x0000000109097824 */ /* 0x000fc600078e020b */
[----:B------:R-:W-:Y:S01]  /*1d810*/  IADD3 R13, R186, R3, RZ ;  /* 0x00000003ba0d7210 */ /* 0x000fe20007ffe0ff */
[----:B------:R-:W-:-:S04]  /*1d820*/  IMAD.WIDE.U32 R8, R165, UR4, R8 ;  /* 0x00000004a5087c25 */ /* 0x000fc8000f8e0008 */
[----:B------:R-:W-:Y:S02]  /*1d830*/  IMAD.MOV.U32 R3, RZ, RZ, R13 ;  /* 0x000000ffff037224 */ /* 0x000fe400078e000d */
[----:B------:R-:W-:Y:S01]  /*1d840*/  IMAD R9, R165, UR5, R9 ;  /* 0x00000005a5097c24 */ /* 0x000fe2000f8e0209 */
[----:B-1----:R-:W-:Y:S01]  /*1d850*/  ISETP.NE.AND P0, PT, R15, 0x1, PT ;  /* 0x000000010f00780c */ /* 0x002fe20003f05270 */
[----:B------:R-:W-:Y:S01]  /*1d860*/  ULDC.64 UR4, c[0x0][0xae0] ;  /* 0x0002b80000047ab9 */ /* 0x000fe20000000a00 */
[----:B------:R-:W-:Y:S02]  /*1d870*/  IMAD.IADD R186, R224, 0x1, R186 ;  /* 0x00000001e0ba7824 */ /* 0x000fe400078e02ba */
[----:B------:R-:W-:-:S09]  /*1d880*/  IMAD.WIDE.U32 R8, R31, UR6, R8 ;  /* 0x000000061f087c25 */ /* 0x000fd2000f8e0008 */
[----:B------:R-:W0:Y:S08]  /*1d890*/  @P0 LDC R10, c[0x0][0xbec] ;  /* 0x0002fb00ff0a0b82 */ /* 0x000e300000000800 */
[----:B------:R-:W1:Y:S01]  /*1d8a0*/  @P0 LDC R21, c[0x0][0xbf0] ;  /* 0x0002fc00ff150b82 */ /* 0x000e620000000800 */
[----:B0-----:R-:W-:-:S04]  /*1d8b0*/  @P0 IMAD.HI.U32 R4, R13, R10, RZ ;  /* 0x0000000a0d040227 */ /* 0x001fc800078e00ff */
[----:B------:R-:W-:Y:S01]  /*1d8c0*/  IMAD R10, R223, UR6, RZ ;  /* 0x00000006df0a7c24 */ /* 0x000fe2000f8e02ff */
[----:B-1----:R-:W-:-:S03]  /*1d8d0*/  @P0 SHF.R.U32.HI R3, RZ, R21, R4 ;  /* 0x00000015ff030219 */ /* 0x002fc60000011604 */
[----:B------:R-:W-:Y:S01]  /*1d8e0*/  IMAD R11, R31, UR7, R10 ;  /* 0x000000071f0b7c24 */ /* 0x000fe2000f8e020a */
[--C-:B------:R-:W-:Y:S01]  /*1d8f0*/  SHF.R.S32.HI R4, RZ, 0x1f, R3.reuse ;  /* 0x0000001fff047819 */ /* 0x100fe20000011403 */
[----:B------:R-:W-:-:S03]  /*1d900*/  IMAD.MOV R10, RZ, RZ, -R3 ;  /* 0x000000ffff0a7224 */ /* 0x000fc600078e0a03 */
[----:B------:R-:W-:Y:S01]  /*1d910*/  IADD3 R9, R9, R11, RZ ;  /* 0x0000000b09097210 */ /* 0x000fe20007ffe0ff */
[----:B------:R-:W-:Y:S02]  /*1d920*/  IMAD R4, R4, UR4, RZ ;  /* 0x0000000404047c24 */ /* 0x000fe4000f8e02ff */
[----:B------:R-:W-:Y:S02]  /*1d930*/  IMAD R11, R15, R10, R13 ;  /* 0x0000000a0f0b7224 */ /* 0x000fe400078e020d */
[C---:B------:R-:W-:Y:S02]  /*1d940*/  IMAD R13, R3.reuse, UR5, R4 ;  /* 0x00000005030d7c24 */ /* 0x040fe4000f8e0204 */
[----:B------:R-:W-:Y:S01]  /*1d950*/  IMAD.WIDE.U32 R8, R3, UR4, R8 ;  /* 0x0000000403087c25 */ /* 0x000fe2000f8e0008 */
[----:B------:R-:W-:Y:S01]  /*1d960*/  SHF.R.S32.HI R3, RZ, 0x1f, R11 ;  /* 0x0000001fff037819 */ /* 0x000fe2000001140b */
[----:B------:R-:W-:Y:S02]  /*1d970*/  ULDC.64 UR4, c[0x0][0xad8] ;  /* 0x0002b60000047ab9 */ /* 0x000fe40000000a00 */
[----:B------:R-:W-:-:S02]  /*1d980*/  IMAD.IADD R9, R9, 0x1, R13 ;  /* 0x0000000109097824 */ /* 0x000fc400078e020d */
[----:B------:R-:W-:Y:S02]  /*1d990*/  IMAD R4, R3, UR4, RZ ;  /* 0x0000000403047c24 */ /* 0x000fe4000f8e02ff */
[----:B------:R-:W-:Y:S01]  /*1d9a0*/  IMAD R15, R0, R15, RZ ;  /* 0x0000000f000f7224 */ /* 0x000fe200078e02ff */
[C---:B------:R-:W-:Y:S01]  /*1d9b0*/  IADD3 R0, R186.reuse, 0x20, RZ ;  /* 0x00000020ba007810 */ /* 0x040fe20007ffe0ff */
[C---:B------:R-:W-:Y:S02]  /*1d9c0*/  IMAD R3, R11.reuse, UR5, R4 ;  /* 0x000000050b037c24 */ /* 0x040fe4000f8e0204 */
[----:B------:R-:W-:Y:S01]  /*1d9d0*/  IMAD.WIDE.U32 R8, R11, UR4, R8 ;  /* 0x000000040b087c25 */ /* 0x000fe2000f8e0008 */
[-C--:B------:R-:W-:Y:S01]  /*1d9e0*/  ISETP.GE.AND P2, PT, R186, R15.reuse, PT ;  /* 0x0000000fba00720c */ /* 0x080fe20003f46270 */
[----:B------:R-:W-:Y:S01]  /*1d9f0*/  ULDC.64 UR4, c[0x0][0xa80] ;  /* 0x0002a00000047ab9 */ /* 0x000fe20000000a00 */
[----:B------:R-:W-:Y:S01]  /*1da00*/  ISETP.GE.AND P1, PT, R0, R15, PT ;  /* 0x0000000f0000720c */ /* 0x000fe20003f26270 */
[----:B------:R-:W-:Y:S01]  /*1da10*/  IMAD.IADD R3, R9, 0x1, R3 ;  /* 0x0000000109037824 */ /* 0x000fe200078e0203 */
[----:B------:R-:W-:Y:S01]  /*1da20*/  LEA R4, P3, R8, UR4, 0x1 ;  /* 0x0000000408047c11 */ /* 0x000fe2000f8608ff */
[----:B------:R-:W-:-:S03]  /*1da30*/  VIADD R0, R186, 0x40 ;  /* 0x00000040ba007836 */ /* 0x000fc60000000000 */
[----:B------:R-:W-:Y:S02]  /*1da40*/  LEA.HI.X R3, R8, UR5, R3, 0x1, P3 ;  /* 0x0000000508037c11 */ /* 0x000fe400098f0c03 */
[----:B------:R-:W-:Y:S01]  /*1da50*/  ISETP.GE.AND P0, PT, R0, R15, PT ;  /* 0x0000000f0000720c */ /* 0x000fe20003f06270 */
[----:B------:R0:W1:Y:S04]  /*1da60*/  SHFL.IDX PT, R8, R4, RZ, 0x181f ;  /* 0x00181fff04087589 */ /* 0x00006800000e0000 */
[----:B------:R0:W3:Y:S01]  /*1da70*/  SHFL.IDX PT, R0, R3, RZ, 0x181f ;  /* 0x00181fff03007589 */ /* 0x0000e200000e0000 */
[----:B------:R-:W-:Y:S07]  /*1da80*/  @P2 BRA `(.L_x_2891) ;  /* 0x0000000000242947 */ /* 0x000fee0003800000 */
[----:B------:R-:W-:Y:S02]  /*1da90*/  ULDC UR4, c[0x0][0xac8] ;  /* 0x0002b20000047ab9 */ /* 0x000fe40000000800 */
[----:B------:R-:W-:Y:S02]  /*1daa0*/  ISETP.GE.AND P4, PT, R189, UR4, PT ;  /* 0x00000004bd007c0c */ /* 0x000fe4000bf86270 */
[----:B------:R-:W-:-:S11]  /*1dab0*/  ISETP.GE.AND P5, PT, R192, UR4, PT ;  /* 0x00000004c0007c0c */ /* 0x000fd6000bfa6270 */
[CC--:B-1----:R-:W-:Y:S02]  /*1dac0*/  @!P4 LEA R10, P2, R189.reuse, R8.reuse, 0x1 ;  /* 0x00000008bd0ac211 */ /* 0x0c2fe400078408ff */
[C---:B------:R-:W-:Y:S02]  /*1dad0*/  @!P5 LEA R8, P3, R192.reuse, R8, 0x1 ;  /* 0x00000008c008d211 */ /* 0x040fe400078608ff */
[-C--:B---3--:R-:W-:Y:S02]  /*1dae0*/  @!P4 LEA.HI.X R11, R189, R0.reuse, R14, 0x1, P2 ;  /* 0x00000000bd0bc211 */ /* 0x088fe400010f0c0e */
[----:B------:R-:W-:-:S03]  /*1daf0*/  @!P5 LEA.HI.X R9, R192, R0, R12, 0x1, P3 ;  /* 0x00000000c009d211 */ /* 0x000fc600018f0c0c */
[----:B------:R1:W-:Y:S04]  /*1db00*/  @!P4 ST.E.128 desc[UR60][R10.64], RZ ;  /* 0x000000ff0a00c985 */ /* 0x0003e8000c101d3c */
[----:B------:R1:W-:Y:S02]  /*1db10*/  @!P5 ST.E.128 desc[UR60][R8.64], RZ ;  /* 0x000000ff0800d985 */ /* 0x0003e4000c101d3c */
.L_x_2891:
[----:B------:R-:W-:Y:S05]  /*1db20*/  BSYNC B1 ;  /* 0x0000000000017941 */ /* 0x000fea0003800000 */
.L_x_2890:
[----:B---3--:R3:W0:Y:S01]  /*1db30*/  SHFL.IDX PT, R0, R3, 0x1, 0x181f ;  /* 0x00381f0003007f89 */ /* 0x00862200000e0000 */
[----:B------:R-:W-:Y:S03]  /*1db40*/  BSSY B1, `(.L_x_2892) ;  /* 0x000000c000017945 */ /* 0x000fe60003800000 */
[----:B-1----:R3:W1:Y:S01]  /*1db50*/  SHFL.IDX PT, R8, R4, 0x1, 0x181f ;  /* 0x00381f0004087f89 */ /* 0x00266200000e0000 */
        /* <DEDUP_REMOVED lines=10> */
.L_x_2893:
[----:B------:R-:W-:Y:S05]  /*1dc00*/  BSYNC B1 ;  /* 0x0000000000017941 */ /* 0x000fea0003800000 */
.L_x_2892:
[----:B0-----:R0:W0:Y:S01]  /*1dc10*/  SHFL.IDX PT, R0, R3, 0x2, 0x181f ;  /* 0x00581f0003007f89 */ /* 0x00102200000e0000 */
[----:B------:R-:W-:Y:S03]  /*1dc20*/  BSSY B1, `(.L_x_2894) ;  /* 0x000000c000017945 */ /* 0x000fe60003800000 */
[----:B-1----:R1:W0:Y:S01]  /*1dc30*/  SHFL.IDX PT, R8, R4, 0x2, 0x181f ;  /* 0x00581f0004087f89 */ /* 0x00222200000e0000 */
        /* <DEDUP_REMOVED lines=10> */
.L_x_2895:
[----:B------:R-:W-:Y:S05]  /*1dce0*/  BSYNC B1 ;  /* 0x0000000000017941 */ /* 0x000fea0003800000 */
.L_x_2894:
[----:B0-----:R-:W-:Y:S01]  /*1dcf0*/  IADD3 R0, R186, 0x60, RZ ;  /* 0x00000060ba007810 */ /* 0x001fe20007ffe0ff */
[----:B---3--:R-:W0:Y:S03]  /*1dd00*/  SHFL.IDX PT, R3, R3, 0x3, 0x181f ;  /* 0x00781f0003037f89 */ /* 0x008e2600000e0000 */
[----:B------:R-:W-:Y:S01]  /*1dd10*/  ISETP.GE.AND P0, PT, R0, R15, PT ;  /* 0x0000000f0000720c */ /* 0x000fe20003f06270 */
[----:B-1----:R-:W1:-:S12]  /*1dd20*/  SHFL.IDX PT, R4, R4, 0x3, 0x181f ;  /* 0x00781f0004047f89 */ /* 0x002e5800000e0000 */
        /* <DEDUP_REMOVED lines=10> */
.L_x_2884:
[----:B------:R-:W-:Y:S05]  /*1ddd0*/  BSYNC B0 ;  /* 0x0000000000007941 */ /* 0x000fea0003800000 */
.L_x_2874:
[----:B------:R-:W-:Y:S02]  /*1dde0*/  ULDC UR4, c[0x0][0xc3c] ;  /* 0x00030f0000047ab9 */ /* 0x000fe40000000800 */
[----:B------:R-:W-:-:S13]  /*1ddf0*/  ISETP.GE.AND P0, PT, R7, UR4, PT ;  /* 0x0000000407007c0c */ /* 0x000fda000bf06270 */
[----:B------:R-:W-:Y:S05]  /*1de00*/  @!P0 BRA `(.L_x_2896) ;  /* 0xfffffe3400c48947 */ /* 0x000fea000383ffff */
[----:B------:R-:W-:Y:S05]  /*1de10*/  BRA `(.L_x_2653) ;  /* 0x0000007800947947 */ /* 0x000fea0003800000 */
.L_x_2651:
        /* <DEDUP_REMOVED lines=16> */
.L_x_2897:
        /* <DEDUP_REMOVED lines=40> */
[----:B------:R-:W-:Y:S01]  /*1e1a0*/  MOV R9, R4 ;  /* 0x0000000400097202 */ /* 0x000fe20000000f00 */
[----:B------:R-:W-:Y:S01]  /*1e1b0*/  UMOV UR4, URZ ;  /* 0x0000003f00047c82 */ /* 0x000fe20008000000 */
[----:B------:R-:W-:-:S05]  /*1e1c0*/  ULDC UR5, c[0x0][0xc38] ;  /* 0x00030e0000057ab9 */ /* 0x000fca0000000800 */
.L_x_2901:
[----:B------:R-:W0:Y:S01]  /*1e1d0*/  LDC R2, c[0x0][0xc3c] ;  /* 0x00030f00ff027b82 */ /* 0x000e220000000800 */
[----:B------:R-:W-:Y:S01]  /*1e1e0*/  UIADD3 UR4, UR4, 0x1f, URZ ;  /* 0x0000001f04047890 */ /* 0x000fe2000fffe03f */
[----:B------:R-:W-:Y:S02]  /*1e1f0*/  ULDC UR7, c[0x0][0xc3c] ;  /* 0x00030f0000077ab9 */ /* 0x000fe40000000800 */
[----:B------:R-:W-:-:S03]  /*1e200*/  IMAD.U32 R19, RZ, RZ, UR7 ;  /* 0x00000007ff137e24 */ /* 0x000fc6000f8e00ff */
[----:B0-----:R-:W-:-:S13]  /*1e210*/  ISETP.LE.AND P6, PT, R2, UR4, PT ;  /* 0x0000000402007c0c */ /* 0x001fda000bfc3270 */
[----:B------:R-:W-:Y:S05]  /*1e220*/  @P6 BRA `(.L_x_2900) ;  /* 0x0000000800a86947 */ /* 0x000fea0003800000 */
[----:B------:R-:W-:Y:S01]  /*1e230*/  VIADD R11, R6, UR4 ;  /* 0x00000004060b7c36 */ /* 0x000fe20008000000 */
[----:B------:R-:W-:Y:S01]  /*1e240*/  MOV R7, RZ ;  /* 0x000000ff00077202 */ /* 0x000fe20000000f00 */
[----:B------:R-:W-:-:S03]  /*1e250*/  IMAD.MOV.U32 R8, RZ, RZ, RZ ;  /* 0x000000ffff087224 */ /* 0x000fc600078e00ff */
        /* <DEDUP_REMOVED lines=23> */
[----:B------:R-:W0:Y:S02]  /*1e3d0*/  SHFL.IDX PT, R4, R2, 0x1f, 0x1f ;  /* 0x03e01f0002047f89 */ /* 0x000e2400000e0000 */
[----:B0-----:R-:W-:-:S04]  /*1e3e0*/  IMAD R4, R4, UR5, RZ ;  /* 0x0000000504047c24 */ /* 0x001fc8000f8e02ff */
[----:B------:R-:W-:-:S05]  /*1e3f0*/  IMAD.IADD R9, R4, 0x1, R9 ;  /* 0x0000000104097824 */ /* 0x000fca00078e0209 */
[----:B------:R-:W-:-:S13]  /*1e400*/  ISETP.GT.AND P6, PT, R9, UR6, PT ;  /* 0x0000000609007c0c */ /* 0x000fda000bfc4270 */
[----:B------:R-:W-:Y:S05]  /*1e410*/  @!P6 BRA `(.L_x_2901) ;  /* 0xfffffffc006ce947 */ /* 0x000fea000383ffff */
.L_x_2899:
[----:B------:R-:W-:Y:S01]  /*1e420*/  IMAD.IADD R5, R9, 0x1, -R4 ;  /* 0x0000000109057824 */ /* 0x000fe200078e0a04 */
        /* <DEDUP_REMOVED lines=12> */
.L_x_2902:
        /* <DEDUP_REMOVED lines=11> */
[----:B0-----:R-:W-:-:S02]  /*1e5a0*/  IADD3 R2, R9, 0xffffffe, RZ ;  /* 0x0ffffffe09027810 */ /* 0x001fc40007ffe0ff */
[----:B------:R-:W-:-:S05]  /*1e5b0*/  IABS R9, R4 ;  /* 0x0000000400097213 */ /* 0x000fca0000000000 */
[----:B------:R0:W1:Y:S02]  /*1e5c0*/  F2I.FTZ.U32.TRUNC.NTZ R3, R2 ;  /* 0x0000000200037305 */ /* 0x000064000021f000 */
[----:B0-----:R-:W-:Y:S02]  /*1e5d0*/  IMAD.MOV.U32 R2, RZ, RZ, RZ ;  /* 0x000000ffff027224 */ /* 0x001fe400078e00ff */
[----:B-1----:R-:W-:-:S04]  /*1e5e0*/  IMAD.MOV R11, RZ, RZ, -R3 ;  /* 0x000000ffff0b7224 */ /* 0x002fc800078e0a03 */
[----:B------:R-:W-:-:S04]  /*1e5f0*/  IMAD R11, R11, R12, RZ ;  /* 0x0000000c0b0b7224 */ /* 0x000fc800078e02ff */
[----:B------:R-:W-:Y:S01]  /*1e600*/  IMAD.HI.U32 R3, R3, R11, R2 ;  /* 0x0000000b03037227 */ /* 0x000fe200078e0002 */
[----:B------:R-:W-:-:S05]  /*1e610*/  IADD3 R11, RZ, -R13, RZ ;  /* 0x8000000dff0b7210 */ /* 0x000fca0007ffe0ff */
        /* <DEDUP_REMOVED lines=11> */
[----:B------:R-:W-:-:S05]  /*1e6d0*/  IABS R12, R8 ;  /* 0x00000008000c7213 */ /* 0x000fca0000000000 */
[----:B------:R-:W-:-:S05]  /*1e6e0*/  IMAD.MOV R12, RZ, RZ, -R12 ;  /* 0x000000ffff0c7224 */ /* 0x000fca00078e0a0c */
[----:B------:R-:W-:-:S04]  /*1e6f0*/  @P0 VIADD R2, R2, 0x1 ;  /* 0x0000000102020836 */ /* 0x000fc80000000000 */
[----:B------:R-:W-:Y:S01]  /*1e700*/  IMAD.MOV.U32 R13, RZ, RZ, R2 ;  /* 0x000000ffff0d7224 */ /* 0x000fe200078e0002 */
[----:B0-----:R-:W-:-:S03]  /*1e710*/  IADD3 R2, RZ, -R3, RZ ;  /* 0x80000003ff027210 */ /* 0x001fc60007ffe0ff */
[----:B------:R-:W-:Y:S01]  /*1e720*/  @!P2 IMAD.MOV R13, RZ, RZ, -R13 ;  /* 0x000000ffff0da224 */ /* 0x000fe200078e0a0d */
[----:B------:R-:W-:Y:S01]  /*1e730*/  @!P1 LOP3.LUT R13, RZ, R7, RZ, 0x33, !PT ;  /* 0x00000007ff0d9212 */ /* 0x000fe200078e33ff */
[----:B------:R-:W-:Y:S01]  /*1e740*/  IMAD R9, R2, R5, RZ ;  /* 0x0000000502097224 */ /* 0x000fe200078e02ff */
[----:B------:R-:W-:Y:S02]  /*1e750*/  MOV R2, RZ ;  /* 0x000000ff00027202 */ /* 0x000fe40000000f00 */
        /* <DEDUP_REMOVED lines=12> */
[----:B------:R-:W-:Y:S01]  /*1e820*/  ISETP.GE.U32.AND P0, PT, R10, R5, PT ;  /* 0x000000050a00720c */ /* 0x000fe20003f06070 */
[----:B------:R-:W-:-:S12]  /*1e830*/  IMAD.MOV R5, RZ, RZ, -R13 ;  /* 0x000000ffff057224 */ /* 0x000fd800078e0a0d */
[----:B------:R-:W-:-:S05]  /*1e840*/  @P0 VIADD R2, R2, 0x1 ;  /* 0x0000000102020836 */ /* 0x000fca0000000000 */
[----:B------:R-:W-:Y:S02]  /*1e850*/  @!P2 IADD3 R2, -R2, RZ, RZ ;  /* 0x000000ff0202a210 */ /* 0x000fe40007ffe1ff */
[----:B------:R-:W-:-:S05]  /*1e860*/  @!P1 LOP3.LUT R2, RZ, R8, RZ, 0x33, !PT ;  /* 0x00000008ff029212 */ /* 0x000fca00078e33ff */
[----:B------:R-:W-:-:S04]  /*1e870*/  IMAD.MOV R3, RZ, RZ, -R2 ;  /* 0x000000ffff037224 */ /* 0x000fc800078e0a02 */
[C---:B------:R-:W-:Y:S01]  /*1e880*/  IMAD R18, R8.reuse, R3, R13 ;  /* 0x0000000308127224 */ /* 0x040fe200078e020d */
[----:B------:R-:W-:Y:S01]  /*1e890*/  LEA R3, R8, R2, 0x18 ;  /* 0x0000000208037211 */ /* 0x000fe200078ec0ff */
[----:B------:R-:W-:-:S04]  /*1e8a0*/  IMAD R2, R7, R5, R4 ;  /* 0x0000000507027224 */ /* 0x000fc800078e0204 */
[----:B------:R-:W-:Y:S01]  /*1e8b0*/  IMAD R18, R18, 0x10000, R3 ;  /* 0x0001000012127824 */ /* 0x000fe200078e0203 */
[----:B------:R-:W-:Y:S06]  /*1e8c0*/  BRA `(.L_x_2904) ;  /* 0x0000000000f47947 */ /* 0x000fec0003800000 */
.L_x_2903:
        /* <DEDUP_REMOVED lines=12> */
[----:B0-----:R-:W-:-:S05]  /*1e990*/  IADD3 R11, RZ, -R3, RZ ;  /* 0x80000003ff0b7210 */ /* 0x001fca0007ffe0ff */
[----:B------:R-:W-:-:S04]  /*1e9a0*/  IMAD R11, R11, R10, RZ ;  /* 0x0000000a0b0b7224 */ /* 0x000fc800078e02ff */
[----:B------:R-:W-:-:S04]  /*1e9b0*/  IMAD.HI.U32 R2, R3, R11, R2 ;  /* 0x0000000b03027227 */ /* 0x000fc800078e0002 */
[----:B------:R-:W-:Y:S02]  /*1e9c0*/  IMAD.MOV R3, RZ, RZ, -R12 ;  /* 0x000000ffff037224 */ /* 0x000fe400078e0a0c */
[----:B------:R-:W-:-:S04]  /*1e9d0*/  IMAD.HI.U32 R2, R2, R15, RZ ;  /* 0x0000000f02027227 */ /* 0x000fc800078e00ff */
        /* <DEDUP_REMOVED lines=11> */
[----:B------:R-:W-:Y:S01]  /*1ea90*/  IMAD R9, R13, R2, RZ ;  /* 0x000000020d097224 */ /* 0x000fe200078e02ff */
[----:B------:R-:W-:-:S03]  /*1eaa0*/  IADD3 R2, -R2, RZ, RZ ;  /* 0x000000ff02027210 */ /* 0x000fc60007ffe1ff */
[----:B------:R-:W-:Y:S02]  /*1eab0*/  IMAD.MOV R8, RZ, RZ, -R9 ;  /* 0x000000ffff087224 */ /* 0x000fe400078e0a09 */
[----:B------:R-:W-:Y:S01]  /*1eac0*/  IMAD R4, R5, R2, R4 ;  /* 0x0000000205047224 */ /* 0x000fe200078e0204 */
[----:B------:R-:W-:Y:S02]  /*1ead0*/  MOV R2, RZ ;  /* 0x000000ff00027202 */ /* 0x000fe40000000f00 */
[----:B------:R-:W-:Y:S02]  /*1eae0*/  VIADDMNMX R8, R8, UR5, R13, PT ;  /* 0x0000000508087c46 */ /* 0x000fe4000b80010d */
[----:B------:R-:W-:Y:S02]  /*1eaf0*/  IADD3 R9, R9, 0x1000000, R4 ;  /* 0x0100000009097810 */ /* 0x000fe40007ffe004 */
[-C--:B------:R-:W-:Y:S02]  /*1eb00*/  IABS R12, R8.reuse ;  /* 0x00000008000c7213 */ /* 0x080fe40000000000 */
[----:B------:R-:W-:-:S02]  /*1eb10*/  IABS R13, R8 ;  /* 0x00000008000d7213 */ /* 0x000fc40000000000 */
[----:B------:R-:W0:Y:S01]  /*1eb20*/  I2F.RP R10, R12 ;  /* 0x0000000c000a7306 */ /* 0x000e220000209400 */
[----:B------:R-:W-:-:S07]  /*1eb30*/  IADD3 R18, -R8, RZ, RZ ;  /* 0x000000ff08127210 */ /* 0x000fce0007ffe1ff */
        /* <DEDUP_REMOVED lines=21> */
[----:B------:R-:W-:-:S07]  /*1ec90*/  IMAD R18, R2, R18, R9 ;  /* 0x0000001202127224 */ /* 0x000fce00078e0209 */
.L_x_2904:
[----:B------:R-:W-:-:S05]  /*1eca0*/  LOP3.LUT R2, RZ, R2, RZ, 0x33, !PT ;  /* 0x00000002ff027212 */ /* 0x000fca00078e33ff */
[----:B------:R-:W-:Y:S01]  /*1ecb0*/  IMAD.IADD R17, R7, 0x1, R2 ;  /* 0x0000000107117824 */ /* 0x000fe200078e0202 */
[----:B------:R-:W-:Y:S06]  /*1ecc0*/  BRA `(.L_x_2905) ;  /* 0x00000000000c7947 */ /* 0x000fec0003800000 */
.L_x_2900:
[----:B------:R-:W-:Y:S01]  /*1ecd0*/  IMAD.MOV.U32 R17, RZ, RZ, RZ ;  /* 0x000000ffff117224 */ /* 0x000fe200078e00ff */
[----:B------:R-:W-:Y:S01]  /*1ece0*/  MOV R16, UR6 ;  /* 0x0000000600107c02 */ /* 0x000fe20008000f00 */
[----:B------:R-:W-:-:S07]  /*1ecf0*/  IMAD.MOV.U32 R18, RZ, RZ, RZ ;  /* 0x000000ffff127224 */ /* 0x000fce00078e00ff */
.L_x_2905:
[----:B------:R-:W-:-:S13]  /*1ed00*/  ISETP.NE.AND P0, PT, R6, RZ, PT ;  /* 0x000000ff0600720c */ /* 0x000fda0003f05270 */
[----:B------:R-:W0:Y:S01]  /*1ed10*/  @!P0 S2R R3, SR_CgaCtaId ;  /* 0x0000000000038919 */ /* 0x000e220000008800 */
[----:B------:R-:W-:-:S04]  /*1ed20*/  @!P0 MOV R2, 0x400 ;  /* 0x0000040000028802 */ /* 0x000fc80000000f00 */
[----:B0-----:R-:W-:-:S05]  /*1ed30*/  @!P0 LEA R2, R3, R2, 0x18 ;  /* 0x0000000203028211 */ /* 0x001fca00078ec0ff */
[----:B------:R1:W-:Y:S01]  /*1ed40*/  @!P0 STS.128 [R2+0x2a8d0], R16 ;  /* 0x02a8d01002008388 */ /* 0x0003e20000000c00 */
[----:B------:R-:W-:Y:S06]  /*1ed50*/  BAR.ARV 0x5, 0x180 ;  /* 0x0146000000007b1d */ /* 0x000fec0000002000 */
.L_x_2898:
        /* <DEDUP_REMOVED lines=8> */
[----:B------:R-:W-:Y:S01]  /*1ede0*/  LOP3.LUT R4, R0, 0x7f, RZ, 0xc0, !PT ;  /* 0x0000007f00047812 */ /* 0x000fe200078ec0ff */
[----:B------:R-:W-:Y:S01]  /*1edf0*/  BSSY B8, `(.L_x_2906) ;  /* 0x000066e000087945 */ /* 0x000fe20003800000 */
[----:B------:R1:W-:Y:S01]  /*1ee00*/  STL [R1+0x24], RZ ;  /* 0x000024ff01007387 */ /* 0x0003e20000100800 */
[----:B------:R-:W-:Y:S01]  /*1ee10*/  IMAD.MOV.U32 R31, RZ, RZ, 0x1 ;  /* 0x00000001ff1f7424 */ /* 0x000fe200078e00ff */
[----:B------:R-:W-:Y:S01]  /*1ee20*/  MOV R28, RZ ;  /* 0x000000ff001c7202 */ /* 0x000fe20000000f00 */
[----:B------:R-:W-:Y:S01]  /*1ee30*/  IMAD.SHL.U32 R34, R4, 0x8, RZ ;  /* 0x0000000804227824 */ /* 0x000fe200078e00ff */
[----:B------:R-:W-:Y:S01]  /*1ee40*/  ULDC.64 UR36, c[0x0][0x198] ;  /* 0x0000660000247ab9 */ /* 0x000fe20000000a00 */
[----:B------:R-:W-:Y:S01]  /*1ee50*/  IMAD.MOV.U32 R26, RZ, RZ, RZ ;  /* 0x000000ffff1a7224 */ /* 0x000fe200078e00ff */
[----:B------:R-:W-:Y:S01]  /*1ee60*/  ULDC UR38, c[0x0][0xc] ;  /* 0x0000030000267ab9 */ /* 0x000fe20000000800 */
        /* <DEDUP_REMOVED lines=13> */
[C---:B------:R-:W-:Y:S01]  /*1ef40*/  LOP3.LUT R3, R2.reuse, 0x40, RZ, 0xfc, !PT ;  /* 0x0000004002037812 */ /* 0x040fe200078efcff */
[----:B------:R-:W-:Y:S01]  /*1ef50*/  IMAD.U32 R22, RZ, RZ, UR4 ;  /* 0x00000004ff167e24 */ /* 0x000fe2000f8e00ff */
[----:B------:R-:W-:-:S04]  /*1ef60*/  LOP3.LUT R0, R2, 0x80, RZ, 0xfc, !PT ;  /* 0x0000008002007812 */ /* 0x000fc800078efcff */
[----:B-1----:R-:W-:-:S07]  /*1ef70*/  LEA R36, R34, R22, 0x1 ;  /* 0x0000001622247211 */ /* 0x002fce00078e08ff */
.L_x_3011:
[----:B0-----:R-:W0:Y:S02]  /*1ef80*/  LDC.64 R32, c[0x0][0xc88] ;  /* 0x00032200ff207b82 */ /* 0x001e240000000a00 */
[----:B0-----:R-:W-:-:S06]  /*1ef90*/  IMAD.WIDE R32, R19, 0x4, R32 ;  /* 0x0000000413207825 */ /* 0x001fcc00078e0220 */
        /* <DEDUP_REMOVED lines=9> */
[----:B------:R-:W-:Y:S02]  /*1f030*/  ISETP.NE.AND.EX P2, PT, RZ, UR9, PT, P2 ;  /* 0x00000009ff007c0c */ /* 0x000fe4000bf45320 */
[----:B------:R-:W-:Y:S02]  /*1f040*/  MOV R35, RZ ;  /* 0x000000ff00237202 */ /* 0x000fe40000000f00 */
[----:B--2---:R-:W-:-:S03]  /*1f050*/  SHF.R.S32.HI R0, RZ, 0x1f, R32 ;  /* 0x0000001fff007819 */ /* 0x004fc60000011420 */
[C---:B------:R-:W-:Y:S01]  /*1f060*/  @P0 LEA R2, P1, R32.reuse, UR4, 0x2 ;  /* 0x0000000420020c11 */ /* 0x040fe2000f8210ff */
[C---:B------:R-:W-:Y:S01]  /*1f070*/  IMAD.SHL.U32 R24, R32.reuse, 0x4, RZ ;  /* 0x0000000420187824 */ /* 0x040fe200078e00ff */
[C-C-:B------:R-:W-:Y:S01]  /*1f080*/  SHF.L.U64.HI R25, R32.reuse, 0x2, R0.reuse ;  /* 0x0000000220197819 */ /* 0x140fe20000010200 */
[----:B------:R0:W-:Y:S01]  /*1f090*/  STL [R1+0x18], R0 ;  /* 0x0000180001007387 */ /* 0x0001e20000100800 */
[----:B------:R-:W-:Y:S01]  /*1f0a0*/  @P0 LEA.HI.X R3, R32, UR5, R0, 0x2, P1 ;  /* 0x0000000520030c11 */ /* 0x000fe200088f1400 */
[----:B------:R-:W-:-:S04]  /*1f0b0*/  ULDC.64 UR4, c[0x0][0xa00] ;  /* 0x0002800000047ab9 */ /* 0x000fc80000000a00 */
[----:B------:R1:W2:Y:S01]  /*1f0c0*/  @P0 LDG.E R12, desc[UR60][R2.64] ;  /* 0x0000003c020c0981 */ /* 0x0002a2000c1e1900 */
[----:B------:R-:W-:Y:S02]  /*1f0d0*/  ISETP.NE.U32.AND P0, PT, RZ, UR4, PT ;  /* 0x00000004ff007c0c */ /* 0x000fe4000bf05070 */
[----:B------:R-:W-:Y:S01]  /*1f0e0*/  ISETP.NE.U32.AND P1, PT, RZ, UR6, PT ;  /* 0x00000006ff007c0c */ /* 0x000fe2000bf25070 */
[----:B0-----:R-:W-:Y:S01]  /*1f0f0*/  IMAD.MOV.U32 R0, RZ, RZ, RZ ;  /* 0x000000ffff007224 */ /* 0x001fe200078e00ff */
[----:B------:R-:W-:Y:S02]  /*1f100*/  ISETP.NE.AND.EX P0, PT, RZ, UR5, PT, P0 ;  /* 0x00000005ff007c0c */ /* 0x000fe4000bf05300 */
[----:B------:R-:W-:Y:S02]  /*1f110*/  ISETP.NE.AND.EX P1, PT, RZ, UR7, PT, P1 ;  /* 0x00000007ff007c0c */ /* 0x000fe4000bf25310 */
[C---:B------:R-:W-:Y:S02]  /*1f120*/  IADD3 R4, P4, R24.reuse, UR6, RZ ;  /* 0x0000000618047c10 */ /* 0x040fe4000ff9e0ff */
[----:B-1----:R-:W-:Y:S01]  /*1f130*/  IADD3 R2, P3, R24, UR4, RZ ;  /* 0x0000000418027c10 */ /* 0x002fe2000ff7e0ff */
[----:B------:R-:W-:Y:S01]  /*1f140*/  ULDC UR4, c[0x0][0x288] ;  /* 0x0000a20000047ab9 */ /* 0x000fe20000000800 */
[----:B------:R-:W-:-:S02]  /*1f150*/  IADD3.X R5, R25, UR7, RZ, P4, !PT ;  /* 0x0000000719057c10 */ /* 0x000fc4000a7fe4ff */
[C---:B------:R-:W-:Y:S02]  /*1f160*/  IADD3.X R3, R25.reuse, UR5, RZ, P3, !PT ;  /* 0x0000000519037c10 */ /* 0x040fe40009ffe4ff */
[----:B------:R-:W-:Y:S01]  /*1f170*/  @P2 IADD3 R6, P3, R24, UR8, RZ ;  /* 0x0000000818062c10 */ /* 0x000fe2000ff7e0ff */
[----:B------:R-:W-:Y:S01]  /*1f180*/  IMAD.U32 R8, RZ, RZ, UR4 ;  /* 0x00000004ff087e24 */ /* 0x000fe2000f8e00ff */
[----:B------:R-:W-:Y:S01]  /*1f190*/  ULDC.64 UR4, c[0x0][0x418] ;  /* 0x0001060000047ab9 */ /* 0x000fe20000000a00 */
[----:B------:R-:W5:Y:S01]  /*1f1a0*/  @P0 LDG.E R35, desc[UR60][R2.64] ;  /* 0x0000003c02230981 */ /* 0x000f62000c1e1900 */
[----:B------:R-:W-:-:S03]  /*1f1b0*/  @P2 IADD3.X R7, R25, UR9, RZ, P3, !PT ;  /* 0x0000000919072c10 */ /* 0x000fc60009ffe4ff */
[----:B------:R-:W5:Y:S04]  /*1f1c0*/  @P1 LDG.E R0, desc[UR60][R4.64] ;  /* 0x0000003c04001981 */ /* 0x000f68000c1e1900 */
        /* <DEDUP_REMOVED lines=8> */
[----:B0-----:R-:W-:Y:S02]  /*1f250*/  IMAD.U32 R6, RZ, RZ, UR5 ;  /* 0x00000005ff067e24 */ /* 0x001fe4000f8e00ff */
[----:B------:R-:W-:Y:S01]  /*1f260*/  IMAD.U32 R10, RZ, RZ, UR4 ;  /* 0x00000004ff0a7e24 */ /* 0x000fe2000f8e00ff */
[----:B---3--:R0:W-:Y:S01]  /*1f270*/  STL [R1+0x10], R8 ;  /* 0x0000100801007387 */ /* 0x0081e20000100800 */
[----:B------:R-:W-:-:S03]  /*1f280*/  MOV R11, R8 ;  /* 0x00000008000b7202 */ /* 0x000fc60000000f00 */
[----:B--2---:R0:W-:Y:S01]  /*1f290*/  STL [R1+0x4], R12 ;  /* 0x0000040c01007387 */ /* 0x0041e20000100800 */
[----:B------:R-:W-:Y:S05]  /*1f2a0*/  @P2 BRA `(.L_x_2907) ;  /* 0x0000000000142947 */ /* 0x000fea0003800000 */
[----:B------:R-:W-:Y:S05]  /*1f2b0*/  @!P0 BRA `(.L_x_2907) ;  /* 0x0000000000108947 */ /* 0x000fea0003800000 */
[----:B0-----:R-:W2:Y:S04]  /*1f2c0*/  LDG.E R8, desc[UR60][R2.64] ;  /* 0x0000003c02087981 */ /* 0x001ea8000c1e1900 */
[----:B------:R-:W2:Y:S02]  /*1f2d0*/  LDG.E R7, desc[UR60][R2.64+0x4] ;  /* 0x0000043c02077981 */ /* 0x000ea4000c1e1900 */
[----:B--2---:R-:W-:-:S05]  /*1f2e0*/  IADD3 R11, -R8, R7, RZ ;  /* 0x00000007080b7210 */ /* 0x004fca0007ffe1ff */
[----:B------:R1:W-:Y:S02]  /*1f2f0*/  STL [R1+0x10], R11 ;  /* 0x0000100b01007387 */ /* 0x0003e40000100800 */
.L_x_2907:
[----:B------:R-:W-:Y:S01]  /*1f300*/  ULDC.64 UR4, c[0x0][0xa20] ;  /* 0x0002880000047ab9 */ /* 0x000fe20000000a00 */
[C---:B------:R-:W-:Y:S01]  /*1f310*/  LOP3.LUT R2, R18.reuse, 0xff000000, RZ, 0xc0, !PT ;  /* 0xff00000012027812 */ /* 0x040fe200078ec0ff */
        /* <DEDUP_REMOVED lines=12> */
.L_x_2908:
[----:B------:R-:W-:Y:S02]  /*1f3e0*/  ULDC.64 UR4, c[0x0][0xa08] ;  /* 0x0002820000047ab9 */ /* 0x000fe40000000a00 */
[----:B------:R-:W-:-:S04]  /*1f3f0*/  ISETP.NE.U32.AND P0, PT, RZ, UR4, PT ;  /* 0x00000004ff007c0c */ /* 0x000fc8000bf05070 */
[----:B------:R-:W-:-:S13]  /*1f400*/  ISETP.NE.AND.EX P0, PT, RZ, UR5, PT, P0 ;  /* 0x00000005ff007c0c */ /* 0x000fda000bf05300 */
[----:B------:R-:W-:Y:S05]  /*1f410*/  @!P0 BRA `(.L_x_2909) ;  /* 0x0000000000148947 */ /* 0x000fea0003800000 */
[----:B------:R-:W2:Y:S02]  /*1f420*/  LDC.64 R2, c[0x0][0xa08] ;  /* 0x00028200ff027b82 */ /* 0x000ea40000000a00 */
[----:B--2---:R-:W-:-:S05]  /*1f430*/  IMAD.WIDE R2, R33, 0x4, R2 ;  /* 0x0000000421027825 */ /* 0x004fca00078e0202 */
[----:B------:R-:W2:Y:S04]  /*1f440*/  LDG.E R10, desc[UR60][R2.64] ;  /* 0x0000003c020a7981 */ /* 0x000ea8000c1e1900 */
[----:B------:R-:W2:Y:S02]  /*1f450*/  LDG.E R7, desc[UR60][R2.64+0x4] ;  /* 0x0000043c02077981 */ /* 0x000ea4000c1e1900 */
[----:B--2---:R-:W-:-:S07]  /*1f460*/  IMAD.IADD R10, R7, 0x1, -R10 ;  /* 0x00000001070a7824 */ /* 0x004fce00078e0a0a */
.L_x_2909:
[----:B--2---:R-:W2:Y:S01]  /*1f470*/  @P1 LDG.E R2, desc[UR60][R4.64] ;  /* 0x0000003c04021981 */ /* 0x004ea2000c1e1900 */
[----:B------:R-:W3:Y:S03]  /*1f480*/  LDC R3, c[0x0][0x448] ;  /* 0x00011200ff037b82 */ /* 0x000ee60000000800 */
[----:B------:R4:W2:Y:S01]  /*1f490*/  @P1 LDG.E R5, desc[UR60][R4.64+0x4] ;  /* 0x0000043c04051981 */ /* 0x0008a2000c1e1900 */
[----:B-----5:R-:W-:Y:S01]  /*1f4a0*/  IADD3 R10, -R12, R10, RZ ;  /* 0x0000000a0c0a7210 */ /* 0x020fe20007ffe1ff */
[----:B------:R-:W-:Y:S01]  /*1f4b0*/  BSSY B0, `(.L_x_2910) ;  /* 0x0000035000007945 */ /* 0x000fe20003800000 */
[----:B------:R-:W-:Y:S01]  /*1f4c0*/  IMAD.MOV.U32 R14, RZ, RZ, RZ ;  /* 0x000000ffff0e7224 */ /* 0x000fe200078e00ff */
[----:B---3--:R-:W-:-:S13]  /*1f4d0*/  ISETP.NE.AND P0, PT, R3, 0x1, PT ;  /* 0x000000010300780c */ /* 0x008fda0003f05270 */
[----:B----4-:R-:W3:Y:S08]  /*1f4e0*/  @P0 LDC R4, c[0x0][0x44c] ;  /* 0x00011300ff040b82 */ /* 0x010ef00000000800 */
[----:B------:R-:W4:Y:S01]  /*1f4f0*/  @P0 LDC R3, c[0x0][0x450] ;  /* 0x00011400ff030b82 */ /* 0x000f220000000800 */
[----:B--2---:R-:W-:Y:S01]  /*1f500*/  @P1 IADD3 R6, -R2, R5, RZ ;  /* 0x0000000502061210 */ /* 0x004fe20007ffe1ff */
[----:B------:R-:W-:Y:S01]  /*1f510*/  IMAD.SHL.U32 R2, R17, 0x80, RZ ;  /* 0x0000008011027824 */ /* 0x000fe200078e00ff */
[----:B------:R-:W-:-:S03]  /*1f520*/  SHF.R.U32.HI R5, RZ, 0x10, R9 ;  /* 0x00000010ff057819 */ /* 0x000fc60000011609 */
[----:B------:R-:W-:Y:S02]  /*1f530*/  VIADD R2, R2, 0x7f ;  /* 0x0000007f02027836 */ /* 0x000fe40000000000 */
[----:B------:R-:W-:Y:S02]  /*1f540*/  IMAD.IADD R37, R10, 0x1, R6 ;  /* 0x000000010a257824 */ /* 0x000fe400078e0206 */
[----:B---3--:R-:W-:-:S03]  /*1f550*/  @P0 IMAD.HI.U32 R4, R2, R4, RZ ;  /* 0x0000000402040227 */ /* 0x008fc600078e00ff */
[C---:B0-----:R-:W-:Y:S01]  /*1f560*/  IADD3 R8, R37.reuse, 0x60, -R11 ;  /* 0x0000006025087810 */ /* 0x041fe20007ffe80b */
[----:B------:R-:W-:Y:S01]  /*1f570*/  VIADD R7, R37, 0x5f ;  /* 0x0000005f25077836 */ /* 0x000fe20000000000 */
[----:B----4-:R-:W-:Y:S02]  /*1f580*/  @P0 SHF.R.U32.HI R2, RZ, R3, R4 ;  /* 0x00000003ff020219 */ /* 0x010fe40000011604 */
[----:B------:R-:W-:Y:S01]  /*1f590*/  LOP3.LUT R4, R9, 0xff, RZ, 0xc0, !PT ;  /* 0x000000ff09047812 */ /* 0x000fe200078ec0ff */
[----:B------:R-:W-:Y:S01]  /*1f5a0*/  IMAD.HI R7, R7, 0x2aaaaaab, RZ ;  /* 0x2aaaaaab07077827 */ /* 0x000fe200078e02ff */
[----:B------:R-:W-:-:S04]  /*1f5b0*/  IADD3 R2, R8, R2, RZ ;  /* 0x0000000208027210 */ /* 0x000fc80007ffe0ff */
[----:B------:R-:W-:Y:S01]  /*1f5c0*/  SHF.R.U32.HI R3, RZ, 0x1f, R7 ;  /* 0x0000001fff037819 */ /* 0x000fe20000011607 */
[----:B------:R-:W-:-:S03]  /*1f5d0*/  IMAD.HI R2, R2, 0x2aaaaaab, RZ ;  /* 0x2aaaaaab02027827 */ /* 0x000fc600078e02ff */
[----:B------:R-:W-:Y:S02]  /*1f5e0*/  LEA.HI.SX32 R7, R7, R3, 0x1c ;  /* 0x0000000307077211 */ /* 0x000fe400078fe2ff */
[----:B------:R-:W-:-:S04]  /*1f5f0*/  SHF.R.U32.HI R3, RZ, 0x1f, R2 ;  /* 0x0000001fff037819 */ /* 0x000fc80000011602 */
[----:B------:R-:W-:-:S04]  /*1f600*/  LEA.HI.SX32 R3, R2, R3, 0x1c ;  /* 0x0000000302037211 */ /* 0x000fc800078fe2ff */
[----:B-1----:R-:W-:-:S04]  /*1f610*/  VIMNMX R11, R7, R3, PT ;  /* 0x00000003070b7248 */ /* 0x002fc80003fe0100 */
[----:B------:R-:W-:-:S13]  /*1f620*/  ISETP.GE.AND P0, PT, R11, 0x1, PT ;  /* 0x000000010b00780c */ /* 0x000fda0003f06270 */
[----:B------:R-:W-:Y:S05]  /*1f630*/  @!P0 BRA `(.L_x_2911) ;  /* 0x0000000000708947 */ /* 0x000fea0003800000 */
        /* <DEDUP_REMOVED lines=26> */
[----:B------:R-:W-:Y:S02]  /*1f7e0*/  @!P3 IADD3 R14, -R14, RZ, RZ ;  /* 0x000000ff0e0eb210 */ /* 0x000fe40007ffe1ff */
[----:B------:R-:W-:-:S07]  /*1f7f0*/  @!P2 LOP3.LUT R14, RZ, R9, RZ, 0x33, !PT ;  /* 0x00000009ff0ea212 */ /* 0x000fce00078e33ff */
.L_x_2911:
[----:B------:R-:W-:Y:S05]  /*1f800*/  BSYNC B0 ;  /* 0x0000000000007941 */ /* 0x000fea0003800000 */
.L_x_2910:
[-C--:B------:R-:W-:Y:S01]  /*1f810*/  IMAD R2, R4, R14.reuse, RZ ;  /* 0x0000000e04027224 */ /* 0x080fe200078e02ff */
[----:B------:R-:W-:Y:S04]  /*1f820*/  BSSY B0, `(.L_x_2912) ;  /* 0x0000133000007945 */ /* 0x000fe80003800000 */
[C---:B------:R-:W-:Y:S01]  /*1f830*/  VIADDMNMX R11, R2.reuse, R14, R11, PT ;  /* 0x0000000e020b7246 */ /* 0x040fe2000380010b */
[----:B------:R-:W-:-:S04]  /*1f840*/  IMAD R2, R2, 0x60, -R10 ;  /* 0x0000006002027824 */ /* 0x000fc800078e0a0a */
[----:B------:R-:W-:Y:S01]  /*1f850*/  IMAD R11, R11, 0x60, -R10 ;  /* 0x000000600b0b7824 */ /* 0x000fe200078e0a0a */
[----:B------:R-:W-:-:S04]  /*1f860*/  VIMNMX R2, RZ, R2, !PT ;  /* 0x00000002ff027248 */ /* 0x000fc80007fe0100 */
[----:B------:R-:W-:-:S04]  /*1f870*/  VIMNMX R11, R11, R6, PT ;  /* 0x000000060b0b7248 */ /* 0x000fc80003fe0100 */
[----:B------:R-:W-:Y:S01]  /*1f880*/  ISETP.GT.AND P0, PT, R11, R2, PT ;  /* 0x000000020b00720c */ /* 0x000fe20003f04270 */
[----:B------:R-:W-:-:S05]  /*1f890*/  IMAD.WIDE.U32 R2, R2, -0x55555555, RZ ;  /* 0xaaaaaaab02027825 */ /* 0x000fca00078e00ff */
[----:B------:R-:W-:-:S05]  /*1f8a0*/  SHF.R.U32.HI R6, RZ, 0x6, R3 ;  /* 0x00000006ff067819 */ /* 0x000fca0000011603 */
[----:B------:R-:W-:Y:S02]  /*1f8b0*/  IMAD.MOV.U32 R3, RZ, RZ, R6 ;  /* 0x000000ffff037224 */ /* 0x000fe400078e0006 */
[----:B------:R-:W-:-:S04]  /*1f8c0*/  @P0 VIADD R9, R11, 0x5f ;  /* 0x0000005f0b090836 */ /* 0x000fc80000000000 */
[----:B------:R-:W-:-:S05]  /*1f8d0*/  @P0 IMAD.HI R9, R9, 0x2aaaaaab, RZ ;  /* 0x2aaaaaab09090827 */ /* 0x000fca00078e02ff */
[----:B------:R-:W-:-:S04]  /*1f8e0*/  @P0 SHF.R.U32.HI R2, RZ, 0x1f, R9 ;  /* 0x0000001fff020819 */ /* 0x000fc80000011609 */
        /* <DEDUP_REMOVED lines=11> */
.L_x_3079:
[----:B-1----:R-:W-:Y:S02]  /*1f9a0*/  ISETP.NE.AND P0, PT, R14, RZ, PT ;  /* 0x000000ff0e00720c */ /* 0x002fe40003f05270 */
[----:B------:R-:W-:-:S11]  /*1f9b0*/  PLOP3.LUT P6, PT, PT, PT, PT, 0x8, 0x0 ;  /* 0x000000000000781c */ /* 0x000fd60003fce170 */
[----:B------:R-:W-:Y:S05]  /*1f9c0*/  @P0 BRA `(.L_x_2915) ;  /* 0x00000000000c0947 */ /* 0x000fea0003800000 */
[----:B------:R-:W-:-:S03]  /*1f9d0*/  UMOV UR4, 0xffffffff ;  /* 0xffffffff00047882 */ /* 0x000fc60000000000 */
[----:B------:R-:W-:Y:S05]  /*1f9e0*/  BRA.DIV UR4, `(.L_x_2916) ;  /* 0x0000007204647947 */ /* 0x000fea000b800000 */
[----:B------:R-:W-:-:S13]  /*1f9f0*/  ELECT P6, URZ, PT ;  /* 0x00000000003f782f */ /* 0x000fda00038c0000 */
.L_x_2915:
[----:B0-----:R-:W2:Y:S01]  /*1fa00*/  LDL R9, [R1+0x24] ;  /* 0x0000240001097983 */ /* 0x001ea20000100800 */
[----:B------:R-:W-:Y:S01]  /*1fa10*/  BSSY B1, `(.L_x_2917) ;  /* 0x0000008000017945 */ /* 0x000fe20003800000 */
[----:B--2---:R-:W-:-:S04]  /*1fa20*/  IADD3 R9, R9, 0x1, RZ ;  /* 0x0000000109097810 */ /* 0x004fc80007ffe0ff */
[----:B------:R-:W-:-:S04]  /*1fa30*/  LEA.HI R10, R9, R9, RZ, 0x1 ;  /* 0x00000009090a7211 */ /* 0x000fc800078f08ff */
[----:B------:R-:W-:-:S05]  /*1fa40*/  LOP3.LUT R10, R10, 0xfffffffe, RZ, 0xc0, !PT ;  /* 0xfffffffe0a0a7812 */ /* 0x000fca00078ec0ff */
[----:B------:R-:W-:-:S05]  /*1fa50*/  IMAD.IADD R9, R9, 0x1, -R10 ;  /* 0x0000000109097824 */ /* 0x000fca00078e0a0a */
[----:B------:R-:W-:-:S04]  /*1fa60*/  SHF.L.U32 R9, R9, 0x1f, RZ ;  /* 0x0000001f09097819 */ /* 0x000fc800000006ff */
[----:B------:R-:W0:Y:S02]  /*1fa70*/  SYNCS.PHASECHK.TRANS64.TRYWAIT P0, [R22+URZ+0x2a820], R9 ;  /* 0x02a82009160075a7 */ /* 0x000e24000800017f */
[----:B0-----:R-:W-:Y:S05]  /*1fa80*/  @!P0 BRA `(.L_x_2918) ;  /* 0x00000070005c8947 */ /* 0x001fea0003800000 */
.L_x_3082:
[----:B------:R-:W-:Y:S05]  /*1fa90*/  BSYNC B1 ;  /* 0x0000000000017941 */ /* 0x000fea0003800000 */
.L_x_2917:
        /* <DEDUP_REMOVED lines=10> */
.L_x_3083:
[----:B------:R-:W-:Y:S05]  /*1fb40*/  BSYNC B2 ;  /* 0x0000000000027941 */ /* 0x000fea0003800000 */
.L_x_2921:
[----:B------:R-:W-:Y:S04]  /*1fb50*/  BSSY B2, `(.L_x_2923) ;  /* 0x0000009000027945 */ /* 0x000fe80003800000 */
[----:B------:R-:W-:Y:S05]  /*1fb60*/  @P1 BRA `(.L_x_2924) ;  /* 0x00000000001c1947 */ /* 0x000fea0003800000 */
[----:B------:R-:W2:Y:S01]  /*1fb70*/  S2R R10, SR_TID.X ;  /* 0x00000000000a7919 */ /* 0x000ea20000002100 */
[----:B0-----:R-:W-:-:S04]  /*1fb80*/  MOV R9, 0x9000 ;  /* 0x0000900000097802 */ /* 0x001fc80000000f00 */
[----:B------:R3:W-:Y:S01]  /*1fb90*/  SYNCS.ARRIVE.TRANS64 RZ, [R13+URZ+0x2a890], R9 ;  /* 0x02a890090dff79a7 */ /* 0x0007e2000800003f */
[----:B--2---:R-:W-:-:S04]  /*1fba0*/  LOP3.LUT R10, R10, 0x1f, RZ, 0xc0, !PT ;  /* 0x0000001f0a0a7812 */ /* 0x004fc800078ec0ff */
[----:B------:R-:W-:-:S13]  /*1fbb0*/  ISETP.NE.AND P0, PT, R10, RZ, PT ;  /* 0x000000ff0a00720c */ /* 0x000fda0003f05270 */
[----:B---3--:R-:W-:Y:S05]  /*1fbc0*/  @!P0 BRA `(.L_x_2924) ;  /* 0x0000000000048947 */ /* 0x008fea0003800000 */
[----:B------:R-:W-:Y:S01]  /*1fbd0*/  BPT.TRAP 0x1 ;  /* 0x000000040000795c */ /* 0x000fe20000300000 */
.L_x_2924:
[----:B------:R-:W-:Y:S05]  /*1fbe0*/  BSYNC B2 ;  /* 0x0000000000027941 */ /* 0x000fea0003800000 */
.L_x_2923:
[----:B------:R-:W-:Y:S01]  /*1fbf0*/  IMAD.MOV.U32 R20, RZ, RZ, RZ ;  /* 0x000000ffff147224 */ /* 0x000fe200078e00ff */
[----:B------:R-:W-:Y:S01]  /*1fc00*/  UIADD3 UR4, UP0, UR36, 0x570, URZ ;  /* 0x0000057024047890 */ /* 0x000fe2000ff1e03f */
[----:B------:R-:W-:Y:S01]  /*1fc10*/  IMAD R10, R3, 0x60, R0 ;  /* 0x00000060030a7824 */ /* 0x000fe200078e0200 */
[----:B------:R-:W-:Y:S01]  /*1fc20*/  PLOP3.LUT P0, PT, PT, PT, PT, 0x80, 0x0 ;  /* 0x000000000000781c */ /* 0x000fe20003f0f070 */
[----:B------:R-:W-:Y:S01]  /*1fc30*/  IMAD R11, R26, 0x9000, R22 ;  /* 0x000090001a0b7824 */ /* 0x000fe200078e0216 */
[----:B------:R-:W-:Y:S01]  /*1fc40*/  R2UR UR10, R20 ;  /* 0x00000000140a72ca */ /* 0x000fe200000e0000 */
[----:B------:R-:W-:Y:S01]  /*1fc50*/  VIADD R10, R10, 0xffffffa0 ;  /* 0xffffffa00a0a7836 */ /* 0x000fe20000000000 */
[----:B0-----:R-:W-:Y:S01]  /*1fc60*/  IADD3 R9, R13, 0x2a890, RZ ;  /* 0x0002a8900d097810 */ /* 0x001fe20007ffe0ff */
[----:B------:R-:W-:Y:S01]  /*1fc70*/  VIADD R14, R11, 0x18400 ;  /* 0x000184000b0e7836 */ /* 0x000fe20000000000 */
[----:B------:R-:W-:Y:S01]  /*1fc80*/  UIADD3.X UR5, URZ, UR37, URZ, UP0, !UPT ;  /* 0x000000253f057290 */ /* 0x000fe200087fe43f */
[----:B------:R-:W-:Y:S01]  /*1fc90*/  UMOV UR6, 0x0 ;  /* 0x0000000000067882 */ /* 0x000fe20000000000 */
[----:B------:R-:W-:-:S10]  /*1fca0*/  UMOV UR7, 0x12f00000 ;  /* 0x12f0000000077882 */ /* 0x000fd40000000000 */
.L_x_2925:
        /* <DEDUP_REMOVED lines=12> */
[----:B------:R-:W-:Y:S01]  /*1fd70*/  UMOV UR6, 0x0 ;  /* 0x0000000000067882 */ /* 0x000fe20000000000 */
[----:B------:R-:W-:Y:S01]  /*1fd80*/  IADD3 R14, R11, 0x1b400, RZ ;  /* 0x0001b4000b0e7810 */ /* 0x000fe20007ffe0ff */
[----:B------:R-:W-:Y:S01]  /*1fd90*/  UMOV UR7, 0x12f00000 ;  /* 0x12f0000000077882 */ /* 0x000fe20000000000 */
[----:B------:R-:W-:-:S15]  /*1fda0*/  R2UR UR10, R21 ;  /* 0x00000000150a72ca */ /* 0x000fde00000e0000 */
.L_x_2926:
        /* <DEDUP_REMOVED lines=15> */
.L_x_2927:
        /* <DEDUP_REMOVED lines=13> */
.L_x_3084:
[----:B------:R-:W-:Y:S05]  /*1ff70*/  BSYNC B2 ;  /* 0x0000000000027941 */ /* 0x000fea0003800000 */
.L_x_2928:
[----:B------:R-:W-:Y:S01]  /*1ff80*/  BSSY B2, `(.L_x_2930) ;  /* 0x000000b000027945 */ /* 0x000fe20003800000 */
[----:B------:R-:W-:Y:S01]  /*1ff90*/  IMAD.MOV.U32 R14, RZ, RZ, 0x0 ;  /* 0x00000000ff0e7424 */ /* 0x000fe200078e00ff */
[----:B------:R-:W-:Y:S02]  /*1ffa0*/  MOV R15, 0x12f00000 ;  /* 0x12f00000000f7802 */ /* 0x000fe40000000f00 */
        /* <DEDUP_REMOVED lines=8> */
.L_x_2931:
[----:B------:R-:W-:Y:S05]  /*20030*/  BSYNC B2 ;  /* 0x0000000000027941 */ /* 0x000fea0003800000 */
.L_x_2930:
[----:B------:R-:W-:Y:S01]  /*20040*/  R2UR UR10, R20 ;  /* 0x00000000140a72ca */ /* 0x000fe200000e0000 */
[----:B------:R-:W-:Y:S01]  /*20050*/  IMAD R9, R26, 0x6000, R22 ;  /* 0x000060001a097824 */ /* 0x000fe200078e0216 */
[----:B------:R-:W-:Y:S01]  /*20060*/  R2UR UR6, R14 ;  /* 0x000000000e0672ca */ /* 0x000fe200000e0000 */
[----:B------:R-:W-:Y:S01]  /*20070*/  UIADD3 UR4, UP0, UR36, 0x670, URZ ;  /* 0x0000067024047890 */ /* 0x000fe2000ff1e03f */
[----:B------:R-:W-:Y:S01]  /*20080*/  R2UR UR7, R15 ;  /* 0x000000000f0772ca */ /* 0x000fe200000e0000 */
[----:B01----:R-:W-:Y:S01]  /*20090*/  VIADD R13, R13, 0x2a8b0 ;  /* 0x0002a8b00d0d7836 */ /* 0x003fe20000000000 */
[----:B------:R-:W-:Y:S01]  /*200a0*/  PLOP3.LUT P0, PT, PT, PT, PT, 0x80, 0x0 ;  /* 0x000000000000781c */ /* 0x000fe20003f0f070 */
[----:B------:R-:W-:Y:S01]  /*200b0*/  UIADD3.X UR5, URZ, UR37, URZ, UP0, !UPT ;  /* 0x000000253f057290 */ /* 0x000fe200087fe43f */
[----:B------:R-:W-:-:S11]  /*200c0*/  IADD3 R11, R9, 0x400, RZ ;  /* 0x00000400090b7810 */ /* 0x000fd60007ffe0ff */
.L_x_2932:
        /* <DEDUP_REMOVED lines=15> */
.L_x_2933:
        /* <DEDUP_REMOVED lines=10> */
.L_x_2920:
[----:B------:R-:W-:Y:S05]  /*20260*/  BSYNC B1 ;  /* 0x0000000000017941 */ /* 0x000fea0003800000 */
.L_x_2919:
        /* <DEDUP_REMOVED lines=9> */
.L_x_2949:
        /* <DEDUP_REMOVED lines=11> */
.L_x_3085:
[----:B------:R-:W-:Y:S05]  /*203b0*/  BSYNC B2 ;  /* 0x0000000000027941 */ /* 0x000fea0003800000 */
.L_x_2936:
[----:B------:R-:W-:Y:S04]  /*203c0*/  BSSY B2, `(.L_x_2938) ;  /* 0x0000009000027945 */ /* 0x000fe80003800000 */
[----:B------:R-:W-:Y:S05]  /*203d0*/  @P2 BRA `(.L_x_2939) ;  /* 0x00000000001c2947 */ /* 0x000fea0003800000 */
[----:B0-----:R-:W0:Y:S01]  /*203e0*/  S2R R9, SR_TID.X ;  /* 0x0000000000097919 */ /* 0x001e220000002100 */
[----:B------:R-:W-:-:S04]  /*203f0*/  IMAD.MOV.U32 R3, RZ, RZ, 0x9000 ;  /* 0x00009000ff037424 */ /* 0x000fc800078e00ff */
[----:B------:R2:W-:Y:S01]  /*20400*/  SYNCS.ARRIVE.TRANS64 RZ, [R12+URZ+0x2a890], R3 ;  /* 0x02a890030cff79a7 */ /* 0x0005e2000800003f */
[----:B0-----:R-:W-:-:S04]  /*20410*/  LOP3.LUT R9, R9, 0x1f, RZ, 0xc0, !PT ;  /* 0x0000001f09097812 */ /* 0x001fc800078ec0ff */
[----:B------:R-:W-:-:S13]  /*20420*/  ISETP.NE.AND P1, PT, R9, RZ, PT ;  /* 0x000000ff0900720c */ /* 0x000fda0003f25270 */
[----:B--2---:R-:W-:Y:S05]  /*20430*/  @!P1 BRA `(.L_x_2939) ;  /* 0x0000000000049947 */ /* 0x004fea0003800000 */
[----:B------:R-:W-:Y:S01]  /*20440*/  BPT.TRAP 0x1 ;  /* 0x000000040000795c */ /* 0x000fe20000300000 */
.L_x_2939:
[----:B------:R-:W-:Y:S05]  /*20450*/  BSYNC B2 ;  /* 0x0000000000027941 */ /* 0x000fea0003800000 */
.L_x_2938:
[----:B------:R-:W-:Y:S01]  /*20460*/  MOV R20, RZ ;  /* 0x000000ff00147202 */ /* 0x000fe20000000f00 */
[----:B------:R-:W-:Y:S01]  /*20470*/  IMAD R10, R26, 0x9000, R22 ;  /* 0x000090001a0a7824 */ /* 0x000fe200078e0216 */
[----:B------:R-:W-:Y:S01]  /*20480*/  UIADD3 UR4, UP0, UR36, 0x570, URZ ;  /* 0x0000057024047890 */ /* 0x000fe2000ff1e03f */
[----:B------:R-:W-:Y:S01]  /*20490*/  PLOP3.LUT P1, PT, PT, PT, PT, 0x80, 0x0 ;  /* 0x000000000000781c */ /* 0x000fe20003f2f070 */
[----:B0-----:R-:W-:Y:S01]  /*204a0*/  IMAD R9, R13, 0x60, R0 ;  /* 0x000000600d097824 */ /* 0x001fe200078e0200 */
[----:B------:R-:W-:Y:S01]  /*204b0*/  R2UR UR10, R20 ;  /* 0x00000000140a72ca */ /* 0x000fe200000e0000 */
[----:B------:R-:W-:Y:S01]  /*204c0*/  VIADD R3, R12, 0x2a890 ;  /* 0x0002a8900c037836 */ /* 0x000fe20000000000 */
[----:B------:R-:W-:Y:S01]  /*204d0*/  UIADD3.X UR5, URZ, UR37, URZ, UP0, !UPT ;  /* 0x000000253f057290 */ /* 0x000fe200087fe43f */
[----:B------:R-:W-:Y:S01]  /*204e0*/  VIADD R14, R10, 0x18400 ;  /* 0x000184000a0e7836 */ /* 0x000fe20000000000 */
[----:B------:R-:W-:Y:S01]  /*204f0*/  UMOV UR6, 0x0 ;  /* 0x0000000000067882 */ /* 0x000fe20000000000 */
[----:B------:R-:W-:-:S10]  /*20500*/  UMOV UR7, 0x12f00000 ;  /* 0x12f0000000077882 */ /* 0x000fd40000000000 */
.L_x_2940:
        /* <DEDUP_REMOVED lines=16> */
.L_x_2941:
        /* <DEDUP_REMOVED lines=15> */
.L_x_2942:
        /* <DEDUP_REMOVED lines=13> */
.L_x_3086:
[----:B------:R-:W-:Y:S05]  /*207d0*/  BSYNC B2 ;  /* 0x0000000000027941 */ /* 0x000fea0003800000 */
.L_x_2943:
        /* <DEDUP_REMOVED lines=11> */
.L_x_2946:
[----:B------:R-:W-:Y:S05]  /*20890*/  BSYNC B2 ;  /* 0x0000000000027941 */ /* 0x000fea0003800000 */
.L_x_2945:
        /* <DEDUP_REMOVED lines=9> */
.L_x_2947:
        /* <DEDUP_REMOVED lines=15> */
.L_x_2948:
        /* <DEDUP_REMOVED lines=10> */
.L_x_2935:
[----:B------:R-:W-:Y:S05]  /*20ac0*/  BSYNC B1 ;  /* 0x0000000000017941 */ /* 0x000fea0003800000 */
.L_x_2934:
        /* <DEDUP_REMOVED lines=8> */
.L_x_2913:
[----:B------:R-:W-:Y:S05]  /*20b50*/  BSYNC B0 ;  /* 0x0000000000007941 */ /* 0x000fea0003800000 */
.L_x_2912:
[----:B------:R-:W1:Y:S01]  /*20b60*/  LDC R0, c[0x0][0x448] ;  /* 0x00011200ff007b82 */ /* 0x000e620000000800 */
[----:B------:R-:W-:Y:S01]  /*20b70*/  LEA R2, R17, 0x7f, 0x7 ;  /* 0x0000007f11027811 */ /* 0x000fe200078e38ff */
[----:B------:R-:W-:Y:S06]  /*20b80*/  @!P0 WARPSYNC.ALL ;  /* 0x0000000000008948 */ /* 0x000fec0003800000 */
[----:B------:R-:W-:Y:S01]  /*20b90*/  @!P0 BAR.SYNC.DEFER_BLOCKING 0xc, 0x180 ;  /* 0x0306000000008b1d */ /* 0x000fe20000010000 */
[----:B------:R-:W-:-:S05]  /*20ba0*/  ISETP.NE.AND P2, PT, R5, RZ, PT ;  /* 0x000000ff0500720c */ /* 0x000fca0003f45270 */
[----:B------:R-:W-:Y:S08]  /*20bb0*/  BSSY B0, `(.L_x_2950) ;  /* 0x0000029000007945 */ /* 0x000ff00003800000 */
[----:B------:R-:W2:Y:S01]  /*20bc0*/  @!P2 LDC R5, c[0x0][0x9f0] ;  /* 0x00027c00ff05ab82 */ /* 0x000ea20000000800 */
[----:B-1----:R-:W-:-:S13]  /*20bd0*/  ISETP.NE.AND P1, PT, R0, 0x1, PT ;  /* 0x000000010000780c */ /* 0x002fda0003f25270 */
[----:B------:R-:W1:Y:S08]  /*20be0*/  @P1 LDC R3, c[0x0][0x44c] ;  /* 0x00011300ff031b82 */ /* 0x000e700000000800 */
[----:B------:R-:W3:Y:S01]  /*20bf0*/  @P1 LDC R0, c[0x0][0x450] ;  /* 0x00011400ff001b82 */ /* 0x000ee20000000800 */
[----:B-1----:R-:W-:-:S05]  /*20c00*/  @P1 IMAD.HI.U32 R3, R2, R3, RZ ;  /* 0x0000000302031227 */ /* 0x002fca00078e00ff */
[----:B---3--:R-:W-:Y:S02]  /*20c10*/  @P1 SHF.R.U32.HI R2, RZ, R0, R3 ;  /* 0x00000000ff021219 */ /* 0x008fe40000011603 */
[----:B------:R-:W-:-:S03]  /*20c20*/  MOV R0, RZ ;  /* 0x000000ff00007202 */ /* 0x000fc60000000f00 */
[----:B------:R-:W-:-:S04]  /*20c30*/  IMAD.IADD R2, R8, 0x1, R2 ;  /* 0x0000000108027824 */ /* 0x000fc800078e0202 */
[----:B------:R-:W-:-:S05]  /*20c40*/  IMAD.HI R2, R2, 0x2aaaaaab, RZ ;  /* 0x2aaaaaab02027827 */ /* 0x000fca00078e02ff */
[----:B------:R-:W-:-:S04]  /*20c50*/  SHF.R.U32.HI R3, RZ, 0x1f, R2 ;  /* 0x0000001fff037819 */ /* 0x000fc80000011602 */
[----:B------:R-:W-:-:S04]  /*20c60*/  LEA.HI.SX32 R2, R2, R3, 0x1c ;  /* 0x0000000302027211 */ /* 0x000fc800078fe2ff */
[----:B------:R-:W-:-:S04]  /*20c70*/  VIMNMX R7, R7, R2, PT ;  /* 0x0000000207077248 */ /* 0x000fc80003fe0100 */
[----:B------:R-:W-:-:S13]  /*20c80*/  ISETP.GE.AND P1, PT, R7, 0x1, PT ;  /* 0x000000010700780c */ /* 0x000fda0003f26270 */
[----:B--2---:R-:W-:Y:S05]  /*20c90*/  @!P1 BRA `(.L_x_2951) ;  /* 0x0000000000689947 */ /* 0x004fea0003800000 */
[-C--:B------:R-:W-:Y:S02]  /*20ca0*/  IABS R0, R5.reuse ;  /* 0x0000000500007213 */ /* 0x080fe40000000000 */
[----:B------:R-:W-:Y:S02]  /*20cb0*/  IABS R8, R5 ;  /* 0x0000000500087213 */ /* 0x000fe40000000000 */
[----:B0-----:R-:W0:Y:S03]  /*20cc0*/  I2F.RP R9, R0 ;  /* 0x0000000000097306 */ /* 0x001e260000209400 */
[----:B------:R-:W-:-:S05]  /*20cd0*/  IMAD.MOV R8, RZ, RZ, -R8 ;  /* 0x000000ffff087224 */ /* 0x000fca00078e0a08 */
[----:B0-----:R-:W0:Y:S02]  /*20ce0*/  MUFU.RCP R9, R9 ;  /* 0x0000000900097308 */ /* 0x001e240000001000 */
[----:B0-----:R-:W-:-:S06]  /*20cf0*/  VIADD R10, R9, 0xffffffe ;  /* 0x0ffffffe090a7836 */ /* 0x001fcc0000000000 */
[----:B------:R-:W0:Y:S02]  /*20d00*/  F2I.FTZ.U32.TRUNC.NTZ R3, R10 ;  /* 0x0000000a00037305 */ /* 0x000e24000021f000 */
[----:B0-----:R-:W-:-:S04]  /*20d10*/  IMAD.MOV R2, RZ, RZ, -R3 ;  /* 0x000000ffff027224 */ /* 0x001fc800078e0a03 */
[----:B------:R-:W-:Y:S01]  /*20d20*/  IMAD R6, R2, R0, RZ ;  /* 0x0000000002067224 */ /* 0x000fe200078e02ff */
[----:B------:R-:W-:-:S05]  /*20d30*/  MOV R2, RZ ;  /* 0x000000ff00027202 */ /* 0x000fca0000000f00 */
[----:B------:R-:W-:Y:S01]  /*20d40*/  IMAD.HI.U32 R6, R3, R6, R2 ;  /* 0x0000000603067227 */ /* 0x000fe200078e0002 */
[----:B------:R-:W-:-:S04]  /*20d50*/  IADD3 R3, R5, -0x1, R7 ;  /* 0xffffffff05037810 */ /* 0x000fc80007ffe007 */
[----:B------:R-:W-:Y:S02]  /*20d60*/  IABS R2, R3 ;  /* 0x0000000300027213 */ /* 0x000fe40000000000 */
[----:B------:R-:W-:-:S03]  /*20d70*/  LOP3.LUT R3, R3, R5, RZ, 0x3c, !PT ;  /* 0x0000000503037212 */ /* 0x000fc600078e3cff */
        /* <DEDUP_REMOVED lines=12> */
.L_x_2951:
[----:B------:R-:W-:Y:S05]  /*20e40*/  BSYNC B0 ;  /* 0x0000000000007941 */ /* 0x000fea0003800000 */
.L_x_2950:
[-C--:B------:R-:W-:Y:S01]  /*20e50*/  IMAD R2, R4, R0.reuse, RZ ;  /* 0x0000000004027224 */ /* 0x080fe200078e02ff */
[----:B------:R-:W-:Y:S04]  /*20e60*/  BSSY B7, `(.L_x_2952) ;  /* 0x0000363000077945 */ /* 0x000fe80003800000 */
[----:B------:R-:W-:Y:S01]  /*20e70*/  VIADDMNMX R30, R2, R0, R7, PT ;  /* 0x00000000021e7246 */ /* 0x000fe20003800107 */
[----:B------:R1:W-:Y:S03]  /*20e80*/  STL [R1], R2 ;  /* 0x0000000201007387 */ /* 0x0003e60000100800 */
        /* <DEDUP_REMOVED lines=16> */
[----:B------:R-:W1:Y:S01]  /*20f90*/  POPC R7, R4 ;  /* 0x0000000400077309 */ /* 0x000e620000000000 */
[----:B--2---:R-:W1:Y:S02]  /*20fa0*/  SHFL.IDX PT, R0, R3, R0, 0x1f ;  /* 0x00001f0003007589 */ /* 0x004e6400000e0000 */
[----:B-1----:R-:W-:Y:S01]  /*20fb0*/  IADD3 R16, R0, UR38, R7 ;  /* 0x0000002600107c10 */ /* 0x002fe2000fffe007 */
[----:B------:R-:W-:Y:S06]  /*20fc0*/  BRA `(.L_x_2954) ;  /* 0x0000003400307947 */ /* 0x000fec0003800000 */
.L_x_2953:
        /* <DEDUP_REMOVED lines=19> */
[----:B01----:R-:W-:Y:S05]  /*21100*/  CALL.ABS.NOINC R2 ;  /* 0x0000000002007343 */ /* 0x003fea0003c00000 */
.L_x_2956:
[----:B------:R-:W-:Y:S05]  /*21110*/  BSYNC B6 ;  /* 0x0000000000067941 */ /* 0x000fea0003800000 */
.L_x_2955:
        /* <DEDUP_REMOVED lines=11> */
[----:B------:R-:W-:Y:S01]  /*211d0*/  MOV R7, UR9 ;  /* 0x0000000900077c02 */ /* 0x000fe20008000f00 */
[----:B------:R-:W-:Y:S01]  /*211e0*/  IMAD.U32 R6, RZ, RZ, UR8 ;  /* 0x00000008ff067e24 */ /* 0x000fe2000f8e00ff */
[----:B------:R-:W-:Y:S01]  /*211f0*/  MOV R8, 0x70 ;  /* 0x0000007000087802 */ /* 0x000fe20000000f00 */
[----:B------:R-:W-:-:S02]  /*21200*/  IMAD.U32 R10, RZ, RZ, UR4 ;  /* 0x00000004ff0a7e24 */ /* 0x000fc4000f8e00ff */
[----:B------:R-:W-:Y:S02]  /*21210*/  IMAD.U32 R11, RZ, RZ, UR5 ;  /* 0x00000005ff0b7e24 */ /* 0x000fe4000f8e00ff */
[----:B------:R-:W-:Y:S02]  /*21220*/  IMAD.MOV.U32 R12, RZ, RZ, 0x1 ;  /* 0x00000001ff0c7424 */ /* 0x000fe400078e00ff */
[----:B-1----:R-:W-:-:S07]  /*21230*/  IMAD.MOV.U32 R13, RZ, RZ, RZ ;  /* 0x000000ffff0d7224 */ /* 0x002fce00078e00ff */
[----:B------:R-:W-:-:S07]  /*21240*/  LEPC R20, `(.L_x_2959) ;  /* 0x000000001014794e */ /* 0x000fce0000000000 */
[----:B0-2---:R-:W-:Y:S05]  /*21250*/  CALL.ABS.NOINC R2 ;  /* 0x0000000002007343 */ /* 0x005fea0003c00000 */
.L_x_2959:
        /* <DEDUP_REMOVED lines=15> */
.L_x_2958:
[----:B------:R-:W-:Y:S05]  /*21350*/  BSYNC B6 ;  /* 0x0000000000067941 */ /* 0x000fea0003800000 */
.L_x_2957:
[----:B------:R-:W2:Y:S01]  /*21360*/  LDL R20, [R1+0x4] ;  /* 0x0000040001147983 */ /* 0x000ea20000100800 */
[----:B------:R-:W-:Y:S01]  /*21370*/  ULDC.64 UR4, c[0x0][0x9f8] ;  /* 0x00027e0000047ab9 */ /* 0x000fe20000000a00 */
[----:B------:R-:W1:Y:S01]  /*21380*/  LDC R0, c[0x0][0x430] ;  /* 0x00010c00ff007b82 */ /* 0x000e620000000800 */
[----:B------:R-:W-:Y:S01]  /*21390*/  ISETP.NE.U32.AND P0, PT, RZ, UR4, PT ;  /* 0x00000004ff007c0c */ /* 0x000fe2000bf05070 */
[----:B------:R-:W3:Y:S03]  /*213a0*/  S2R R2, SR_TID.X ;  /* 0x0000000000027919 */ /* 0x000ee60000002100 */
[----:B------:R-:W-:-:S13]  /*213b0*/  ISETP.NE.AND.EX P0, PT, RZ, UR5, PT, P0 ;  /* 0x00000005ff007c0c */ /* 0x000fda000bf05300 */
[----:B------:R-:W-:Y:S01]  /*213c0*/  @P0 IADD3 R24, P1, R24, UR4, RZ ;  /* 0x0000000418180c10 */ /* 0x000fe2000ff3e0ff */
[----:B------:R-:W4:Y:S01]  /*213d0*/  S2R R7, SR_TID.X ;  /* 0x0000000000077919 */ /* 0x000f220000002100 */
[----:B------:R-:W-:Y:S01]  /*213e0*/  VIADD R27, R30, 0xffffffff ;  /* 0xffffffff1e1b7836 */ /* 0x000fe20000000000 */
[----:B------:R-:W-:Y:S01]  /*213f0*/  ULDC UR4, c[0x0][0x320] ;  /* 0x0000c80000047ab9 */ /* 0x000fe20000000800 */
[----:B------:R-:W-:-:S05]  /*21400*/  @P0 IADD3.X R25, R25, UR5, RZ, P1, !PT ;  /* 0x0000000519190c10 */ /* 0x000fca0008ffe4ff */
[----:B------:R-:W2:Y:S01]  /*21410*/  @P0 LDG.E R33, desc[UR60][R24.64] ;  /* 0x0000003c18210981 */ /* 0x000ea2000c1e1900 */
[----:B-1----:R-:W-:Y:S02]  /*21420*/  ISETP.NE.AND P1, PT, R0, 0x1, PT ;  /* 0x000000010000780c */ /* 0x002fe40003f25270 */
[----:B---3--:R-:W-:-:S04]  /*21430*/  LOP3.LUT R2, R2, 0x7f, RZ, 0xc0, !PT ;  /* 0x0000007f02027812 */ /* 0x008fc800078ec0ff */
[----:B------:R-:W-:-:S07]  /*21440*/  SHF.R.U32.HI R2, RZ, 0x3, R2 ;  /* 0x00000003ff027819 */ /* 0x000fce0000011602 */
[----:B------:R-:W1:Y:S01]  /*21450*/  @P1 LDC R6, c[0x0][0x434] ;  /* 0x00010d00ff061b82 */ /* 0x000e620000000800 */
[----:B------:R-:W3:Y:S01]  /*21460*/  S2R R21, SR_TID.X ;  /* 0x0000000000157919 */ /* 0x000ee20000002100 */
[----:B----4-:R-:W-:-:S04]  /*21470*/  SHF.L.U32 R7, R7, 0x4, RZ ;  /* 0x0000000407077819 */ /* 0x010fc800000006ff */
[----:B------:R-:W-:Y:S02]  /*21480*/  LOP3.LUT R7, R2, 0x70, R7, 0xf8, !PT ;  /* 0x0000007002077812 */ /* 0x000fe400078ef807 */
[----:B------:R-:W4:Y:S03]  /*21490*/  @P1 LDC R2, c[0x0][0x438] ;  /* 0x00010e00ff021b82 */ /* 0x000f260000000800 */
[----:B------:R-:W-:-:S05]  /*214a0*/  IMAD R4, R27, 0x60, R7 ;  /* 0x000000601b047824 */ /* 0x000fca00078e0207 */
[----:B------:R-:W-:-:S04]  /*214b0*/  ISETP.GE.AND P0, PT, R4, R37, PT ;  /* 0x000000250400720c */ /* 0x000fc80003f06270 */
[----:B------:R-:W-:Y:S01]  /*214c0*/  ISETP.GT.U32.OR P0, PT, R7, 0x5f, P0 ;  /* 0x0000005f0700780c */ /* 0x000fe20000704470 */
[----:B---3--:R-:W-:-:S05]  /*214d0*/  IMAD.SHL.U32 R21, R21, 0x8, RZ ;  /* 0x0000000815157824 */ /* 0x008fca00078e00ff */
[----:B------:R-:W-:Y:S02]  /*214e0*/  LOP3.LUT R21, R21, 0x38, RZ, 0xc0, !PT ;  /* 0x0000003815157812 */ /* 0x000fe400078ec0ff */
        /* <DEDUP_REMOVED lines=8> */
[----:B------:R-:W1:Y:S01]  /*21570*/  @!P0 LDC.64 R2, c[0x0][0x428] ;  /* 0x00010a00ff028b82 */ /* 0x000e620000000a00 */
[----:B------:R-:W-:-:S04]  /*21580*/  LOP3.LUT R20, R21, 0x40, RZ, 0xfc, !PT ;  /* 0x0000004015147812 */ /* 0x000fc800078efcff */
[----:B------:R-:W-:Y:S02]  /*21590*/  ISETP.GE.AND P2, PT, R20, UR4, PT ;  /* 0x0000000414007c0c */ /* 0x000fe4000bf46270 */
[----:B------:R-:W-:Y:S01]  /*215a0*/  ISETP.GE.AND P1, PT, R21, UR4, PT ;  /* 0x0000000415007c0c */ /* 0x000fe2000bf26270 */
[----:B------:R-:W-:Y:S01]  /*215b0*/  ULDC UR4, c[0x0][0x2f4] ;  /* 0x0000bd0000047ab9 */ /* 0x000fe20000000800 */
[----:B------:R-:W-:Y:S02]  /*215c0*/  SEL R30, RZ, 0xffffffff, P2 ;  /* 0xffffffffff1e7807 */ /* 0x000fe40001000000 */
[----:B------:R-:W-:Y:S02]  /*215d0*/  SEL R5, RZ, 0x1, P1 ;  /* 0x00000001ff057807 */ /* 0x000fe40000800000 */
[----:B------:R-:W-:Y:S02]  /*215e0*/  SHF.L.U32 R30, R30, 0x1, RZ ;  /* 0x000000011e1e7819 */ /* 0x000fe400000006ff */
[----:B------:R-:W-:-:S02]  /*215f0*/  SHF.R.S32.HI R8, RZ, 0x1f, R33 ;  /* 0x0000001fff087819 */ /* 0x000fc40000011421 */
[----:B------:R-:W-:Y:S02]  /*21600*/  LOP3.LUT R30, R30, 0x2, R5, 0xe2, !PT ;  /* 0x000000021e1e7812 */ /* 0x000fe400078ee205 */
[--C-:B------:R-:W-:Y:S01]  /*21610*/  @!P0 SHF.R.S32.HI R5, RZ, 0x1f, R4.reuse ;  /* 0x0000001fff058819 */ /* 0x100fe20000011404 */
[-C--:B-1----:R-:W-:Y:S02]  /*21620*/  @!P0 IMAD R6, R8, R2.reuse, RZ ;  /* 0x0000000208068224 */ /* 0x082fe400078e02ff */
[----:B------:R-:W-:-:S04]  /*21630*/  @!P0 IMAD.WIDE.U32 R4, R33, R2, R4 ;  /* 0x0000000221048225 */ /* 0x000fc800078e0004 */
        /* <DEDUP_REMOVED lines=10> */
[----:B------:R-:W-:-:S09]  /*216e0*/  ISETP.GE.AND P2, PT, R21, UR4, PT ;  /* 0x0000000415007c0c */ /* 0x000fd2000bf46270 */
[----:B------:R-:W-:-:S04]  /*216f0*/  @P0 LOP3.LUT R23, R23, 0x8, RZ, 0xfc, !PT ;  /* 0x0000000817170812 */ /* 0x000fc800078efcff */
[----:B------:R-:W-:-:S04]  /*21700*/  LOP3.LUT R23, R23, 0xffffffef, RZ, 0xc0, !PT ;  /* 0xffffffef17177812 */ /* 0x000fc800078ec0ff */
[----:B------:R-:W-:Y:S01]  /*21710*/  @P3 LOP3.LUT R23, R23, 0x10, RZ, 0xfc, !PT ;  /* 0x0000001017173812 */ /* 0x000fe200078efcff */
[----:B------:R1:W-:Y:S03]  /*21720*/  STL [R1+0x8], R8 ;  /* 0x0000080801007387 */ /* 0x0003e60000100800 */
[----:B------:R-:W-:Y:S02]  /*21730*/  LOP3.LUT R23, R23, 0xfffffffb, RZ, 0xc0, !PT ;  /* 0xfffffffb17177812 */ /* 0x000fe400078ec0ff */
[----:B------:R-:W-:Y:S02]  /*21740*/  LOP3.LUT R7, R21, 0x80, RZ, 0xfc, !PT ;  /* 0x0000008015077812 */ /* 0x000fe400078efcff */
[----:B------:R-:W-:Y:S02]  /*21750*/  ISETP.GE.AND P1, PT, R20, UR4, PT ;  /* 0x0000000414007c0c */ /* 0x000fe4000bf26270 */
[----:B------:R-:W-:-:S02]  /*21760*/  @P2 LOP3.LUT R23, R23, 0x4, RZ, 0xfc, !PT ;  /* 0x0000000417172812 */ /* 0x000fc400078efcff */
[----:B------:R-:W-:Y:S02]  /*21770*/  ISETP.GE.AND P0, PT, R7, UR4, PT ;  /* 0x0000000407007c0c */ /* 0x000fe4000bf06270 */
[----:B------:R-:W-:-:S04]  /*21780*/  LOP3.LUT R23, R23, 0xfffffffe, RZ, 0xc0, !PT ;  /* 0xfffffffe17177812 */ /* 0x000fc800078ec0ff */
[----:B------:R-:W-:-:S04]  /*21790*/  LOP3.LUT R23, R23, 0xfffffffd, RZ, 0xc0, !PT ;  /* 0xfffffffd17177812 */ /* 0x000fc800078ec0ff */
[----:B------:R-:W-:-:S04]  /*217a0*/  @P1 LOP3.LUT R23, R23, 0x2, RZ, 0xfc, !PT ;  /* 0x0000000217171812 */ /* 0x000fc800078efcff */
[----:B------:R-:W-:Y:S01]  /*217b0*/  @P0 LOP3.LUT R23, R23, 0x1, RZ, 0xfc, !PT ;  /* 0x0000000117170812 */ /* 0x000fe200078efcff */
[----:B-1----:R-:W-:Y:S06]  /*217c0*/  BRA.DIV UR5, `(.L_x_2960) ;  /* 0x0000005605707947 */ /* 0x002fec000b800000 */
.L_x_3089:
[----:B------:R-:W-:Y:S05]  /*217d0*/  @!P3 BRA `(.L_x_2961) ;  /* 0x000000000004b947 */ /* 0x000fea0003800000 */
[----:B------:R-:W-:Y:S01]  /*217e0*/  BPT.TRAP 0x1 ;  /* 0x000000040000795c */ /* 0x000fe20000300000 */
.L_x_2961:
        /* <DEDUP_REMOVED lines=21> */
[----:B------:R-:W1:Y:S02]  /*21940*/  SYNCS.PHASECHK.TRANS64.TRYWAIT P0, [R7+URZ+0x2a840], R2 ;  /* 0x02a84002070075a7 */ /* 0x000e64000800017f */
[----:B-1----:R-:W-:Y:S05]  /*21950*/  @!P0 BRA `(.L_x_2963) ;  /* 0x0000005400408947 */ /* 0x002fea0003800000 */
.L_x_3090:
[----:B------:R-:W-:Y:S05]  /*21960*/  BSYNC B0 ;  /* 0x0000000000007941 */ /* 0x000fea0003800000 */
.L_x_2962:
[----:B------:R-:W2:Y:S01]  /*21970*/  S2R R8, SR_TID.X ;  /* 0x0000000000087919 */ /* 0x000ea20000002100 */
[----:B------:R-:W-:Y:S01]  /*21980*/  ULDC.64 UR4, c[0x0][0x300] ;  /* 0x0000c00000047ab9 */ /* 0x000fe20000000a00 */
[----:B------:R-:W-:Y:S01]  /*21990*/  ULDC.64 UR6, c[0x0][0x2e8] ;  /* 0x0000ba0000067ab9 */ /* 0x000fe20000000a00 */
[----:B------:R-:W-:Y:S01]  /*219a0*/  IMAD R5, R5, UR4, RZ ;  /* 0x0000000405057c24 */ /* 0x000fe2000f8e02ff */
[----:B0-----:R-:W0:Y:S01]  /*219b0*/  S2R R9, SR_TID.X ;  /* 0x0000000000097919 */ /* 0x001e220000002100 */
[C---:B-1----:R-:W-:Y:S01]  /*219c0*/  IMAD.WIDE.U32 R2, R0.reuse, UR4, RZ ;  /* 0x0000000400027c25 */ /* 0x042fe2000f8e00ff */
        /* <DEDUP_REMOVED lines=17> */
[----:B--2---:R-:W-:Y:S02]  /*21ae0*/  LOP3.LUT R8, R8, 0x7f, RZ, 0xc0, !PT ;  /* 0x0000007f08087812 */ /* 0x004fe400078ec0ff */
[----:B------:R-:W-:Y:S01]  /*21af0*/  LEA.HI.X R0, R2, UR7, R0, 0x1, P0 ;  /* 0x0000000702007c11 */ /* 0x000fe200080f0c00 */
[----:B0-----:R-:W-:Y:S01]  /*21b00*/  IMAD.SHL.U32 R9, R9, 0x8, RZ ;  /* 0x0000000809097824 */ /* 0x001fe200078e00ff */
[----:B------:R-:W-:-:S04]  /*21b10*/  SHF.R.U32.HI R8, RZ, 0x3, R8 ;  /* 0x00000003ff087819 */ /* 0x000fc80000011608 */
[----:B------:R-:W-:Y:S02]  /*21b20*/  IADD3 R6, -R8, R6, RZ ;  /* 0x0000000608067210 */ /* 0x000fe40007ffe1ff */
[----:B------:R-:W-:Y:S02]  /*21b30*/  LOP3.LUT R9, R9, 0x38, RZ, 0xc0, !PT ;  /* 0x0000003809097812 */ /* 0x000fe400078ec0ff */
        /* <DEDUP_REMOVED lines=64> */
.L_x_3104:
        /* <DEDUP_REMOVED lines=12> */
.L_x_2965:
        /* <DEDUP_REMOVED lines=10> */
.L_x_2966:
        /* <DEDUP_REMOVED lines=37> */
.L_x_2968:
[----:B------:R-:W-:Y:S05]  /*222f0*/  BSYNC B6 ;  /* 0x0000000000067941 */ /* 0x000fea0003800000 */
.L_x_2967:
[----:B------:R-:W2:Y:S01]  /*22300*/  LDL.LU R20, [R1+0x28] ;  /* 0x0000280001147983 */ /* 0x000ea20000300800 */
[----:B------:R-:W-:Y:S01]  /*22310*/  ULDC.64 UR4, c[0x0][0x2d8] ;  /* 0x0000b60000047ab9 */ /* 0x000fe20000000a00 */
[----:B-1----:R-:W1:Y:S02]  /*22320*/  LDC R7, c[0x0][0x448] ;  /* 0x00011200ff077b82 */ /* 0x002e640000000800 */
[----:B0-----:R-:W3:Y:S04]  /*22330*/  LDL.LU.64 R2, [R1+0x18] ;  /* 0x0000180001027983 */ /* 0x001ee80000300a00 */
[----:B------:R0:W5:Y:S01]  /*22340*/  LDL R10, [R1+0x10] ;  /* 0x00001000010a7983 */ /* 0x0001620000100800 */
[----:B-1----:R-:W-:-:S13]  /*22350*/  ISETP.NE.AND P0, PT, R7, 0x1, PT ;  /* 0x000000010700780c */ /* 0x002fda0003f05270 */
[----:B------:R-:W1:Y:S01]  /*22360*/  @P0 LDC R6, c[0x0][0x44c] ;  /* 0x00011300ff060b82 */ /* 0x000e620000000800 */
[----:B------:R-:W4:Y:S02]  /*22370*/  S2R R8, SR_TID.X ;  /* 0x0000000000087919 */ /* 0x000f240000002100 */
[----:B----4-:R-:W-:-:S04]  /*22380*/  SHF.L.U32 R8, R8, 0x3, RZ ;  /* 0x0000000308087819 */ /* 0x010fc800000006ff */
[----:B------:R-:W-:Y:S01]  /*22390*/  LOP3.LUT R8, R8, 0x38, RZ, 0xc0, !PT ;  /* 0x0000003808087812 */ /* 0x000fe200078ec0ff */
[----:B---3--:R-:W-:Y:S02]  /*223a0*/  IMAD.MOV.U32 R3, RZ, RZ, R35 ;  /* 0x000000ffff037224 */ /* 0x008fe400078e0023 */
        /* <DEDUP_REMOVED lines=14> */
[----:B------:R-:W-:-:S05]  /*22490*/  LOP3.LUT R20, R21, 0x70, R20, 0xf8, !PT ;  /* 0x0000007015147812 */ /* 0x000fca00078ef814 */
[----:B------:R-:W-:Y:S01]  /*224a0*/  IMAD R5, R17, 0x80, R20 ;  /* 0x0000008011057824 */ /* 0x000fe200078e0214 */
[----:B------:R-:W2:Y:S03]  /*224b0*/  S2R R21, SR_TID.X ;  /* 0x0000000000157919 */ /* 0x000ea60000002100 */
        /* <DEDUP_REMOVED lines=111> */
.L_x_3121:
[----:B------:R-:W-:Y:S01]  /*22bb0*/  VIADD R0, R17, 0x70 ;  /* 0x0000007011007836 */ /* 0x000fe20000000000 */
[----:B------:R-:W-:Y:S04]  /*22bc0*/  BSSY B0, `(.L_x_2970) ;  /* 0x000000b000007945 */ /* 0x000fe80003800000 */
[----:B------:R-:W-:-:S13]  /*22bd0*/  ISETP.GE.AND P1, PT, R0, R5, PT ;  /* 0x000000050000720c */ /* 0x000fda0003f26270 */
[----:B------:R-:W-:Y:S05]  /*22be0*/  @P1 BRA `(.L_x_2971) ;  /* 0x0000000000201947 */ /* 0x000fea0003800000 */
[----:B0-----:R-:W-:-:S04]  /*22bf0*/  LEA R2, P1, R8, R14, 0x1 ;  /* 0x0000000e08027211 */ /* 0x001fc800078208ff */
[----:B------:R-:W-:-:S05]  /*22c00*/  IADD3.X R3, RZ, R4, RZ, P1, !PT ;  /* 0x00000004ff037210 */ /* 0x000fca0000ffe4ff */
[----:B------:R-:W-:Y:S01]  /*22c10*/  @!PT LDS RZ, [RZ] ;  /* 0x00000000fffff984 */ /* 0x000fe20000000800 */
[----:B------:R-:W-:Y:S01]  /*22c20*/  @!PT LDS RZ, [RZ] ;  /* 0x00000000fffff984 */ /* 0x000fe20000000800 */
[----:B------:R-:W-:Y:S01]  /*22c30*/  @!PT LDS RZ, [RZ] ;  /* 0x00000000fffff984 */ /* 0x000fe20000000800 */
[----:B------:R1:W-:Y:S04]  /*22c40*/  LDGSTS.E.BYPASS.LTC128B.128 [R36+0xfc00], desc[UR60][R2.64], !P3 ;  /* 0x0fc0000002247fae */ /* 0x0003e8000d901d7c */
[----:B------:R1:W-:Y:S04]  /*22c50*/  LDGSTS.E.BYPASS.LTC128B.128 [R36+0x13c00], desc[UR60][R2.64+0x80], !P2 ;  /* 0x13c0008002247fae */ /* 0x0003e8000d101d7c */
[----:B------:R1:W-:Y:S02]  /*22c60*/  LDGSTS.E.BYPASS.LTC128B.128 [R36+0x17c00], desc[UR60][R2.64+0x100], !P0 ;  /* 0x17c0010002247fae */ /* 0x0003e4000c101d7c */
.L_x_2971:
[----:B------:R-:W-:Y:S05]  /*22c70*/  BSYNC B0 ;  /* 0x0000000000007941 */ /* 0x000fea0003800000 */
.L_x_2970:
[----:B------:R-:W-:Y:S01]  /*22c80*/  NOP ;  /* 0x0000000000007918 */ /* 0x000fe20000000000 */
[----:B------:R-:W-:-:S13]  /*22c90*/  PLOP3.LUT P0, PT, PT, PT, PT, 0x80, 0x0 ;  /* 0x000000000000781c */ /* 0x000fda0003f0f070 */
.L_x_2972:
[----:B------:R-:W-:Y:S02]  /*22ca0*/  PLOP3.LUT P1, PT, P1, P0, PT, 0xa2, 0x0 ;  /* 0x000000000000781c */ /* 0x000fe40000f21472 */
[----:B------:R-:W-:-:S08]  /*22cb0*/  @P0 R2UR P1, UR4, R22 ;  /* 0x00000000160402ca */ /* 0x000fd00000020000 */
[----:B------:R-:W-:-:S05]  /*22cc0*/  @P0 PLOP3.LUT P0, PT, P1, PT, PT, 0x80, 0x0 ;  /* 0x000000000000081c */ /* 0x000fca0000f0f070 */
[----:B------:R-:W-:Y:S01]  /*22cd0*/  @!P1 SYNCS.ARRIVE.TRANS64.RED.A0T1 RZ, [UR4+0x2a800], RZ ;  /* 0x02a800ffffff99a7 */ /* 0x000fe20008200404 */
[----:B------:R-:W-:Y:S07]  /*22ce0*/  @!P1 ARRIVES.LDGSTSBAR.64.TRANSCNT [UR4+0x2a800] ;  /* 0x02a80000ff0099b0 */ /* 0x000fee0008000a84 */
[----:B------:R-:W-:Y:S05]  /*22cf0*/  @P0 BRA.U.ANY `(.L_x_2972) ;  /* 0xfffffffd00e80947 */ /* 0x000fea000393ffff */
[----:B01----:R-:W2:Y:S02]  /*22d00*/  LDL.LU R2, [R1+0x24] ;  /* 0x0000240001027983 */ /* 0x003ea40000300800 */
        /* <DEDUP_REMOVED lines=13> */
.L_x_3122:
[----:B------:R-:W-:Y:S05]  /*22de0*/  BSYNC B0 ;  /* 0x0000000000007941 */ /* 0x000fea0003800000 */
.L_x_2973:
[----:B------:R-:W2:Y:S01]  /*22df0*/  LDL R2, [R1] ;  /* 0x0000000001027983 */ /* 0x000ea20000100800 */
[----:B------:R-:W-:Y:S01]  /*22e00*/  BSSY B0, `(.L_x_2975) ;  /* 0x00000f8000007945 */ /* 0x000fe20003800000 */
[----:B--2---:R-:W-:-:S13]  /*22e10*/  ISETP.GE.AND P0, PT, R0, R2, PT ;  /* 0x000000020000720c */ /* 0x004fda0003f06270 */
[----:B------:R-:W-:Y:S05]  /*22e20*/  @!P0 BRA `(.L_x_2976) ;  /* 0x0000000c00d48947 */ /* 0x000fea0003800000 */
[----:B------:R-:W-:Y:S01]  /*22e30*/  IMAD.MOV.U32 R10, RZ, RZ, R28 ;  /* 0x000000ffff0a7224 */ /* 0x000fe200078e001c */
[----:B------:R-:W-:Y:S01]  /*22e40*/  MOV R32, R27 ;  /* 0x0000001b00207202 */ /* 0x000fe20000000f00 */
[----:B------:R-:W-:-:S07]  /*22e50*/  IMAD.MOV.U32 R17, RZ, RZ, R29 ;  /* 0x000000ffff117224 */ /* 0x000fce00078e001d */
.L_x_2989:
[----:B------:R-:W2:Y:S01]  /*22e60*/  LDL R2, [R1+0x4] ;  /* 0x0000040001027983 */ /* 0x000ea20000100800 */
[----:B------:R-:W1:Y:S03]  /*22e70*/  LDC R7, c[0x0][0x430] ;  /* 0x00010c00ff077b82 */ /* 0x000e660000000800 */
[----:B------:R-:W3:Y:S01]  /*22e80*/  LDL R8, [R1+0x8] ;  /* 0x0000080001087983 */ /* 0x000ee20000100800 */
[----:B0-----:R-:W0:Y:S01]  /*22e90*/  S2R R3, SR_TID.X ;  /* 0x0000000000037919 */ /* 0x001e220000002100 */
[----:B------:R-:W4:Y:S01]  /*22ea0*/  S2R R9, SR_TID.X ;  /* 0x0000000000097919 */ /* 0x000f220000002100 */
[----:B-1----:R-:W-:-:S13]  /*22eb0*/  ISETP.NE.AND P0, PT, R7, 0x1, PT ;  /* 0x000000010700780c */ /* 0x002fda0003f05270 */
[----:B------:R-:W1:Y:S01]  /*22ec0*/  @P0 LDC R5, c[0x0][0x434] ;  /* 0x00010d00ff050b82 */ /* 0x000e620000000800 */
[----:B0-----:R-:W-:-:S04]  /*22ed0*/  LOP3.LUT R3, R3, 0x7f, RZ, 0xc0, !PT ;  /* 0x0000007f03037812 */ /* 0x001fc800078ec0ff */
[----:B------:R-:W-:Y:S01]  /*22ee0*/  SHF.R.U32.HI R3, RZ, 0x3, R3 ;  /* 0x00000003ff037819 */ /* 0x000fe20000011603 */
[----:B----4-:R-:W-:-:S05]  /*22ef0*/  IMAD.SHL.U32 R9, R9, 0x10, RZ ;  /* 0x0000001009097824 */ /* 0x010fca00078e00ff */
[----:B------:R-:W-:Y:S02]  /*22f00*/  LOP3.LUT R9, R3, 0x70, R9, 0xf8, !PT ;  /* 0x0000007003097812 */ /* 0x000fe400078ef809 */
[----:B------:R-:W0:Y:S02]  /*22f10*/  @P0 LDC R3, c[0x0][0x438] ;  /* 0x00010e00ff030b82 */ /* 0x000e240000000800 */
[----:B------:R-:W-:Y:S01]  /*22f20*/  ISETP.GT.U32.AND P2, PT, R9, 0x5f, PT ;  /* 0x0000005f0900780c */ /* 0x000fe20003f44070 */
        /* <DEDUP_REMOVED lines=28> */
.L_x_2977:
[----:B------:R-:W-:Y:S01]  /*230f0*/  LEA R5, R28, R22, 0x3 ;  /* 0x000000161c057211 */ /* 0x000fe200078e18ff */
[----:B------:R-:W-:Y:S01]  /*23100*/  BSSY B1, `(.L_x_2978) ;  /* 0x0000004000017945 */ /* 0x000fe20003800000 */
[----:B------:R-:W-:-:S04]  /*23110*/  SHF.L.U32 R0, R29, 0x1f, RZ ;  /* 0x0000001f1d007819 */ /* 0x000fc800000006ff */
[----:B------:R-:W0:Y:S02]  /*23120*/  SYNCS.PHASECHK.TRANS64.TRYWAIT P0, [R5+URZ+0x2a840], R0 ;  /* 0x02a84000050075a7 */ /* 0x000e24000800017f */
[----:B0-----:R-:W-:Y:S05]  /*23130*/  @!P0 BRA `(.L_x_2979) ;  /* 0x00000050005c8947 */ /* 0x001fea0003800000 */
.L_x_3123:
[----:B------:R-:W-:Y:S05]  /*23140*/  BSYNC B1 ;  /* 0x0000000000017941 */ /* 0x000fea0003800000 */
.L_x_2978:
[----:B------:R-:W-:Y:S01]  /*23150*/  SHF.R.S32.HI R20, RZ, 0x1f, R7 ;  /* 0x0000001fff147819 */ /* 0x000fe20000011407 */
[----:B------:R-:W-:Y:S01]  /*23160*/  ULDC.64 UR4, c[0x0][0x300] ;  /* 0x0000c00000047ab9 */ /* 0x000fe20000000a00 */
[----:B-----5:R-:W-:Y:S01]  /*23170*/  SHF.R.S32.HI R21, RZ, 0x1f, R6 ;  /* 0x0000001fff157819 */ /* 0x020fe20000011406 */
[----:B------:R-:W-:Y:S01]  /*23180*/  IMAD.WIDE.U32 R2, R7, UR4, RZ ;  /* 0x0000000407027c25 */ /* 0x000fe2000f8e00ff */
[----:B------:R-:W-:Y:S01]  /*23190*/  ULDC.64 UR6, c[0x0][0x2e8] ;  /* 0x0000ba0000067ab9 */ /* 0x000fe20000000a00 */
[C---:B------:R-:W-:Y:S02]  /*231a0*/  LOP3.LUT P3, RZ, R23.reuse, 0x4, RZ, 0xc0, !PT ;  /* 0x0000000417ff7812 */ /* 0x040fe4000786c0ff */
[----:B0-----:R-:W-:Y:S01]  /*231b0*/  IMAD R0, R20, UR4, RZ ;  /* 0x0000000414007c24 */ /* 0x001fe2000f8e02ff */
        /* <DEDUP_REMOVED lines=22> */
[----:B0-----:R-:W-:-:S04]  /*23320*/  SHF.L.U32 R11, R11, 0x3, RZ ;  /* 0x000000030b0b7819 */ /* 0x001fc800000006ff */
        /* <DEDUP_REMOVED lines=36> */
.L_x_3137:
        /* <DEDUP_REMOVED lines=10> */
.L_x_2981:
        /* <DEDUP_REMOVED lines=10> */
.L_x_2982:
[----:B------:R2:W-:Y:S01]  /*236b0*/  SYNCS.ARRIVE.TRANS64.A1T0 RZ, [R5+URZ+0x2a830], RZ ;  /* 0x02a830ff05ff79a7 */ /* 0x0005e2000810003f */
[----:B------:R-:W-:Y:S05]  /*236c0*/  @!P2 BRA `(.L_x_2983) ;  /* 0x000000000004a947 */ /* 0x000fea0003800000 */
[----:B------:R-:W-:Y:S01]  /*236d0*/  BPT.TRAP 0x1 ;  /* 0x000000040000795c */ /* 0x000fe20000300000 */
.L_x_2983:
[----:B-1----:R-:W-:Y:S01]  /*236e0*/  SHF.L.U32 R2, R17, 0x1f, RZ ;  /* 0x0000001f11027819 */ /* 0x002fe200000006ff */
[----:B------:R-:W-:Y:S01]  /*236f0*/  BSSY B1, `(.L_x_2984) ;  /* 0x0000004000017945 */ /* 0x000fe20003800000 */
[----:B--2---:R-:W-:-:S04]  /*23700*/  LEA R5, R10, R22, 0x3 ;  /* 0x000000160a057211 */ /* 0x004fc800078e18ff */
[----:B------:R-:W1:Y:S02]  /*23710*/  SYNCS.PHASECHK.TRANS64.TRYWAIT P0, [R5+URZ+0x2a860], R2 ;  /* 0x02a86002050075a7 */ /* 0x000e64000800017f */
[----:B-1----:R-:W-:Y:S05]  /*23720*/  @!P0 BRA `(.L_x_2985) ;  /* 0x0000005000d08947 */ /* 0x002fea0003800000 */
.L_x_3138:
[----:B------:R-:W-:Y:S05]  /*23730*/  BSYNC B1 ;  /* 0x0000000000017941 */ /* 0x000fea0003800000 */
.L_x_2984:
        /* <DEDUP_REMOVED lines=10> */
[----:B------:R-:W-:-:S03]  /*237e0*/  LEA R4, R4, R22, 0x1 ;  /* 0x0000001604047211 */ /* 0x000fc600078e08ff */
        /* <DEDUP_REMOVED lines=43> */
.L_x_3152:
[C---:B------:R-:W-:Y:S01]  /*23aa0*/  ISETP.LT.OR P1, PT, R8.reuse, 0x51, !P1 ;  /* 0x000000510800780c */ /* 0x040fe20004f21670 */
[----:B------:R-:W-:Y:S01]  /*23ab0*/  ULDC.64 UR4, c[0x0][0x328] ;  /* 0x0000ca0000047ab9 */ /* 0x000fe20000000a00 */
[----:B------:R-:W-:Y:S01]  /*23ac0*/  ISETP.LT.OR P0, PT, R8, 0x51, !P0 ;  /* 0x000000510800780c */ /* 0x000fe20004701670 */
[----:B------:R-:W-:Y:S01]  /*23ad0*/  IMAD R20, R20, UR4, RZ ;  /* 0x0000000414147c24 */ /* 0x000fe2000f8e02ff */
[----:B-1----:R-:W-:-:S03]  /*23ae0*/  IADD3 R2, P2, R2, R0, RZ ;  /* 0x0000000002027210 */ /* 0x002fc60007f5e0ff */
        /* <DEDUP_REMOVED lines=16> */
.L_x_2987:
        /* <DEDUP_REMOVED lines=10> */
.L_x_2988:
        /* <DEDUP_REMOVED lines=12> */
[C---:B--2---:R-:W-:Y:S02]  /*23d50*/  ISETP.GT.AND P0, PT, R27.reuse, R0, PT ;  /* 0x000000001b00720c */ /* 0x044fe40003f04270 */
[----:B------:R-:W-:-:S11]  /*23d60*/  IADD3 R0, R27, -0x1, RZ ;  /* 0xffffffff1b007810 */ /* 0x000fd60007ffe0ff */
[----:B-1----:R-:W-:Y:S05]  /*23d70*/  @P0 BRA `(.L_x_2989) ;  /* 0xfffffff000380947 */ /* 0x002fea000383ffff */
.L_x_2976:
[----:B------:R-:W-:Y:S05]  /*23d80*/  BSYNC B0 ;  /* 0x0000000000007941 */ /* 0x000fea0003800000 */
.L_x_2975:
        /* <DEDUP_REMOVED lines=17> */
.L_x_2991:
[----:B------:R-:W-:Y:S05]  /*23ea0*/  BSYNC B0 ;  /* 0x0000000000007941 */ /* 0x000fea0003800000 */
.L_x_2990:
[----:B------:R-:W-:-:S13]  /*23eb0*/  LOP3.LUT P0, RZ, R23, 0x10, RZ, 0xc0, !PT ;  /* 0x0000001017ff7812 */ /* 0x000fda000780c0ff */
[----:B------:R-:W-:Y:S05]  /*23ec0*/  @!P0 BRA `(.L_x_2992) ;  /* 0x0000000000048947 */ /* 0x000fea0003800000 */
[----:B------:R-:W-:Y:S01]  /*23ed0*/  BPT.TRAP 0x1 ;  /* 0x000000040000795c */ /* 0x000fe20000300000 */
.L_x_2992:
[----:B------:R-:W-:Y:S01]  /*23ee0*/  IMAD R0, R28, 0x8, R22 ;  /* 0x000000081c007824 */ /* 0x000fe200078e0216 */
[----:B0-----:R-:W-:Y:S01]  /*23ef0*/  SHF.L.U32 R3, R29, 0x1f, RZ ;  /* 0x0000001f1d037819 */ /* 0x001fe200000006ff */
[----:B------:R-:W-:Y:S01]  /*23f00*/  BSSY B0, `(.L_x_2993) ;  /* 0x0000004000007945 */ /* 0x000fe20003800000 */
[----:B------:R-:W-:Y:S02]  /*23f10*/  IMAD R6, R27, -0x60, R37 ;  /* 0xffffffa01b067824 */ /* 0x000fe400078e0225 */
[----:B------:R-:W0:Y:S02]  /*23f20*/  SYNCS.PHASECHK.TRANS64.TRYWAIT P0, [R0+URZ+0x2a860], R3 ;  /* 0x02a86003000075a7 */ /* 0x000e24000800017f */
[----:B0-----:R-:W-:Y:S05]  /*23f30*/  @!P0 BRA `(.L_x_2994) ;  /* 0x0000005000d08947 */ /* 0x001fea0003800000 */
.L_x_3153:
[----:B------:R-:W-:Y:S05]  /*23f40*/  BSYNC B0 ;  /* 0x0000000000007941 */ /* 0x000fea0003800000 */
.L_x_2993:
        /* <DEDUP_REMOVED lines=8> */
[C---:B------:R-:W-:Y:S02]  /*23fd0*/  LOP3.LUT R2, R30.reuse, 0x1, RZ, 0xc0, !PT ;  /* 0x000000011e027812 */ /* 0x040fe400078ec0ff */
[----:B------:R-:W-:Y:S01]  /*23fe0*/  LOP3.LUT P0, RZ, R30, 0x2, RZ, 0xc0, !PT ;  /* 0x000000021eff7812 */ /* 0x000fe2000780c0ff */
[----:B------:R-:W2:Y:S01]  /*23ff0*/  SHFL.IDX PT, R14, R24, RZ, 0x181f ;  /* 0x00181fff180e7589 */ /* 0x000ea200000e0000 */
[----:B------:R-:W-:Y:S02]  /*24000*/  ISETP.NE.U32.AND P1, PT, R2, 0x1, PT ;  /* 0x000000010200780c */ /* 0x000fe40003f25070 */
[C---:B------:R-:W-:Y:S01]  /*24010*/  ISETP.LT.OR P3, PT, R6.reuse, 0x1, !P0 ;  /* 0x000000010600780c */ /* 0x040fe20004761670 */
[----:B0-----:R-:W0:Y:S01]  /*24020*/  SHFL.IDX PT, R3, R25, RZ, 0x181f ;  /* 0x00181fff19037589 */ /* 0x001e2200000e0000 */
[----:B------:R-:W-:Y:S02]  /*24030*/  ISETP.LT.OR P2, PT, R6, 0x1, P1 ;  /* 0x000000010600780c */ /* 0x000fe40000f41670 */
[----:B------:R-:W-:Y:S01]  /*24040*/  LEA R4, R4, R22, 0x1 ;  /* 0x0000001604047211 */ /* 0x000fe200078e08ff */
[----:B------:R-:W-:Y:S04]  /*24050*/  SHFL.IDX PT, R8, R25, 0x1, 0x181f ;  /* 0x00381f0019087f89 */ /* 0x000fe800000e0000 */
[----:B------:R-:W-:Y:S01]  /*24060*/  SHFL.IDX PT, R10, R24, 0x2, 0x181f ;  /* 0x00581f00180a7f89 */ /* 0x000fe200000e0000 */
[----:B-1----:R-:W-:-:S04]  /*24070*/  SHF.L.U32 R7, R7, 0x3, RZ ;  /* 0x0000000307077819 */ /* 0x002fc800000006ff */
        /* <DEDUP_REMOVED lines=38> */
.L_x_3167:
        /* <DEDUP_REMOVED lines=11> */
.L_x_2996:
        /* <DEDUP_REMOVED lines=10> */
.L_x_2997:
[----:B------:R-:W-:Y:S01]  /*24430*/  IADD3 R28, R28, 0x1, RZ ;  /* 0x000000011c1c7810 */ /* 0x000fe20007ffe0ff */
[----:B------:R1:W-:Y:S03]  /*24440*/  SYNCS.ARRIVE.TRANS64.A1T0 RZ, [R0+URZ+0x2a850], RZ ;  /* 0x02a850ff00ff79a7 */ /* 0x0003e6000810003f */
[----:B------:R-:W-:-:S04]  /*24450*/  ISETP.NE.AND P0, PT, R28, 0x2, PT ;  /* 0x000000021c00780c */ /* 0x000fc80003f05270 */
[----:B------:R-:W-:Y:S02]  /*24460*/  SEL R28, R28, RZ, P0 ;  /* 0x000000ff1c1c7207 */ /* 0x000fe40000000000 */
[----:B-1----:R-:W-:-:S04]  /*24470*/  SEL R0, RZ, 0x1, P0 ;  /* 0x00000001ff007807 */ /* 0x002fc80000000000 */
[----:B------:R-:W-:-:S07]  /*24480*/  LOP3.LUT R29, R29, R0, RZ, 0x3c, !PT ;  /* 0x000000001d1d7212 */ /* 0x000fce00078e3cff */
.L_x_2954:
[----:B------:R-:W-:Y:S05]  /*24490*/  BSYNC B7 ;  /* 0x0000000000077941 */ /* 0x000fea0003800000 */
.L_x_2952:
[----:B------:R-:W-:-:S13]  /*244a0*/  LOP3.LUT P0, RZ, R23, 0x20, RZ, 0xc0, !PT ;  /* 0x0000002017ff7812 */ /* 0x000fda000780c0ff */
[----:B------:R-:W-:Y:S05]  /*244b0*/  @!P0 BRA `(.L_x_2998) ;  /* 0x0000000000248947 */ /* 0x000fea0003800000 */
[----:B------:R-:W-:Y:S05]  /*244c0*/  WARPSYNC.ALL ;  /* 0x0000000000007948 */ /* 0x000fea0003800000 */
[----:B------:R-:W1:Y:S08]  /*244d0*/  S2UR UR5, SR_CgaCtaId ;  /* 0x00000000000579c3 */ /* 0x000e700000008800 */
[----:B------:R-:W-:Y:S06]  /*244e0*/  BAR.SYNC.DEFER_BLOCKING 0x5, 0x180 ;  /* 0x0146000000007b1d */ /* 0x000fec0000010000 */
[----:B------:R-:W-:-:S02]  /*244f0*/  UMOV UR4, 0x400 ;  /* 0x0000040000047882 */ /* 0x000fc40000000000 */
[----:B-1----:R-:W-:-:S06]  /*24500*/  ULEA UR4, UR5, UR4, 0x18 ;  /* 0x0000000405047291 */ /* 0x002fcc000f8ec03f */
[----:B0-----:R-:W-:-:S05]  /*24510*/  IMAD.U32 R22, RZ, RZ, UR4 ;  /* 0x00000004ff167e24 */ /* 0x001fca000f8e00ff */
[----:B------:R0:W1:Y:S01]  /*24520*/  LDS.128 R16, [R22+0x2a8d0] ;  /* 0x02a8d00016107984 */ /* 0x0000620000000c00 */
[----:B------:R-:W-:Y:S06]  /*24530*/  BAR.ARV 0x4, 0x180 ;  /* 0x0106000000007b1d */ /* 0x000fec0000002000 */
[----:B------:R-:W-:Y:S05]  /*24540*/  BRA `(.L_x_2999) ;  /* 0x0000000c00d47947 */ /* 0x000fea0003800000 */
.L_x_2998:
[----:B------:R-:W1:Y:S01]  /*24550*/  S2R R8, SR_TID.X ;  /* 0x0000000000087919 */ /* 0x000e620000002100 */
[----:B------:R-:W-:Y:S01]  /*24560*/  UMOV UR4, 0xffffffff ;  /* 0xffffffff00047882 */ /* 0x000fe20000000000 */
[----:B-1----:R-:W-:-:S04]  /*24570*/  LOP3.LUT R8, R8, 0x1f, RZ, 0xc0, !PT ;  /* 0x0000001f08087812 */ /* 0x002fc800078ec0ff */
[----:B------:R-:W-:Y:S01]  /*24580*/  ISETP.NE.AND P0, PT, R8, 0x1f, PT ;  /* 0x0000001f0800780c */ /* 0x000fe20003f05270 */
[----:B------:R-:W-:-:S12]  /*24590*/  BRA.DIV UR4, `(.L_x_3000) ;  /* 0x0000005604387947 */ /* 0x000fd8000b800000 */
[----:B------:R-:W-:Y:S01]  /*245a0*/  IMAD.IADD R7, R19, 0x1, R8 ;  /* 0x0000000113077824 */ /* 0x000fe200078e0208 */
[----:B------:R-:W-:-:S04]  /*245b0*/  ULDC UR4, c[0x0][0xc3c] ;  /* 0x00030f0000047ab9 */ /* 0x000fc80000000800 */
[----:B------:R-:W-:-:S13]  /*245c0*/  ISETP.GE.OR P1, PT, R7, UR4, !P0 ;  /* 0x0000000407007c0c */ /* 0x000fda000c726670 */
[----:B0-----:R-:W0:Y:S08]  /*245d0*/  @!P1 LDC.64 R2, c[0x0][0xc80] ;  /* 0x00032000ff029b82 */ /* 0x001e300000000a00 */
[----:B------:R-:W1:Y:S01]  /*245e0*/  @!P1 LDC.64 R4, c[0x0][0xc78] ;  /* 0x00031e00ff049b82 */ /* 0x000e620000000a00 */
[----:B0-----:R-:W-:-:S05]  /*245f0*/  @!P1 IMAD.WIDE R2, R7, 0x4, R2 ;  /* 0x0000000407029825 */ /* 0x001fca00078e0202 */
[----:B------:R1:W2:Y:S02]  /*24600*/  @!P1 LDG.E R6, desc[UR60][R2.64] ;  /* 0x0000003c02069981 */ /* 0x0002a4000c1e1900 */
[----:B-1----:R-:W-:-:S05]  /*24610*/  @!P1 IMAD.WIDE R2, R7, 0x4, R4 ;  /* 0x0000000407029825 */ /* 0x002fca00078e0204 */
[----:B------:R-:W3:Y:S01]  /*24620*/  @!P1 LDG.E R5, desc[UR60][R2.64] ;  /* 0x0000003c02059981 */ /* 0x000ee2000c1e1900 */
[----:B------:R-:W-:Y:S01]  /*24630*/  IMAD.MOV.U32 R4, RZ, RZ, RZ ;  /* 0x000000ffff047224 */ /* 0x000fe200078e00ff */
[----:B------:R-:W-:Y:S02]  /*24640*/  MOV R17, RZ ;  /* 0x000000ff00117202 */ /* 0x000fe40000000f00 */
[C---:B------:R-:W-:Y:S01]  /*24650*/  ISETP.GE.U32.AND P2, PT, R8.reuse, 0x2, PT ;  /* 0x000000020800780c */ /* 0x040fe20003f46070 */
[----:B------:R-:W-:Y:S01]  /*24660*/  SHFL.IDX PT, R0, R16, RZ, 0x1f ;  /* 0x00001fff10007589 */ /* 0x000fe200000e0000 */
[C---:B------:R-:W-:Y:S02]  /*24670*/  ISETP.GE.U32.AND P3, PT, R8.reuse, 0x4, PT ;  /* 0x000000040800780c */ /* 0x040fe40003f66070 */
[C---:B------:R-:W-:Y:S01]  /*24680*/  ISETP.GE.U32.AND P4, PT, R8.reuse, 0x8, PT ;  /* 0x000000080800780c */ /* 0x040fe20003f86070 */
[----:B------:R-:W-:Y:S01]  /*24690*/  SHFL.IDX PT, R7, R16, 0x1, 0x1f ;  /* 0x00201f0010077f89 */ /* 0x000fe200000e0000 */
[----:B------:R-:W-:Y:S01]  /*246a0*/  ISETP.GE.U32.AND P5, PT, R8, 0x10, PT ;  /* 0x000000100800780c */ /* 0x000fe20003fa6070 */
[----:B--2---:R-:W-:Y:S01]  /*246b0*/  @!P1 IMAD.MOV.U32 R17, RZ, RZ, R6 ;  /* 0x000000ffff119224 */ /* 0x004fe200078e0006 */
[----:B------:R-:W-:-:S02]  /*246c0*/  MOV R6, RZ ;  /* 0x000000ff00067202 */ /* 0x000fc40000000f00 */
[----:B---3--:R-:W-:Y:S02]  /*246d0*/  @!P1 MOV R4, R5 ;  /* 0x0000000500049202 */ /* 0x008fe40000000f00 */
[----:B------:R-:W-:-:S03]  /*246e0*/  ISETP.NE.AND P1, PT, R8, RZ, PT ;  /* 0x000000ff0800720c */ /* 0x000fc60003f25270 */
[----:B------:R-:W-:-:S05]  /*246f0*/  IMAD R13, R4, R17, RZ ;  /* 0x00000011040d7224 */ /* 0x000fca00078e02ff */
        /* <DEDUP_REMOVED lines=16> */
.L_x_3177:
[----:B------:R-:W-:Y:S02]  /*24800*/  ULDC UR4, c[0x0][0xc38] ;  /* 0x00030e0000047ab9 */ /* 0x000fe40000000800 */
[----:B------:R-:W-:-:S04]  /*24810*/  IMAD.U32 R5, RZ, RZ, UR4 ;  /* 0x00000004ff057e24 */ /* 0x000fc8000f8e00ff */
[----:B-1----:R-:W-:-:S04]  /*24820*/  IMAD R14, R14, R5, RZ ;  /* 0x000000050e0e7224 */ /* 0x002fc800078e02ff */
[----:B------:R-:W-:-:S05]  /*24830*/  IMAD.IADD R7, R7, 0x1, R14 ;  /* 0x0000000107077824 */ /* 0x000fca00078e020e */
[----:B------:R-:W-:-:S13]  /*24840*/  ISETP.GT.AND P6, PT, R7, R0, PT ;  /* 0x000000000700720c */ /* 0x000fda0003fc4270 */
[----:B------:R-:W-:Y:S05]  /*24850*/  @P6 BRA `(.L_x_3001) ;  /* 0x0000000000a46947 */ /* 0x000fea0003800000 */
.L_x_3004:
[----:B0-----:R-:W0:Y:S01]  /*24860*/  LDC R2, c[0x0][0xc3c] ;  /* 0x00030f00ff027b82 */ /* 0x001e220000000800 */
[----:B------:R-:W-:-:S04]  /*24870*/  IADD3 R19, R19, 0x1f, RZ ;  /* 0x0000001f13137810 */ /* 0x000fc80007ffe0ff */
        /* <DEDUP_REMOVED lines=9> */
[----:B0-----:R-:W-:-:S05]  /*24910*/  @!P6 IMAD.WIDE R2, R9, 0x4, R2 ;  /* 0x000000040902e825 */ /* 0x001fca00078e0202 */
[----:B------:R1:W2:Y:S02]  /*24920*/  @!P6 LDG.E R17, desc[UR60][R2.64] ;  /* 0x0000003c0211e981 */ /* 0x0002a4000c1e1900 */
[----:B-1----:R-:W-:Y:S01]  /*24930*/  @!P6 IMAD.WIDE R2, R9, 0x4, R4 ;  /* 0x000000040902e825 */ /* 0x002fe200078e0204 */
[----:B------:R-:W-:-:S06]  /*24940*/  MOV R4, RZ ;  /* 0x000000ff00047202 */ /* 0x000fcc0000000f00 */
        /* <DEDUP_REMOVED lines=20> */
.L_x_3185:
[----:B------:R-:W-:Y:S02]  /*24a90*/  ULDC UR4, c[0x0][0xc38] ;  /* 0x00030e0000047ab9 */ /* 0x000fe40000000800 */
[----:B------:R-:W-:-:S05]  /*24aa0*/  MOV R5, UR4 ;  /* 0x0000000400057c02 */ /* 0x000fca0008000f00 */
[----:B-1----:R-:W-:-:S04]  /*24ab0*/  IMAD R14, R14, R5, RZ ;  /* 0x000000050e0e7224 */ /* 0x002fc800078e02ff */
[----:B------:R-:W-:-:S05]  /*24ac0*/  IMAD.IADD R7, R14, 0x1, R7 ;  /* 0x000000010e077824 */ /* 0x000fca00078e0207 */
[----:B------:R-:W-:-:S13]  /*24ad0*/  ISETP.GT.AND P6, PT, R7, R0, PT ;  /* 0x000000000700720c */ /* 0x000fda0003fc4270 */
[----:B------:R-:W-:Y:S05]  /*24ae0*/  @!P6 BRA `(.L_x_3004) ;  /* 0xfffffffc005ce947 */ /* 0x000fea000383ffff */
.L_x_3001:
        /* <DEDUP_REMOVED lines=8> */
[----:B------:R-:W-:-:S03]  /*24b70*/  IADD3 R19, R12, R19, RZ ;  /* 0x000000130c137210 */ /* 0x000fc60007ffe0ff */
[----:B------:R1:W3:Y:S04]  /*24b80*/  SHFL.IDX PT, R4, R4, R12, 0x1f ;  /* 0x00001f0c04047589 */ /* 0x0002e800000e0000 */
.L_x_3190:
[----:B------:R-:W-:-:S13]  /*24b90*/  ISETP.NE.AND P0, PT, R3, RZ, PT ;  /* 0x000000ff0300720c */ /* 0x000fda0003f05270 */
[----:B------:R-:W-:Y:S05]  /*24ba0*/  @!P0 BRA `(.L_x_3006) ;  /* 0x0000000000108947 */ /* 0x000fea0003800000 */
[----:B------:R-:W-:Y:S01]  /*24bb0*/  UMOV UR4, 0xffffffff ;  /* 0xffffffff00047882 */ /* 0x000fe20000000000 */
[----:B-1----:R-:W-:Y:S02]  /*24bc0*/  VIADD R12, R12, 0xffffffff ;  /* 0xffffffff0c0c7836 */ /* 0x002fe40000000000 */
[----:B------:R-:W-:Y:S05]  /*24bd0*/  BRA.DIV UR4, `(.L_x_3007) ;  /* 0x0000005604f87947 */ /* 0x000fea000b800000 */
[----:B------:R4:W1:Y:S02]  /*24be0*/  SHFL.IDX PT, R6, R2, R12, 0x1f ;  /* 0x00001f0c02067589 */ /* 0x00086400000e0000 */
.L_x_3006:
        /* <DEDUP_REMOVED lines=17> */
[----:B------:R-:W-:Y:S02]  /*24d00*/  IABS R2, R0 ;  /* 0x0000000000027213 */ /* 0x000fe40000000000 */
[----:B------:R-:W-:-:S03]  /*24d10*/  IADD3 R9, RZ, -R7, RZ ;  /* 0x80000007ff097210 */ /* 0x000fc60007ffe0ff */
        /* <DEDUP_REMOVED lines=9> */
[----:B------:R-:W-:Y:S01]  /*24db0*/  IMAD.MOV.U32 R2, RZ, RZ, RZ ;  /* 0x000000ffff027224 */ /* 0x000fe200078e00ff */
[----:B0-----:R-:W-:-:S05]  /*24dc0*/  IADD3 R5, RZ, -R3, RZ ;  /* 0x80000003ff057210 */ /* 0x001fca0007ffe0ff */
[----:B------:R-:W-:-:S04]  /*24dd0*/  IMAD R5, R5, R6, RZ ;  /* 0x0000000605057224 */ /* 0x000fc800078e02ff */
[----:B------:R-:W-:Y:S01]  /*24de0*/  IMAD.HI.U32 R5, R3, R5, R2 ;  /* 0x0000000503057227 */ /* 0x000fe200078e0002 */
[----:B------:R-:W-:Y:S02]  /*24df0*/  LOP3.LUT R2, R0, R17, RZ, 0x3c, !PT ;  /* 0x0000001100027212 */ /* 0x000fe400078e3cff */
[----:B------:R-:W-:Y:S02]  /*24e00*/  @P0 IADD3 R7, R7, 0x1, RZ ;  /* 0x0000000107070810 */ /* 0x000fe40007ffe0ff */
[----:B------:R-:W-:Y:S02]  /*24e10*/  ISETP.GE.AND P2, PT, R2, RZ, PT ;  /* 0x000000ff0200720c */ /* 0x000fe40003f46270 */
[----:B------:R-:W-:-:S05]  /*24e20*/  IABS R3, R4 ;  /* 0x0000000400037213 */ /* 0x000fca0000000000 */
[----:B------:R-:W-:-:S06]  /*24e30*/  IMAD.MOV R3, RZ, RZ, -R3 ;  /* 0x000000ffff037224 */ /* 0x000fcc00078e0a03 */
        /* <DEDUP_REMOVED lines=15> */
[--C-:B------:R-:W-:Y:S02]  /*24f30*/  IMAD.MOV R2, RZ, RZ, -R5.reuse ;  /* 0x000000ffff027224 */ /* 0x100fe400078e0a05 */
[C---:B------:R-:W-:Y:S02]  /*24f40*/  IMAD R5, R4.reuse, 0x1000000, R5 ;  /* 0x0100000004057824 */ /* 0x040fe400078e0205 */
[----:B------:R-:W-:Y:S01]  /*24f50*/  IMAD R4, R4, R2, R7 ;  /* 0x0000000204047224 */ /* 0x000fe200078e0207 */
[----:B------:R-:W-:-:S03]  /*24f60*/  IADD3 R2, -R7, RZ, RZ ;  /* 0x000000ff07027210 */ /* 0x000fc60007ffe1ff */
[----:B------:R-:W-:Y:S02]  /*24f70*/  IMAD R18, R4, 0x10000, R5 ;  /* 0x0001000004127824 */ /* 0x000fe400078e0205 */
[----:B------:R-:W-:Y:S01]  /*24f80*/  IMAD R2, R17, R2, R0 ;  /* 0x0000000211027224 */ /* 0x000fe200078e0200 */
[----:B------:R-:W-:Y:S06]  /*24f90*/  BRA `(.L_x_3009) ;  /* 0x0000000000f07947 */ /* 0x000fec0003800000 */
.L_x_3008:
        /* <DEDUP_REMOVED lines=10> */
[----:B0-----:R-:W-:-:S05]  /*25040*/  IADD3 R11, RZ, -R3, RZ ;  /* 0x80000003ff0b7210 */ /* 0x001fca0007ffe0ff */
        /* <DEDUP_REMOVED lines=32> */
[----:B------:R-:W-:Y:S02]  /*25250*/  IABS R7, R0 ;  /* 0x0000000000077213 */ /* 0x000fe40000000000 */
[----:B------:R-:W-:-:S03]  /*25260*/  IADD3 R3, RZ, -R8, RZ ;  /* 0x80000008ff037210 */ /* 0x000fc60007ffe0ff */
        /* <DEDUP_REMOVED lines=10> */
[----:B------:R-:W-:-:S06]  /*25310*/  @P0 IADD3 R2, R2, 0x1, RZ ;  /* 0x0000000102020810 */ /* 0x000fcc0007ffe0ff */
[----:B------:R-:W-:Y:S01]  /*25320*/  @!P2 IMAD.MOV R2, RZ, RZ, -R2 ;  /* 0x000000ffff02a224 */ /* 0x000fe200078e0a02 */
[----:B------:R-:W-:Y:S01]  /*25330*/  @!P1 LOP3.LUT R2, RZ, R5, RZ, 0x33, !PT ;  /* 0x00000005ff029212 */ /* 0x000fe200078e33ff */
[----:B------:R-:W-:-:S04]  /*25340*/  IMAD.MOV R5, RZ, RZ, -R5 ;  /* 0x000000ffff057224 */ /* 0x000fc800078e0a05 */
[----:B------:R-:W-:-:S07]  /*25350*/  IMAD R18, R2, R5, R3 ;  /* 0x0000000502127224 */ /* 0x000fce00078e0203 */
.L_x_3009:
[----:B------:R-:W-:-:S04]  /*25360*/  LOP3.LUT R2, RZ, R2, RZ, 0x33, !PT ;  /* 0x00000002ff027212 */ /* 0x000fc800078e33ff */
[----:B------:R-:W-:Y:S01]  /*25370*/  IADD3 R17, R17, R2, RZ ;  /* 0x0000000211117210 */ /* 0x000fe20007ffe0ff */
[----:B------:R-:W-:Y:S06]  /*25380*/  BRA `(.L_x_3010) ;  /* 0x00000000001c7947 */ /* 0x000fec0003800000 */
.L_x_3002:
[----:B------:R-:W-:Y:S01]  /*25390*/  UMOV UR4, URZ ;  /* 0x0000003f00047c82 */ /* 0x000fe20008000000 */
[----:B------:R-:W-:Y:S01]  /*253a0*/  UMOV UR5, URZ ;  /* 0x0000003f00057c82 */ /* 0x000fe20008000000 */
[----:B------:R-:W-:Y:S01]  /*253b0*/  ULDC UR6, c[0x0][0xc3c] ;  /* 0x00030f0000067ab9 */ /* 0x000fe20000000800 */
[----:B------:R-:W-:Y:S01]  /*253c0*/  IMAD.MOV.U32 R16, RZ, RZ, R0 ;  /* 0x000000ffff107224 */ /* 0x000fe200078e0000 */
[----:B------:R-:W-:Y:S01]  /*253d0*/  MOV R18, UR5 ;  /* 0x0000000500127c02 */ /* 0x000fe20008000f00 */
[----:B------:R-:W-:Y:S02]  /*253e0*/  IMAD.U32 R17, RZ, RZ, UR4 ;  /* 0x00000004ff117e24 */ /* 0x000fe4000f8e00ff */
[----:B------:R-:W-:-:S07]  /*253f0*/  IMAD.U32 R19, RZ, RZ, UR6 ;  /* 0x00000006ff137e24 */ /* 0x000fce000f8e00ff */
.L_x_3010:
        /* <DEDUP_REMOVED lines=10> */
.L_x_2999:
[----:B------:R-:W-:Y:S02]  /*254a0*/  ULDC UR4, c[0x0][0xc3c] ;  /* 0x00030f0000047ab9 */ /* 0x000fe40000000800 */
[----:B-1----:R-:W-:-:S13]  /*254b0*/  ISETP.GE.AND P0, PT, R19, UR4, PT ;  /* 0x0000000413007c0c */ /* 0x002fda000bf06270 */
[----:B------:R-:W-:Y:S05]  /*254c0*/  @!P0 BRA `(.L_x_3011) ;  /* 0xffffff9800ac8947 */ /* 0x000fea000383ffff */
[----:B------:R-:W-:Y:S05]  /*254d0*/  BSYNC B8 ;  /* 0x0000000000087941 */ /* 0x000fea0003800000 */
.L_x_2906:
[----:B------:R-:W3:Y:S01]  /*254e0*/  LDL.LU R0, [R1+0x24] ;  /* 0x0000240001007983 */ /* 0x000ee20000300800 */
[----:B------:R-:W-:Y:S01]  /*254f0*/  BSSY B0, `(.L_x_3012) ;  /* 0x000000b000007945 */ /* 0x000fe20003800000 */
[----:B------:R-:W4:Y:S01]  /*25500*/  S2R R5, SR_CgaCtaId ;  /* 0x0000000000057919 */ /* 0x000f220000008800 */
[----:B---3--:R-:W-:-:S05]  /*25510*/  VIADD R0, R0, 0x1 ;  /* 0x0000000100007836 */ /* 0x008fca0000000000 */
[----:B-1----:R-:W-:-:S04]  /*25520*/  LEA.HI R2, R0, R0, RZ, 0x1 ;  /* 0x0000000000027211 */ /* 0x002fc800078f08ff */
[----:B------:R-:W-:Y:S02]  /*25530*/  LOP3.LUT R3, R2, 0xfffffffe, RZ, 0xc0, !PT ;  /* 0xfffffffe02037812 */ /* 0x000fe400078ec0ff */
[----:B------:R-:W-:Y:S02]  /*25540*/  MOV R2, 0x400 ;  /* 0x0000040000027802 */ /* 0x000fe40000000f00 */
[----:B------:R-:W-:Y:S02]  /*25550*/  IADD3 R0, R0, -R3, RZ ;  /* 0x8000000300007210 */ /* 0x000fe40007ffe0ff */
[----:B----4-:R-:W-:Y:S02]  /*25560*/  LEA R5, R5, R2, 0x18 ;  /* 0x0000000205057211 */ /* 0x010fe400078ec0ff */
[----:B------:R-:W-:-:S04]  /*25570*/  SHF.L.U32 R0, R0, 0x1f, RZ ;  /* 0x0000001f00007819 */ /* 0x000fc800000006ff */
[----:B------:R-:W1:Y:S02]  /*25580*/  SYNCS.PHASECHK.TRANS64.TRYWAIT P0, [R5+URZ+0x2a820], R0 ;  /* 0x02a82000050075a7 */ /* 0x000e64000800017f */
[----:B-1----:R-:W-:Y:S05]  /*25590*/  @!P0 BRA `(.L_x_3013) ;  /* 0x0000004c00b08947 */ /* 0x002fea0003800000 */
.L_x_3193:
[----:B------:R-:W-:Y:S05]  /*255a0*/  BSYNC B0 ;  /* 0x0000000000007941 */ /* 0x000fea0003800000 */
.L_x_3012:
[----:B------:R-:W-:-:S03]  /*255b0*/  UMOV UR4, 0xffffffff ;  /* 0xffffffff00047882 */ /* 0x000fc60000000000 */
[----:B------:R-:W-:Y:S05]  /*255c0*/  BRA.DIV UR4, `(.L_x_3014) ;  /* 0x0000004e04b87947 */ /* 0x000fea000b800000 */
[----:B-1----:R-:W1:Y:S02]  /*255d0*/  S2R R0, SR_TID.X ;  /* 0x0000000000007919 */ /* 0x002e640000002100 */
[----:B-1----:R-:W-:-:S04]  /*255e0*/  SHF.R.U32.HI R0, RZ, 0x5, R0 ;  /* 0x00000005ff007819 */ /* 0x002fc80000011600 */
[----:B------:R-:W-:-:S05]  /*255f0*/  LOP3.LUT R0, R0, 0x3, RZ, 0xc0, !PT ;  /* 0x0000000300007812 */ /* 0x000fca00078ec0ff */
[----:B------:R1:W3:Y:S02]  /*25600*/  SHFL.IDX PT, R14, R0, RZ, 0x1f ;  /* 0x00001fff000e7589 */ /* 0x0002e400000e0000 */
.L_x_3196:
[----:B---3--:R-:W-:-:S13]  /*25610*/  ISETP.NE.AND P0, PT, R14, RZ, PT ;  /* 0x000000ff0e00720c */ /* 0x008fda0003f05270 */
[----:B------:R-:W-:Y:S05]  /*25620*/  @P0 BRA `(.L_x_2653) ;  /* 0x0000000000900947 */ /* 0x000fea0003800000 */
[----:B------:R-:W-:-:S03]  /*25630*/  UMOV UR4, 0xffffffff ;  /* 0xffffffff00047882 */ /* 0x000fc60000000000 */
[----:B------:R-:W-:Y:S05]  /*25640*/  BRA.DIV UR4, `(.L_x_3015) ;  /* 0x0000004e04cc7947 */ /* 0x000fea000b800000 */
[----:B------:R-:W-:-:S13]  /*25650*/  ELECT P6, URZ, PT ;  /* 0x00000000003f782f */ /* 0x000fda00038c0000 */
.L_x_3199:
        /* <DEDUP_REMOVED lines=8> */
.L_x_3016:
[C---:B------:R-:W-:Y:S01]  /*256e0*/  IMAD R3, R28.reuse, 0x8, R5 ;  /* 0x000000081c037824 */ /* 0x040fe200078e0205 */
[----:B------:R-:W-:Y:S02]  /*256f0*/  SHF.L.U32 R2, R29, 0x1f, RZ ;  /* 0x0000001f1d027819 */ /* 0x000fe400000006ff */
[----:B------:R-:W-:Y:S02]  /*25700*/  IADD3 R28, R28, 0x1, RZ ;  /* 0x000000011c1c7810 */ /* 0x000fe40007ffe0ff */
[----:B------:R-:W1:Y:S02]  /*25710*/  SYNCS.PHASECHK.TRANS64.TRYWAIT P1, [R3+URZ+0x2a840], R2 ;  /* 0x02a84002030075a7 */ /* 0x000e64000802017f */
[----:B------:R-:W-:-:S04]  /*25720*/  ISETP.NE.AND P2, PT, R28, 0x2, PT ;  /* 0x000000021c00780c */ /* 0x000fc80003f45270 */
[----:B------:R-:W-:Y:S01]  /*25730*/  SEL R0, RZ, 0x1, P2 ;  /* 0x00000001ff007807 */ /* 0x000fe20001000000 */
[----:B-1----:R-:W-:Y:S08]  /*25740*/  @!P1 BRA `(.L_x_3017) ;  /* 0x0000004c00ac9947 */ /* 0x002ff00003800000 */
.L_x_3200:
[----:B------:R-:W-:Y:S02]  /*25750*/  SEL R28, R28, RZ, P2 ;  /* 0x000000ff1c1c7207 */ /* 0x000fe40001000000 */
[----:B------:R-:W-:Y:S01]  /*25760*/  LOP3.LUT R0, R29, R0, RZ, 0x3c, !PT ;  /* 0x000000001d007212 */ /* 0x000fe200078e3cff */
[----:B------:R-:W-:Y:S06]  /*25770*/  @!P0 BRA `(.L_x_3018) ;  /* 0x0000000000048947 */ /* 0x000fec0003800000 */
[----:B------:R-:W-:Y:S01]  /*25780*/  BPT.TRAP 0x1 ;  /* 0x000000040000795c */ /* 0x000fe20000300000 */
.L_x_3018:
[----:B------:R-:W-:Y:S01]  /*25790*/  IMAD R5, R28, 0x8, R5 ;  /* 0x000000081c057824 */ /* 0x000fe200078e0205 */
[----:B------:R-:W-:-:S04]  /*257a0*/  SHF.L.U32 R0, R0, 0x1f, RZ ;  /* 0x0000001f00007819 */ /* 0x000fc800000006ff */
[----:B------:R-:W3:Y:S02]  /*257b0*/  SYNCS.PHASECHK.TRANS64.TRYWAIT P1, [R5+URZ+0x2a840], R0 ;  /* 0x02a84000050075a7 */ /* 0x000ee4000802017f */
[----:B---3--:R-:W-:Y:S05]  /*257c0*/  @!P1 BRA `(.L_x_3019) ;  /* 0x0000004c00a09947 */ /* 0x008fea0003800000 */
.L_x_3201:
[----:B------:R-:W-:Y:S05]  /*257d0*/  @!P0 BRA `(.L_x_3020) ;  /* 0x0000000000048947 */ /* 0x000fea0003800000 */
[----:B------:R-:W-:Y:S01]  /*257e0*/  BPT.TRAP 0x1 ;  /* 0x000000040000795c */ /* 0x000fe20000300000 */
.L_x_3020:
[----:B------:R-:W4:Y:S02]  /*257f0*/  SYNCS.PHASECHK.TRANS64.TRYWAIT P1, [R3+URZ+0x2a860], R2 ;  /* 0x02a86002030075a7 */ /* 0x000f24000802017f */
[----:B----4-:R-:W-:Y:S05]  /*25800*/  @!P1 BRA `(.L_x_3021) ;  /* 0x0000004c00a49947 */ /* 0x010fea0003800000 */
.L_x_3202:
[----:B------:R-:W-:Y:S05]  /*25810*/  @!P0 BRA `(.L_x_3022) ;  /* 0x0000000000048947 */ /* 0x000fea0003800000 */
[----:B------:R-:W-:Y:S01]  /*25820*/  BPT.TRAP 0x1 ;  /* 0x000000040000795c */ /* 0x000fe20000300000 */
.L_x_3022:
[----:B------:R0:W0:Y:S02]  /*25830*/  SYNCS.PHASECHK.TRANS64.TRYWAIT P0, [R5+URZ+0x2a860], R0 ;  /* 0x02a86000050075a7 */ /* 0x000024000800017f */
[----:B0-----:R-:W-:Y:S05]  /*25840*/  @!P0 NANOSLEEP.SYNCS 0x989680 ;  /* 0x009896800000895d */ /* 0x001fea0003900000 */
[----:B------:R-:W0:Y:S02]  /*25850*/  @!P0 SYNCS.PHASECHK.TRANS64 P0, [R5+URZ+0x2a860], R0 ;  /* 0x02a86000050085a7 */ /* 0x000e24000800007f */
[----:B0-----:R-:W-:Y:S05]  /*25860*/  @!P0 BRA `(.L_x_3022) ;  /* 0xfffffffc00f08947 */ /* 0x001fea000383ffff */
.L_x_2653:
[----:B------:R-:W-:Y:S05]  /*25870*/  BSYNC B9 ;  /* 0x0000000000097941 */ /* 0x000fea0003800000 */
.L_x_2650:
[----:B------:R-:W-:Y:S05]  /*25880*/  EXIT ;  /* 0x000000000000794d */ /* 0x000fea0003800000 */
.L_x_2673:
[----:B0-----:R0:W1:Y:S02]  /*25890*/  SYNCS.PHASECHK.TRANS64.TRYWAIT P6, [R84+URZ+0x2a890], R85 ;  /* 0x02a89055540075a7 */ /* 0x00106400080c017f */
[----:B-1----:R-:W-:Y:S05]  /*258a0*/  @!P6 NANOSLEEP.SYNCS 0x989680 ;  /* 0x009896800000e95d */ /* 0x002fea0003900000 */
[----:B------:R-:W1:Y:S02]  /*258b0*/  @!P6 SYNCS.PHASECHK.TRANS64 P6, [R84+URZ+0x2a890], R85 ;  /* 0x02a890555400e5a7 */ /* 0x000e6400080c007f */
[----:B-1----:R-:W-:Y:S05]  /*258c0*/  @!P6 BRA `(.L_x_2673) ;  /* 0xfffffffc00f0e947 */ /* 0x002fea000383ffff */
[----:B------:R-:W-:Y:S05]  /*258d0*/  BRA `(.L_x_3023) ;  /* 0xfffffde000c07947 */ /* 0x000fea000383ffff */
.L_x_2674:
        /* <DEDUP_REMOVED lines=8> */
.L_x_3025:
[----:B------:R-:W-:Y:S05]  /*25960*/  BSYNC B1 ;  /* 0x0000000000017941 */ /* 0x000fea0003800000 */
.L_x_3024:
[----:B------:R-:W-:Y:S01]  /*25970*/  IMAD.MOV.U32 R13, RZ, RZ, R119 ;  /* 0x000000ffff0d7224 */ /* 0x000fe200078e0077 */
[----:B------:R-:W-:Y:S01]  /*25980*/  MOV R11, 0x1c1f ;  /* 0x00001c1f000b7802 */ /* 0x000fe20000000f00 */
[----:B------:R-:W-:Y:S01]  /*25990*/  IMAD.MOV.U32 R12, RZ, RZ, RZ ;  /* 0x000000ffff0c7224 */ /* 0x000fe200078e00ff */
[----:B------:R-:W-:Y:S01]  /*259a0*/  MOV R78, R14 ;  /* 0x0000000e004e7202 */ /* 0x000fe20000000f00 */
[----:B------:R-:W-:-:S07]  /*259b0*/  IMAD.MOV.U32 R15, RZ, RZ, -0x1 ;  /* 0xffffffffff0f7424 */ /* 0x000fce00078e00ff */
[----:B------:R-:W-:Y:S05]  /*259c0*/  WARPSYNC.COLLECTIVE R15, `(.L_x_3026) ;  /* 0x000000000f087348 */ /* 0x000fea0003c00000 */
[----:B------:R0:W1:Y:S02]  /*259d0*/  SHFL.IDX P6, R14, R13, R12, R11 ;  /* 0x0000000c0d0e7389 */ /* 0x00006400000c000b */
[----:B01----:R-:W-:Y:S01]  /*259e0*/  ENDCOLLECTIVE ;  /* 0x000000000000791b */ /* 0x003fe20003800000 */
.L_x_3026:
[----:B------:R-:W-:Y:S01]  /*259f0*/  IMAD.MOV.U32 R11, RZ, RZ, R14 ;  /* 0x000000ffff0b7224 */ /* 0x000fe200078e000e */
[----:B------:R-:W-:Y:S06]  /*25a00*/  BRA `(.L_x_3027) ;  /* 0xfffffde000887947 */ /* 0x000fec000383ffff */
.L_x_2699:
[----:B------:R-:W-:Y:S01]  /*25a10*/  BSSY B1, `(.L_x_3028) ;  /* 0x0000008000017945 */ /* 0x000fe20003800000 */
[----:B0---4-:R-:W-:Y:S01]  /*25a20*/  MOV R13, R118 ;  /* 0x00000076000d7202 */ /* 0x011fe20000000f00 */
[----:B------:R-:W-:Y:S01]  /*25a30*/  IMAD.MOV.U32 R12, RZ, RZ, 0x1 ;  /* 0x00000001ff0c7424 */ /* 0x000fe200078e00ff */
[----:B------:R-:W-:Y:S01]  /*25a40*/  MOV R15, 0xffffffff ;  /* 0xffffffff000f7802 */ /* 0x000fe20000000f00 */
[----:B---3--:R-:W-:-:S07]  /*25a50*/  IMAD.MOV.U32 R11, RZ, RZ, 0x1c1f ;  /* 0x00001c1fff0b7424 */ /* 0x008fce00078e00ff */
[----:B-12---:R-:W-:Y:S05]  /*25a60*/  WARPSYNC.COLLECTIVE R15, `(.L_x_3029) ;  /* 0x000000000f087348 */ /* 0x006fea0003c00000 */
[----:B------:R0:W3:Y:S02]  /*25a70*/  SHFL.IDX P6, R14, R13, R12, R11 ;  /* 0x0000000c0d0e7389 */ /* 0x0000e400000c000b */
[----:B0123--:R-:W-:Y:S01]  /*25a80*/  ENDCOLLECTIVE ;  /* 0x000000000000791b */ /* 0x00ffe20003800000 */
.L_x_3029:
[----:B------:R-:W-:Y:S05]  /*25a90*/  BSYNC B1 ;  /* 0x0000000000017941 */ /* 0x000fea0003800000 */
.L_x_3028:
        /* <DEDUP_REMOVED lines=8> */
.L_x_3030:
[----:B------:R-:W-:Y:S01]  /*25b20*/  MOV R119, R14 ;  /* 0x0000000e00777202 */ /* 0x000fe20000000f00 */
[----:B------:R-:W-:Y:S06]  /*25b30*/  BRA `(.L_x_3031) ;  /* 0xfffffdf400987947 */ /* 0x000fec000383ffff */
.L_x_2729:
[----:B0-----:R0:W1:Y:S02]  /*25b40*/  SYNCS.PHASECHK.TRANS64.TRYWAIT P6, [R84+URZ+0x2a890], R85 ;  /* 0x02a89055540075a7 */ /* 0x00106400080c017f */
[----:B-1----:R-:W-:Y:S05]  /*25b50*/  @!P6 NANOSLEEP.SYNCS 0x989680 ;  /* 0x009896800000e95d */ /* 0x002fea0003900000 */
[----:B------:R-:W1:Y:S02]  /*25b60*/  @!P6 SYNCS.PHASECHK.TRANS64 P6, [R84+URZ+0x2a890], R85 ;  /* 0x02a890555400e5a7 */ /* 0x000e6400080c007f */
[----:B-1----:R-:W-:Y:S05]  /*25b70*/  @!P6 BRA `(.L_x_2729) ;  /* 0xfffffffc00f0e947 */ /* 0x002fea000383ffff */
[----:B------:R-:W-:Y:S05]  /*25b80*/  BRA `(.L_x_3032) ;  /* 0xfffffe1400947947 */ /* 0x000fea000383ffff */
.L_x_2730:
        /* <DEDUP_REMOVED lines=8> */
.L_x_3034:
[----:B------:R-:W-:Y:S05]  /*25c10*/  BSYNC B1 ;  /* 0x0000000000017941 */ /* 0x000fea0003800000 */
.L_x_3033:
[----:B------:R-:W-:Y:S01]  /*25c20*/  MOV R13, R119 ;  /* 0x00000077000d7202 */ /* 0x000fe20000000f00 */
[----:B------:R-:W-:Y:S01]  /*25c30*/  IMAD.MOV.U32 R12, RZ, RZ, RZ ;  /* 0x000000ffff0c7224 */ /* 0x000fe200078e00ff */
[----:B------:R-:W-:Y:S01]  /*25c40*/  MOV R15, 0xffffffff ;  /* 0xffffffff000f7802 */ /* 0x000fe20000000f00 */
[----:B------:R-:W-:Y:S02]  /*25c50*/  IMAD.MOV.U32 R11, RZ, RZ, 0x1c1f ;  /* 0x00001c1fff0b7424 */ /* 0x000fe400078e00ff */
[----:B------:R-:W-:-:S07]  /*25c60*/  IMAD.MOV.U32 R117, RZ, RZ, R14 ;  /* 0x000000ffff757224 */ /* 0x000fce00078e000e */
[----:B------:R-:W-:Y:S05]  /*25c70*/  WARPSYNC.COLLECTIVE R15, `(.L_x_3035) ;  /* 0x000000000f087348 */ /* 0x000fea0003c00000 */
[----:B------:R0:W1:Y:S02]  /*25c80*/  SHFL.IDX P6, R14, R13, R12, R11 ;  /* 0x0000000c0d0e7389 */ /* 0x00006400000c000b */
[----:B01----:R-:W-:Y:S01]  /*25c90*/  ENDCOLLECTIVE ;  /* 0x000000000000791b */ /* 0x003fe20003800000 */
.L_x_3035:
[----:B------:R-:W-:Y:S01]  /*25ca0*/  IMAD.MOV.U32 R11, RZ, RZ, R14 ;  /* 0x000000ffff0b7224 */ /* 0x000fe200078e000e */
[----:B------:R-:W-:Y:S06]  /*25cb0*/  BRA `(.L_x_3036) ;  /* 0xfffffe1400647947 */ /* 0x000fec000383ffff */
.L_x_2743:
        /* <DEDUP_REMOVED lines=8> */
.L_x_3038:
[----:B------:R-:W-:Y:S05]  /*25d40*/  BSYNC B1 ;  /* 0x0000000000017941 */ /* 0x000fea0003800000 */
.L_x_3037:
[----:B------:R-:W-:Y:S01]  /*25d50*/  IMAD.MOV.U32 R13, RZ, RZ, R119 ;  /* 0x000000ffff0d7224 */ /* 0x000fe200078e0077 */
[----:B------:R-:W-:Y:S01]  /*25d60*/  MOV R11, 0x1c1f ;  /* 0x00001c1f000b7802 */ /* 0x000fe20000000f00 */
[----:B------:R-:W-:Y:S01]  /*25d70*/  IMAD.MOV.U32 R12, RZ, RZ, 0x1 ;  /* 0x00000001ff0c7424 */ /* 0x000fe200078e00ff */
[----:B------:R-:W-:Y:S01]  /*25d80*/  MOV R118, R14 ;  /* 0x0000000e00767202 */ /* 0x000fe20000000f00 */
[----:B------:R-:W-:-:S07]  /*25d90*/  IMAD.MOV.U32 R15, RZ, RZ, -0x1 ;  /* 0xffffffffff0f7424 */ /* 0x000fce00078e00ff */
[----:B------:R-:W-:Y:S05]  /*25da0*/  WARPSYNC.COLLECTIVE R15, `(.L_x_3039) ;  /* 0x000000000f087348 */ /* 0x000fea0003c00000 */
[----:B------:R0:W1:Y:S02]  /*25db0*/  SHFL.IDX P6, R14, R13, R12, R11 ;  /* 0x0000000c0d0e7389 */ /* 0x00006400000c000b */
[----:B01----:R-:W-:Y:S01]  /*25dc0*/  ENDCOLLECTIVE ;  /* 0x000000000000791b */ /* 0x003fe20003800000 */
.L_x_3039:
[----:B------:R-:W-:Y:S01]  /*25dd0*/  IMAD.MOV.U32 R119, RZ, RZ, R14 ;  /* 0x000000ffff777224 */ /* 0x000fe200078e000e */
[----:B------:R-:W-:Y:S06]  /*25de0*/  BRA `(.L_x_3040) ;  /* 0xfffffe2800fc7947 */ /* 0x000fec000383ffff */
.L_x_2756:
[----:B0-----:R0:W1:Y:S02]  /*25df0*/  SYNCS.PHASECHK.TRANS64.TRYWAIT P4, [R84+URZ+0x2a890], R85 ;  /* 0x02a89055540075a7 */ /* 0x001064000808017f */
[----:B-1----:R-:W-:Y:S05]  /*25e00*/  @!P4 NANOSLEEP.SYNCS 0x989680 ;  /* 0x009896800000c95d */ /* 0x002fea0003900000 */
[----:B------:R-:W1:Y:S02]  /*25e10*/  @!P4 SYNCS.PHASECHK.TRANS64 P4, [R84+URZ+0x2a890], R85 ;  /* 0x02a890555400c5a7 */ /* 0x000e64000808007f */
[----:B-1----:R-:W-:Y:S05]  /*25e20*/  @!P4 BRA `(.L_x_2756) ;  /* 0xfffffffc00f0c947 */ /* 0x002fea000383ffff */
[----:B------:R-:W-:Y:S05]  /*25e30*/  BRA `(.L_x_3041) ;  /* 0xfffffe4000a87947 */ /* 0x000fea000383ffff */
.L_x_2757:
[----:B------:R-:W-:Y:S01]  /*25e40*/  BSSY B1, `(.L_x_3042) ;  /* 0x0000008000017945 */ /* 0x000fe20003800000 */
[----:B------:R-:W-:Y:S01]  /*25e50*/  MOV R13, R33 ;  /* 0x00000021000d7202 */ /* 0x000fe20000000f00 */
[----:B------:R-:W-:Y:S01]  /*25e60*/  IMAD.MOV.U32 R12, RZ, RZ, RZ ;  /* 0x000000ffff0c7224 */ /* 0x000fe200078e00ff */
[----:B------:R-:W-:Y:S01]  /*25e70*/  MOV R15, 0xffffffff ;  /* 0xffffffff000f7802 */ /* 0x000fe20000000f00 */
[----:B------:R-:W-:-:S07]  /*25e80*/  IMAD.MOV.U32 R11, RZ, RZ, 0x1c1f ;  /* 0x00001c1fff0b7424 */ /* 0x000fce00078e00ff */
[----:B0-----:R-:W-:Y:S05]  /*25e90*/  WARPSYNC.COLLECTIVE R15, `(.L_x_3043) ;  /* 0x000000000f087348 */ /* 0x001fea0003c00000 */
[----:B------:R1:W2:Y:S02]  /*25ea0*/  SHFL.IDX P6, R14, R13, R12, R11 ;  /* 0x0000000c0d0e7389 */ /* 0x0002a400000c000b */
[----:B012---:R-:W-:Y:S01]  /*25eb0*/  ENDCOLLECTIVE ;  /* 0x000000000000791b */ /* 0x007fe20003800000 */
.L_x_3043:
[----:B------:R-:W-:Y:S05]  /*25ec0*/  BSYNC B1 ;  /* 0x0000000000017941 */ /* 0x000fea0003800000 */
.L_x_3042:
[----:B------:R-:W-:Y:S01]  /*25ed0*/  IMAD.MOV.U32 R13, RZ, RZ, R32 ;  /* 0x000000ffff0d7224 */ /* 0x000fe200078e0020 */
[----:B------:R-:W-:Y:S01]  /*25ee0*/  MOV R12, RZ ;  /* 0x000000ff000c7202 */ /* 0x000fe20000000f00 */
[----:B------:R-:W-:Y:S02]  /*25ef0*/  IMAD.MOV.U32 R11, RZ, RZ, 0x1c1f ;  /* 0x00001c1fff0b7424 */ /* 0x000fe400078e00ff */
[----:B------:R-:W-:Y:S02]  /*25f00*/  IMAD.MOV.U32 R15, RZ, RZ, -0x1 ;  /* 0xffffffffff0f7424 */ /* 0x000fe400078e00ff */
[----:B------:R-:W-:-:S07]  /*25f10*/  IMAD.MOV.U32 R34, RZ, RZ, R14 ;  /* 0x000000ffff227224 */ /* 0x000fce00078e000e */
[----:B------:R-:W-:Y:S05]  /*25f20*/  WARPSYNC.COLLECTIVE R15, `(.L_x_3044) ;  /* 0x000000000f087348 */ /* 0x000fea0003c00000 */
[----:B------:R0:W1:Y:S02]  /*25f30*/  SHFL.IDX P6, R14, R13, R12, R11 ;  /* 0x0000000c0d0e7389 */ /* 0x00006400000c000b */
[----:B01----:R-:W-:Y:S01]  /*25f40*/  ENDCOLLECTIVE ;  /* 0x000000000000791b */ /* 0x003fe20003800000 */
.L_x_3044:
[----:B------:R-:W-:Y:S01]  /*25f50*/  MOV R37, R14 ;  /* 0x0000000e00257202 */ /* 0x000fe20000000f00 */
[----:B------:R-:W-:Y:S06]  /*25f60*/  BRA `(.L_x_3045) ;  /* 0xfffffe4000c47947 */ /* 0x000fec000383ffff */
.L_x_2760:
        /* <DEDUP_REMOVED lines=8> */
.L_x_3047:
[----:B------:R-:W-:Y:S05]  /*25ff0*/  BSYNC B1 ;  /* 0x0000000000017941 */ /* 0x000fea0003800000 */
.L_x_3046:
[----:B------:R-:W-:Y:S01]  /*26000*/  MOV R13, R32 ;  /* 0x00000020000d7202 */ /* 0x000fe20000000f00 */
[----:B------:R-:W-:Y:S01]  /*26010*/  IMAD.MOV.U32 R12, RZ, RZ, 0x1 ;  /* 0x00000001ff0c7424 */ /* 0x000fe200078e00ff */
[----:B------:R-:W-:Y:S01]  /*26020*/  MOV R15, 0xffffffff ;  /* 0xffffffff000f7802 */ /* 0x000fe20000000f00 */
[----:B------:R-:W-:Y:S02]  /*26030*/  IMAD.MOV.U32 R11, RZ, RZ, 0x1c1f ;  /* 0x00001c1fff0b7424 */ /* 0x000fe400078e00ff */
[----:B------:R-:W-:-:S07]  /*26040*/  IMAD.MOV.U32 R33, RZ, RZ, R14 ;  /* 0x000000ffff217224 */ /* 0x000fce00078e000e */
[----:B------:R-:W-:Y:S05]  /*26050*/  WARPSYNC.COLLECTIVE R15, `(.L_x_3048) ;  /* 0x000000000f087348 */ /* 0x000fea0003c00000 */
[----:B------:R0:W1:Y:S02]  /*26060*/  SHFL.IDX P6, R14, R13, R12, R11 ;  /* 0x0000000c0d0e7389 */ /* 0x00006400000c000b */
[----:B01----:R-:W-:Y:S01]  /*26070*/  ENDCOLLECTIVE ;  /* 0x000000000000791b */ /* 0x003fe20003800000 */
.L_x_3048:
[----:B------:R-:W-:Y:S01]  /*26080*/  IMAD.MOV.U32 R32, RZ, RZ, R14 ;  /* 0x000000ffff207224 */ /* 0x000fe200078e000e */
[----:B------:R-:W-:Y:S06]  /*26090*/  BRA `(.L_x_3049) ;  /* 0xfffffe4400207947 */ /* 0x000fec000383ffff */
.L_x_2764:
[----:B---3--:R3:W0:Y:S02]  /*260a0*/  SYNCS.PHASECHK.TRANS64.TRYWAIT P0, [R84+URZ+0x2a8b0], R85 ;  /* 0x02a8b055540075a7 */ /* 0x008624000800017f */
[----:B0-----:R-:W-:Y:S05]  /*260b0*/  @!P0 NANOSLEEP.SYNCS 0x989680 ;  /* 0x009896800000895d */ /* 0x001fea0003900000 */
[----:B------:R-:W0:Y:S02]  /*260c0*/  @!P0 SYNCS.PHASECHK.TRANS64 P0, [R84+URZ+0x2a8b0], R85 ;  /* 0x02a8b055540085a7 */ /* 0x000e24000800007f */
[----:B0-----:R-:W-:Y:S05]  /*260d0*/  @!P0 BRA `(.L_x_2764) ;  /* 0xfffffffc00f08947 */ /* 0x001fea000383ffff */
[----:B------:R-:W-:Y:S05]  /*260e0*/  BRA `(.L_x_3050) ;  /* 0xfffffe4400f87947 */ /* 0x000fea000383ffff */
.L_x_2784:
[----:B------:R-:W-:Y:S01]  /*260f0*/  BSSY B1, `(.L_x_3051) ;  /* 0x0000008000017945 */ /* 0x000fe20003800000 */
[----:B------:R-:W-:Y:S01]  /*26100*/  IMAD.MOV.U32 R13, RZ, RZ, R0 ;  /* 0x000000ffff0d7224 */ /* 0x000fe200078e0000 */
[----:B------:R-:W-:Y:S01]  /*26110*/  MOV R12, RZ ;  /* 0x000000ff000c7202 */ /* 0x000fe20000000f00 */
[----:B------:R-:W-:Y:S02]  /*26120*/  IMAD.MOV.U32 R11, RZ, RZ, 0x1c1f ;  /* 0x00001c1fff0b7424 */ /* 0x000fe400078e00ff */
[----:B------:R-:W-:-:S07]  /*26130*/  IMAD.MOV.U32 R15, RZ, RZ, -0x1 ;  /* 0xffffffffff0f7424 */ /* 0x000fce00078e00ff */
[----:B-1----:R-:W-:Y:S05]  /*26140*/  WARPSYNC.COLLECTIVE R15, `(.L_x_3052) ;  /* 0x000000000f087348 */ /* 0x002fea0003c00000 */
[----:B------:R0:W2:Y:S02]  /*26150*/  SHFL.IDX P6, R14, R13, R12, R11 ;  /* 0x0000000c0d0e7389 */ /* 0x0000a400000c000b */
[----:B012---:R-:W-:Y:S01]  /*26160*/  ENDCOLLECTIVE ;  /* 0x000000000000791b */ /* 0x007fe20003800000 */
.L_x_3052:
[----:B------:R-:W-:Y:S05]  /*26170*/  BSYNC B1 ;  /* 0x0000000000017941 */ /* 0x000fea0003800000 */
.L_x_3051:
        /* <DEDUP_REMOVED lines=8> */
.L_x_3053:
[----:B------:R-:W-:Y:S01]  /*26200*/  MOV R13, R63 ;  /* 0x0000003f000d7202 */ /* 0x000fe20000000f00 */
[----:B------:R-:W-:-:S07]  /*26210*/  IMAD.MOV.U32 R8, RZ, RZ, R14 ;  /* 0x000000ffff087224 */ /* 0x000fce00078e000e */
[----:B------:R-:W-:Y:S05]  /*26220*/  WARPSYNC.COLLECTIVE R15, `(.L_x_3054) ;  /* 0x000000000f087348 */ /* 0x000fea0003c00000 */
[----:B------:R0:W1:Y:S02]  /*26230*/  SHFL.IDX P6, R14, R13, R12, R11 ;  /* 0x0000000c0d0e7389 */ /* 0x00006400000c000b */
[----:B01----:R-:W-:Y:S01]  /*26240*/  ENDCOLLECTIVE ;  /* 0x000000000000791b */ /* 0x003fe20003800000 */
.L_x_3054:
[----:B------:R-:W-:Y:S02]  /*26250*/  IMAD.MOV.U32 R13, RZ, RZ, R3 ;  /* 0x000000ffff0d7224 */ /* 0x000fe400078e0003 */
[----:B------:R-:W-:-:S07]  /*26260*/  IMAD.MOV.U32 R30, RZ, RZ, R14 ;  /* 0x000000ffff1e7224 */ /* 0x000fce00078e000e */
[----:B------:R-:W-:Y:S05]  /*26270*/  WARPSYNC.COLLECTIVE R15, `(.L_x_3055) ;  /* 0x000000000f087348 */ /* 0x000fea0003c00000 */
[----:B------:R0:W1:Y:S02]  /*26280*/  SHFL.IDX P6, R14, R13, R12, R11 ;  /* 0x0000000c0d0e7389 */ /* 0x00006400000c000b */
[----:B01----:R-:W-:Y:S01]  /*26290*/  ENDCOLLECTIVE ;  /* 0x000000000000791b */ /* 0x003fe20003800000 */
.L_x_3055:
[----:B------:R-:W-:Y:S01]  /*262a0*/  MOV R31, R14 ;  /* 0x0000000e001f7202 */ /* 0x000fe20000000f00 */
[----:B------:R-:W-:Y:S06]  /*262b0*/  BRA `(.L_x_3056) ;  /* 0xfffffe5800447947 */ /* 0x000fec000383ffff */
.L_x_2787:
[----:B------:R-:W-:Y:S01]  /*262c0*/  BSSY B1, `(.L_x_3057) ;  /* 0x0000008000017945 */ /* 0x000fe20003800000 */
[----:B------:R-:W-:Y:S01]  /*262d0*/  IMAD.MOV.U32 R13, RZ, RZ, R0 ;  /* 0x000000ffff0d7224 */ /* 0x000fe200078e0000 */
[----:B------:R-:W-:Y:S01]  /*262e0*/  MOV R11, 0x1c1f ;  /* 0x00001c1f000b7802 */ /* 0x000fe20000000f00 */
[----:B------:R-:W-:Y:S02]  /*262f0*/  IMAD.MOV.U32 R12, RZ, RZ, 0x1 ;  /* 0x00000001ff0c7424 */ /* 0x000fe400078e00ff */
[----:B------:R-:W-:-:S07]  /*26300*/  IMAD.MOV.U32 R15, RZ, RZ, -0x1 ;  /* 0xffffffffff0f7424 */ /* 0x000fce00078e00ff */
[----:B-123--:R-:W-:Y:S05]  /*26310*/  WARPSYNC.COLLECTIVE R15, `(.L_x_3058) ;  /* 0x000000000f087348 */ /* 0x00efea0003c00000 */
[----:B------:R0:W4:Y:S02]  /*26320*/  SHFL.IDX P6, R14, R13, R12, R11 ;  /* 0x0000000c0d0e7389 */ /* 0x00012400000c000b */
[----:B01234-:R-:W-:Y:S01]  /*26330*/  ENDCOLLECTIVE ;  /* 0x000000000000791b */ /* 0x01ffe20003800000 */
.L_x_3058:
[----:B------:R-:W-:Y:S05]  /*26340*/  BSYNC B1 ;  /* 0x0000000000017941 */ /* 0x000fea0003800000 */
.L_x_3057:
        /* <DEDUP_REMOVED lines=8> */
.L_x_3059:
[----:B------:R-:W-:Y:S02]  /*263d0*/  IMAD.MOV.U32 R13, RZ, RZ, R63 ;  /* 0x000000ffff0d7224 */ /* 0x000fe400078e003f */
[----:B------:R-:W-:-:S07]  /*263e0*/  IMAD.MOV.U32 R65, RZ, RZ, R14 ;  /* 0x000000ffff417224 */ /* 0x000fce00078e000e */
[----:B------:R-:W-:Y:S05]  /*263f0*/  WARPSYNC.COLLECTIVE R15, `(.L_x_3060) ;  /* 0x000000000f087348 */ /* 0x000fea0003c00000 */
[----:B------:R0:W1:Y:S02]  /*26400*/  SHFL.IDX P6, R14, R13, R12, R11 ;  /* 0x0000000c0d0e7389 */ /* 0x00006400000c000b */
[----:B01----:R-:W-:Y:S01]  /*26410*/  ENDCOLLECTIVE ;  /* 0x000000000000791b */ /* 0x003fe20003800000 */
.L_x_3060:
[----:B------:R-:W-:Y:S01]  /*26420*/  IMAD.MOV.U32 R13, RZ, RZ, R3 ;  /* 0x000000ffff0d7224 */ /* 0x000fe200078e0003 */
[----:B------:R-:W-:-:S07]  /*26430*/  MOV R63, R14 ;  /* 0x0000000e003f7202 */ /* 0x000fce0000000f00 */
[----:B------:R-:W-:Y:S05]  /*26440*/  WARPSYNC.COLLECTIVE R15, `(.L_x_3061) ;  /* 0x000000000f087348 */ /* 0x000fea0003c00000 */
[----:B------:R0:W1:Y:S02]  /*26450*/  SHFL.IDX P6, R14, R13, R12, R11 ;  /* 0x0000000c0d0e7389 */ /* 0x00006400000c000b */
[----:B01----:R-:W-:Y:S01]  /*26460*/  ENDCOLLECTIVE ;  /* 0x000000000000791b */ /* 0x003fe20003800000 */
.L_x_3061:
[----:B------:R-:W-:Y:S01]  /*26470*/  IMAD.MOV.U32 R62, RZ, RZ, R14 ;  /* 0x000000ffff3e7224 */ /* 0x000fe200078e000e */
[----:B------:R-:W-:Y:S06]  /*26480*/  BRA `(.L_x_3062) ;  /* 0xfffffe5c00d47947 */ /* 0x000fec000383ffff */
.L_x_2791:
[----:B0-----:R0:W1:Y:S02]  /*26490*/  SYNCS.PHASECHK.TRANS64.TRYWAIT P0, [R2+URZ+0x2a800], R5 ;  /* 0x02a80005020075a7 */ /* 0x001064000800017f */
[----:B-1----:R-:W-:Y:S05]  /*264a0*/  @!P0 NANOSLEEP.SYNCS 0x989680 ;  /* 0x009896800000895d */ /* 0x002fea0003900000 */
[----:B------:R-:W1:Y:S02]  /*264b0*/  @!P0 SYNCS.PHASECHK.TRANS64 P0, [R2+URZ+0x2a800], R5 ;  /* 0x02a80005020085a7 */ /* 0x000e64000800007f */
[----:B-1----:R-:W-:Y:S05]  /*264c0*/  @!P0 BRA `(.L_x_2791) ;  /* 0xfffffffc00f08947 */ /* 0x002fea000383ffff */
[----:B------:R-:W-:Y:S05]  /*264d0*/  BRA `(.L_x_3063) ;  /* 0xfffffe6400ec7947 */ /* 0x000fea000383ffff */
.L_x_2815:
[----:B------:R-:W-:Y:S01]  /*264e0*/  BSSY B1, `(.L_x_3064) ;  /* 0x0000008000017945 */ /* 0x000fe20003800000 */
[----:B------:R-:W-:Y:S01]  /*264f0*/  MOV R13, R21 ;  /* 0x00000015000d7202 */ /* 0x000fe20000000f00 */
[----:B------:R-:W-:Y:S01]  /*26500*/  IMAD.MOV.U32 R12, RZ, RZ, RZ ;  /* 0x000000ffff0c7224 */ /* 0x000fe200078e00ff */
[----:B------:R-:W-:Y:S01]  /*26510*/  MOV R15, 0xffffffff ;  /* 0xffffffff000f7802 */ /* 0x000fe20000000f00 */
[----:B------:R-:W-:-:S07]  /*26520*/  IMAD.MOV.U32 R11, RZ, RZ, 0x1c1f ;  /* 0x00001c1fff0b7424 */ /* 0x000fce00078e00ff */
[----:B-1----:R-:W-:Y:S05]  /*26530*/  WARPSYNC.COLLECTIVE R15, `(.L_x_3065) ;  /* 0x000000000f087348 */ /* 0x002fea0003c00000 */
[----:B------:R0:W2:Y:S02]  /*26540*/  SHFL.IDX P6, R14, R13, R12, R11 ;  /* 0x0000000c0d0e7389 */ /* 0x0000a400000c000b */
[----:B012---:R-:W-:Y:S01]  /*26550*/  ENDCOLLECTIVE ;  /* 0x000000000000791b */ /* 0x007fe20003800000 */
.L_x_3065:
[----:B------:R-:W-:Y:S05]  /*26560*/  BSYNC B1 ;  /* 0x0000000000017941 */ /* 0x000fea0003800000 */
.L_x_3064:
        /* <DEDUP_REMOVED lines=8> */
.L_x_3066:
[----:B------:R-:W-:Y:S01]  /*265f0*/  IMAD.MOV.U32 R13, RZ, RZ, R61 ;  /* 0x000000ffff0d7224 */ /* 0x000fe200078e003d */
[----:B------:R-:W-:-:S07]  /*26600*/  MOV R4, R14 ;  /* 0x0000000e00047202 */ /* 0x000fce0000000f00 */
[----:B------:R-:W-:Y:S05]  /*26610*/  WARPSYNC.COLLECTIVE R15, `(.L_x_3067) ;  /* 0x000000000f087348 */ /* 0x000fea0003c00000 */
[----:B------:R0:W1:Y:S02]  /*26620*/  SHFL.IDX P6, R14, R13, R12, R11 ;  /* 0x0000000c0d0e7389 */ /* 0x00006400000c000b */
[----:B01----:R-:W-:Y:S01]  /*26630*/  ENDCOLLECTIVE ;  /* 0x000000000000791b */ /* 0x003fe20003800000 */
.L_x_3067:
[----:B------:R-:W-:Y:S01]  /*26640*/  MOV R13, R0 ;  /* 0x00000000000d7202 */ /* 0x000fe20000000f00 */
[----:B------:R-:W-:-:S07]  /*26650*/  IMAD.MOV.U32 R7, RZ, RZ, R14 ;  /* 0x000000ffff077224 */ /* 0x000fce00078e000e */
[----:B------:R-:W-:Y:S05]  /*26660*/  WARPSYNC.COLLECTIVE R15, `(.L_x_3068) ;  /* 0x000000000f087348 */ /* 0x000fea0003c00000 */
[----:B------:R0:W1:Y:S02]  /*26670*/  SHFL.IDX P6, R14, R13, R12, R11 ;  /* 0x0000000c0d0e7389 */ /* 0x00006400000c000b */
[----:B01----:R-:W-:Y:S01]  /*26680*/  ENDCOLLECTIVE ;  /* 0x000000000000791b */ /* 0x003fe20003800000 */
.L_x_3068:
[----:B------:R-:W-:Y:S01]  /*26690*/  IMAD.MOV.U32 R8, RZ, RZ, R14 ;  /* 0x000000ffff087224 */ /* 0x000fe200078e000e */
[----:B------:R-:W-:Y:S06]  /*266a0*/  BRA `(.L_x_3069) ;  /* 0xfffffe8800bc7947 */ /* 0x000fec000383ffff */
.L_x_2818:
[----:B------:R-:W-:Y:S01]  /*266b0*/  BSSY B1, `(.L_x_3070) ;  /* 0x0000008000017945 */ /* 0x000fe20003800000 */
[----:B------:R-:W-:Y:S01]  /*266c0*/  IMAD.MOV.U32 R13, RZ, RZ, R21 ;  /* 0x000000ffff0d7224 */ /* 0x000fe200078e0015 */
[----:B------:R-:W-:Y:S01]  /*266d0*/  MOV R12, 0x1 ;  /* 0x00000001000c7802 */ /* 0x000fe20000000f00 */
[----:B------:R-:W-:Y:S02]  /*266e0*/  IMAD.MOV.U32 R11, RZ, RZ, 0x1c1f ;  /* 0x00001c1fff0b7424 */ /* 0x000fe400078e00ff */
[----:B------:R-:W-:-:S07]  /*266f0*/  IMAD.MOV.U32 R15, RZ, RZ, -0x1 ;  /* 0xffffffffff0f7424 */ /* 0x000fce00078e00ff */
[----:B0-----:R-:W-:Y:S05]  /*26700*/  WARPSYNC.COLLECTIVE R15, `(.L_x_3071) ;  /* 0x000000000f087348 */ /* 0x001fea0003c00000 */
[----:B------:R1:W2:Y:S02]  /*26710*/  SHFL.IDX P6, R14, R13, R12, R11 ;  /* 0x0000000c0d0e7389 */ /* 0x0002a400000c000b */
[----:B012---:R-:W-:Y:S01]  /*26720*/  ENDCOLLECTIVE ;  /* 0x000000000000791b */ /* 0x007fe20003800000 */
.L_x_3071:
[----:B------:R-:W-:Y:S05]  /*26730*/  BSYNC B1 ;  /* 0x0000000000017941 */ /* 0x000fea0003800000 */
.L_x_3070:
        /* <DEDUP_REMOVED lines=8> */
.L_x_3072:
[----:B------:R-:W-:Y:S01]  /*267c0*/  MOV R13, R61 ;  /* 0x0000003d000d7202 */ /* 0x000fe20000000f00 */
[----:B------:R-:W-:-:S07]  /*267d0*/  IMAD.MOV.U32 R20, RZ, RZ, R14 ;  /* 0x000000ffff147224 */ /* 0x000fce00078e000e */
[----:B------:R-:W-:Y:S05]  /*267e0*/  WARPSYNC.COLLECTIVE R15, `(.L_x_3073) ;  /* 0x000000000f087348 */ /* 0x000fea0003c00000 */
[----:B------:R0:W1:Y:S02]  /*267f0*/  SHFL.IDX P6, R14, R13, R12, R11 ;  /* 0x0000000c0d0e7389 */ /* 0x00006400000c000b */
[----:B01----:R-:W-:Y:S01]  /*26800*/  ENDCOLLECTIVE ;  /* 0x000000000000791b */ /* 0x003fe20003800000 */
.L_x_3073:
[----:B------:R-:W-:Y:S02]  /*26810*/  IMAD.MOV.U32 R13, RZ, RZ, R0 ;  /* 0x000000ffff0d7224 */ /* 0x000fe400078e0000 */
[----:B------:R-:W-:-:S07]  /*26820*/  IMAD.MOV.U32 R61, RZ, RZ, R14 ;  /* 0x000000ffff3d7224 */ /* 0x000fce00078e000e */
[----:B------:R-:W-:Y:S05]  /*26830*/  WARPSYNC.COLLECTIVE R15, `(.L_x_3074) ;  /* 0x000000000f087348 */ /* 0x000fea0003c00000 */
[----:B------:R0:W1:Y:S02]  /*26840*/  SHFL.IDX P6, R14, R13, R12, R11 ;  /* 0x0000000c0d0e7389 */ /* 0x00006400000c000b */
[----:B01----:R-:W-:Y:S01]  /*26850*/  ENDCOLLECTIVE ;  /* 0x000000000000791b */ /* 0x003fe20003800000 */
.L_x_3074:
[----:B------:R-:W-:Y:S01]  /*26860*/  MOV R0, R14 ;  /* 0x0000000e00007202 */ /* 0x000fe20000000f00 */
[----:B------:R-:W-:Y:S06]  /*26870*/  BRA `(.L_x_3075) ;  /* 0xfffffe8c00dc7947 */ /* 0x000fec000383ffff */
.L_x_2822:
[----:B0-----:R0:W1:Y:S02]  /*26880*/  SYNCS.PHASECHK.TRANS64.TRYWAIT P0, [R2+URZ+0x2a800], R61 ;  /* 0x02a8003d020075a7 */ /* 0x001064000800017f */
[----:B-1----:R-:W-:Y:S05]  /*26890*/  @!P0 NANOSLEEP.SYNCS 0x989680 ;  /* 0x009896800000895d */ /* 0x002fea0003900000 */
[----:B------:R-:W1:Y:S02]  /*268a0*/  @!P0 SYNCS.PHASECHK.TRANS64 P0, [R2+URZ+0x2a800], R61 ;  /* 0x02a8003d020085a7 */ /* 0x000e64000800007f */
[----:B-1----:R-:W-:Y:S05]  /*268b0*/  @!P0 BRA `(.L_x_2822) ;  /* 0xfffffffc00f08947 */ /* 0x002fea000383ffff */
[----:B------:R-:W-:Y:S05]  /*268c0*/  BRA `(.L_x_3076) ;  /* 0xfffffe94005c7947 */ /* 0x000fea000383ffff */
.L_x_2836:
[----:B-1----:R1:W2:Y:S02]  /*268d0*/  SYNCS.PHASECHK.TRANS64.TRYWAIT P1, [R0+URZ+0x2a830], R3 ;  /* 0x02a83003000075a7 */ /* 0x0022a4000802017f */
[----:B--2---:R-:W-:Y:S05]  /*268e0*/  @!P1 NANOSLEEP.SYNCS 0x989680 ;  /* 0x009896800000995d */ /* 0x004fea0003900000 */
[----:B------:R-:W2:Y:S02]  /*268f0*/  @!P1 SYNCS.PHASECHK.TRANS64 P1, [R0+URZ+0x2a830], R3 ;  /* 0x02a83003000095a7 */ /* 0x000ea4000802007f */
[----:B--2---:R-:W-:Y:S05]  /*26900*/  @!P1 BRA `(.L_x_2836) ;  /* 0xfffffffc00f09947 */ /* 0x004fea000383ffff */
[----:B------:R-:W-:Y:S05]  /*26910*/  BRA `(.L_x_2835) ;  /* 0xfffffebc00147947 */ /* 0x000fea000383ffff */
.L_x_2844:
[----:B-1----:R1:W2:Y:S02]  /*26920*/  SYNCS.PHASECHK.TRANS64.TRYWAIT P2, [R14+URZ+0x2a830], R9 ;  /* 0x02a830090e0075a7 */ /* 0x0022a4000804017f */
[----:B--2---:R-:W-:Y:S05]  /*26930*/  @!P2 NANOSLEEP.SYNCS 0x989680 ;  /* 0x009896800000a95d */ /* 0x004fea0003900000 */
[----:B------:R-:W2:Y:S02]  /*26940*/  @!P2 SYNCS.PHASECHK.TRANS64 P2, [R14+URZ+0x2a830], R9 ;  /* 0x02a830090e00a5a7 */ /* 0x000ea4000804007f */
[----:B--2---:R-:W-:Y:S05]  /*26950*/  @!P2 BRA `(.L_x_2844) ;  /* 0xfffffffc00f0a947 */ /* 0x004fea000383ffff */
[----:B------:R-:W-:Y:S05]  /*26960*/  BRA `(.L_x_2843) ;  /* 0xfffffee4004c7947 */ /* 0x000fea000383ffff */
.L_x_2849:
[----:B-1----:R1:W2:Y:S02]  /*26970*/  SYNCS.PHASECHK.TRANS64.TRYWAIT P2, [R20+URZ+0x2a850], R5 ;  /* 0x02a85005140075a7 */ /* 0x0022a4000804017f */
[----:B--2---:R-:W-:Y:S05]  /*26980*/  @!P2 NANOSLEEP.SYNCS 0x989680 ;  /* 0x009896800000a95d */ /* 0x004fea0003900000 */
[----:B------:R-:W2:Y:S02]  /*26990*/  @!P2 SYNCS.PHASECHK.TRANS64 P2, [R20+URZ+0x2a850], R5 ;  /* 0x02a850051400a5a7 */ /* 0x000ea4000804007f */
[----:B--2---:R-:W-:Y:S05]  /*269a0*/  @!P2 BRA `(.L_x_2849) ;  /* 0xfffffffc00f0a947 */ /* 0x004fea000383ffff */
[----:B------:R-:W-:Y:S05]  /*269b0*/  BRA `(.L_x_2848) ;  /* 0xfffffef000687947 */ /* 0x000fea000383ffff */
.L_x_2859:
[----:B-1----:R1:W2:Y:S02]  /*269c0*/  SYNCS.PHASECHK.TRANS64.TRYWAIT P1, [R8+URZ+0x2a830], R9 ;  /* 0x02a83009080075a7 */ /* 0x0022a4000802017f */
[----:B--2---:R-:W-:Y:S05]  /*269d0*/  @!P1 NANOSLEEP.SYNCS 0x989680 ;  /* 0x009896800000995d */ /* 0x004fea0003900000 */
[----:B------:R-:W2:Y:S02]  /*269e0*/  @!P1 SYNCS.PHASECHK.TRANS64 P1, [R8+URZ+0x2a830], R9 ;  /* 0x02a83009080095a7 */ /* 0x000ea4000802007f */
[----:B--2---:R-:W-:Y:S05]  /*269f0*/  @!P1 BRA `(.L_x_2859) ;  /* 0xfffffffc00f09947 */ /* 0x004fea000383ffff */
[----:B------:R-:W-:Y:S05]  /*26a00*/  BRA `(.L_x_2858) ;  /* 0xffffff1000b47947 */ /* 0x000fea000383ffff */
.L_x_2864:
[----:B-1----:R1:W2:Y:S02]  /*26a10*/  SYNCS.PHASECHK.TRANS64.TRYWAIT P1, [R14+URZ+0x2a850], R5 ;  /* 0x02a850050e0075a7 */ /* 0x0022a4000802017f */
[----:B--2---:R-:W-:Y:S05]  /*26a20*/  @!P1 NANOSLEEP.SYNCS 0x989680 ;  /* 0x009896800000995d */ /* 0x004fea0003900000 */
[----:B------:R-:W2:Y:S02]  /*26a30*/  @!P1 SYNCS.PHASECHK.TRANS64 P1, [R14+URZ+0x2a850], R5 ;  /* 0x02a850050e0095a7 */ /* 0x000ea4000802007f */
[----:B--2---:R-:W-:Y:S05]  /*26a40*/  @!P1 BRA `(.L_x_2864) ;  /* 0xfffffffc00f09947 */ /* 0x004fea000383ffff */
[----:B------:R-:W-:Y:S05]  /*26a50*/  BRA `(.L_x_2863) ;  /* 0xffffff1c00d07947 */ /* 0x000fea000383ffff */
.L_x_2872:
[----:B-1----:R1:W2:Y:S02]  /*26a60*/  SYNCS.PHASECHK.TRANS64.TRYWAIT P1, [R6+URZ+0x2a850], R5 ;  /* 0x02a85005060075a7 */ /* 0x0022a4000802017f */
[----:B--2---:R-:W-:Y:S05]  /*26a70*/  @!P1 NANOSLEEP.SYNCS 0x989680 ;  /* 0x009896800000995d */ /* 0x004fea0003900000 */
[----:B------:R-:W2:Y:S02]  /*26a80*/  @!P1 SYNCS.PHASECHK.TRANS64 P1, [R6+URZ+0x2a850], R5 ;  /* 0x02a85005060095a7 */ /* 0x000ea4000802007f */
[----:B--2---:R-:W-:Y:S05]  /*26a90*/  @!P1 BRA `(.L_x_2872) ;  /* 0xfffffffc00f09947 */ /* 0x004fea000383ffff */
[----:B------:R-:W-:Y:S05]  /*26aa0*/  BRA `(.L_x_2871) ;  /* 0xffffff3c002c7947 */ /* 0x000fea000383ffff */
.L_x_2914:
        /* <DEDUP_REMOVED lines=11> */
.L_x_3078:
[----:B------:R-:W-:Y:S05]  /*26b60*/  BSYNC B1 ;  /* 0x0000000000017941 */ /* 0x000fea0003800000 */
.L_x_3077:
[----:B------:R-:W-:Y:S05]  /*26b70*/  BRA `(.L_x_3079) ;  /* 0xffffff8c00887947 */ /* 0x000fea000383ffff */
.L_x_2916:
[----:B------:R-:W-:Y:S01]  /*26b80*/  BSSY B1, `(.L_x_3080) ;  /* 0x0000006000017945 */ /* 0x000fe20003800000 */
[----:B------:R-:W-:-:S07]  /*26b90*/  IMAD.MOV.U32 R15, RZ, RZ, -0x1 ;  /* 0xffffffffff0f7424 */ /* 0x000fce00078e00ff */
[----:B0-----:R-:W-:Y:S05]  /*26ba0*/  WARPSYNC.COLLECTIVE R15, `(.L_x_3081) ;  /* 0x000000000f0c7348 */ /* 0x001fea0003c00000 */
[----:B------:R-:W-:Y:S02]  /*26bb0*/  ELECT P6, UR62, PT ;  /* 0x00000000003e782f */ /* 0x000fe400038c0000 */
[----:B------:R-:W-:Y:S01]  /*26bc0*/  MOV R14, UR62 ;  /* 0x0000003e000e7c02 */ /* 0x000fe20008000f00 */
[----:B0-----:R-:W-:Y:S10]  /*26bd0*/  ENDCOLLECTIVE ;  /* 0x000000000000791b */ /* 0x001ff40003800000 */
.L_x_3081:
[----:B------:R-:W-:Y:S05]  /*26be0*/  BSYNC B1 ;  /* 0x0000000000017941 */ /* 0x000fea0003800000 */
.L_x_3080:
[----:B------:R-:W-:Y:S05]  /*26bf0*/  BRA `(.L_x_2915) ;  /* 0xffffff8c00807947 */ /* 0x000fea000383ffff */
.L_x_2918:
[----:B0-----:R0:W1:Y:S02]  /*26c00*/  SYNCS.PHASECHK.TRANS64.TRYWAIT P0, [R22+URZ+0x2a820], R9 ;  /* 0x02a82009160075a7 */ /* 0x001064000800017f */
[----:B-1----:R-:W-:Y:S05]  /*26c10*/  @!P0 NANOSLEEP.SYNCS 0x989680 ;  /* 0x009896800000895d */ /* 0x002fea0003900000 */
[----:B------:R-:W1:Y:S02]  /*26c20*/  @!P0 SYNCS.PHASECHK.TRANS64 P0, [R22+URZ+0x2a820], R9 ;  /* 0x02a82009160085a7 */ /* 0x000e64000800007f */
[----:B-1----:R-:W-:Y:S05]  /*26c30*/  @!P0 BRA `(.L_x_2918) ;  /* 0xfffffffc00f08947 */ /* 0x002fea000383ffff */
[----:B------:R-:W-:Y:S05]  /*26c40*/  BRA `(.L_x_3082) ;  /* 0xffffff8c00907947 */ /* 0x000fea000383ffff */
.L_x_2922:
[----:B-1----:R1:W2:Y:S02]  /*26c50*/  SYNCS.PHASECHK.TRANS64.TRYWAIT P0, [R13+URZ+0x2a8a0], R12 ;  /* 0x02a8a00c0d0075a7 */ /* 0x0022a4000800017f */
[----:B--2---:R-:W-:Y:S05]  /*26c60*/  @!P0 NANOSLEEP.SYNCS 0x989680 ;  /* 0x009896800000895d */ /* 0x004fea0003900000 */
[----:B------:R-:W2:Y:S02]  /*26c70*/  @!P0 SYNCS.PHASECHK.TRANS64 P0, [R13+URZ+0x2a8a0], R12 ;  /* 0x02a8a00c0d0085a7 */ /* 0x000ea4000800007f */
[----:B--2---:R-:W-:Y:S05]  /*26c80*/  @!P0 BRA `(.L_x_2922) ;  /* 0xfffffffc00f08947 */ /* 0x004fea000383ffff */
[----:B------:R-:W-:Y:S05]  /*26c90*/  BRA `(.L_x_3083) ;  /* 0xffffff8c00a87947 */ /* 0x000fea000383ffff */
.L_x_2929:
[----:B0-----:R0:W2:Y:S02]  /*26ca0*/  SYNCS.PHASECHK.TRANS64.TRYWAIT P0, [R13+URZ+0x2a8c0], R12 ;  /* 0x02a8c00c0d0075a7 */ /* 0x0010a4000800017f */
[----:B--2---:R-:W-:Y:S05]  /*26cb0*/  @!P0 NANOSLEEP.SYNCS 0x989680 ;  /* 0x009896800000895d */ /* 0x004fea0003900000 */
[----:B------:R-:W2:Y:S02]  /*26cc0*/  @!P0 SYNCS.PHASECHK.TRANS64 P0, [R13+URZ+0x2a8c0], R12 ;  /* 0x02a8c00c0d0085a7 */ /* 0x000ea4000800007f */
[----:B--2---:R-:W-:Y:S05]  /*26cd0*/  @!P0 BRA `(.L_x_2929) ;  /* 0xfffffffc00f08947 */ /* 0x004fea000383ffff */
[----:B------:R-:W-:Y:S05]  /*26ce0*/  BRA `(.L_x_3084) ;  /* 0xffffff9000a07947 */ /* 0x000fea000383ffff */
.L_x_2937:
[----:B-1----:R1:W2:Y:S02]  /*26cf0*/  SYNCS.PHASECHK.TRANS64.TRYWAIT P1, [R12+URZ+0x2a8a0], R11 ;  /* 0x02a8a00b0c0075a7 */ /* 0x0022a4000802017f */
[----:B--2---:R-:W-:Y:S05]  /*26d00*/  @!P1 NANOSLEEP.SYNCS 0x989680 ;  /* 0x009896800000995d */ /* 0x004fea0003900000 */
[----:B------:R-:W2:Y:S02]  /*26d10*/  @!P1 SYNCS.PHASECHK.TRANS64 P1, [R12+URZ+0x2a8a0], R11 ;  /* 0x02a8a00b0c0095a7 */ /* 0x000ea4000802007f */
[----:B--2---:R-:W-:Y:S05]  /*26d20*/  @!P1 BRA `(.L_x_2937) ;  /* 0xfffffffc00f09947 */ /* 0x004fea000383ffff */
[----:B------:R-:W-:Y:S05]  /*26d30*/  BRA `(.L_x_3085) ;  /* 0xffffff94009c7947 */ /* 0x000fea000383ffff */
.L_x_2944:
[----:B0-----:R0:W2:Y:S02]  /*26d40*/  SYNCS.PHASECHK.TRANS64.TRYWAIT P1, [R12+URZ+0x2a8c0], R11 ;  /* 0x02a8c00b0c0075a7 */ /* 0x0010a4000802017f */
[----:B--2---:R-:W-:Y:S05]  /*26d50*/  @!P1 NANOSLEEP.SYNCS 0x989680 ;  /* 0x009896800000995d */ /* 0x004fea0003900000 */
[----:B------:R-:W2:Y:S02]  /*26d60*/  @!P1 SYNCS.PHASECHK.TRANS64 P1, [R12+URZ+0x2a8c0], R11 ;  /* 0x02a8c00b0c0095a7 */ /* 0x000ea4000802007f */
[----:B--2---:R-:W-:Y:S05]  /*26d70*/  @!P1 BRA `(.L_x_2944) ;  /* 0xfffffffc00f09947 */ /* 0x004fea000383ffff */
[----:B------:R-:W-:Y:S05]  /*26d80*/  BRA `(.L_x_3086) ;  /* 0xffffff9800907947 */ /* 0x000fea000383ffff */
.L_x_2960:
[----:B------:R-:W1:Y:S01]  /*26d90*/  S2R R7, SR_TID.X ;  /* 0x0000000000077919 */ /* 0x000e620000002100 */
[----:B------:R-:W-:Y:S01]  /*26da0*/  BSSY B0, `(.L_x_3087) ;  /* 0x000000a000007945 */ /* 0x000fe20003800000 */
[----:B------:R-:W-:Y:S01]  /*26db0*/  IMAD.MOV.U32 R12, RZ, RZ, RZ ;  /* 0x000000ffff0c7224 */ /* 0x000fe200078e00ff */
[----:B------:R-:W-:Y:S01]  /*26dc0*/  MOV R15, 0xffffffff ;  /* 0xffffffff000f7802 */ /* 0x000fe20000000f00 */
[----:B------:R-:W-:Y:S01]  /*26dd0*/  IMAD.MOV.U32 R11, RZ, RZ, 0x1f ;  /* 0x0000001fff0b7424 */ /* 0x000fe200078e00ff */
[----:B-1----:R-:W-:-:S04]  /*26de0*/  SHF.R.U32.HI R7, RZ, 0x5, R7 ;  /* 0x00000005ff077819 */ /* 0x002fc80000011607 */
[----:B------:R-:W-:-:S04]  /*26df0*/  LOP3.LUT R7, R7, 0x3, RZ, 0xc0, !PT ;  /* 0x0000000307077812 */ /* 0x000fc800078ec0ff */
[----:B------:R-:W-:-:S07]  /*26e00*/  MOV R13, R7 ;  /* 0x00000007000d7202 */ /* 0x000fce0000000f00 */
[----:B0----5:R-:W-:Y:S05]  /*26e10*/  WARPSYNC.COLLECTIVE R15, `(.L_x_3088) ;  /* 0x000000000f087348 */ /* 0x021fea0003c00000 */
[----:B------:R1:W2:Y:S02]  /*26e20*/  SHFL.IDX P6, R14, R13, R12, R11 ;  /* 0x0000000c0d0e7389 */ /* 0x0002a400000c000b */
[----:B012--5:R-:W-:Y:S01]  /*26e30*/  ENDCOLLECTIVE ;  /* 0x000000000000791b */ /* 0x027fe20003800000 */
.L_x_3088:
[----:B------:R-:W-:Y:S05]  /*26e40*/  BSYNC B0 ;  /* 0x0000000000007941 */ /* 0x000fea0003800000 */
.L_x_3087:
[----:B------:R-:W-:Y:S05]  /*26e50*/  BRA `(.L_x_3089) ;  /* 0xffffffa8005c7947 */ /* 0x000fea000383ffff */
.L_x_2963:
[----:B-1----:R1:W2:Y:S02]  /*26e60*/  SYNCS.PHASECHK.TRANS64.TRYWAIT P0, [R7+URZ+0x2a840], R2 ;  /* 0x02a84002070075a7 */ /* 0x0022a4000800017f */
[----:B--2---:R-:W-:Y:S05]  /*26e70*/  @!P0 NANOSLEEP.SYNCS 0x989680 ;  /* 0x009896800000895d */ /* 0x004fea0003900000 */
[----:B------:R-:W2:Y:S02]  /*26e80*/  @!P0 SYNCS.PHASECHK.TRANS64 P0, [R7+URZ+0x2a840], R2 ;  /* 0x02a84002070085a7 */ /* 0x000ea4000800007f */
[----:B--2---:R-:W-:Y:S05]  /*26e90*/  @!P0 BRA `(.L_x_2963) ;  /* 0xfffffffc00f08947 */ /* 0x004fea000383ffff */
[----:B------:R-:W-:Y:S05]  /*26ea0*/  BRA `(.L_x_3090) ;  /* 0xffffffa800ac7947 */ /* 0x000fea000383ffff */
.L_x_2964:
        /* <DEDUP_REMOVED lines=8> */
.L_x_3092:
[----:B------:R-:W-:Y:S05]  /*26f30*/  BSYNC B0 ;  /* 0x0000000000007941 */ /* 0x000fea0003800000 */
.L_x_3091:
[----:B------:R-:W-:Y:S01]  /*26f40*/  MOV R13, R4 ;  /* 0x00000004000d7202 */ /* 0x000fe20000000f00 */
[----:B------:R-:W-:Y:S01]  /*26f50*/  IMAD.MOV.U32 R12, RZ, RZ, RZ ;  /* 0x000000ffff0c7224 */ /* 0x000fe200078e00ff */
[----:B------:R-:W-:Y:S01]  /*26f60*/  MOV R15, 0xffffffff ;  /* 0xffffffff000f7802 */ /* 0x000fe20000000f00 */
[----:B------:R-:W-:Y:S01]  /*26f70*/  IMAD.MOV.U32 R11, RZ, RZ, 0x181f ;  /* 0x0000181fff0b7424 */ /* 0x000fe200078e00ff */
[----:B------:R-:W-:Y:S01]  /*26f80*/  @P0 LEA R8, R5, R22, 0x1 ;  /* 0x0000001605080211 */ /* 0x000fe200078e08ff */
[----:B------:R-:W-:-:S07]  /*26f90*/  IMAD.MOV.U32 R2, RZ, RZ, R14 ;  /* 0x000000ffff027224 */ /* 0x000fce00078e000e */
[----:B------:R-:W-:Y:S05]  /*26fa0*/  WARPSYNC.COLLECTIVE R15, `(.L_x_3093) ;  /* 0x000000000f087348 */ /* 0x000fea0003c00000 */
[----:B------:R0:W1:Y:S02]  /*26fb0*/  SHFL.IDX P6, R14, R13, R12, R11 ;  /* 0x0000000c0d0e7389 */ /* 0x00006400000c000b */
[----:B01----:R-:W-:Y:S01]  /*26fc0*/  ENDCOLLECTIVE ;  /* 0x000000000000791b */ /* 0x003fe20003800000 */
.L_x_3093:
[----:B------:R-:W-:Y:S02]  /*26fd0*/  IMAD.MOV.U32 R13, RZ, RZ, R0 ;  /* 0x000000ffff0d7224 */ /* 0x000fe400078e0000 */
[----:B------:R-:W-:Y:S02]  /*26fe0*/  IMAD.MOV.U32 R12, RZ, RZ, 0x1 ;  /* 0x00000001ff0c7424 */ /* 0x000fe400078e00ff */
[----:B------:R-:W-:-:S07]  /*26ff0*/  IMAD.MOV.U32 R3, RZ, RZ, R14 ;  /* 0x000000ffff037224 */ /* 0x000fce00078e000e */
[----:B------:R-:W-:Y:S05]  /*27000*/  WARPSYNC.COLLECTIVE R15, `(.L_x_3094) ;  /* 0x000000000f087348 */ /* 0x000fea0003c00000 */
[----:B------:R0:W1:Y:S02]  /*27010*/  SHFL.IDX P6, R14, R13, R12, R11 ;  /* 0x0000000c0d0e7389 */ /* 0x00006400000c000b */
[----:B01----:R-:W-:Y:S01]  /*27020*/  ENDCOLLECTIVE ;  /* 0x000000000000791b */ /* 0x003fe20003800000 */
.L_x_3094:
        /* <DEDUP_REMOVED lines=13> */
[----:B0-----:R-:W-:Y:S01]  /*27100*/  MOV R2, R14 ;  /* 0x0000000e00027202 */ /* 0x001fe20000000f00 */
[----:B------:R-:W-:-:S07]  /*27110*/  @P1 IMAD R8, R5, 0x2, R22 ;  /* 0x0000000205081824 */ /* 0x000fce00078e0216 */
[----:B------:R-:W-:Y:S05]  /*27120*/  WARPSYNC.COLLECTIVE R15, `(.L_x_3095) ;  /* 0x000000000f087348 */ /* 0x000fea0003c00000 */
[----:B------:R0:W1:Y:S02]  /*27130*/  SHFL.IDX P6, R14, R13, R12, R11 ;  /* 0x0000000c0d0e7389 */ /* 0x00006400000c000b */
[----:B01----:R-:W-:Y:S01]  /*27140*/  ENDCOLLECTIVE ;  /* 0x000000000000791b */ /* 0x003fe20003800000 */
.L_x_3095:
[----:B------:R-:W-:Y:S01]  /*27150*/  IMAD.MOV.U32 R13, RZ, RZ, R0 ;  /* 0x000000ffff0d7224 */ /* 0x000fe200078e0000 */
[----:B------:R-:W-:Y:S01]  /*27160*/  MOV R12, 0x2 ;  /* 0x00000002000c7802 */ /* 0x000fe20000000f00 */
[----:B------:R-:W-:-:S07]  /*27170*/  IMAD.MOV.U32 R3, RZ, RZ, R14 ;  /* 0x000000ffff037224 */ /* 0x000fce00078e000e */
[----:B------:R-:W-:Y:S05]  /*27180*/  WARPSYNC.COLLECTIVE R15, `(.L_x_3096) ;  /* 0x000000000f087348 */ /* 0x000fea0003c00000 */
[----:B------:R0:W1:Y:S02]  /*27190*/  SHFL.IDX P6, R14, R13, R12, R11 ;  /* 0x0000000c0d0e7389 */ /* 0x00006400000c000b */
[----:B01----:R-:W-:Y:S01]  /*271a0*/  ENDCOLLECTIVE ;  /* 0x000000000000791b */ /* 0x003fe20003800000 */
.L_x_3096:
        /* <DEDUP_REMOVED lines=17> */
.L_x_3097:
[----:B------:R-:W-:Y:S01]  /*272c0*/  @P1 IMAD R8, R5, 0x2, R22 ;  /* 0x0000000205081824 */ /* 0x000fe200078e0216 */
[----:B------:R-:W-:Y:S01]  /*272d0*/  MOV R13, R0 ;  /* 0x00000000000d7202 */ /* 0x000fe20000000f00 */
[----:B------:R-:W-:Y:S01]  /*272e0*/  IMAD.MOV.U32 R12, RZ, RZ, 0x3 ;  /* 0x00000003ff0c7424 */ /* 0x000fe200078e00ff */
[----:B------:R-:W-:-:S07]  /*272f0*/  MOV R3, R14 ;  /* 0x0000000e00037202 */ /* 0x000fce0000000f00 */
[----:B------:R-:W-:Y:S05]  /*27300*/  WARPSYNC.COLLECTIVE R15, `(.L_x_3098) ;  /* 0x000000000f087348 */ /* 0x000fea0003c00000 */
[----:B------:R0:W1:Y:S02]  /*27310*/  SHFL.IDX P6, R14, R13, R12, R11 ;  /* 0x0000000c0d0e7389 */ /* 0x00006400000c000b */
[----:B01----:R-:W-:Y:S01]  /*27320*/  ENDCOLLECTIVE ;  /* 0x000000000000791b */ /* 0x003fe20003800000 */
.L_x_3098:
        /* <DEDUP_REMOVED lines=17> */
.L_x_3099:
[----:B------:R-:W-:Y:S01]  /*27440*/  @P1 LEA R8, R5, R22, 0x1 ;  /* 0x0000001605081211 */ /* 0x000fe200078e08ff */
[----:B------:R-:W-:Y:S02]  /*27450*/  IMAD.MOV.U32 R13, RZ, RZ, R0 ;  /* 0x000000ffff0d7224 */ /* 0x000fe400078e0000 */
[----:B------:R-:W-:Y:S02]  /*27460*/  IMAD.MOV.U32 R12, RZ, RZ, 0x4 ;  /* 0x00000004ff0c7424 */ /* 0x000fe400078e00ff */
[----:B------:R-:W-:-:S07]  /*27470*/  IMAD.MOV.U32 R3, RZ, RZ, R14 ;  /* 0x000000ffff037224 */ /* 0x000fce00078e000e */
[----:B------:R-:W-:Y:S05]  /*27480*/  WARPSYNC.COLLECTIVE R15, `(.L_x_3100) ;  /* 0x000000000f087348 */ /* 0x000fea0003c00000 */
[----:B------:R0:W1:Y:S02]  /*27490*/  SHFL.IDX P6, R14, R13, R12, R11 ;  /* 0x0000000c0d0e7389 */ /* 0x00006400000c000b */
[----:B01----:R-:W-:Y:S01]  /*274a0*/  ENDCOLLECTIVE ;  /* 0x000000000000791b */ /* 0x003fe20003800000 */
.L_x_3100:
        /* <DEDUP_REMOVED lines=17> */
.L_x_3101:
[----:B------:R-:W-:Y:S02]  /*275c0*/  @P1 IMAD R8, R5, 0x2, R22 ;  /* 0x0000000205081824 */ /* 0x000fe400078e0216 */
[----:B------:R-:W-:Y:S01]  /*275d0*/  IMAD.MOV.U32 R13, RZ, RZ, R0 ;  /* 0x000000ffff0d7224 */ /* 0x000fe200078e0000 */
[----:B------:R-:W-:Y:S01]  /*275e0*/  MOV R12, 0x5 ;  /* 0x00000005000c7802 */ /* 0x000fe20000000f00 */
[----:B------:R-:W-:-:S07]  /*275f0*/  IMAD.MOV.U32 R3, RZ, RZ, R14 ;  /* 0x000000ffff037224 */ /* 0x000fce00078e000e */
[----:B------:R-:W-:Y:S05]  /*27600*/  WARPSYNC.COLLECTIVE R15, `(.L_x_3102) ;  /* 0x000000000f087348 */ /* 0x000fea0003c00000 */
[----:B------:R0:W1:Y:S02]  /*27610*/  SHFL.IDX P6, R14, R13, R12, R11 ;  /* 0x0000000c0d0e7389 */ /* 0x00006400000c000b */
[----:B01----:R-:W-:Y:S01]  /*27620*/  ENDCOLLECTIVE ;  /* 0x000000000000791b */ /* 0x003fe20003800000 */
.L_x_3102:
[----:B------:R-:W-:-:S04]  /*27630*/  @P1 LEA R3, P0, R9, R3, 0x1 ;  /* 0x0000000309031211 */ /* 0x000fc800078008ff */
[----:B------:R-:W-:-:S04]  /*27640*/  @P1 IADD3.X R2, RZ, R2, RZ, P0, !PT ;  /* 0x00000002ff021210 */ /* 0x000fc800007fe4ff */
[----:B------:R-:W-:Y:S01]  /*27650*/  @P1 LOP3.LUT R3, R3, R2, RZ, 0x3c, !PT ;  /* 0x0000000203031212 */ /* 0x000fe200078e3cff */
[----:B------:R-:W-:-:S03]  /*27660*/  IMAD.MOV.U32 R13, RZ, RZ, R4 ;  /* 0x000000ffff0d7224 */ /* 0x000fc600078e0004 */
        /* <DEDUP_REMOVED lines=10> */
.L_x_3103:
[----:B------:R-:W-:Y:S01]  /*27710*/  @!PT LDS RZ, [RZ] ;  /* 0x00000000fffff984 */ /* 0x000fe20000000800 */
[----:B------:R-:W-:Y:S01]  /*27720*/  @!PT LDS RZ, [RZ] ;  /* 0x00000000fffff984 */ /* 0x000fe20000000800 */
[----:B------:R-:W-:Y:S01]  /*27730*/  @!PT LDS RZ, [RZ] ;  /* 0x00000000fffff984 */ /* 0x000fe20000000800 */
[----:B------:R-:W-:Y:S04]  /*27740*/  @P1 LDGSTS.E.BYPASS.LTC128B.128 [R8+0x1d400], desc[UR60][R2.64+0x80], !P3 ;  /* 0x1d40008002081fae */ /* 0x000fe8000d901d7c */
[----:B------:R0:W-:Y:S02]  /*27750*/  @P1 LDGSTS.E.BYPASS.LTC128B.128 [R8+0x20400], desc[UR60][R2.64+0x100], !P2 ;  /* 0x2040010002081fae */ /* 0x0001e4000d101d7c */
[----:B0-----:R-:W-:Y:S01]  /*27760*/  MOV R2, R14 ;  /* 0x0000000e00027202 */ /* 0x001fe20000000f00 */
[----:B------:R-:W-:Y:S06]  /*27770*/  BRA `(.L_x_3104) ;  /* 0xffffffa400f07947 */ /* 0x000fec000383ffff */
.L_x_2969:
[----:B------:R-:W-:Y:S01]  /*27780*/  IMAD.MOV.U32 R13, RZ, RZ, R4 ;  /* 0x000000ffff0d7224 */ /* 0x000fe200078e0004 */
[----:B------:R-:W-:Y:S01]  /*27790*/  MOV R11, 0x181f ;  /* 0x0000181f000b7802 */ /* 0x000fe20000000f00 */
[----:B------:R-:W-:Y:S02]  /*277a0*/  IMAD.MOV.U32 R12, RZ, RZ, RZ ;  /* 0x000000ffff0c7224 */ /* 0x000fe400078e00ff */
[----:B------:R-:W-:Y:S02]  /*277b0*/  IMAD.MOV.U32 R15, RZ, RZ, -0x1 ;  /* 0xffffffffff0f7424 */ /* 0x000fe400078e00ff */
[----:B-----5:R-:W-:Y:S02]  /*277c0*/  IMAD R5, R10, R7, RZ ;  /* 0x000000070a057224 */ /* 0x020fe400078e02ff */
[----:B------:R-:W-:-:S07]  /*277d0*/  IMAD R17, R17, 0x80, R9 ;  /* 0x0000008011117824 */ /* 0x000fce00078e0209 */
[----:B------:R-:W-:Y:S05]  /*277e0*/  WARPSYNC.COLLECTIVE R15, `(.L_x_3105) ;  /* 0x000000000f087348 */ /* 0x000fea0003c00000 */
[----:B------:R0:W1:Y:S02]  /*277f0*/  SHFL.IDX P6, R14, R13, R12, R11 ;  /* 0x0000000c0d0e7389 */ /* 0x00006400000c000b */
[----:B01----:R-:W-:Y:S01]  /*27800*/  ENDCOLLECTIVE ;  /* 0x000000000000791b */ /* 0x003fe20003800000 */
.L_x_3105:
[----:B------:R-:W-:Y:S02]  /*27810*/  ISETP.GE.AND P1, PT, R17, R5, PT ;  /* 0x000000051100720c */ /* 0x000fe40003f26270 */
[----:B------:R-:W-:Y:S01]  /*27820*/  MOV R13, R0 ;  /* 0x00000000000d7202 */ /* 0x000fe20000000f00 */
[----:B------:R-:W-:-:S10]  /*27830*/  IMAD.MOV.U32 R2, RZ, RZ, R14 ;  /* 0x000000ffff027224 */ /* 0x000fd400078e000e */
[----:B------:R-:W-:Y:S05]  /*27840*/  WARPSYNC.COLLECTIVE R15, `(.L_x_3106) ;  /* 0x000000000f087348 */ /* 0x000fea0003c00000 */
[----:B------:R0:W1:Y:S02]  /*27850*/  SHFL.IDX P6, R14, R13, R12, R11 ;  /* 0x0000000c0d0e7389 */ /* 0x00006400000c000b */
[----:B01----:R-:W-:Y:S01]  /*27860*/  ENDCOLLECTIVE ;  /* 0x000000000000791b */ /* 0x003fe20003800000 */
.L_x_3106:
[----:B------:R-:W-:Y:S01]  /*27870*/  MOV R13, R4 ;  /* 0x00000004000d7202 */ /* 0x000fe20000000f00 */
[----:B------:R-:W-:Y:S02]  /*27880*/  IMAD.MOV.U32 R12, RZ, RZ, 0x1 ;  /* 0x00000001ff0c7424 */ /* 0x000fe400078e00ff */
[----:B------:R-:W-:-:S07]  /*27890*/  IMAD.MOV.U32 R3, RZ, RZ, R14 ;  /* 0x000000ffff037224 */ /* 0x000fce00078e000e */
[----:B------:R-:W-:Y:S05]  /*278a0*/  WARPSYNC.COLLECTIVE R15, `(.L_x_3107) ;  /* 0x000000000f087348 */ /* 0x000fea0003c00000 */
[----:B------:R0:W1:Y:S02]  /*278b0*/  SHFL.IDX P6, R14, R13, R12, R11 ;  /* 0x0000000c0d0e7389 */ /* 0x00006400000c000b */
[----:B01----:R-:W-:Y:S01]  /*278c0*/  ENDCOLLECTIVE ;  /* 0x000000000000791b */ /* 0x003fe20003800000 */
.L_x_3107:
        /* <DEDUP_REMOVED lines=8> */
[----:B------:R-:W-:-:S03]  /*27950*/  MOV R13, R0 ;  /* 0x00000000000d7202 */ /* 0x000fc60000000f00 */
[----:B------:R-:W-:Y:S04]  /*27960*/  @!P1 LDGSTS.E.BYPASS.LTC128B.128 [R36+0x10400], desc[UR60][R2.64+0x80], !P2 ;  /* 0x1040008002249fae */ /* 0x000fe8000d101d7c */
[----:B------:R0:W-:Y:S01]  /*27970*/  @!P1 LDGSTS.E.BYPASS.LTC128B.128 [R36+0x14400], desc[UR60][R2.64+0x100], !P0 ;  /* 0x1440010002249fae */ /* 0x0001e2000c101d7c */
[----:B------:R-:W-:Y:S01]  /*27980*/  ISETP.GE.AND P1, PT, R6, R5, PT ;  /* 0x000000050600720c */ /* 0x000fe20003f26270 */
[----:B0-----:R-:W-:-:S12]  /*27990*/  IMAD.MOV.U32 R2, RZ, RZ, R14 ;  /* 0x000000ffff027224 */ /* 0x001fd800078e000e */
[----:B------:R-:W-:Y:S05]  /*279a0*/  WARPSYNC.COLLECTIVE R15, `(.L_x_3108) ;  /* 0x000000000f087348 */ /* 0x000fea0003c00000 */
[----:B------:R0:W1:Y:S02]  /*279b0*/  SHFL.IDX P6, R14, R13, R12, R11 ;  /* 0x0000000c0d0e7389 */ /* 0x00006400000c000b */
[----:B01----:R-:W-:Y:S01]  /*279c0*/  ENDCOLLECTIVE ;  /* 0x000000000000791b */ /* 0x003fe20003800000 */
.L_x_3108:
[----:B------:R-:W-:Y:S01]  /*279d0*/  MOV R13, R4 ;  /* 0x00000004000d7202 */ /* 0x000fe20000000f00 */
[----:B------:R-:W-:Y:S02]  /*279e0*/  IMAD.MOV.U32 R12, RZ, RZ, 0x2 ;  /* 0x00000002ff0c7424 */ /* 0x000fe400078e00ff */
[----:B------:R-:W-:-:S07]  /*279f0*/  IMAD.MOV.U32 R3, RZ, RZ, R14 ;  /* 0x000000ffff037224 */ /* 0x000fce00078e000e */
[----:B------:R-:W-:Y:S05]  /*27a00*/  WARPSYNC.COLLECTIVE R15, `(.L_x_3109) ;  /* 0x000000000f087348 */ /* 0x000fea0003c00000 */
[----:B------:R0:W1:Y:S02]  /*27a10*/  SHFL.IDX P6, R14, R13, R12, R11 ;  /* 0x0000000c0d0e7389 */ /* 0x00006400000c000b */
[----:B01----:R-:W-:Y:S01]  /*27a20*/  ENDCOLLECTIVE ;  /* 0x000000000000791b */ /* 0x003fe20003800000 */
.L_x_3109:
[----:B------:R-:W-:-:S05]  /*27a30*/  @!P1 LEA R6, P4, R8, R3, 0x1 ;  /* 0x0000000308069211 */ /* 0x000fca00078808ff */
[----:B------:R-:W-:Y:S01]  /*27a40*/  @!P1 IMAD.X R7, RZ, RZ, R2, P4 ;  /* 0x000000ffff079224 */ /* 0x000fe200020e0602 */
[----:B------:R-:W-:Y:S01]  /*27a50*/  @!P1 MOV R2, R6 ;  /* 0x0000000600029202 */ /* 0x000fe20000000f00 */
[----:B------:R-:W-:Y:S02]  /*27a60*/  VIADD R6, R17, 0x20 ;  /* 0x0000002011067836 */ /* 0x000fe40000000000 */
        /* <DEDUP_REMOVED lines=13> */
.L_x_3110:
[----:B------:R-:W-:Y:S01]  /*27b40*/  MOV R13, R4 ;  /* 0x00000004000d7202 */ /* 0x000fe20000000f00 */
[----:B------:R-:W-:Y:S02]  /*27b50*/  IMAD.MOV.U32 R12, RZ, RZ, 0x3 ;  /* 0x00000003ff0c7424 */ /* 0x000fe400078e00ff */
[----:B------:R-:W-:-:S07]  /*27b60*/  IMAD.MOV.U32 R3, RZ, RZ, R14 ;  /* 0x000000ffff037224 */ /* 0x000fce00078e000e */
[----:B------:R-:W-:Y:S05]  /*27b70*/  WARPSYNC.COLLECTIVE R15, `(.L_x_3111) ;  /* 0x000000000f087348 */ /* 0x000fea0003c00000 */
[----:B------:R0:W1:Y:S02]  /*27b80*/  SHFL.IDX P6, R14, R13, R12, R11 ;  /* 0x0000000c0d0e7389 */ /* 0x00006400000c000b */
[----:B01----:R-:W-:Y:S01]  /*27b90*/  ENDCOLLECTIVE ;  /* 0x000000000000791b */ /* 0x003fe20003800000 */
.L_x_3111:
        /* <DEDUP_REMOVED lines=17> */
.L_x_3112:
[----:B------:R-:W-:Y:S01]  /*27cb0*/  MOV R13, R4 ;  /* 0x00000004000d7202 */ /* 0x000fe20000000f00 */
[----:B------:R-:W-:Y:S02]  /*27cc0*/  IMAD.MOV.U32 R12, RZ, RZ, 0x4 ;  /* 0x00000004ff0c7424 */ /* 0x000fe400078e00ff */
[----:B------:R-:W-:-:S07]  /*27cd0*/  IMAD.MOV.U32 R3, RZ, RZ, R14 ;  /* 0x000000ffff037224 */ /* 0x000fce00078e000e */
[----:B------:R-:W-:Y:S05]  /*27ce0*/  WARPSYNC.COLLECTIVE R15, `(.L_x_3113) ;  /* 0x000000000f087348 */ /* 0x000fea0003c00000 */
[----:B------:R0:W1:Y:S02]  /*27cf0*/  SHFL.IDX P6, R14, R13, R12, R11 ;  /* 0x0000000c0d0e7389 */ /* 0x00006400000c000b */
[----:B01----:R-:W-:Y:S01]  /*27d00*/  ENDCOLLECTIVE ;  /* 0x000000000000791b */ /* 0x003fe20003800000 */
.L_x_3113:
        /* <DEDUP_REMOVED lines=17> */
.L_x_3114:
[----:B------:R-:W-:Y:S01]  /*27e20*/  MOV R13, R4 ;  /* 0x00000004000d7202 */ /* 0x000fe20000000f00 */
[----:B------:R-:W-:Y:S02]  /*27e30*/  IMAD.MOV.U32 R12, RZ, RZ, 0x5 ;  /* 0x00000005ff0c7424 */ /* 0x000fe400078e00ff */
[----:B------:R-:W-:-:S07]  /*27e40*/  IMAD.MOV.U32 R3, RZ, RZ, R14 ;  /* 0x000000ffff037224 */ /* 0x000fce00078e000e */
[----:B------:R-:W-:Y:S05]  /*27e50*/  WARPSYNC.COLLECTIVE R15, `(.L_x_3115) ;  /* 0x000000000f087348 */ /* 0x000fea0003c00000 */
[----:B------:R0:W1:Y:S02]  /*27e60*/  SHFL.IDX P6, R14, R13, R12, R11 ;  /* 0x0000000c0d0e7389 */ /* 0x00006400000c000b */
[----:B01----:R-:W-:Y:S01]  /*27e70*/  ENDCOLLECTIVE ;  /* 0x000000000000791b */ /* 0x003fe20003800000 */
.L_x_3115:
        /* <DEDUP_REMOVED lines=17> */
.L_x_3116:
[----:B------:R-:W-:Y:S01]  /*27f90*/  MOV R13, R4 ;  /* 0x00000004000d7202 */ /* 0x000fe20000000f00 */
[----:B------:R-:W-:Y:S02]  /*27fa0*/  IMAD.MOV.U32 R12, RZ, RZ, 0x6 ;  /* 0x00000006ff0c7424 */ /* 0x000fe400078e00ff */
[----:B------:R-:W-:-:S07]  /*27fb0*/  IMAD.MOV.U32 R3, RZ, RZ, R14 ;  /* 0x000000ffff037224 */ /* 0x000fce00078e000e */
[----:B------:R-:W-:Y:S05]  /*27fc0*/  WARPSYNC.COLLECTIVE R15, `(.L_x_3117) ;  /* 0x000000000f087348 */ /* 0x000fea0003c00000 */
[----:B------:R0:W1:Y:S02]  /*27fd0*/  SHFL.IDX P6, R14, R13, R12, R11 ;  /* 0x0000000c0d0e7389 */ /* 0x00006400000c000b */
[----:B01----:R-:W-:Y:S01]  /*27fe0*/  ENDCOLLECTIVE ;  /* 0x000000000000791b */ /* 0x003fe20003800000 */
.L_x_3117:
        /* <DEDUP_REMOVED lines=17> */
.L_x_3118:
[----:B------:R-:W-:Y:S01]  /*28100*/  IMAD.MOV.U32 R13, RZ, RZ, R4 ;  /* 0x000000ffff0d7224 */ /* 0x000fe200078e0004 */
[----:B------:R-:W-:Y:S01]  /*28110*/  MOV R12, 0x7 ;  /* 0x00000007000c7802 */ /* 0x000fe20000000f00 */
[----:B------:R-:W-:-:S07]  /*28120*/  IMAD.MOV.U32 R3, RZ, RZ, R14 ;  /* 0x000000ffff037224 */ /* 0x000fce00078e000e */
[----:B------:R-:W-:Y:S05]  /*28130*/  WARPSYNC.COLLECTIVE R15, `(.L_x_3119) ;  /* 0x000000000f087348 */ /* 0x000fea0003c00000 */
[----:B------:R0:W1:Y:S02]  /*28140*/  SHFL.IDX P6, R14, R13, R12, R11 ;  /* 0x0000000c0d0e7389 */ /* 0x00006400000c000b */
[----:B01----:R-:W-:Y:S01]  /*28150*/  ENDCOLLECTIVE ;  /* 0x000000000000791b */ /* 0x003fe20003800000 */
.L_x_3119:
[----:B------:R-:W-:-:S05]  /*28160*/  @!P1 LEA R6, P4, R8, R3, 0x1 ;  /* 0x0000000308069211 */ /* 0x000fca00078808ff */
[----:B------:R-:W-:Y:S01]  /*28170*/  @!P1 IMAD.X R7, RZ, RZ, R2, P4 ;  /* 0x000000ffff079224 */ /* 0x000fe200020e0602 */
[----:B------:R-:W-:-:S03]  /*28180*/  @!P1 MOV R2, R6 ;  /* 0x0000000600029202 */ /* 0x000fc60000000f00 */
[----:B------:R-:W-:Y:S02]  /*28190*/  @!P1 IMAD.MOV.U32 R3, RZ, RZ, R7 ;  /* 0x000000ffff039224 */ /* 0x000fe400078e0007 */
[----:B------:R-:W-:-:S03]  /*281a0*/  IMAD.MOV.U32 R13, RZ, RZ, R0 ;  /* 0x000000ffff0d7224 */ /* 0x000fc600078e0000 */
        /* <DEDUP_REMOVED lines=10> */
.L_x_3120:
[----:B------:R-:W-:Y:S05]  /*28250*/  BRA `(.L_x_3121) ;  /* 0xffffffa800547947 */ /* 0x000fea000383ffff */
.L_x_2974:
[----:B0-----:R0:W1:Y:S02]  /*28260*/  SYNCS.PHASECHK.TRANS64.TRYWAIT P0, [R22+URZ+0x2a820], R3 ;  /* 0x02a82003160075a7 */ /* 0x001064000800017f */
[----:B-1----:R-:W-:Y:S05]  /*28270*/  @!P0 NANOSLEEP.SYNCS 0x989680 ;  /* 0x009896800000895d */ /* 0x002fea0003900000 */
[----:B------:R-:W1:Y:S02]  /*28280*/  @!P0 SYNCS.PHASECHK.TRANS64 P0, [R22+URZ+0x2a820], R3 ;  /* 0x02a82003160085a7 */ /* 0x000e64000800007f */
[----:B-1----:R-:W-:Y:S05]  /*28290*/  @!P0 BRA `(.L_x_2974) ;  /* 0xfffffffc00f08947 */ /* 0x002fea000383ffff */
[----:B------:R-:W-:Y:S05]  /*282a0*/  BRA `(.L_x_3122) ;  /* 0xffffffa800cc7947 */ /* 0x000fea000383ffff */
.L_x_2979:
[----:B0-----:R0:W1:Y:S02]  /*282b0*/  SYNCS.PHASECHK.TRANS64.TRYWAIT P0, [R5+URZ+0x2a840], R0 ;  /* 0x02a84000050075a7 */ /* 0x001064000800017f */
[----:B-1----:R-:W-:Y:S05]  /*282c0*/  @!P0 NANOSLEEP.SYNCS 0x989680 ;  /* 0x009896800000895d */ /* 0x002fea0003900000 */
[----:B------:R-:W1:Y:S02]  /*282d0*/  @!P0 SYNCS.PHASECHK.TRANS64 P0, [R5+URZ+0x2a840], R0 ;  /* 0x02a84000050085a7 */ /* 0x000e64000800007f */
[----:B-1----:R-:W-:Y:S05]  /*282e0*/  @!P0 BRA `(.L_x_2979) ;  /* 0xfffffffc00f08947 */ /* 0x002fea000383ffff */
[----:B------:R-:W-:Y:S05]  /*282f0*/  BRA `(.L_x_3123) ;  /* 0xffffffac00907947 */ /* 0x000fea000383ffff */
.L_x_2980:
[----:B------:R-:W-:Y:S01]  /*28300*/  BSSY B1, `(.L_x_3124) ;  /* 0x0000008000017945 */ /* 0x000fe20003800000 */
[----:B------:R-:W-:Y:S01]  /*28310*/  MOV R13, R8 ;  /* 0x00000008000d7202 */ /* 0x000fe20000000f00 */
[----:B------:R-:W-:Y:S01]  /*28320*/  IMAD.MOV.U32 R12, RZ, RZ, RZ ;  /* 0x000000ffff0c7224 */ /* 0x000fe200078e00ff */
[----:B------:R-:W-:Y:S01]  /*28330*/  MOV R15, 0xffffffff ;  /* 0xffffffff000f7802 */ /* 0x000fe20000000f00 */
[----:B------:R-:W-:-:S07]  /*28340*/  IMAD.MOV.U32 R11, RZ, RZ, 0x181f ;  /* 0x0000181fff0b7424 */ /* 0x000fce00078e00ff */
[----:B------:R-:W-:Y:S05]  /*28350*/  WARPSYNC.COLLECTIVE R15, `(.L_x_3125) ;  /* 0x000000000f087348 */ /* 0x000fea0003c00000 */
[----:B------:R0:W1:Y:S02]  /*28360*/  SHFL.IDX P6, R14, R13, R12, R11 ;  /* 0x0000000c0d0e7389 */ /* 0x00006400000c000b */
[----:B01----:R-:W-:Y:S01]  /*28370*/  ENDCOLLECTIVE ;  /* 0x000000000000791b */ /* 0x003fe20003800000 */
.L_x_3125:
[----:B------:R-:W-:Y:S05]  /*28380*/  BSYNC B1 ;  /* 0x0000000000017941 */ /* 0x000fea0003800000 */
.L_x_3124:
[----:B------:R-:W0:Y:S01]  /*28390*/  S2R R35, SR_TID.X ;  /* 0x0000000000237919 */ /* 0x000e220000002100 */
[----:B------:R-:W-:Y:S01]  /*283a0*/  IMAD.MOV.U32 R13, RZ, RZ, R9 ;  /* 0x000000ffff0d7224 */ /* 0x000fe200078e0009 */
[----:B------:R-:W-:Y:S01]  /*283b0*/  MOV R12, RZ ;  /* 0x000000ff000c7202 */ /* 0x000fe20000000f00 */
[----:B------:R-:W-:Y:S01]  /*283c0*/  IMAD.MOV.U32 R11, RZ, RZ, 0x181f ;  /* 0x0000181fff0b7424 */ /* 0x000fe200078e00ff */
[----:B------:R-:W-:Y:S01]  /*283d0*/  MOV R15, 0xffffffff ;  /* 0xffffffff000f7802 */ /* 0x000fe20000000f00 */
[----:B------:R-:W-:Y:S02]  /*283e0*/  IMAD.MOV.U32 R3, RZ, RZ, R14 ;  /* 0x000000ffff037224 */ /* 0x000fe400078e000e */
[----:B------:R-:W-:-:S07]  /*283f0*/  IMAD R4, R4, 0x2, R22 ;  /* 0x0000000204047824 */ /* 0x000fce00078e0216 */
[----:B0-----:R-:W-:Y:S05]  /*28400*/  WARPSYNC.COLLECTIVE R15, `(.L_x_3126) ;  /* 0x000000000f087348 */ /* 0x001fea0003c00000 */
[----:B------:R1:W2:Y:S02]  /*28410*/  SHFL.IDX P6, R14, R13, R12, R11 ;  /* 0x0000000c0d0e7389 */ /* 0x0002a400000c000b */
[----:B012---:R-:W-:Y:S01]  /*28420*/  ENDCOLLECTIVE ;  /* 0x000000000000791b */ /* 0x007fe20003800000 */
.L_x_3126:
[----:B------:R-:W-:Y:S01]  /*28430*/  IMAD.MOV.U32 R13, RZ, RZ, R8 ;  /* 0x000000ffff0d7224 */ /* 0x000fe200078e0008 */
[----:B------:R-:W-:Y:S01]  /*28440*/  MOV R12, 0x1 ;  /* 0x00000001000c7802 */ /* 0x000fe20000000f00 */
[----:B------:R-:W-:Y:S02]  /*28450*/  IMAD.SHL.U32 R35, R35, 0x8, RZ ;  /* 0x0000000823237824 */ /* 0x000fe400078e00ff */
[----:B------:R-:W-:-:S07]  /*28460*/  IMAD.MOV.U32 R2, RZ, RZ, R14 ;  /* 0x000000ffff027224 */ /* 0x000fce00078e000e */
[----:B------:R-:W-:Y:S05]  /*28470*/  WARPSYNC.COLLECTIVE R15, `(.L_x_3127) ;  /* 0x000000000f087348 */ /* 0x000fea0003c00000 */
[----:B------:R0:W1:Y:S02]  /*28480*/  SHFL.IDX P6, R14, R13, R12, R11 ;  /* 0x0000000c0d0e7389 */ /* 0x00006400000c000b */
[----:B01----:R-:W-:Y:S01]  /*28490*/  ENDCOLLECTIVE ;  /* 0x000000000000791b */ /* 0x003fe20003800000 */
.L_x_3127:
        /* <DEDUP_REMOVED lines=15> */
.L_x_3128:
[----:B------:R-:W-:Y:S01]  /*28590*/  IMAD.MOV.U32 R13, RZ, RZ, R8 ;  /* 0x000000ffff0d7224 */ /* 0x000fe200078e0008 */
[----:B------:R-:W-:Y:S02]  /*285a0*/  MOV R12, 0x2 ;  /* 0x00000002000c7802 */ /* 0x000fe40000000f00 */
[----:B------:R-:W-:-:S07]  /*285b0*/  MOV R2, R14 ;  /* 0x0000000e00027202 */ /* 0x000fce0000000f00 */
[----:B------:R-:W-:Y:S05]  /*285c0*/  WARPSYNC.COLLECTIVE R15, `(.L_x_3129) ;  /* 0x000000000f087348 */ /* 0x000fea0003c00000 */
[----:B------:R0:W1:Y:S02]  /*285d0*/  SHFL.IDX P6, R14, R13, R12, R11 ;  /* 0x0000000c0d0e7389 */ /* 0x00006400000c000b */
[----:B01----:R-:W-:Y:S01]  /*285e0*/  ENDCOLLECTIVE ;  /* 0x000000000000791b */ /* 0x003fe20003800000 */
.L_x_3129:
        /* <DEDUP_REMOVED lines=13> */
.L_x_3130:
[----:B------:R-:W-:Y:S01]  /*286c0*/  IMAD.MOV.U32 R13, RZ, RZ, R8 ;  /* 0x000000ffff0d7224 */ /* 0x000fe200078e0008 */
[----:B------:R-:W-:Y:S02]  /*286d0*/  MOV R12, 0x3 ;  /* 0x00000003000c7802 */ /* 0x000fe40000000f00 */
[----:B------:R-:W-:-:S07]  /*286e0*/  MOV R2, R14 ;  /* 0x0000000e00027202 */ /* 0x000fce0000000f00 */
[----:B------:R-:W-:Y:S05]  /*286f0*/  WARPSYNC.COLLECTIVE R15, `(.L_x_3131) ;  /* 0x000000000f087348 */ /* 0x000fea0003c00000 */
[----:B------:R0:W1:Y:S02]  /*28700*/  SHFL.IDX P6, R14, R13, R12, R11 ;  /* 0x0000000c0d0e7389 */ /* 0x00006400000c000b */
[----:B01----:R-:W-:Y:S01]  /*28710*/  ENDCOLLECTIVE ;  /* 0x000000000000791b */ /* 0x003fe20003800000 */
.L_x_3131:
        /* <DEDUP_REMOVED lines=13> */
.L_x_3132:
[----:B------:R-:W-:Y:S01]  /*287f0*/  IMAD.MOV.U32 R13, RZ, RZ, R8 ;  /* 0x000000ffff0d7224 */ /* 0x000fe200078e0008 */
[----:B------:R-:W-:Y:S02]  /*28800*/  MOV R12, 0x4 ;  /* 0x00000004000c7802 */ /* 0x000fe40000000f00 */
[----:B------:R-:W-:-:S07]  /*28810*/  MOV R2, R14 ;  /* 0x0000000e00027202 */ /* 0x000fce0000000f00 */
[----:B------:R-:W-:Y:S05]  /*28820*/  WARPSYNC.COLLECTIVE R15, `(.L_x_3133) ;  /* 0x000000000f087348 */ /* 0x000fea0003c00000 */
[----:B------:R0:W1:Y:S02]  /*28830*/  SHFL.IDX P6, R14, R13, R12, R11 ;  /* 0x0000000c0d0e7389 */ /* 0x00006400000c000b */
[----:B01----:R-:W-:Y:S01]  /*28840*/  ENDCOLLECTIVE ;  /* 0x000000000000791b */ /* 0x003fe20003800000 */
.L_x_3133:
        /* <DEDUP_REMOVED lines=13> */
.L_x_3134:
[----:B------:R-:W-:Y:S01]  /*28920*/  IMAD.MOV.U32 R13, RZ, RZ, R8 ;  /* 0x000000ffff0d7224 */ /* 0x000fe200078e0008 */
[----:B------:R-:W-:Y:S02]  /*28930*/  MOV R12, 0x5 ;  /* 0x00000005000c7802 */ /* 0x000fe40000000f00 */
[----:B------:R-:W-:-:S07]  /*28940*/  MOV R2, R14 ;  /* 0x0000000e00027202 */ /* 0x000fce0000000f00 */
[----:B------:R-:W-:Y:S05]  /*28950*/  WARPSYNC.COLLECTIVE R15, `(.L_x_3135) ;  /* 0x000000000f087348 */ /* 0x000fea0003c00000 */
[----:B------:R0:W1:Y:S02]  /*28960*/  SHFL.IDX P6, R14, R13, R12, R11 ;  /* 0x0000000c0d0e7389 */ /* 0x00006400000c000b */
[----:B01----:R-:W-:Y:S01]  /*28970*/  ENDCOLLECTIVE ;  /* 0x000000000000791b */ /* 0x003fe20003800000 */
.L_x_3135:
        /* <DEDUP_REMOVED lines=13> */
.L_x_3136:
[----:B------:R-:W-:Y:S01]  /*28a50*/  MOV R2, R14 ;  /* 0x0000000e00027202 */ /* 0x000fe20000000f00 */
[----:B------:R-:W-:Y:S06]  /*28a60*/  BRA `(.L_x_3137) ;  /* 0xffffffa800c07947 */ /* 0x000fec000383ffff */
.L_x_2985:
[----:B-1----:R1:W2:Y:S02]  /*28a70*/  SYNCS.PHASECHK.TRANS64.TRYWAIT P0, [R5+URZ+0x2a860], R2 ;  /* 0x02a86002050075a7 */ /* 0x0022a4000800017f */
[----:B--2---:R-:W-:Y:S05]  /*28a80*/  @!P0 NANOSLEEP.SYNCS 0x989680 ;  /* 0x009896800000895d */ /* 0x004fea0003900000 */
[----:B------:R-:W2:Y:S02]  /*28a90*/  @!P0 SYNCS.PHASECHK.TRANS64 P0, [R5+URZ+0x2a860], R2 ;  /* 0x02a86002050085a7 */ /* 0x000ea4000800007f */
[----:B--2---:R-:W-:Y:S05]  /*28aa0*/  @!P0 BRA `(.L_x_2985) ;  /* 0xfffffffc00f08947 */ /* 0x004fea000383ffff */
[----:B------:R-:W-:Y:S05]  /*28ab0*/  BRA `(.L_x_3138) ;  /* 0xffffffac001c7947 */ /* 0x000fea000383ffff */
.L_x_2986:
        /* <DEDUP_REMOVED lines=8> */
.L_x_3140:
[----:B------:R-:W-:Y:S05]  /*28b40*/  BSYNC B1 ;  /* 0x0000000000017941 */ /* 0x000fea0003800000 */
.L_x_3139:
[----:B------:R-:W-:Y:S01]  /*28b50*/  MOV R13, R24 ;  /* 0x00000018000d7202 */ /* 0x000fe20000000f00 */
[----:B------:R-:W-:Y:S01]  /*28b60*/  IMAD.MOV.U32 R12, RZ, RZ, RZ ;  /* 0x000000ffff0c7224 */ /* 0x000fe200078e00ff */
[----:B------:R-:W-:Y:S01]  /*28b70*/  MOV R15, 0xffffffff ;  /* 0xffffffff000f7802 */ /* 0x000fe20000000f00 */
[----:B------:R-:W-:Y:S01]  /*28b80*/  IMAD.MOV.U32 R11, RZ, RZ, 0x181f ;  /* 0x0000181fff0b7424 */ /* 0x000fe200078e00ff */
[----:B------:R-:W-:Y:S01]  /*28b90*/  LEA R4, R4, R22, 0x1 ;  /* 0x0000001604047211 */ /* 0x000fe200078e08ff */
[----:B------:R-:W-:-:S07]  /*28ba0*/  IMAD.MOV.U32 R3, RZ, RZ, R14 ;  /* 0x000000ffff037224 */ /* 0x000fce00078e000e */
[----:B------:R-:W-:Y:S05]  /*28bb0*/  WARPSYNC.COLLECTIVE R15, `(.L_x_3141) ;  /* 0x000000000f087348 */ /* 0x000fea0003c00000 */
[----:B------:R0:W1:Y:S02]  /*28bc0*/  SHFL.IDX P6, R14, R13, R12, R11 ;  /* 0x0000000c0d0e7389 */ /* 0x00006400000c000b */
[----:B01----:R-:W-:Y:S01]  /*28bd0*/  ENDCOLLECTIVE ;  /* 0x000000000000791b */ /* 0x003fe20003800000 */
.L_x_3141:
[----:B------:R-:W-:Y:S02]  /*28be0*/  IMAD.MOV.U32 R13, RZ, RZ, R25 ;  /* 0x000000ffff0d7224 */ /* 0x000fe400078e0019 */
[----:B------:R-:W-:Y:S02]  /*28bf0*/  IMAD.MOV.U32 R12, RZ, RZ, 0x1 ;  /* 0x00000001ff0c7424 */ /* 0x000fe400078e00ff */
[----:B------:R-:W-:-:S07]  /*28c00*/  IMAD.MOV.U32 R2, RZ, RZ, R14 ;  /* 0x000000ffff027224 */ /* 0x000fce00078e000e */
[----:B------:R-:W-:Y:S05]  /*28c10*/  WARPSYNC.COLLECTIVE R15, `(.L_x_3142) ;  /* 0x000000000f087348 */ /* 0x000fea0003c00000 */
[----:B------:R0:W1:Y:S02]  /*28c20*/  SHFL.IDX P6, R14, R13, R12, R11 ;  /* 0x0000000c0d0e7389 */ /* 0x00006400000c000b */
[----:B01----:R-:W-:Y:S01]  /*28c30*/  ENDCOLLECTIVE ;  /* 0x000000000000791b */ /* 0x003fe20003800000 */
.L_x_3142:
        /* <DEDUP_REMOVED lines=15> */
.L_x_3143:
[----:B------:R-:W-:Y:S02]  /*28d30*/  IMAD.MOV.U32 R13, RZ, RZ, R25 ;  /* 0x000000ffff0d7224 */ /* 0x000fe400078e0019 */
[----:B------:R-:W-:Y:S02]  /*28d40*/  IMAD.MOV.U32 R12, RZ, RZ, 0x2 ;  /* 0x00000002ff0c7424 */ /* 0x000fe400078e00ff */
[----:B------:R-:W-:-:S07]  /*28d50*/  IMAD.MOV.U32 R2, RZ, RZ, R14 ;  /* 0x000000ffff027224 */ /* 0x000fce00078e000e */
[----:B------:R-:W-:Y:S05]  /*28d60*/  WARPSYNC.COLLECTIVE R15, `(.L_x_3144) ;  /* 0x000000000f087348 */ /* 0x000fea0003c00000 */
[----:B------:R0:W1:Y:S02]  /*28d70*/  SHFL.IDX P6, R14, R13, R12, R11 ;  /* 0x0000000c0d0e7389 */ /* 0x00006400000c000b */
[----:B01----:R-:W-:Y:S01]  /*28d80*/  ENDCOLLECTIVE ;  /* 0x000000000000791b */ /* 0x003fe20003800000 */
.L_x_3144:
        /* <DEDUP_REMOVED lines=14> */
.L_x_3145:
[----:B------:R-:W-:Y:S02]  /*28e70*/  IMAD.MOV.U32 R13, RZ, RZ, R25 ;  /* 0x000000ffff0d7224 */ /* 0x000fe400078e0019 */
[----:B------:R-:W-:Y:S02]  /*28e80*/  IMAD.MOV.U32 R12, RZ, RZ, 0x3 ;  /* 0x00000003ff0c7424 */ /* 0x000fe400078e00ff */
[----:B------:R-:W-:-:S07]  /*28e90*/  IMAD.MOV.U32 R2, RZ, RZ, R14 ;  /* 0x000000ffff027224 */ /* 0x000fce00078e000e */
[----:B------:R-:W-:Y:S05]  /*28ea0*/  WARPSYNC.COLLECTIVE R15, `(.L_x_3146) ;  /* 0x000000000f087348 */ /* 0x000fea0003c00000 */
[----:B------:R0:W1:Y:S02]  /*28eb0*/  SHFL.IDX P6, R14, R13, R12, R11 ;  /* 0x0000000c0d0e7389 */ /* 0x00006400000c000b */
[----:B01----:R-:W-:Y:S01]  /*28ec0*/  ENDCOLLECTIVE ;  /* 0x000000000000791b */ /* 0x003fe20003800000 */
.L_x_3146:
        /* <DEDUP_REMOVED lines=14> */
.L_x_3147:
[----:B------:R-:W-:Y:S02]  /*28fb0*/  IMAD.MOV.U32 R13, RZ, RZ, R25 ;  /* 0x000000ffff0d7224 */ /* 0x000fe400078e0019 */
[----:B------:R-:W-:Y:S02]  /*28fc0*/  IMAD.MOV.U32 R12, RZ, RZ, 0x4 ;  /* 0x00000004ff0c7424 */ /* 0x000fe400078e00ff */
[----:B------:R-:W-:-:S07]  /*28fd0*/  IMAD.MOV.U32 R2, RZ, RZ, R14 ;  /* 0x000000ffff027224 */ /* 0x000fce00078e000e */
[----:B------:R-:W-:Y:S05]  /*28fe0*/  WARPSYNC.COLLECTIVE R15, `(.L_x_3148) ;  /* 0x000000000f087348 */ /* 0x000fea0003c00000 */
[----:B------:R0:W1:Y:S02]  /*28ff0*/  SHFL.IDX P6, R14, R13, R12, R11 ;  /* 0x0000000c0d0e7389 */ /* 0x00006400000c000b */
[----:B01----:R-:W-:Y:S01]  /*29000*/  ENDCOLLECTIVE ;  /* 0x000000000000791b */ /* 0x003fe20003800000 */
.L_x_3148:
        /* <DEDUP_REMOVED lines=14> */
.L_x_3149:
[----:B------:R-:W-:Y:S02]  /*290f0*/  IMAD.MOV.U32 R13, RZ, RZ, R25 ;  /* 0x000000ffff0d7224 */ /* 0x000fe400078e0019 */
[----:B------:R-:W-:Y:S02]  /*29100*/  IMAD.MOV.U32 R12, RZ, RZ, 0x5 ;  /* 0x00000005ff0c7424 */ /* 0x000fe400078e00ff */
[----:B------:R-:W-:-:S07]  /*29110*/  IMAD.MOV.U32 R2, RZ, RZ, R14 ;  /* 0x000000ffff027224 */ /* 0x000fce00078e000e */
[----:B------:R-:W-:Y:S05]  /*29120*/  WARPSYNC.COLLECTIVE R15, `(.L_x_3150) ;  /* 0x000000000f087348 */ /* 0x000fea0003c00000 */
[----:B------:R0:W1:Y:S02]  /*29130*/  SHFL.IDX P6, R14, R13, R12, R11 ;  /* 0x0000000c0d0e7389 */ /* 0x00006400000c000b */
[----:B01----:R-:W-:Y:S01]  /*29140*/  ENDCOLLECTIVE ;  /* 0x000000000000791b */ /* 0x003fe20003800000 */
.L_x_3150:
        /* <DEDUP_REMOVED lines=13> */
.L_x_3151:
[----:B------:R-:W-:Y:S01]  /*29220*/  @!PT LDS RZ, [RZ] ;  /* 0x00000000fffff984 */ /* 0x000fe20000000800 */
[----:B------:R-:W-:Y:S01]  /*29230*/  @!PT LDS RZ, [RZ] ;  /* 0x00000000fffff984 */ /* 0x000fe20000000800 */
[----:B------:R-:W-:Y:S01]  /*29240*/  @!PT LDS RZ, [RZ] ;  /* 0x00000000fffff984 */ /* 0x000fe20000000800 */
[----:B------:R0:W-:Y:S02]  /*29250*/  LDGSTS.E.BYPASS.LTC128B.128 [R4+0x5400], desc[UR60][R2.64+0x80], !P2 ;  /* 0x0540008002047fae */ /* 0x0001e4000d101d7c */
[----:B0-----:R-:W-:Y:S01]  /*29260*/  IMAD.MOV.U32 R2, RZ, RZ, R14 ;  /* 0x000000ffff027224 */ /* 0x001fe200078e000e */
[----:B------:R-:W-:Y:S06]  /*29270*/  BRA `(.L_x_3152) ;  /* 0xffffffa800087947 */ /* 0x000fec000383ffff */
.L_x_2994:
[----:B0-----:R0:W1:Y:S02]  /*29280*/  SYNCS.PHASECHK.TRANS64.TRYWAIT P0, [R0+URZ+0x2a860], R3 ;  /* 0x02a86003000075a7 */ /* 0x001064000800017f */
[----:B-1----:R-:W-:Y:S05]  /*29290*/  @!P0 NANOSLEEP.SYNCS 0x989680 ;  /* 0x009896800000895d */ /* 0x002fea0003900000 */
[----:B------:R-:W1:Y:S02]  /*292a0*/  @!P0 SYNCS.PHASECHK.TRANS64 P0, [R0+URZ+0x2a860], R3 ;  /* 0x02a86003000085a7 */ /* 0x000e64000800007f */
[----:B-1----:R-:W-:Y:S05]  /*292b0*/  @!P0 BRA `(.L_x_2994) ;  /* 0xfffffffc00f08947 */ /* 0x002fea000383ffff */
[----:B------:R-:W-:Y:S05]  /*292c0*/  BRA `(.L_x_3153) ;  /* 0xffffffac001c7947 */ /* 0x000fea000383ffff */
.L_x_2995:
        /* <DEDUP_REMOVED lines=8> */
.L_x_3155:
[----:B------:R-:W-:Y:S05]  /*29350*/  BSYNC B0 ;  /* 0x0000000000007941 */ /* 0x000fea0003800000 */
.L_x_3154:
        /* <DEDUP_REMOVED lines=12> */
.L_x_3156:
[C---:B------:R-:W-:Y:S02]  /*29420*/  ISETP.LT.OR P4, PT, R6.reuse, 0x1, !P0 ;  /* 0x000000010600780c */ /* 0x040fe40004781670 */
[----:B------:R-:W-:Y:S02]  /*29430*/  ISETP.LT.OR P3, PT, R6, 0x1, P1 ;  /* 0x000000010600780c */ /* 0x000fe40000f61670 */
[----:B------:R-:W-:Y:S01]  /*29440*/  LEA R4, R4, R22, 0x1 ;  /* 0x0000001604047211 */ /* 0x000fe200078e08ff */
[----:B------:R-:W-:Y:S02]  /*29450*/  IMAD.MOV.U32 R13, RZ, RZ, R25 ;  /* 0x000000ffff0d7224 */ /* 0x000fe400078e0019 */
        /* <DEDUP_REMOVED lines=8> */
.L_x_3157:
        /* <DEDUP_REMOVED lines=13> */
.L_x_3158:
[----:B------:R-:W-:Y:S01]  /*295b0*/  MOV R13, R25 ;  /* 0x00000019000d7202 */ /* 0x000fe20000000f00 */
[----:B------:R-:W-:Y:S01]  /*295c0*/  IMAD.MOV.U32 R12, RZ, RZ, 0x2 ;  /* 0x00000002ff0c7424 */ /* 0x000fe200078e00ff */
[----:B------:R-:W-:-:S13]  /*295d0*/  IADD3 R2, P2, R14, R5, RZ ;  /* 0x000000050e027210 */ /* 0x000fda0007f5e0ff */
[----:B------:R-:W-:Y:S05]  /*295e0*/  WARPSYNC.COLLECTIVE R15, `(.L_x_3159) ;  /* 0x000000000f087348 */ /* 0x000fea0003c00000 */
[----:B------:R0:W1:Y:S02]  /*295f0*/  SHFL.IDX P6, R14, R13, R12, R11 ;  /* 0x0000000c0d0e7389 */ /* 0x00006400000c000b */
[----:B01----:R-:W-:Y:S01]  /*29600*/  ENDCOLLECTIVE ;  /* 0x000000000000791b */ /* 0x003fe20003800000 */
.L_x_3159:
        /* <DEDUP_REMOVED lines=13> */
.L_x_3160:
[----:B------:R-:W-:Y:S01]  /*296e0*/  MOV R13, R25 ;  /* 0x00000019000d7202 */ /* 0x000fe20000000f00 */
[----:B------:R-:W-:Y:S02]  /*296f0*/  IMAD.MOV.U32 R12, RZ, RZ, 0x3 ;  /* 0x00000003ff0c7424 */ /* 0x000fe400078e00ff */
[----:B------:R-:W-:-:S07]  /*29700*/  IMAD.MOV.U32 R10, RZ, RZ, R14 ;  /* 0x000000ffff0a7224 */ /* 0x000fce00078e000e */
[----:B------:R-:W-:Y:S05]  /*29710*/  WARPSYNC.COLLECTIVE R15, `(.L_x_3161) ;  /* 0x000000000f087348 */ /* 0x000fea0003c00000 */
[----:B------:R0:W1:Y:S02]  /*29720*/  SHFL.IDX P6, R14, R13, R12, R11 ;  /* 0x0000000c0d0e7389 */ /* 0x00006400000c000b */
[----:B01----:R-:W-:Y:S01]  /*29730*/  ENDCOLLECTIVE ;  /* 0x000000000000791b */ /* 0x003fe20003800000 */
.L_x_3161:
[----:B------:R-:W-:-:S05]  /*29740*/  IADD3 R2, P2, R10, R5, RZ ;  /* 0x000000050a027210 */ /* 0x000fca0007f5e0ff */
[----:B------:R-:W-:-:S05]  /*29750*/  IMAD.X R3, RZ, RZ, R7, P2 ;  /* 0x000000ffff037224 */ /* 0x000fca00010e0607 */
[----:B------:R-:W-:Y:S01]  /*29760*/  @!PT LDS RZ, [RZ] ;  /* 0x00000000fffff984 */ /* 0x000fe20000000800 */
[----:B------:R-:W-:Y:S01]  /*29770*/  @!PT LDS RZ, [RZ] ;  /* 0x00000000fffff984 */ /* 0x000fe20000000800 */
[----:B------:R-:W-:Y:S01]  /*29780*/  @!PT LDS RZ, [RZ] ;  /* 0x00000000fffff984 */ /* 0x000fe20000000800 */
[----:B------:R0:W-:Y:S01]  /*29790*/  LDGSTS.E.BYPASS.LTC128B.128 [R4+0x1400], desc[UR60][R2.64], !P3 ;  /* 0x0140000002047fae */ /* 0x0001e2000d901d7c */
[----:B------:R-:W-:Y:S02]  /*297a0*/  MOV R13, R24 ;  /* 0x00000018000d7202 */ /* 0x000fe40000000f00 */
[C---:B------:R-:W-:Y:S01]  /*297b0*/  ISETP.LT.OR P3, PT, R6.reuse, 0x31, P1 ;  /* 0x000000310600780c */ /* 0x040fe20000f61670 */
[----:B------:R0:W-:Y:S01]  /*297c0*/  LDGSTS.E.BYPASS.LTC128B.128 [R4+0x4400], desc[UR60][R2.64+0x80], !P4 ;  /* 0x0440008002047fae */ /* 0x0001e2000e101d7c */
[----:B------:R-:W-:Y:S01]  /*297d0*/  ISETP.LT.OR P4, PT, R6, 0x31, !P0 ;  /* 0x000000310600780c */ /* 0x000fe20004781670 */
[----:B------:R-:W-:-:S12]  /*297e0*/  IMAD.MOV.U32 R8, RZ, RZ, R14 ;  /* 0x000000ffff087224 */ /* 0x000fd800078e000e */
[----:B0-----:R-:W-:Y:S05]  /*297f0*/  WARPSYNC.COLLECTIVE R15, `(.L_x_3162) ;  /* 0x000000000f087348 */ /* 0x001fea0003c00000 */
[----:B------:R1:W2:Y:S02]  /*29800*/  SHFL.IDX P6, R14, R13, R12, R11 ;  /* 0x0000000c0d0e7389 */ /* 0x0002a400000c000b */
[----:B012---:R-:W-:Y:S01]  /*29810*/  ENDCOLLECTIVE ;  /* 0x000000000000791b */ /* 0x007fe20003800000 */
.L_x_3162:
[----:B------:R-:W-:Y:S01]  /*29820*/  IMAD.MOV.U32 R13, RZ, RZ, R25 ;  /* 0x000000ffff0d7224 */ /* 0x000fe200078e0019 */
[----:B------:R-:W-:Y:S02]  /*29830*/  MOV R12, 0x4 ;  /* 0x00000004000c7802 */ /* 0x000fe40000000f00 */
[----:B------:R-:W-:-:S13]  /*29840*/  IADD3 R2, P2, R14, R5, RZ ;  /* 0x000000050e027210 */ /* 0x000fda0007f5e0ff */
[----:B------:R-:W-:Y:S05]  /*29850*/  WARPSYNC.COLLECTIVE R15, `(.L_x_3163) ;  /* 0x000000000f087348 */ /* 0x000fea0003c00000 */
[----:B------:R0:W1:Y:S02]  /*29860*/  SHFL.IDX P6, R14, R13, R12, R11 ;  /* 0x0000000c0d0e7389 */ /* 0x00006400000c000b */
[----:B01----:R-:W-:Y:S01]  /*29870*/  ENDCOLLECTIVE ;  /* 0x000000000000791b */ /* 0x003fe20003800000 */
.L_x_3163:
        /* <DEDUP_REMOVED lines=13> */
.L_x_3164:
[----:B------:R-:W-:Y:S01]  /*29950*/  IMAD.MOV.U32 R13, RZ, RZ, R25 ;  /* 0x000000ffff0d7224 */ /* 0x000fe200078e0019 */
[----:B------:R-:W-:Y:S02]  /*29960*/  MOV R12, 0x5 ;  /* 0x00000005000c7802 */ /* 0x000fe40000000f00 */
[----:B------:R-:W-:-:S07]  /*29970*/  MOV R10, R14 ;  /* 0x0000000e000a7202 */ /* 0x000fce0000000f00 */
[----:B------:R-:W-:Y:S05]  /*29980*/  WARPSYNC.COLLECTIVE R15, `(.L_x_3165) ;  /* 0x000000000f087348 */ /* 0x000fea0003c00000 */
[----:B------:R0:W1:Y:S02]  /*29990*/  SHFL.IDX P6, R14, R13, R12, R11 ;  /* 0x0000000c0d0e7389 */ /* 0x00006400000c000b */
[----:B01----:R-:W-:Y:S01]  /*299a0*/  ENDCOLLECTIVE ;  /* 0x000000000000791b */ /* 0x003fe20003800000 */
.L_x_3165:
        /* <DEDUP_REMOVED lines=12> */
.L_x_3166:
[----:B------:R-:W-:Y:S05]  /*29a70*/  BRA `(.L_x_3167) ;  /* 0xffffffa800187947 */ /* 0x000fea000383ffff */
.L_x_3000:
        /* <DEDUP_REMOVED lines=8> */
.L_x_3169:
[----:B------:R-:W-:Y:S05]  /*29b00*/  BSYNC B0 ;  /* 0x0000000000007941 */ /* 0x000fea0003800000 */
.L_x_3168:
        /* <DEDUP_REMOVED lines=9> */
.L_x_3170:
[----:B------:R-:W-:Y:S02]  /*29ba0*/  ULDC UR4, c[0x0][0xc3c] ;  /* 0x00030f0000047ab9 */ /* 0x000fe40000000800 */
[----:B------:R-:W-:-:S13]  /*29bb0*/  ISETP.GE.OR P1, PT, R9, UR4, !P0 ;  /* 0x0000000409007c0c */ /* 0x000fda000c726670 */
[----:B------:R-:W0:Y:S08]  /*29bc0*/  @!P1 LDC.64 R2, c[0x0][0xc80] ;  /* 0x00032000ff029b82 */ /* 0x000e300000000a00 */
[----:B------:R-:W1:Y:S01]  /*29bd0*/  @!P1 LDC.64 R4, c[0x0][0xc78] ;  /* 0x00031e00ff049b82 */ /* 0x000e620000000a00 */
[----:B------:R-:W-:Y:S01]  /*29be0*/  IMAD.MOV.U32 R17, RZ, RZ, RZ ;  /* 0x000000ffff117224 */ /* 0x000fe200078e00ff */
[----:B------:R-:W-:-:S02]  /*29bf0*/  MOV R11, RZ ;  /* 0x000000ff000b7202 */ /* 0x000fc40000000f00 */
[----:B------:R-:W-:Y:S01]  /*29c00*/  MOV R7, R14 ;  /* 0x0000000e00077202 */ /* 0x000fe20000000f00 */
        /* <DEDUP_REMOVED lines=9> */
[----:B--2---:R-:W-:Y:S01]  /*29ca0*/  @!P1 MOV R17, R6 ;  /* 0x0000000600119202 */ /* 0x004fe20000000f00 */
[----:B------:R-:W-:-:S02]  /*29cb0*/  IMAD.MOV.U32 R6, RZ, RZ, RZ ;  /* 0x000000ffff067224 */ /* 0x000fc400078e00ff */
[----:B---3--:R-:W-:Y:S01]  /*29cc0*/  @!P1 IMAD.MOV.U32 R4, RZ, RZ, R5 ;  /* 0x000000ffff049224 */ /* 0x008fe200078e0005 */
[----:B------:R-:W-:-:S03]  /*29cd0*/  ISETP.NE.AND P1, PT, R8, RZ, PT ;  /* 0x000000ff0800720c */ /* 0x000fc60003f25270 */
[----:B------:R-:W-:-:S10]  /*29ce0*/  IMAD R13, R4, R17, RZ ;  /* 0x00000011040d7224 */ /* 0x000fd400078e02ff */
[----:B------:R-:W-:Y:S05]  /*29cf0*/  WARPSYNC.COLLECTIVE R15, `(.L_x_3171) ;  /* 0x000000000f087348 */ /* 0x000fea0003c00000 */
[----:B------:R0:W1:Y:S02]  /*29d00*/  SHFL.UP P6, R14, R13, R12, R11 ;  /* 0x0400000c0d0e7389 */ /* 0x00006400000c000b */
[----:B01----:R-:W-:Y:S01]  /*29d10*/  ENDCOLLECTIVE ;  /* 0x000000000000791b */ /* 0x003fe20003800000 */
.L_x_3171:
[----:B------:R-:W-:Y:S02]  /*29d20*/  MOV R12, 0x2 ;  /* 0x00000002000c7802 */ /* 0x000fe40000000f00 */
[----:B------:R-:W-:-:S05]  /*29d30*/  SEL R14, R14, RZ, P1 ;  /* 0x000000ff0e0e7207 */ /* 0x000fca0000800000 */
[----:B------:R-:W-:-:S04]  /*29d40*/  IMAD.IADD R5, R13, 0x1, R14 ;  /* 0x000000010d057824 */ /* 0x000fc800078e020e */
[----:B------:R-:W-:-:S07]  /*29d50*/  IMAD.MOV.U32 R13, RZ, RZ, R5 ;  /* 0x000000ffff0d7224 */ /* 0x000fce00078e0005 */
[----:B------:R-:W-:Y:S05]  /*29d60*/  WARPSYNC.COLLECTIVE R15, `(.L_x_3172) ;  /* 0x000000000f087348 */ /* 0x000fea0003c00000 */
[----:B------:R0:W1:Y:S02]  /*29d70*/  SHFL.UP P6, R14, R13, R12, R11 ;  /* 0x0400000c0d0e7389 */ /* 0x00006400000c000b */
[----:B01----:R-:W-:Y:S01]  /*29d80*/  ENDCOLLECTIVE ;  /* 0x000000000000791b */ /* 0x003fe20003800000 */
.L_x_3172:
[----:B------:R-:W-:Y:S02]  /*29d90*/  MOV R12, 0x4 ;  /* 0x00000004000c7802 */ /* 0x000fe40000000f00 */
[----:B------:R-:W-:-:S05]  /*29da0*/  SEL R2, R14, RZ, P2 ;  /* 0x000000ff0e027207 */ /* 0x000fca0001000000 */
[----:B------:R-:W-:-:S04]  /*29db0*/  IMAD.IADD R2, R5, 0x1, R2 ;  /* 0x0000000105027824 */ /* 0x000fc800078e0202 */
[----:B------:R-:W-:-:S07]  /*29dc0*/  IMAD.MOV.U32 R13, RZ, RZ, R2 ;  /* 0x000000ffff0d7224 */ /* 0x000fce00078e0002 */
[----:B------:R-:W-:Y:S05]  /*29dd0*/  WARPSYNC.COLLECTIVE R15, `(.L_x_3173) ;  /* 0x000000000f087348 */ /* 0x000fea0003c00000 */
[----:B------:R0:W1:Y:S02]  /*29de0*/  SHFL.UP P6, R14, R13, R12, R11 ;  /* 0x0400000c0d0e7389 */ /* 0x00006400000c000b */
[----:B01----:R-:W-:Y:S01]  /*29df0*/  ENDCOLLECTIVE ;  /* 0x000000000000791b */ /* 0x003fe20003800000 */
.L_x_3173:
[----:B------:R-:W-:Y:S02]  /*29e00*/  MOV R12, 0x8 ;  /* 0x00000008000c7802 */ /* 0x000fe40000000f00 */
[----:B------:R-:W-:-:S05]  /*29e10*/  SEL R3, R14, RZ, P3 ;  /* 0x000000ff0e037207 */ /* 0x000fca0001800000 */
[----:B------:R-:W-:-:S04]  /*29e20*/  IMAD.IADD R3, R2, 0x1, R3 ;  /* 0x0000000102037824 */ /* 0x000fc800078e0203 */
[----:B------:R-:W-:-:S07]  /*29e30*/  IMAD.MOV.U32 R13, RZ, RZ, R3 ;  /* 0x000000ffff0d7224 */ /* 0x000fce00078e0003 */
[----:B------:R-:W-:Y:S05]  /*29e40*/  WARPSYNC.COLLECTIVE R15, `(.L_x_3174) ;  /* 0x000000000f087348 */ /* 0x000fea0003c00000 */
[----:B------:R0:W1:Y:S02]  /*29e50*/  SHFL.UP P6, R14, R13, R12, R11 ;  /* 0x0400000c0d0e7389 */ /* 0x00006400000c000b */
[----:B01----:R-:W-:Y:S01]  /*29e60*/  ENDCOLLECTIVE ;  /* 0x000000000000791b */ /* 0x003fe20003800000 */
.L_x_3174:
[----:B------:R-:W-:Y:S02]  /*29e70*/  MOV R12, 0x10 ;  /* 0x00000010000c7802 */ /* 0x000fe40000000f00 */
[----:B------:R-:W-:-:S05]  /*29e80*/  SEL R14, R14, RZ, P4 ;  /* 0x000000ff0e0e7207 */ /* 0x000fca0002000000 */
[----:B------:R-:W-:-:S04]  /*29e90*/  IMAD.IADD R5, R3, 0x1, R14 ;  /* 0x0000000103057824 */ /* 0x000fc800078e020e */
[----:B------:R-:W-:-:S07]  /*29ea0*/  IMAD.MOV.U32 R13, RZ, RZ, R5 ;  /* 0x000000ffff0d7224 */ /* 0x000fce00078e0005 */
[----:B------:R-:W-:Y:S05]  /*29eb0*/  WARPSYNC.COLLECTIVE R15, `(.L_x_3175) ;  /* 0x000000000f087348 */ /* 0x000fea0003c00000 */
[----:B------:R0:W1:Y:S02]  /*29ec0*/  SHFL.UP P6, R14, R13, R12, R11 ;  /* 0x0400000c0d0e7389 */ /* 0x00006400000c000b */
[----:B01----:R-:W-:Y:S01]  /*29ed0*/  ENDCOLLECTIVE ;  /* 0x000000000000791b */ /* 0x003fe20003800000 */
.L_x_3175:
        /* <DEDUP_REMOVED lines=8> */
.L_x_3176:
[----:B------:R-:W-:Y:S05]  /*29f60*/  BRA `(.L_x_3177) ;  /* 0xffffffa800247947 */ /* 0x000fea000383ffff */
.L_x_3003:
[----:B------:R-:W-:Y:S01]  /*29f70*/  BSSY B0, `(.L_x_3178) ;  /* 0x0000007000007945 */ /* 0x000fe20003800000 */
[----:B------:R-:W-:Y:S01]  /*29f80*/  MOV R12, 0x1 ;  /* 0x00000001000c7802 */ /* 0x000fe20000000f00 */
[----:B------:R-:W-:Y:S02]  /*29f90*/  IMAD.MOV.U32 R11, RZ, RZ, RZ ;  /* 0x000000ffff0b7224 */ /* 0x000fe400078e00ff */
[----:B------:R-:W-:-:S07]  /*29fa0*/  IMAD.MOV.U32 R15, RZ, RZ, -0x1 ;  /* 0xffffffffff0f7424 */ /* 0x000fce00078e00ff */
[----:B------:R-:W-:Y:S05]  /*29fb0*/  WARPSYNC.COLLECTIVE R15, `(.L_x_3179) ;  /* 0x000000000f087348 */ /* 0x000fea0003c00000 */
[----:B------:R0:W1:Y:S02]  /*29fc0*/  SHFL.UP P6, R14, R13, R12, R11 ;  /* 0x0400000c0d0e7389 */ /* 0x00006400000c000b */
[----:B01----:R-:W-:Y:S01]  /*29fd0*/  ENDCOLLECTIVE ;  /* 0x000000000000791b */ /* 0x003fe20003800000 */
.L_x_3179:
[----:B------:R-:W-:Y:S05]  /*29fe0*/  BSYNC B0 ;  /* 0x0000000000007941 */ /* 0x000fea0003800000 */
.L_x_3178:
[----:B------:R-:W-:Y:S01]  /*29ff0*/  SEL R14, R14, RZ, P1 ;  /* 0x000000ff0e0e7207 */ /* 0x000fe20000800000 */
[----:B------:R-:W-:Y:S01]  /*2a000*/  IMAD.MOV.U32 R12, RZ, RZ, 0x2 ;  /* 0x00000002ff0c7424 */ /* 0x000fe200078e00ff */
[----:B------:R-:W-:Y:S01]  /*2a010*/  MOV R15, 0xffffffff ;  /* 0xffffffff000f7802 */ /* 0x000fe20000000f00 */
[----:B------:R-:W-:Y:S01]  /*2a020*/  IMAD.MOV.U32 R11, RZ, RZ, RZ ;  /* 0x000000ffff0b7224 */ /* 0x000fe200078e00ff */
[----:B------:R-:W-:-:S07]  /*2a030*/  IADD3 R13, R13, R14, RZ ;  /* 0x0000000e0d0d7210 */ /* 0x000fce0007ffe0ff */
[----:B------:R-:W-:Y:S05]  /*2a040*/  WARPSYNC.COLLECTIVE R15, `(.L_x_3180) ;  /* 0x000000000f087348 */ /* 0x000fea0003c00000 */
[----:B------:R0:W1:Y:S02]  /*2a050*/  SHFL.UP P6, R14, R13, R12, R11 ;  /* 0x0400000c0d0e7389 */ /* 0x00006400000c000b */
[----:B01----:R-:W-:Y:S01]  /*2a060*/  ENDCOLLECTIVE ;  /* 0x000000000000791b */ /* 0x003fe20003800000 */
.L_x_3180:
[----:B------:R-:W-:Y:S02]  /*2a070*/  MOV R12, 0x4 ;  /* 0x00000004000c7802 */ /* 0x000fe40000000f00 */
[----:B------:R-:W-:-:S05]  /*2a080*/  SEL R2, R14, RZ, P2 ;  /* 0x000000ff0e027207 */ /* 0x000fca0001000000 */
[----:B------:R-:W-:-:S04]  /*2a090*/  IMAD.IADD R2, R13, 0x1, R2 ;  /* 0x000000010d027824 */ /* 0x000fc800078e0202 */
[----:B------:R-:W-:-:S07]  /*2a0a0*/  IMAD.MOV.U32 R13, RZ, RZ, R2 ;  /* 0x000000ffff0d7224 */ /* 0x000fce00078e0002 */
[----:B------:R-:W-:Y:S05]  /*2a0b0*/  WARPSYNC.COLLECTIVE R15, `(.L_x_3181) ;  /* 0x000000000f087348 */ /* 0x000fea0003c00000 */
[----:B------:R0:W1:Y:S02]  /*2a0c0*/  SHFL.UP P6, R14, R13, R12, R11 ;  /* 0x0400000c0d0e7389 */ /* 0x00006400000c000b */
[----:B01----:R-:W-:Y:S01]  /*2a0d0*/  ENDCOLLECTIVE ;  /* 0x000000000000791b */ /* 0x003fe20003800000 */
.L_x_3181:
[----:B------:R-:W-:Y:S02]  /*2a0e0*/  MOV R12, 0x8 ;  /* 0x00000008000c7802 */ /* 0x000fe40000000f00 */
[----:B------:R-:W-:-:S05]  /*2a0f0*/  SEL R3, R14, RZ, P3 ;  /* 0x000000ff0e037207 */ /* 0x000fca0001800000 */
[----:B------:R-:W-:-:S04]  /*2a100*/  IMAD.IADD R3, R2, 0x1, R3 ;  /* 0x0000000102037824 */ /* 0x000fc800078e0203 */
[----:B------:R-:W-:-:S07]  /*2a110*/  IMAD.MOV.U32 R13, RZ, RZ, R3 ;  /* 0x000000ffff0d7224 */ /* 0x000fce00078e0003 */
[----:B------:R-:W-:Y:S05]  /*2a120*/  WARPSYNC.COLLECTIVE R15, `(.L_x_3182) ;  /* 0x000000000f087348 */ /* 0x000fea0003c00000 */
[----:B------:R0:W1:Y:S02]  /*2a130*/  SHFL.UP P6, R14, R13, R12, R11 ;  /* 0x0400000c0d0e7389 */ /* 0x00006400000c000b */
[----:B01----:R-:W-:Y:S01]  /*2a140*/  ENDCOLLECTIVE ;  /* 0x000000000000791b */ /* 0x003fe20003800000 */
.L_x_3182:
[----:B------:R-:W-:Y:S02]  /*2a150*/  MOV R12, 0x10 ;  /* 0x00000010000c7802 */ /* 0x000fe40000000f00 */
[----:B------:R-:W-:-:S05]  /*2a160*/  SEL R14, R14, RZ, P4 ;  /* 0x000000ff0e0e7207 */ /* 0x000fca0002000000 */
[----:B------:R-:W-:-:S04]  /*2a170*/  IMAD.IADD R5, R3, 0x1, R14 ;  /* 0x0000000103057824 */ /* 0x000fc800078e020e */
[----:B------:R-:W-:-:S07]  /*2a180*/  IMAD.MOV.U32 R13, RZ, RZ, R5 ;  /* 0x000000ffff0d7224 */ /* 0x000fce00078e0005 */
[----:B------:R-:W-:Y:S05]  /*2a190*/  WARPSYNC.COLLECTIVE R15, `(.L_x_3183) ;  /* 0x000000000f087348 */ /* 0x000fea0003c00000 */
[----:B------:R0:W1:Y:S02]  /*2a1a0*/  SHFL.UP P6, R14, R13, R12, R11 ;  /* 0x0400000c0d0e7389 */ /* 0x00006400000c000b */
[----:B01----:R-:W-:Y:S01]  /*2a1b0*/  ENDCOLLECTIVE ;  /* 0x000000000000791b */ /* 0x003fe20003800000 */
.L_x_3183:
        /* <DEDUP_REMOVED lines=8> */
.L_x_3184:
[----:B------:R-:W-:Y:S05]  /*2a240*/  BRA `(.L_x_3185) ;  /* 0xffffffa800107947 */ /* 0x000fea000383ffff */
.L_x_3005:
[----:B------:R-:W-:Y:S01]  /*2a250*/  BSSY B0, `(.L_x_3186) ;  /* 0x0000006000007945 */ /* 0x000fe20003800000 */
[----:B------:R-:W-:Y:S01]  /*2a260*/  PLOP3.LUT P6, PT, P6, PT, PT, 0x8, 0x0 ;  /* 0x000000000000781c */ /* 0x000fe200037ce170 */
[----:B------:R-:W-:-:S12]  /*2a270*/  IMAD.MOV.U32 R15, RZ, RZ, -0x1 ;  /* 0xffffffffff0f7424 */ /* 0x000fd800078e00ff */
[----:B0-----:R-:W-:Y:S05]  /*2a280*/  WARPSYNC.COLLECTIVE R15, `(.L_x_3187) ;  /* 0x000000000f087348 */ /* 0x001fea0003c00000 */
[----:B------:R-:W-:Y:S01]  /*2a290*/  VOTE.ANY R14, PT, P6 ;  /* 0x00000000000e7806 */ /* 0x000fe200030e0100 */
[----:B0-----:R-:W-:Y:S06]  /*2a2a0*/  ENDCOLLECTIVE ;  /* 0x000000000000791b */ /* 0x001fec0003800000 */
.L_x_3187:
[----:B------:R-:W-:Y:S05]  /*2a2b0*/  BSYNC B0 ;  /* 0x0000000000007941 */ /* 0x000fea0003800000 */
.L_x_3186:
[----:B------:R-:W-:Y:S01]  /*2a2c0*/  MOV R3, R14 ;  /* 0x0000000e00037202 */ /* 0x000fe20000000f00 */
[----:B------:R-:W-:Y:S01]  /*2a2d0*/  IMAD.MOV.U32 R13, RZ, RZ, R17 ;  /* 0x000000ffff0d7224 */ /* 0x000fe200078e0011 */
[----:B------:R-:W-:Y:S01]  /*2a2e0*/  MOV R15, 0xffffffff ;  /* 0xffffffff000f7802 */ /* 0x000fe20000000f00 */
[----:B------:R-:W-:Y:S01]  /*2a2f0*/  IMAD.MOV.U32 R11, RZ, RZ, 0x1f ;  /* 0x0000001fff0b7424 */ /* 0x000fe200078e00ff */
[----:B------:R0:W1:Y:S06]  /*2a300*/  POPC R12, R3 ;  /* 0x00000003000c7309 */ /* 0x00006c0000000000 */
[----:B01----:R-:W-:Y:S05]  /*2a310*/  WARPSYNC.COLLECTIVE R15, `(.L_x_3188) ;  /* 0x000000000f087348 */ /* 0x003fea0003c00000 */
[----:B-1----:R1:W2:Y:S02]  /*2a320*/  SHFL.IDX P6, R14, R13, R12, R11 ;  /* 0x0000000c0d0e7389 */ /* 0x0022a400000c000b */
[----:B012---:R-:W-:Y:S01]  /*2a330*/  ENDCOLLECTIVE ;  /* 0x000000000000791b */ /* 0x007fe20003800000 */
.L_x_3188:
[----:B------:R-:W-:Y:S02]  /*2a340*/  IMAD.IADD R19, R12, 0x1, R19 ;  /* 0x000000010c137824 */ /* 0x000fe400078e0213 */
[----:B------:R-:W-:Y:S02]  /*2a350*/  IMAD.MOV.U32 R13, RZ, RZ, R4 ;  /* 0x000000ffff0d7224 */ /* 0x000fe400078e0004 */
[----:B------:R-:W-:-:S07]  /*2a360*/  IMAD.MOV.U32 R17, RZ, RZ, R14 ;  /* 0x000000ffff117224 */ /* 0x000fce00078e000e */
[----:B------:R-:W-:Y:S05]  /*2a370*/  WARPSYNC.COLLECTIVE R15, `(.L_x_3189) ;  /* 0x000000000f087348 */ /* 0x000fea0003c00000 */
[----:B------:R0:W1:Y:S02]  /*2a380*/  SHFL.IDX P6, R14, R13, R12, R11 ;  /* 0x0000000c0d0e7389 */ /* 0x00006400000c000b */
[----:B01----:R-:W-:Y:S01]  /*2a390*/  ENDCOLLECTIVE ;  /* 0x000000000000791b */ /* 0x003fe20003800000 */
.L_x_3189:
[----:B------:R-:W-:Y:S01]  /*2a3a0*/  MOV R4, R14 ;  /* 0x0000000e00047202 */ /* 0x000fe20000000f00 */
[----:B------:R-:W-:Y:S06]  /*2a3b0*/  BRA `(.L_x_3190) ;  /* 0xffffffa400f47947 */ /* 0x000fec000383ffff */
.L_x_3007:
[----:B------:R-:W-:Y:S01]  /*2a3c0*/  BSSY B0, `(.L_x_3191) ;  /* 0x0000007000007945 */ /* 0x000fe20003800000 */
[----:B------:R-:W-:Y:S01]  /*2a3d0*/  IMAD.MOV.U32 R13, RZ, RZ, R2 ;  /* 0x000000ffff0d7224 */ /* 0x000fe200078e0002 */
[----:B------:R-:W-:Y:S01]  /*2a3e0*/  MOV R11, 0x1f ;  /* 0x0000001f000b7802 */ /* 0x000fe20000000f00 */
[----:B------:R-:W-:-:S07]  /*2a3f0*/  IMAD.MOV.U32 R15, RZ, RZ, -0x1 ;  /* 0xffffffffff0f7424 */ /* 0x000fce00078e00ff */
[----:B0-23--:R-:W-:Y:S05]  /*2a400*/  WARPSYNC.COLLECTIVE R15, `(.L_x_3192) ;  /* 0x000000000f087348 */ /* 0x00dfea0003c00000 */
[----:B------:R1:W4:Y:S02]  /*2a410*/  SHFL.IDX P6, R14, R13, R12, R11 ;  /* 0x0000000c0d0e7389 */ /* 0x00032400000c000b */
[----:B01234-:R-:W-:Y:S01]  /*2a420*/  ENDCOLLECTIVE ;  /* 0x000000000000791b */ /* 0x01ffe20003800000 */
.L_x_3192:
[----:B------:R-:W-:Y:S05]  /*2a430*/  BSYNC B0 ;  /* 0x0000000000007941 */ /* 0x000fea0003800000 */
.L_x_3191:
[----:B------:R-:W-:Y:S01]  /*2a440*/  IMAD.MOV.U32 R6, RZ, RZ, R14 ;  /* 0x000000ffff067224 */ /* 0x000fe200078e000e */
[----:B------:R-:W-:Y:S06]  /*2a450*/  BRA `(.L_x_3006) ;  /* 0xffffffa400e47947 */ /* 0x000fec000383ffff */
.L_x_3013:
[----:B-1----:R1:W3:Y:S02]  /*2a460*/  SYNCS.PHASECHK.TRANS64.TRYWAIT P0, [R5+URZ+0x2a820], R0 ;  /* 0x02a82000050075a7 */ /* 0x0022e4000800017f */
[----:B---3--:R-:W-:Y:S05]  /*2a470*/  @!P0 NANOSLEEP.SYNCS 0x989680 ;  /* 0x009896800000895d */ /* 0x008fea0003900000 */
[----:B------:R-:W3:Y:S02]  /*2a480*/  @!P0 SYNCS.PHASECHK.TRANS64 P0, [R5+URZ+0x2a820], R0 ;  /* 0x02a82000050085a7 */ /* 0x000ee4000800007f */
[----:B---3--:R-:W-:Y:S05]  /*2a490*/  @!P0 BRA `(.L_x_3013) ;  /* 0xfffffffc00f08947 */ /* 0x008fea000383ffff */
[----:B------:R-:W-:Y:S05]  /*2a4a0*/  BRA `(.L_x_3193) ;  /* 0xffffffb0003c7947 */ /* 0x000fea000383ffff */
.L_x_3014:
[----:B------:R-:W3:Y:S01]  /*2a4b0*/  S2R R2, SR_TID.X ;  /* 0x0000000000027919 */ /* 0x000ee20000002100 */
[----:B------:R-:W-:Y:S01]  /*2a4c0*/  BSSY B0, `(.L_x_3194) ;  /* 0x000000a000007945 */ /* 0x000fe20003800000 */
[----:B------:R-:W-:Y:S01]  /*2a4d0*/  IMAD.MOV.U32 R12, RZ, RZ, RZ ;  /* 0x000000ffff0c7224 */ /* 0x000fe200078e00ff */
[----:B------:R-:W-:Y:S01]  /*2a4e0*/  MOV R15, 0xffffffff ;  /* 0xffffffff000f7802 */ /* 0x000fe20000000f00 */
[----:B------:R-:W-:Y:S01]  /*2a4f0*/  IMAD.MOV.U32 R11, RZ, RZ, 0x1f ;  /* 0x0000001fff0b7424 */ /* 0x000fe200078e00ff */
[----:B---3--:R-:W-:-:S04]  /*2a500*/  SHF.R.U32.HI R2, RZ, 0x5, R2 ;  /* 0x00000005ff027819 */ /* 0x008fc80000011602 */
[----:B------:R-:W-:-:S04]  /*2a510*/  LOP3.LUT R2, R2, 0x3, RZ, 0xc0, !PT ;  /* 0x0000000302027812 */ /* 0x000fc800078ec0ff */
[----:B------:R-:W-:-:S07]  /*2a520*/  MOV R13, R2 ;  /* 0x00000002000d7202 */ /* 0x000fce0000000f00 */
[----:B012---:R-:W-:Y:S05]  /*2a530*/  WARPSYNC.COLLECTIVE R15, `(.L_x_3195) ;  /* 0x000000000f087348 */ /* 0x007fea0003c00000 */
[----:B------:R3:W4:Y:S02]  /*2a540*/  SHFL.IDX P6, R14, R13, R12, R11 ;  /* 0x0000000c0d0e7389 */ /* 0x00072400000c000b */
[----:B01234-:R-:W-:Y:S01]  /*2a550*/  ENDCOLLECTIVE ;  /* 0x000000000000791b */ /* 0x01ffe20003800000 */
.L_x_3195:
[----:B------:R-:W-:Y:S05]  /*2a560*/  BSYNC B0 ;  /* 0x0000000000007941 */ /* 0x000fea0003800000 */
.L_x_3194:
[----:B------:R-:W-:Y:S05]  /*2a570*/  BRA `(.L_x_3196) ;  /* 0xffffffb000247947 */ /* 0x000fea000383ffff */
.L_x_3015:
[----:B------:R-:W-:Y:S01]  /*2a580*/  BSSY B0, `(.L_x_3197) ;  /* 0x0000006000007945 */ /* 0x000fe20003800000 */
[----:B------:R-:W-:-:S07]  /*2a590*/  IMAD.MOV.U32 R15, RZ, RZ, -0x1 ;  /* 0xffffffffff0f7424 */ /* 0x000fce00078e00ff */
[----:B012---:R-:W-:Y:S05]  /*2a5a0*/  WARPSYNC.COLLECTIVE R15, `(.L_x_3198) ;  /* 0x000000000f0c7348 */ /* 0x007fea0003c00000 */
[----:B------:R-:W-:Y:S02]  /*2a5b0*/  ELECT P6, UR62, PT ;  /* 0x00000000003e782f */ /* 0x000fe400038c0000 */
[----:B------:R-:W-:Y:S01]  /*2a5c0*/  MOV R14, UR62 ;  /* 0x0000003e000e7c02 */ /* 0x000fe20008000f00 */
[----:B012---:R-:W-:Y:S10]  /*2a5d0*/  ENDCOLLECTIVE ;  /* 0x000000000000791b */ /* 0x007ff40003800000 */
.L_x_3198:
[----:B------:R-:W-:Y:S05]  /*2a5e0*/  BSYNC B0 ;  /* 0x0000000000007941 */ /* 0x000fea0003800000 */
.L_x_3197:
[----:B------:R-:W-:Y:S05]  /*2a5f0*/  BRA `(.L_x_3199) ;  /* 0xffffffb000187947 */ /* 0x000fea000383ffff */
.L_x_3017:
[----:B-1----:R1:W3:Y:S02]  /*2a600*/  SYNCS.PHASECHK.TRANS64.TRYWAIT P1, [R3+URZ+0x2a840], R2 ;  /* 0x02a84002030075a7 */ /* 0x0022e4000802017f */
[----:B---3--:R-:W-:Y:S05]  /*2a610*/  @!P1 NANOSLEEP.SYNCS 0x989680 ;  /* 0x009896800000995d */ /* 0x008fea0003900000 */
[----:B------:R-:W3:Y:S02]  /*2a620*/  @!P1 SYNCS.PHASECHK.TRANS64 P1, [R3+URZ+0x2a840], R2 ;  /* 0x02a84002030095a7 */ /* 0x000ee4000802007f */
[----:B---3--:R-:W-:Y:S05]  /*2a630*/  @!P1 BRA `(.L_x_3017) ;  /* 0xfffffffc00f09947 */ /* 0x008fea000383ffff */
[----:B------:R-:W-:Y:S05]  /*2a640*/  BRA `(.L_x_3200) ;  /* 0xffffffb000407947 */ /* 0x000fea000383ffff */
.L_x_3019:
[----:B---3--:R3:W4:Y:S02]  /*2a650*/  SYNCS.PHASECHK.TRANS64.TRYWAIT P1, [R5+URZ+0x2a840], R0 ;  /* 0x02a84000050075a7 */ /* 0x008724000802017f */
[----:B----4-:R-:W-:Y:S05]  /*2a660*/  @!P1 NANOSLEEP.SYNCS 0x989680 ;  /* 0x009896800000995d */ /* 0x010fea0003900000 */
[----:B------:R-:W4:Y:S02]  /*2a670*/  @!P1 SYNCS.PHASECHK.TRANS64 P1, [R5+URZ+0x2a840], R0 ;  /* 0x02a84000050095a7 */ /* 0x000f24000802007f */
[----:B----4-:R-:W-:Y:S05]  /*2a680*/  @!P1 BRA `(.L_x_3019) ;  /* 0xfffffffc00f09947 */ /* 0x010fea000383ffff */
[----:B------:R-:W-:Y:S05]  /*2a690*/  BRA `(.L_x_3201) ;  /* 0xffffffb0004c7947 */ /* 0x000fea000383ffff */
.L_x_3021:
[----:B----4-:R4:W0:Y:S02]  /*2a6a0*/  SYNCS.PHASECHK.TRANS64.TRYWAIT P1, [R3+URZ+0x2a860], R2 ;  /* 0x02a86002030075a7 */ /* 0x010824000802017f */
[----:B0-----:R-:W-:Y:S05]  /*2a6b0*/  @!P1 NANOSLEEP.SYNCS 0x989680 ;  /* 0x009896800000995d */ /* 0x001fea0003900000 */
[----:B------:R-:W0:Y:S02]  /*2a6c0*/  @!P1 SYNCS.PHASECHK.TRANS64 P1, [R3+URZ+0x2a860], R2 ;  /* 0x02a86002030095a7 */ /* 0x000e24000802007f */
[----:B0-----:R-:W-:Y:S05]  /*2a6d0*/  @!P1 BRA `(.L_x_3021) ;  /* 0xfffffffc00f09947 */ /* 0x001fea000383ffff */
[----:B------:R-:W-:Y:S05]  /*2a6e0*/  BRA `(.L_x_3202) ;  /* 0xffffffb000487947 */ /* 0x000fea000383ffff */
.L_x_3203:
        /* <DEDUP_REMOVED lines=9> */
.L_x_3212:


//--------------------- .nv.global.init           --------------------------
	.section	.nv.global.init,"aw",@progbits
.nv.global.init:
	.type		$str$23,@object
	.size		$str$23,($str$24 - $str$23)
$str$23:
        /*0000*/ 	.byte	0x28, 0x61, 0x64, 0x64, 0x72, 0x65, 0x73, 0x73, 0x20, 0x26, 0x20, 0x6d, 0x61, 0x73, 0x6b, 0x29
        /*0010*/ 	.byte	0x20, 0x3d, 0x3d, 0x20, 0x30, 0x00
	.type		$str$24,@object
	.size		$str$24,(__unnamed_4 - $str$24)
$str$24:
        /*0016*/ 	.byte	0x2f, 0x74, 0x6d, 0x70, 0x2f, 0x6f, 0x73, 0x73, 0x5f, 0x6b, 0x65, 0x72, 0x6e, 0x65, 0x6c, 0x73
        /*0026*/ 	.byte	0x5f, 0x73, 0x72, 0x63, 0x2f, 0x66, 0x6c, 0x61, 0x73, 0x68, 0x5f, 0x61, 0x74, 0x74, 0x65, 0x6e
        /*0036*/ 	.byte	0x74, 0x69, 0x6f, 0x6e, 0x2f, 0x63, 0x73, 0x72, 0x63, 0x2f, 0x63, 0x75, 0x74, 0x6c, 0x61, 0x73
        /*0046*/ 	.byte	0x73, 0x2f, 0x69, 0x6e, 0x63, 0x6c, 0x75, 0x64, 0x65, 0x2f, 0x63, 0x75, 0x74, 0x65, 0x2f, 0x70
        /*0056*/ 	.byte	0x6f, 0x69, 0x6e, 0x74, 0x65, 0x72, 0x5f, 0x66, 0x6c, 0x61, 0x67, 0x67, 0x65, 0x64, 0x2e, 0x68
        /*0066*/ 	.byte	0x70, 0x70, 0x00
	.type		__unnamed_4,@object
	.size		__unnamed_4,(__unnamed_6 - __unnamed_4)
__unnamed_4:
        /* <DEDUP_REMOVED lines=24> */
	.type		__unnamed_6,@object
	.size		__unnamed_6,(__unnamed_3 - __unnamed_6)
__unnamed_6:
        /* <DEDUP_REMOVED lines=24> */
	.type		__unnamed_3,@object
	.size		__unnamed_3,(__unnamed_5 - __unnamed_3)
__unnamed_3:
        /* <DEDUP_REMOVED lines=29> */
	.type		__unnamed_5,@object
	.size		__unnamed_5,(__unnamed_2 - __unnamed_5)
__unnamed_5:
        /* <DEDUP_REMOVED lines=29> */
	.type		__unnamed_2,@object
	.size		__unnamed_2,(__unnamed_1 - __unnamed_2)
__unnamed_2:
        /* <DEDUP_REMOVED lines=29> */
	.type		__unnamed_1,@object
	.size		__unnamed_1,(.L_0 - __unnamed_1)
__unnamed_1:
        /* <DEDUP_REMOVED lines=28> */
        /*0a8d*/ 	.byte	0x31, 0x38, 0x34, 0x33, 0x32, 0x3e, 0x3e, 0x3e, 0x3e, 0x3e, 0x20, 0x26, 0x5d, 0x00
.L_0:


//--------------------- .nv.shared._ZN7cutlass13device_kernelIN5flash11enable_sm90INS1_16FlashAttnFwdSm90INS1_25CollectiveMainloopFwdSm90ILi2EN4cute5tupleIJNS5_1CILi1EEES8_S8_EEENS6_IJNS7_ILi128EEENS7_ILi96EEENS7_ILi192EEEEEELi128ENS_6half_tEfNS_4arch4Sm90ELb0ELb0ELb1ELb0ELb1ELb0ELb0ELb1ELb1ELb1ELb1ELb0EEENS1_21CollectiveEpilogueFwdINS6_IJSA_SA_SB_EEES9_SE_SG_Li256ELb0ELb1ELb1ELb0EEENS1_19SingleTileSchedulerILb0ELb1ELb1ELi128EEEEEEEEEvNT_6ParamsE --------------------------
	.section	.nv.shared._ZN7cutlass13device_kernelIN5flash11enable_sm90INS1_16FlashAttnFwdSm90INS1_25CollectiveMainloopFwdSm90ILi2EN4cute5tupleIJNS5_1CILi1EEES8_S8_EEENS6_IJNS7_ILi128EEENS7_ILi96EEENS7_ILi192EEEEEELi128ENS_6half_tEfNS_4arch4Sm90ELb0ELb0ELb1ELb0ELb1ELb0ELb0ELb1ELb1ELb1ELb1ELb0EEENS1_21CollectiveEpilogueFwdINS6_IJSA_SA_SB_EEES9_SE_SG_Li256ELb0ELb1ELb1ELb0EEENS1_19SingleTileSchedulerILb0ELb1ELb1ELi128EEEEEEEEEvNT_6ParamsE,"aw",@nobits
	.sectionflags	@""
	.align	16
	.zero		1024


//--------------------- .nv.shared.reserved.0     --------------------------
	.section	.nv.shared.reserved.0,"aw",@nobits
	.weak		__nv_reservedSMEM_offset_0_alias
	.size		__nv_reservedSMEM_offset_0_alias, 0, 0
	.other		__nv_reservedSMEM_offset_0_alias,@"STO_CUDA_RESERVED_SHARED STV_DEFAULT"
__nv_reservedSMEM_offset_0_alias:
	.zero		0


//--------------------- .nv.global                --------------------------
	.section	.nv.global,"aw",@nobits
.nv.global:
	.type		_ZN90_INTERNAL_6d03c939_54_flash_fwd_hdim192_128_fp16_paged_split_softcap_sm90_cu_c784774a_32354cute1_E,@object
	.size		_ZN90_INTERNAL_6d03c939_54_flash_fwd_hdim192_128_fp16_paged_split_softcap_sm90_cu_c784774a_32354cute1_E,(_ZN90_INTERNAL_6d03c939_54_flash_fwd_hdim192_128_fp16_paged_split_softcap_sm90_cu_c784774a_32354cuda3std3__45__cpo6cbeginE - _ZN90_INTERNAL_6d03c939_54_flash_fwd_hdim192_128_fp16_paged_split_softcap_sm90_cu_c784774a_32354cute1_E)
_ZN90_INTERNAL_6d03c939_54_flash_fwd_hdim192_128_fp16_paged_split_softcap_sm90_cu_c784774a_32354cute1_E:
	.zero		1
	.type		_ZN90_INTERNAL_6d03c939_54_flash_fwd_hdim192_128_fp16_paged_split_softcap_sm90_cu_c784774a_32354cuda3std3__45__cpo6cbeginE,@object
	.size		_ZN90_INTERNAL_6d03c939_54_flash_fwd_hdim192_128_fp16_paged_split_softcap_sm90_cu_c784774a_32354cuda3std3__45__cpo6cbeginE,(_ZN90_INTERNAL_6d03c939_54_flash_fwd_hdim192_128_fp16_paged_split_softcap_sm90_cu_c784774a_32354cuda3std3__48in_placeE - _ZN90_INTERNAL_6d03c939_54_flash_fwd_hdim192_128_fp16_paged_split_softcap_sm90_cu_c784774a_32354cuda3std3__45__cpo6cbeginE)
_ZN90_INTERNAL_6d03c939_54_flash_fwd_hdim192_128_fp16_paged_split_softcap_sm90_cu_c784774a_32354cuda3std3__45__cpo6cbeginE:
	.zero		1
	.type		_ZN90_INTERNAL_6d03c939_54_flash_fwd_hdim192_128_fp16_paged_split_softcap_sm90_cu_c784774a_32354cuda3std3__48in_placeE,@object
	.size		_ZN90_INTERNAL_6d03c939_54_flash_fwd_hdim192_128_fp16_paged_split_softcap_sm90_cu_c784774a_32354cuda3std3__48in_placeE,(_ZN90_INTERNAL_6d03c939_54_flash_fwd_hdim192_128_fp16_paged_split_softcap_sm90_cu_c784774a_32354cuda3std6ranges3__45__cpo9iter_moveE - _ZN90_INTERNAL_6d03c939_54_flash_fwd_hdim192_128_fp16_paged_split_softcap_sm90_cu_c784774a_32354cuda3std3__48in_placeE)
_ZN90_INTERNAL_6d03c939_54_flash_fwd_hdim192_128_fp16_paged_split_softcap_sm90_cu_c784774a_32354cuda3std3__48in_placeE:
	.zero		1
	.type		_ZN90_INTERNAL_6d03c939_54_flash_fwd_hdim192_128_fp16_paged_split_softcap_sm90_cu_c784774a_32354cuda3std6ranges3__45__cpo9iter_moveE,@object
	.size		_ZN90_INTERNAL_6d03c939_54_flash_fwd_hdim192_128_fp16_paged_split_softcap_sm90_cu_c784774a_32354cuda3std6ranges3__45__cpo9iter_moveE,(_ZN90_INTERNAL_6d03c939_54_flash_fwd_hdim192_128_fp16_paged_split_softcap_sm90_cu_c784774a_32354cuda3std3__45__cpo5beginE - _ZN90_INTERNAL_6d03c939_54_flash_fwd_hdim192_128_fp16_paged_split_softcap_sm90_cu_c784774a_32354cuda3std6ranges3__45__cpo9iter_moveE)
_ZN90_INTERNAL_6d03c939_54_flash_fwd_hdim192_128_fp16_paged_split_softcap_sm90_cu_c784774a_32354cuda3std6ranges3__45__cpo9iter_moveE:
	.zero		1
	.type		_ZN90_INTERNAL_6d03c939_54_flash_fwd_hdim192_128_fp16_paged_split_softcap_sm90_cu_c784774a_32354cuda3std3__45__cpo5beginE,@object
	.size		_ZN90_INTERNAL_6d03c939_54_flash_fwd_hdim192_128_fp16_paged_split_softcap_sm90_cu_c784774a_32354cuda3std3__45__cpo5beginE,(_ZN90_INTERNAL_6d03c939_54_flash_fwd_hdim192_128_fp16_paged_split_softcap_sm90_cu_c784774a_32354cuda3std3__492_GLOBAL__N__6d03c939_54_flash_fwd_hdim192_128_fp16_paged_split_softcap_sm90_cu_c784774a_32356ignoreE - _ZN90_INTERNAL_6d03c939_54_flash_fwd_hdim192_128_fp16_paged_split_softcap_sm90_cu_c784774a_32354cuda3std3__45__cpo5beginE)
_ZN90_INTERNAL_6d03c939_54_flash_fwd_hdim192_128_fp16_paged_split_softcap_sm90_cu_c784774a_32354cuda3std3__45__cpo5beginE:
	.zero		1
	.type		_ZN90_INTERNAL_6d03c939_54_flash_fwd_hdim192_128_fp16_paged_split_softcap_sm90_cu_c784774a_32354cuda3std3__492_GLOBAL__N__6d03c939_54_flash_fwd_hdim192_128_fp16_paged_split_softcap_sm90_cu_c784774a_32356ignoreE,@object
	.size		_ZN90_INTERNAL_6d03c939_54_flash_fwd_hdim192_128_fp16_paged_split_softcap_sm90_cu_c784774a_32354cuda3std3__492_GLOBAL__N__6d03c939_54_flash_fwd_hdim192_128_fp16_paged_split_softcap_sm90_cu_c784774a_32356ignoreE,(_ZN90_INTERNAL_6d03c939_54_flash_fwd_hdim192_128_fp16_paged_split_softcap_sm90_cu_c784774a_32354cute7productE - _ZN90_INTERNAL_6d03c939_54_flash_fwd_hdim192_128_fp16_paged_split_softcap_sm90_cu_c784774a_32354cuda3std3__492_GLOBAL__N__6d03c939_54_flash_fwd_hdim192_128_fp16_paged_split_softcap_sm90_cu_c784774a_32356ignoreE)
_ZN90_INTERNAL_6d03c939_54_flash_fwd_hdim192_128_fp16_paged_split_softcap_sm90_cu_c784774a_32354cuda3std3__492_GLOBAL__N__6d03c939_54_flash_fwd_hdim192_128_fp16_paged_split_softcap_sm90_cu_c784774a_32356ignoreE:
	.zero		1
	.type		_ZN90_INTERNAL_6d03c939_54_flash_fwd_hdim192_128_fp16_paged_split_softcap_sm90_cu_c784774a_32354cute7productE,@object
	.size		_ZN90_INTERNAL_6d03c939_54_flash_fwd_hdim192_128_fp16_paged_split_softcap_sm90_cu_c784774a_32354cute7productE,(_ZN90_INTERNAL_6d03c939_54_flash_fwd_hdim192_128_fp16_paged_split_softcap_sm90_cu_c784774a_32354cuda3std3__45__cpo3endE - _ZN90_INTERNAL_6d03c939_54_flash_fwd_hdim192_128_fp16_paged_split_softcap_sm90_cu_c784774a_32354cute7productE)
_ZN90_INTERNAL_6d03c939_54_flash_fwd_hdim192_128_fp16_paged_split_softcap_sm90_cu_c784774a_32354cute7productE:
	.zero		1
	.type		_ZN90_INTERNAL_6d03c939_54_flash_fwd_hdim192_128_fp16_paged_split_softcap_sm90_cu_c784774a_32354cuda3std3__45__cpo3endE,@object
	.size		_ZN90_INTERNAL_6d03c939_54_flash_fwd_hdim192_128_fp16_paged_split_softcap_sm90_cu_c784774a_32354cuda3std3__45__cpo3endE,(_ZN90_INTERNAL_6d03c939_54_flash_fwd_hdim192_128_fp16_paged_split_softcap_sm90_cu_c784774a_32354cuda3std3__419piecewise_constructE - _ZN90_INTERNAL_6d03c939_54_flash_fwd_hdim192_128_fp16_paged_split_softcap_sm90_cu_c784774a_32354cuda3std3__45__cpo3endE)
_ZN90_INTERNAL_6d03c939_54_flash_fwd_hdim192_128_fp16_paged_split_softcap_sm90_cu_c784774a_32354cuda3std3__45__cpo3endE:
	.zero		1
	.type		_ZN90_INTERNAL_6d03c939_54_flash_fwd_hdim192_128_fp16_paged_split_softcap_sm90_cu_c784774a_32354cuda3std3__419piecewise_constructE,@object
	.size		_ZN90_INTERNAL_6d03c939_54_flash_fwd_hdim192_128_fp16_paged_split_softcap_sm90_cu_c784774a_32354cuda3std3__419piecewise_constructE,(_ZN90_INTERNAL_6d03c939_54_flash_fwd_hdim192_128_fp16_paged_split_softcap_sm90_cu_c784774a_32354cuda3std3__45__cpo4cendE - _ZN90_INTERNAL_6d03c939_54_flash_fwd_hdim192_128_fp16_paged_split_softcap_sm90_cu_c784774a_32354cuda3std3__419piecewise_constructE)
_ZN90_INTERNAL_6d03c939_54_flash_fwd_hdim192_128_fp16_paged_split_softcap_sm90_cu_c784774a_32354cuda3std3__419piecewise_constructE:
	.zero		1
	.type		_ZN90_INTERNAL_6d03c939_54_flash_fwd_hdim192_128_fp16_paged_split_softcap_sm90_cu_c784774a_32354cuda3std3__45__cpo4cendE,@object
	.size		_ZN90_INTERNAL_6d03c939_54_flash_fwd_hdim192_128_fp16_paged_split_softcap_sm90_cu_c784774a_32354cuda3std3__45__cpo4cendE,(_ZN90_INTERNAL_6d03c939_54_flash_fwd_hdim192_128_fp16_paged_split_softcap_sm90_cu_c784774a_32354cuda3std6ranges3__45__cpo4swapE - _ZN90_INTERNAL_6d03c939_54_flash_fwd_hdim192_128_fp16_paged_split_softcap_sm90_cu_c784774a_32354cuda3std3__45__cpo4cendE)
_ZN90_INTERNAL_6d03c939_54_flash_fwd_hdim192_128_fp16_paged_split_softcap_sm90_cu_c784774a_32354cuda3std3__45__cpo4cendE:
	.zero		1
	.type		_ZN90_INTERNAL_6d03c939_54_flash_fwd_hdim192_128_fp16_paged_split_softcap_sm90_cu_c784774a_32354cuda3std6ranges3__45__cpo4swapE,@object
	.size		_ZN90_INTERNAL_6d03c939_54_flash_fwd_hdim192_128_fp16_paged_split_softcap_sm90_cu_c784774a_32354cuda3std6ranges3__45__cpo4swapE,(.L_13 - _ZN90_INTERNAL_6d03c939_54_flash_fwd_hdim192_128_fp16_paged_split_softcap_sm90_cu_c784774a_32354cuda3std6ranges3__45__cpo4swapE)
_ZN90_INTERNAL_6d03c939_54_flash_fwd_hdim192_128_fp16_paged_split_softcap_sm90_cu_c784774a_32354cuda3std6ranges3__45__cpo4swapE:
	.zero		1
.L_13:


//--------------------- .nv.shared._ZN7cutlass13device_kernelIN5flash11enable_sm90INS1_16FlashAttnFwdSm90INS1_25CollectiveMainloopFwdSm90ILi2EN4cute5tupleIJNS5_1CILi1EEES8_S8_EEENS6_IJNS7_ILi128EEENS7_ILi96EEENS7_ILi192EEEEEELi128ENS_6half_tEfNS_4arch4Sm90ELb0ELb0ELb1ELb1ELb1ELb0ELb0ELb1ELb1ELb1ELb1ELb0EEENS1_21CollectiveEpilogueFwdINS6_IJSA_SA_SB_EEES9_SE_SG_Li256ELb1ELb1ELb1ELb0EEENS1_36VarlenDynamicPersistentTileSchedulerILi128ELi96ELi256ELi128ELb1ELb1ELb1ELb0ELb1ELb1EEEEEEEEEvNT_6ParamsE --------------------------
	.section	.nv.shared._ZN7cutlass13device_kernelIN5flash11enable_sm90INS1_16FlashAttnFwdSm90INS1_25CollectiveMainloopFwdSm90ILi2EN4cute5tupleIJNS5_1CILi1EEES8_S8_EEENS6_IJNS7_ILi128EEENS7_ILi96EEENS7_ILi192EEEEEELi128ENS_6half_tEfNS_4arch4Sm90ELb0ELb0ELb1ELb1ELb1ELb0ELb0ELb1ELb1ELb1ELb1ELb0EEENS1_21CollectiveEpilogueFwdINS6_IJSA_SA_SB_EEES9_SE_SG_Li256ELb1ELb1ELb1ELb0EEENS1_36VarlenDynamicPersistentTileSchedulerILi128ELi96ELi256ELi128ELb1ELb1ELb1ELb0ELb1ELb1EEEEEEEEEvNT_6ParamsE,"aw",@nobits
	.sectionflags	@""
	.align	16
	.zero		1024


//--------------------- .nv.shared._ZN7cutlass13device_kernelIN5flash11enable_sm90INS1_16FlashAttnFwdSm90INS1_25CollectiveMainloopFwdSm90ILi2EN4cute5tupleIJNS5_1CILi1EEES8_S8_EEENS6_IJNS7_ILi128EEENS7_ILi96EEENS7_ILi192EEEEEELi128ENS_6half_tEfNS_4arch4Sm90ELb0ELb0ELb1ELb1ELb1ELb1ELb0ELb1ELb1ELb1ELb1ELb0EEENS1_21CollectiveEpilogueFwdINS6_IJSA_SA_SB_EEES9_SE_SG_Li256ELb1ELb1ELb1ELb0EEENS1_36VarlenDynamicPersistentTileSchedulerILi128ELi96ELi256ELi128ELb1ELb1ELb1ELb0ELb1ELb1EEEEEEEEEvNT_6ParamsE --------------------------
	.section	.nv.shared._ZN7cutlass13device_kernelIN5flash11enable_sm90INS1_16FlashAttnFwdSm90INS1_25CollectiveMainloopFwdSm90ILi2EN4cute5tupleIJNS5_1CILi1EEES8_S8_EEENS6_IJNS7_ILi128EEENS7_ILi96EEENS7_ILi192EEEEEELi128ENS_6half_tEfNS_4arch4Sm90ELb0ELb0ELb1ELb1ELb1ELb1ELb0ELb1ELb1ELb1ELb1ELb0EEENS1_21CollectiveEpilogueFwdINS6_IJSA_SA_SB_EEES9_SE_SG_Li256ELb1ELb1ELb1ELb0EEENS1_36VarlenDynamicPersistentTileSchedulerILi128ELi96ELi256ELi128ELb1ELb1ELb1ELb0ELb1ELb1EEEEEEEEEvNT_6ParamsE,"aw",@nobits
	.sectionflags	@""
	.align	16
	.zero		1024


//--------------------- .nv.shared._ZN7cutlass13device_kernelIN5flash11enable_sm90INS1_16FlashAttnFwdSm90INS1_25CollectiveMainloopFwdSm90ILi2EN4cute5tupleIJNS5_1CILi1EEES8_S8_EEENS6_IJNS7_ILi128EEENS7_ILi96EEENS7_ILi192EEEEEELi128ENS_6half_tEfNS_4arch4Sm90ELb0ELb1ELb1ELb0ELb1ELb0ELb0ELb1ELb1ELb1ELb1ELb0EEENS1_21CollectiveEpilogueFwdINS6_IJSA_SA_SB_EEES9_SE_SG_Li256ELb0ELb1ELb1ELb0EEENS1_19SingleTileSchedulerILb0ELb1ELb1ELi128EEEEEEEEEvNT_6ParamsE --------------------------
	.section	.nv.shared._ZN7cutlass13device_kernelIN5flash11enable_sm90INS1_16FlashAttnFwdSm90INS1_25CollectiveMainloopFwdSm90ILi2EN4cute5tupleIJNS5_1CILi1EEES8_S8_EEENS6_IJNS7_ILi128EEENS7_ILi96EEENS7_ILi192EEEEEELi128ENS_6half_tEfNS_4arch4Sm90ELb0ELb1ELb1ELb0ELb1ELb0ELb0ELb1ELb1ELb1ELb1ELb0EEENS1_21CollectiveEpilogueFwdINS6_IJSA_SA_SB_EEES9_SE_SG_Li256ELb0ELb1ELb1ELb0EEENS1_19SingleTileSchedulerILb0ELb1ELb1ELi128EEEEEEEEEvNT_6ParamsE,"aw",@nobits
	.sectionflags	@""
	.align	16
	.zero		1024


//--------------------- .nv.shared._ZN7cutlass13device_kernelIN5flash11enable_sm90INS1_16FlashAttnFwdSm90INS1_25CollectiveMainloopFwdSm90ILi2EN4cute5tupleIJNS5_1CILi1EEES8_S8_EEENS6_IJNS7_ILi128EEENS7_ILi96EEENS7_ILi192EEEEEELi128ENS_6half_tEfNS_4arch4Sm90ELb0ELb1ELb1ELb1ELb1ELb0ELb0ELb1ELb1ELb1ELb1ELb0EEENS1_21CollectiveEpilogueFwdINS6_IJSA_SA_SB_EEES9_SE_SG_Li256ELb1ELb1ELb1ELb0EEENS1_36VarlenDynamicPersistentTileSchedulerILi128ELi96ELi256ELi128ELb1ELb1ELb1ELb1ELb0ELb1EEEEEEEEEvNT_6ParamsE --------------------------
	.section	.nv.shared._ZN7cutlass13device_kernelIN5flash11enable_sm90INS1_16FlashAttnFwdSm90INS1_25CollectiveMainloopFwdSm90ILi2EN4cute5tupleIJNS5_1CILi1EEES8_S8_EEENS6_IJNS7_ILi128EEENS7_ILi96EEENS7_ILi192EEEEEELi128ENS_6half_tEfNS_4arch4Sm90ELb0ELb1ELb1ELb1ELb1ELb0ELb0ELb1ELb1ELb1ELb1ELb0EEENS1_21CollectiveEpilogueFwdINS6_IJSA_SA_SB_EEES9_SE_SG_Li256ELb1ELb1ELb1ELb0EEENS1_36VarlenDynamicPersistentTileSchedulerILi128ELi96ELi256ELi128ELb1ELb1ELb1ELb1ELb0ELb1EEEEEEEEEvNT_6ParamsE,"aw",@nobits
	.sectionflags	@""
	.align	16
	.zero		1024


//--------------------- .nv.shared._ZN7cutlass13device_kernelIN5flash11enable_sm90INS1_16FlashAttnFwdSm90INS1_25CollectiveMainloopFwdSm90ILi2EN4cute5tupleIJNS5_1CILi1EEES8_S8_EEENS6_IJNS7_ILi128EEENS7_ILi96EEENS7_ILi192EEEEEELi128ENS_6half_tEfNS_4arch4Sm90ELb0ELb1ELb1ELb1ELb1ELb1ELb0ELb1ELb1ELb1ELb1ELb0EEENS1_21CollectiveEpilogueFwdINS6_IJSA_SA_SB_EEES9_SE_SG_Li256ELb1ELb1ELb1ELb0EEENS1_36VarlenDynamicPersistentTileSchedulerILi128ELi96ELi256ELi128ELb1ELb1ELb1ELb1ELb0ELb1EEEEEEEEEvNT_6ParamsE --------------------------
	.section	.nv.shared._ZN7cutlass13device_kernelIN5flash11enable_sm90INS1_16FlashAttnFwdSm90INS1_25CollectiveMainloopFwdSm90ILi2EN4cute5tupleIJNS5_1CILi1EEES8_S8_EEENS6_IJNS7_ILi128EEENS7_ILi96EEENS7_ILi192EEEEEELi128ENS_6half_tEfNS_4arch4Sm90ELb0ELb1ELb1ELb1ELb1ELb1ELb0ELb1ELb1ELb1ELb1ELb0EEENS1_21CollectiveEpilogueFwdINS6_IJSA_SA_SB_EEES9_SE_SG_Li256ELb1ELb1ELb1ELb0EEENS1_36VarlenDynamicPersistentTileSchedulerILi128ELi96ELi256ELi128ELb1ELb1ELb1ELb1ELb0ELb1EEEEEEEEEvNT_6ParamsE,"aw",@nobits
	.sectionflags	@""
	.align	16
	.zero		1024


//--------------------- .nv.shared._ZN7cutlass13device_kernelIN5flash11enable_sm90INS1_16FlashAttnFwdSm90INS1_25CollectiveMainloopFwdSm90ILi2EN4cute5tupleIJNS5_1CILi1EEES8_S8_EEENS6_IJNS7_ILi128EEENS7_ILi96EEENS7_ILi192EEEEEELi128ENS_6half_tEfNS_4arch4Sm90ELb1ELb0ELb1ELb0ELb1ELb0ELb0ELb1ELb1ELb1ELb1ELb0EEENS1_21CollectiveEpilogueFwdINS6_IJSA_SA_SB_EEES9_SE_SG_Li256ELb0ELb1ELb1ELb0EEENS1_19SingleTileSchedulerILb0ELb1ELb1ELi128EEEEEEEEEvNT_6ParamsE --------------------------
	.section	.nv.shared._ZN7cutlass13device_kernelIN5flash11enable_sm90INS1_16FlashAttnFwdSm90INS1_25CollectiveMainloopFwdSm90ILi2EN4cute5tupleIJNS5_1CILi1EEES8_S8_EEENS6_IJNS7_ILi128EEENS7_ILi96EEENS7_ILi192EEEEEELi128ENS_6half_tEfNS_4arch4Sm90ELb1ELb0ELb1ELb0ELb1ELb0ELb0ELb1ELb1ELb1ELb1ELb0EEENS1_21CollectiveEpilogueFwdINS6_IJSA_SA_SB_EEES9_SE_SG_Li256ELb0ELb1ELb1ELb0EEENS1_19SingleTileSchedulerILb0ELb1ELb1ELi128EEEEEEEEEvNT_6ParamsE,"aw",@nobits
	.sectionflags	@""
	.align	16
	.zero		1024


//--------------------- .nv.shared._ZN7cutlass13device_kernelIN5flash11enable_sm90INS1_16FlashAttnFwdSm90INS1_25CollectiveMainloopFwdSm90ILi2EN4cute5tupleIJNS5_1CILi1EEES8_S8_EEENS6_IJNS7_ILi128EEENS7_ILi96EEENS7_ILi192EEEEEELi128ENS_6half_tEfNS_4arch4Sm90ELb1ELb0ELb1ELb1ELb1ELb0ELb0ELb1ELb1ELb1ELb1ELb0EEENS1_21CollectiveEpilogueFwdINS6_IJSA_SA_SB_EEES9_SE_SG_Li256ELb1ELb1ELb1ELb0EEENS1_36VarlenDynamicPersistentTileSchedulerILi128ELi96ELi256ELi128ELb1ELb1ELb1ELb1ELb1ELb1EEEEEEEEEvNT_6ParamsE --------------------------
	.section	.nv.shared._ZN7cutlass13device_kernelIN5flash11enable_sm90INS1_16FlashAttnFwdSm90INS1_25CollectiveMainloopFwdSm90ILi2EN4cute5tupleIJNS5_1CILi1EEES8_S8_EEENS6_IJNS7_ILi128EEENS7_ILi96EEENS7_ILi192EEEEEELi128ENS_6half_tEfNS_4arch4Sm90ELb1ELb0ELb1ELb1ELb1ELb0ELb0ELb1ELb1ELb1ELb1ELb0EEENS1_21CollectiveEpilogueFwdINS6_IJSA_SA_SB_EEES9_SE_SG_Li256ELb1ELb1ELb1ELb0EEENS1_36VarlenDynamicPersistentTileSchedulerILi128ELi96ELi256ELi128ELb1ELb1ELb1ELb1ELb1ELb1EEEEEEEEEvNT_6ParamsE,"aw",@nobits
	.sectionflags	@""
	.align	16
	.zero		1024


//--------------------- .nv.shared._ZN7cutlass13device_kernelIN5flash11enable_sm90INS1_16FlashAttnFwdSm90INS1_25CollectiveMainloopFwdSm90ILi2EN4cute5tupleIJNS5_1CILi1EEES8_S8_EEENS6_IJNS7_ILi128EEENS7_ILi96EEENS7_ILi192EEEEEELi128ENS_6half_tEfNS_4arch4Sm90ELb1ELb0ELb1ELb1ELb1ELb1ELb0ELb1ELb1ELb1ELb1ELb0EEENS1_21CollectiveEpilogueFwdINS6_IJSA_SA_SB_EEES9_SE_SG_Li256ELb1ELb1ELb1ELb0EEENS1_36VarlenDynamicPersistentTileSchedulerILi128ELi96ELi256ELi128ELb1ELb1ELb1ELb1ELb1ELb1EEEEEEEEEvNT_6ParamsE --------------------------
	.section	.nv.shared._ZN7cutlass13device_kernelIN5flash11enable_sm90INS1_16FlashAttnFwdSm90INS1_25CollectiveMainloopFwdSm90ILi2EN4cute5tupleIJNS5_1CILi1EEES8_S8_EEENS6_IJNS7_ILi128EEENS7_ILi96EEENS7_ILi192EEEEEELi128ENS_6half_tEfNS_4arch4Sm90ELb1ELb0ELb1ELb1ELb1ELb1ELb0ELb1ELb1ELb1ELb1ELb0EEENS1_21CollectiveEpilogueFwdINS6_IJSA_SA_SB_EEES9_SE_SG_Li256ELb1ELb1ELb1ELb0EEENS1_36VarlenDynamicPersistentTileSchedulerILi128ELi96ELi256ELi128ELb1ELb1ELb1ELb1ELb1ELb1EEEEEEEEEvNT_6ParamsE,"aw",@nobits
	.sectionflags	@""
	.align	16
	.zero		1024


//--------------------- .nv.constant0._ZN7cutlass13device_kernelIN5flash11enable_sm90INS1_16FlashAttnFwdSm90INS1_25CollectiveMainloopFwdSm90ILi2EN4cute5tupleIJNS5_1CILi1EEES8_S8_EEENS6_IJNS7_ILi128EEENS7_ILi96EEENS7_ILi192EEEEEELi128ENS_6half_tEfNS_4arch4Sm90ELb0ELb0ELb1ELb0ELb1ELb0ELb0ELb1ELb1ELb1ELb1ELb0EEENS1_21CollectiveEpilogueFwdINS6_IJSA_SA_SB_EEES9_SE_SG_Li256ELb0ELb1ELb1ELb0EEENS1_19SingleTileSchedulerILb0ELb1ELb1ELi128EEEEEEEEEvNT_6ParamsE --------------------------
	.section	.nv.constant0._ZN7cutlass13device_kernelIN5flash11enable_sm90INS1_16FlashAttnFwdSm90INS1_25CollectiveMainloopFwdSm90ILi2EN4cute5tupleIJNS5_1CILi1EEES8_S8_EEENS6_IJNS7_ILi128EEENS7_ILi96EEENS7_ILi192EEEEEELi128ENS_6half_tEfNS_4arch4Sm90ELb0ELb0ELb1ELb0ELb1ELb0ELb0ELb1ELb1ELb1ELb1ELb0EEENS1_21CollectiveEpilogueFwdINS6_IJSA_SA_SB_EEES9_SE_SG_Li256ELb0ELb1ELb1ELb0EEENS1_19SingleTileSchedulerILb0ELb1ELb1ELi128EEEEEEEEEvNT_6ParamsE,"a",@progbits
	.sectionflags	@""
	.align	4
.nv.constant0._ZN7cutlass13device_kernelIN5flash11enable_sm90INS1_16FlashAttnFwdSm90INS1_25CollectiveMainloopFwdSm90ILi2EN4cute5tupleIJNS5_1CILi1EEES8_S8_EEENS6_IJNS7_ILi128EEENS7_ILi96EEENS7_ILi192EEEEEELi128ENS_6half_tEfNS_4arch4Sm90ELb0ELb0ELb1ELb0ELb1ELb0ELb0ELb1ELb1ELb1ELb1ELb0EEENS1_21CollectiveEpilogueFwdINS6_IJSA_SA_SB_EEES9_SE_SG_Li256ELb0ELb1ELb1ELb0EEENS1_19SingleTileSchedulerILb0ELb1ELb1ELi128EEEEEEEEEvNT_6ParamsE:
	.zero		3200


//--------------------- .nv.constant0._ZN7cutlass13device_kernelIN5flash11enable_sm90INS1_16FlashAttnFwdSm90INS1_25CollectiveMainloopFwdSm90ILi2EN4cute5tupleIJNS5_1CILi1EEES8_S8_EEENS6_IJNS7_ILi128EEENS7_ILi96EEENS7_ILi192EEEEEELi128ENS_6half_tEfNS_4arch4Sm90ELb0ELb0ELb1ELb1ELb1ELb0ELb0ELb1ELb1ELb1ELb1ELb0EEENS1_21CollectiveEpilogueFwdINS6_IJSA_SA_SB_EEES9_SE_SG_Li256ELb1ELb1ELb1ELb0EEENS1_36VarlenDynamicPersistentTileSchedulerILi128ELi96ELi256ELi128ELb1ELb1ELb1ELb0ELb1ELb1EEEEEEEEEvNT_6ParamsE --------------------------
	.section	.nv.constant0._ZN7cutlass13device_kernelIN5flash11enable_sm90INS1_16FlashAttnFwdSm90INS1_25CollectiveMainloopFwdSm90ILi2EN4cute5tupleIJNS5_1CILi1EEES8_S8_EEENS6_IJNS7_ILi128EEENS7_ILi96EEENS7_ILi192EEEEEELi128ENS_6half_tEfNS_4arch4Sm90ELb0ELb0ELb1ELb1ELb1ELb0ELb0ELb1ELb1ELb1ELb1ELb0EEENS1_21CollectiveEpilogueFwdINS6_IJSA_SA_SB_EEES9_SE_SG_Li256ELb1ELb1ELb1ELb0EEENS1_36VarlenDynamicPersistentTileSchedulerILi128ELi96ELi256ELi128ELb1ELb1ELb1ELb0ELb1ELb1EEEEEEEEEvNT_6ParamsE,"a",@progbits
	.sectionflags	@""
	.align	4
.nv.constant0._ZN7cutlass13device_kernelIN5flash11enable_sm90INS1_16FlashAttnFwdSm90INS1_25CollectiveMainloopFwdSm90ILi2EN4cute5tupleIJNS5_1CILi1EEES8_S8_EEENS6_IJNS7_ILi128EEENS7_ILi96EEENS7_ILi192EEEEEELi128ENS_6half_tEfNS_4arch4Sm90ELb0ELb0ELb1ELb1ELb1ELb0ELb0ELb1ELb1ELb1ELb1ELb0EEENS1_21CollectiveEpilogueFwdINS6_IJSA_SA_SB_EEES9_SE_SG_Li256ELb1ELb1ELb1ELb0EEENS1_36VarlenDynamicPersistentTileSchedulerILi128ELi96ELi256ELi128ELb1ELb1ELb1ELb0ELb1ELb1EEEEEEEEEvNT_6ParamsE:
	.zero		3328


//--------------------- .nv.constant0._ZN7cutlass13device_kernelIN5flash11enable_sm90INS1_16FlashAttnFwdSm90INS1_25CollectiveMainloopFwdSm90ILi2EN4cute5tupleIJNS5_1CILi1EEES8_S8_EEENS6_IJNS7_ILi128EEENS7_ILi96EEENS7_ILi192EEEEEELi128ENS_6half_tEfNS_4arch4Sm90ELb0ELb0ELb1ELb1ELb1ELb1ELb0ELb1ELb1ELb1ELb1ELb0EEENS1_21CollectiveEpilogueFwdINS6_IJSA_SA_SB_EEES9_SE_SG_Li256ELb1ELb1ELb1ELb0EEENS1_36VarlenDynamicPersistentTileSchedulerILi128ELi96ELi256ELi128ELb1ELb1ELb1ELb0ELb1ELb1EEEEEEEEEvNT_6ParamsE --------------------------
	.section	.nv.constant0._ZN7cutlass13device_kernelIN5flash11enable_sm90INS1_16FlashAttnFwdSm90INS1_25CollectiveMainloopFwdSm90ILi2EN4cute5tupleIJNS5_1CILi1EEES8_S8_EEENS6_IJNS7_ILi128EEENS7_ILi96EEENS7_ILi192EEEEEELi128ENS_6half_tEfNS_4arch4Sm90ELb0ELb0ELb1ELb1ELb1ELb1ELb0ELb1ELb1ELb1ELb1ELb0EEENS1_21CollectiveEpilogueFwdINS6_IJSA_SA_SB_EEES9_SE_SG_Li256ELb1ELb1ELb1ELb0EEENS1_36VarlenDynamicPersistentTileSchedulerILi128ELi96ELi256ELi128ELb1ELb1ELb1ELb0ELb1ELb1EEEEEEEEEvNT_6ParamsE,"a",@progbits
	.sectionflags	@""
	.align	4
.nv.constant0._ZN7cutlass13device_kernelIN5flash11enable_sm90INS1_16FlashAttnFwdSm90INS1_25CollectiveMainloopFwdSm90ILi2EN4cute5tupleIJNS5_1CILi1EEES8_S8_EEENS6_IJNS7_ILi128EEENS7_ILi96EEENS7_ILi192EEEEEELi128ENS_6half_tEfNS_4arch4Sm90ELb0ELb0ELb1ELb1ELb1ELb1ELb0ELb1ELb1ELb1ELb1ELb0EEENS1_21CollectiveEpilogueFwdINS6_IJSA_SA_SB_EEES9_SE_SG_Li256ELb1ELb1ELb1ELb0EEENS1_36VarlenDynamicPersistentTileSchedulerILi128ELi96ELi256ELi128ELb1ELb1ELb1ELb0ELb1ELb1EEEEEEEEEvNT_6ParamsE:
	.zero		3328


//--------------------- .nv.constant0._ZN7cutlass13device_kernelIN5flash11enable_sm90INS1_16FlashAttnFwdSm90INS1_25CollectiveMainloopFwdSm90ILi2EN4cute5tupleIJNS5_1CILi1EEES8_S8_EEENS6_IJNS7_ILi128EEENS7_ILi96EEENS7_ILi192EEEEEELi128ENS_6half_tEfNS_4arch4Sm90ELb0ELb1ELb1ELb0ELb1ELb0ELb0ELb1ELb1ELb1ELb1ELb0EEENS1_21CollectiveEpilogueFwdINS6_IJSA_SA_SB_EEES9_SE_SG_Li256ELb0ELb1ELb1ELb0EEENS1_19SingleTileSchedulerILb0ELb1ELb1ELi128EEEEEEEEEvNT_6ParamsE --------------------------
	.section	.nv.constant0._ZN7cutlass13device_kernelIN5flash11enable_sm90INS1_16FlashAttnFwdSm90INS1_25CollectiveMainloopFwdSm90ILi2EN4cute5tupleIJNS5_1CILi1EEES8_S8_EEENS6_IJNS7_ILi128EEENS7_ILi96EEENS7_ILi192EEEEEELi128ENS_6half_tEfNS_4arch4Sm90ELb0ELb1ELb1ELb0ELb1ELb0ELb0ELb1ELb1ELb1ELb1ELb0EEENS1_21CollectiveEpilogueFwdINS6_IJSA_SA_SB_EEES9_SE_SG_Li256ELb0ELb1ELb1ELb0EEENS1_19SingleTileSchedulerILb0ELb1ELb1ELi128EEEEEEEEEvNT_6ParamsE,"a",@progbits
	.sectionflags	@""
	.align	4
.nv.constant0._ZN7cutlass13device_kernelIN5flash11enable_sm90INS1_16FlashAttnFwdSm90INS1_25CollectiveMainloopFwdSm90ILi2EN4cute5tupleIJNS5_1CILi1EEES8_S8_EEENS6_IJNS7_ILi128EEENS7_ILi96EEENS7_ILi192EEEEEELi128ENS_6half_tEfNS_4arch4Sm90ELb0ELb1ELb1ELb0ELb1ELb0ELb0ELb1ELb1ELb1ELb1ELb0EEENS1_21CollectiveEpilogueFwdINS6_IJSA_SA_SB_EEES9_SE_SG_Li256ELb0ELb1ELb1ELb0EEENS1_19SingleTileSchedulerILb0ELb1ELb1ELi128EEEEEEEEEvNT_6ParamsE:
	.zero		3200


//--------------------- .nv.constant0._ZN7cutlass13device_kernelIN5flash11enable_sm90INS1_16FlashAttnFwdSm90INS1_25CollectiveMainloopFwdSm90ILi2EN4cute5tupleIJNS5_1CILi1EEES8_S8_EEENS6_IJNS7_ILi128EEENS7_ILi96EEENS7_ILi192EEEEEELi128ENS_6half_tEfNS_4arch4Sm90ELb0ELb1ELb1ELb1ELb1ELb0ELb0ELb1ELb1ELb1ELb1ELb0EEENS1_21CollectiveEpilogueFwdINS6_IJSA_SA_SB_EEES9_SE_SG_Li256ELb1ELb1ELb1ELb0EEENS1_36VarlenDynamicPersistentTileSchedulerILi128ELi96ELi256ELi128ELb1ELb1ELb1ELb1ELb0ELb1EEEEEEEEEvNT_6ParamsE --------------------------
	.section	.nv.constant0._ZN7cutlass13device_kernelIN5flash11enable_sm90INS1_16FlashAttnFwdSm90INS1_25CollectiveMainloopFwdSm90ILi2EN4cute5tupleIJNS5_1CILi1EEES8_S8_EEENS6_IJNS7_ILi128EEENS7_ILi96EEENS7_ILi192EEEEEELi128ENS_6half_tEfNS_4arch4Sm90ELb0ELb1ELb1ELb1ELb1ELb0ELb0ELb1ELb1ELb1ELb1ELb0EEENS1_21CollectiveEpilogueFwdINS6_IJSA_SA_SB_EEES9_SE_SG_Li256ELb1ELb1ELb1ELb0EEENS1_36VarlenDynamicPersistentTileSchedulerILi128ELi96ELi256ELi128ELb1ELb1ELb1ELb1ELb0ELb1EEEEEEEEEvNT_6ParamsE,"a",@progbits
	.sectionflags	@""
	.align	4
.nv.constant0._ZN7cutlass13device_kernelIN5flash11enable_sm90INS1_16FlashAttnFwdSm90INS1_25CollectiveMainloopFwdSm90ILi2EN4cute5tupleIJNS5_1CILi1EEES8_S8_EEENS6_IJNS7_ILi128EEENS7_ILi96EEENS7_ILi192EEEEEELi128ENS_6half_tEfNS_4arch4Sm90ELb0ELb1ELb1ELb1ELb1ELb0ELb0ELb1ELb1ELb1ELb1ELb0EEENS1_21CollectiveEpilogueFwdINS6_IJSA_SA_SB_EEES9_SE_SG_Li256ELb1ELb1ELb1ELb0EEENS1_36VarlenDynamicPersistentTileSchedulerILi128ELi96ELi256ELi128ELb1ELb1ELb1ELb1ELb0ELb1EEEEEEEEEvNT_6ParamsE:
	.zero		3328


//--------------------- .nv.constant0._ZN7cutlass13device_kernelIN5flash11enable_sm90INS1_16FlashAttnFwdSm90INS1_25CollectiveMainloopFwdSm90ILi2EN4cute5tupleIJNS5_1CILi1EEES8_S8_EEENS6_IJNS7_ILi128EEENS7_ILi96EEENS7_ILi192EEEEEELi128ENS_6half_tEfNS_4arch4Sm90ELb0ELb1ELb1ELb1ELb1ELb1ELb0ELb1ELb1ELb1ELb1ELb0EEENS1_21CollectiveEpilogueFwdINS6_IJSA_SA_SB_EEES9_SE_SG_Li256ELb1ELb1ELb1ELb0EEENS1_36VarlenDynamicPersistentTileSchedulerILi128ELi96ELi256ELi128ELb1ELb1ELb1ELb1ELb0ELb1EEEEEEEEEvNT_6ParamsE --------------------------
	.section	.nv.constant0._ZN7cutlass13device_kernelIN5flash11enable_sm90INS1_16FlashAttnFwdSm90INS1_25CollectiveMainloopFwdSm90ILi2EN4cute5tupleIJNS5_1CILi1EEES8_S8_EEENS6_IJNS7_ILi128EEENS7_ILi96EEENS7_ILi192EEEEEELi128ENS_6half_tEfNS_4arch4Sm90ELb0ELb1ELb1ELb1ELb1ELb1ELb0ELb1ELb1ELb1ELb1ELb0EEENS1_21CollectiveEpilogueFwdINS6_IJSA_SA_SB_EEES9_SE_SG_Li256ELb1ELb1ELb1ELb0EEENS1_36VarlenDynamicPersistentTileSchedulerILi128ELi96ELi256ELi128ELb1ELb1ELb1ELb1ELb0ELb1EEEEEEEEEvNT_6ParamsE,"a",@progbits
	.sectionflags	@""
	.align	4
.nv.constant0._ZN7cutlass13device_kernelIN5flash11enable_sm90INS1_16FlashAttnFwdSm90INS1_25CollectiveMainloopFwdSm90ILi2EN4cute5tupleIJNS5_1CILi1EEES8_S8_EEENS6_IJNS7_ILi128EEENS7_ILi96EEENS7_ILi192EEEEEELi128ENS_6half_tEfNS_4arch4Sm90ELb0ELb1ELb1ELb1ELb1ELb1ELb0ELb1ELb1ELb1ELb1ELb0EEENS1_21CollectiveEpilogueFwdINS6_IJSA_SA_SB_EEES9_SE_SG_Li256ELb1ELb1ELb1ELb0EEENS1_36VarlenDynamicPersistentTileSchedulerILi128ELi96ELi256ELi128ELb1ELb1ELb1ELb1ELb0ELb1EEEEEEEEEvNT_6ParamsE:
	.zero		3328


//--------------------- .nv.constant0._ZN7cutlass13device_kernelIN5flash11enable_sm90INS1_16FlashAttnFwdSm90INS1_25CollectiveMainloopFwdSm90ILi2EN4cute5tupleIJNS5_1CILi1EEES8_S8_EEENS6_IJNS7_ILi128EEENS7_ILi96EEENS7_ILi192EEEEEELi128ENS_6half_tEfNS_4arch4Sm90ELb1ELb0ELb1ELb0ELb1ELb0ELb0ELb1ELb1ELb1ELb1ELb0EEENS1_21CollectiveEpilogueFwdINS6_IJSA_SA_SB_EEES9_SE_SG_Li256ELb0ELb1ELb1ELb0EEENS1_19SingleTileSchedulerILb0ELb1ELb1ELi128EEEEEEEEEvNT_6ParamsE --------------------------
	.section	.nv.constant0._ZN7cutlass13device_kernelIN5flash11enable_sm90INS1_16FlashAttnFwdSm90INS1_25CollectiveMainloopFwdSm90ILi2EN4cute5tupleIJNS5_1CILi1EEES8_S8_EEENS6_IJNS7_ILi128EEENS7_ILi96EEENS7_ILi192EEEEEELi128ENS_6half_tEfNS_4arch4Sm90ELb1ELb0ELb1ELb0ELb1ELb0ELb0ELb1ELb1ELb1ELb1ELb0EEENS1_21CollectiveEpilogueFwdINS6_IJSA_SA_SB_EEES9_SE_SG_Li256ELb0ELb1ELb1ELb0EEENS1_19SingleTileSchedulerILb0ELb1ELb1ELi128EEEEEEEEEvNT_6ParamsE,"a",@progbits
	.sectionflags	@""
	.align	4
.nv.constant0._ZN7cutlass13device_kernelIN5flash11enable_sm90INS1_16FlashAttnFwdSm90INS1_25CollectiveMainloopFwdSm90ILi2EN4cute5tupleIJNS5_1CILi1EEES8_S8_EEENS6_IJNS7_ILi128EEENS7_ILi96EEENS7_ILi192EEEEEELi128ENS_6half_tEfNS_4arch4Sm90ELb1ELb0ELb1ELb0ELb1ELb0ELb0ELb1ELb1ELb1ELb1ELb0EEENS1_21CollectiveEpilogueFwdINS6_IJSA_SA_SB_EEES9_SE_SG_Li256ELb0ELb1ELb1ELb0EEENS1_19SingleTileSchedulerILb0ELb1ELb1ELi128EEEEEEEEEvNT_6ParamsE:
	.zero		3200


//--------------------- .nv.constant0._ZN7cutlass13device_kernelIN5flash11enable_sm90INS1_16FlashAttnFwdSm90INS1_25CollectiveMainloopFwdSm90ILi2EN4cute5tupleIJNS5_1CILi1EEES8_S8_EEENS6_IJNS7_ILi128EEENS7_ILi96EEENS7_ILi192EEEEEELi128ENS_6half_tEfNS_4arch4Sm90ELb1ELb0ELb1ELb1ELb1ELb0ELb0ELb1ELb1ELb1ELb1ELb0EEENS1_21CollectiveEpilogueFwdINS6_IJSA_SA_SB_EEES9_SE_SG_Li256ELb1ELb1ELb1ELb0EEENS1_36VarlenDynamicPersistentTileSchedulerILi128ELi96ELi256ELi128ELb1ELb1ELb1ELb1ELb1ELb1EEEEEEEEEvNT_6ParamsE --------------------------
	.section	.nv.constant0._ZN7cutlass13device_kernelIN5flash11enable_sm90INS1_16FlashAttnFwdSm90INS1_25CollectiveMainloopFwdSm90ILi2EN4cute5tupleIJNS5_1CILi1EEES8_S8_EEENS6_IJNS7_ILi128EEENS7_ILi96EEENS7_ILi192EEEEEELi128ENS_6half_tEfNS_4arch4Sm90ELb1ELb0ELb1ELb1ELb1ELb0ELb0ELb1ELb1ELb1ELb1ELb0EEENS1_21CollectiveEpilogueFwdINS6_IJSA_SA_SB_EEES9_SE_SG_Li256ELb1ELb1ELb1ELb0EEENS1_36VarlenDynamicPersistentTileSchedulerILi128ELi96ELi256ELi128ELb1ELb1ELb1ELb1ELb1ELb1EEEEEEEEEvNT_6ParamsE,"a",@progbits
	.sectionflags	@""
	.align	4
.nv.constant0._ZN7cutlass13device_kernelIN5flash11enable_sm90INS1_16FlashAttnFwdSm90INS1_25CollectiveMainloopFwdSm90ILi2EN4cute5tupleIJNS5_1CILi1EEES8_S8_EEENS6_IJNS7_ILi128EEENS7_ILi96EEENS7_ILi192EEEEEELi128ENS_6half_tEfNS_4arch4Sm90ELb1ELb0ELb1ELb1ELb1ELb0ELb0ELb1ELb1ELb1ELb1ELb0EEENS1_21CollectiveEpilogueFwdINS6_IJSA_SA_SB_EEES9_SE_SG_Li256ELb1ELb1ELb1ELb0EEENS1_36VarlenDynamicPersistentTileSchedulerILi128ELi96ELi256ELi128ELb1ELb1ELb1ELb1ELb1ELb1EEEEEEEEEvNT_6ParamsE:
	.zero		3328


//--------------------- .nv.constant0._ZN7cutlass13device_kernelIN5flash11enable_sm90INS1_16FlashAttnFwdSm90INS1_25CollectiveMainloopFwdSm90ILi2EN4cute5tupleIJNS5_1CILi1EEES8_S8_EEENS6_IJNS7_ILi128EEENS7_ILi96EEENS7_ILi192EEEEEELi128ENS_6half_tEfNS_4arch4Sm90ELb1ELb0ELb1ELb1ELb1ELb1ELb0ELb1ELb1ELb1ELb1ELb0EEENS1_21CollectiveEpilogueFwdINS6_IJSA_SA_SB_EEES9_SE_SG_Li256ELb1ELb1ELb1ELb0EEENS1_36VarlenDynamicPersistentTileSchedulerILi128ELi96ELi256ELi128ELb1ELb1ELb1ELb1ELb1ELb1EEEEEEEEEvNT_6ParamsE --------------------------
	.section	.nv.constant0._ZN7cutlass13device_kernelIN5flash11enable_sm90INS1_16FlashAttnFwdSm90INS1_25CollectiveMainloopFwdSm90ILi2EN4cute5tupleIJNS5_1CILi1EEES8_S8_EEENS6_IJNS7_ILi128EEENS7_ILi96EEENS7_ILi192EEEEEELi128ENS_6half_tEfNS_4arch4Sm90ELb1ELb0ELb1ELb1ELb1ELb1ELb0ELb1ELb1ELb1ELb1ELb0EEENS1_21CollectiveEpilogueFwdINS6_IJSA_SA_SB_EEES9_SE_SG_Li256ELb1ELb1ELb1ELb0EEENS1_36VarlenDynamicPersistentTileSchedulerILi128ELi96ELi256ELi128ELb1ELb1ELb1ELb1ELb1ELb1EEEEEEEEEvNT_6ParamsE,"a",@progbits
	.sectionflags	@""
	.align	4
.nv.constant0._ZN7cutlass13device_kernelIN5flash11enable_sm90INS1_16FlashAttnFwdSm90INS1_25CollectiveMainloopFwdSm90ILi2EN4cute5tupleIJNS5_1CILi1EEES8_S8_EEENS6_IJNS7_ILi128EEENS7_ILi96EEENS7_ILi192EEEEEELi128ENS_6half_tEfNS_4arch4Sm90ELb1ELb0ELb1ELb1ELb1ELb1ELb0ELb1ELb1ELb1ELb1ELb0EEENS1_21CollectiveEpilogueFwdINS6_IJSA_SA_SB_EEES9_SE_SG_Li256ELb1ELb1ELb1ELb0EEENS1_36VarlenDynamicPersistentTileSchedulerILi128ELi96ELi256ELi128ELb1ELb1ELb1ELb1ELb1ELb1EEEEEEEEEvNT_6ParamsE:
	.zero		3328


//--------------------- SYMBOLS --------------------------

	.type		.nv.reservedSmem.offset0,@object
	.size		.nv.reservedSmem.offset0,0x4
	.type		__assertfail,@function
